	.target	sm_100a

	.elftype	@"ET_EXEC"


//--------------------- .note.nv.tkinfo           --------------------------
	.section	.note.nv.tkinfo,"",@"SHT_NOTE"
	.sectionflags	@"SHF_NOTE_NV_TKINFO"
	.tkinfo
        /*0018*/ 	.word	0x00000002
        /*0030*/ 	.string	""
        /*0030*/ 	.string	"ptxas"
        /*0030*/ 	.string	"Cuda compilation tools, release 13.0, V13.0.88"
        /*0030*/ 	.string	"Build cuda_13.0.r13.0/compiler.36424714_0"
        /*0030*/ 	.string	"-arch sm_100a -m 64 "



//--------------------- .note.nv.cuinfo           --------------------------
	.section	.note.nv.cuinfo,"",@"SHT_NOTE"
	.sectionflags	@"SHF_NOTE_NV_CUINFO"
        /*0018*/ 	.short	0x0002
        /*001a*/ 	.short	0x0064
        /*001c*/ 	.short	0x0082
	.zero		2


//--------------------- .nv.info                  --------------------------
	.section	.nv.info,"",@"SHT_CUDA_INFO"
	.align	4


	//----- nvinfo : EIATTR_REGCOUNT
	.align		4
        /*0000*/ 	.byte	0x04, 0x2f
        /*0002*/ 	.short	(.L_41 - .L_40)
	.align		4
.L_40:
        /*0004*/ 	.word	index@(_Z35group_norm_nhwc_fwd_one_pass_kernelI11Fp32IOFp16WLi512ELi48ELi384EEv26Group_norm_nhwc_fwd_params)
        /*0008*/ 	.word	0x000000a6


	//----- nvinfo : EIATTR_FRAME_SIZE
	.align		4
.L_41:
        /*000c*/ 	.byte	0x04, 0x11
        /*000e*/ 	.short	(.L_43 - .L_42)
	.align		4
.L_42:
        /*0010*/ 	.word	index@(_Z35group_norm_nhwc_fwd_one_pass_kernelI11Fp32IOFp16WLi512ELi48ELi384EEv26Group_norm_nhwc_fwd_params)
        /*0014*/ 	.word	0x00000000


	//----- nvinfo : EIATTR_REGCOUNT
	.align		4
.L_43:
        /*0018*/ 	.byte	0x04, 0x2f
        /*001a*/ 	.short	(.L_45 - .L_44)
	.align		4
.L_44:
        /*001c*/ 	.word	index@(_Z35group_norm_nhwc_fwd_one_pass_kernelI11Fp32IOFp16WLi256ELi48ELi384EEv26Group_norm_nhwc_fwd_params)
        /*0020*/ 	.word	0x0000004e


	//----- nvinfo : EIATTR_FRAME_SIZE
	.align		4
.L_45:
        /*0024*/ 	.byte	0x04, 0x11
        /*0026*/ 	.short	(.L_47 - .L_46)
	.align		4
.L_46:
        /*0028*/ 	.word	index@(_Z35group_norm_nhwc_fwd_one_pass_kernelI11Fp32IOFp16WLi256ELi48ELi384EEv26Group_norm_nhwc_fwd_params)
        /*002c*/ 	.word	0x00000000


	//----- nvinfo : EIATTR_REGCOUNT
	.align		4
.L_47:
        /*0030*/ 	.byte	0x04, 0x2f
        /*0032*/ 	.short	(.L_49 - .L_48)
	.align		4
.L_48:
        /*0034*/ 	.word	index@(_Z35group_norm_nhwc_fwd_one_pass_kernelI11Fp32IOFp16WLi128ELi48ELi384EEv26Group_norm_nhwc_fwd_params)
        /*0038*/ 	.word	0x00000028


	//----- nvinfo : EIATTR_FRAME_SIZE
	.align		4
.L_49:
        /*003c*/ 	.byte	0x04, 0x11
        /*003e*/ 	.short	(.L_51 - .L_50)
	.align		4
.L_50:
        /*0040*/ 	.word	index@(_Z35group_norm_nhwc_fwd_one_pass_kernelI11Fp32IOFp16WLi128ELi48ELi384EEv26Group_norm_nhwc_fwd_params)
        /*0044*/ 	.word	0x00000000


	//----- nvinfo : EIATTR_REGCOUNT
	.align		4
.L_51:
        /*0048*/ 	.byte	0x04, 0x2f
        /*004a*/ 	.short	(.L_53 - .L_52)
	.align		4
.L_52:
        /*004c*/ 	.word	index@(_Z35group_norm_nhwc_fwd_one_pass_kernelI11Fp32IOFp16WLi64ELi48ELi384EEv26Group_norm_nhwc_fwd_params)
        /*0050*/ 	.word	0x00000020


	//----- nvinfo : EIATTR_FRAME_SIZE
	.align		4
.L_53:
        /*0054*/ 	.byte	0x04, 0x11
        /*0056*/ 	.short	(.L_55 - .L_54)
	.align		4
.L_54:
        /*0058*/ 	.word	index@(_Z35group_norm_nhwc_fwd_one_pass_kernelI11Fp32IOFp16WLi64ELi48ELi384EEv26Group_norm_nhwc_fwd_params)
        /*005c*/ 	.word	0x00000000


	//----- nvinfo : EIATTR_REGCOUNT
	.align		4
.L_55:
        /*0060*/ 	.byte	0x04, 0x2f
        /*0062*/ 	.short	(.L_57 - .L_56)
	.align		4
.L_56:
        /*0064*/ 	.word	index@(_Z35group_norm_nhwc_fwd_one_pass_kernelI11Fp32IOBf16WLi512ELi48ELi384EEv26Group_norm_nhwc_fwd_params)
        /*0068*/ 	.word	0x000000a6


	//----- nvinfo : EIATTR_FRAME_SIZE
	.align		4
.L_57:
        /*006c*/ 	.byte	0x04, 0x11
        /*006e*/ 	.short	(.L_59 - .L_58)
	.align		4
.L_58:
        /*0070*/ 	.word	index@(_Z35group_norm_nhwc_fwd_one_pass_kernelI11Fp32IOBf16WLi512ELi48ELi384EEv26Group_norm_nhwc_fwd_params)
        /*0074*/ 	.word	0x00000000


	//----- nvinfo : EIATTR_REGCOUNT
	.align		4
.L_59:
        /*0078*/ 	.byte	0x04, 0x2f
        /*007a*/ 	.short	(.L_61 - .L_60)
	.align		4
.L_60:
        /*007c*/ 	.word	index@(_Z35group_norm_nhwc_fwd_one_pass_kernelI11Fp32IOBf16WLi256ELi48ELi384EEv26Group_norm_nhwc_fwd_params)
        /*0080*/ 	.word	0x0000004e


	//----- nvinfo : EIATTR_FRAME_SIZE
	.align		4
.L_61:
        /*0084*/ 	.byte	0x04, 0x11
        /*0086*/ 	.short	(.L_63 - .L_62)
	.align		4
.L_62:
        /*0088*/ 	.word	index@(_Z35group_norm_nhwc_fwd_one_pass_kernelI11Fp32IOBf16WLi256ELi48ELi384EEv26Group_norm_nhwc_fwd_params)
        /*008c*/ 	.word	0x00000000


	//----- nvinfo : EIATTR_REGCOUNT
	.align		4
.L_63:
        /*0090*/ 	.byte	0x04, 0x2f
        /*0092*/ 	.short	(.L_65 - .L_64)
	.align		4
.L_64:
        /*0094*/ 	.word	index@(_Z35group_norm_nhwc_fwd_one_pass_kernelI11Fp32IOBf16WLi128ELi48ELi384EEv26Group_norm_nhwc_fwd_params)
        /*0098*/ 	.word	0x00000028


	//----- nvinfo : EIATTR_FRAME_SIZE
	.align		4
.L_65:
        /*009c*/ 	.byte	0x04, 0x11
        /*009e*/ 	.short	(.L_67 - .L_66)
	.align		4
.L_66:
        /*00a0*/ 	.word	index@(_Z35group_norm_nhwc_fwd_one_pass_kernelI11Fp32IOBf16WLi128ELi48ELi384EEv26Group_norm_nhwc_fwd_params)
        /*00a4*/ 	.word	0x00000000


	//----- nvinfo : EIATTR_REGCOUNT
	.align		4
.L_67:
        /*00a8*/ 	.byte	0x04, 0x2f
        /*00aa*/ 	.short	(.L_69 - .L_68)
	.align		4
.L_68:
        /*00ac*/ 	.word	index@(_Z35group_norm_nhwc_fwd_one_pass_kernelI11Fp32IOBf16WLi64ELi48ELi384EEv26Group_norm_nhwc_fwd_params)
        /*00b0*/ 	.word	0x00000020


	//----- nvinfo : EIATTR_FRAME_SIZE
	.align		4
.L_69:
        /*00b4*/ 	.byte	0x04, 0x11
        /*00b6*/ 	.short	(.L_71 - .L_70)
	.align		4
.L_70:
        /*00b8*/ 	.word	index@(_Z35group_norm_nhwc_fwd_one_pass_kernelI11Fp32IOBf16WLi64ELi48ELi384EEv26Group_norm_nhwc_fwd_params)
        /*00bc*/ 	.word	0x00000000


	//----- nvinfo : EIATTR_REGCOUNT
	.align		4
.L_71:
        /*00c0*/ 	.byte	0x04, 0x2f
        /*00c2*/ 	.short	(.L_73 - .L_72)
	.align		4
.L_72:
        /*00c4*/ 	.word	index@(_Z35group_norm_nhwc_fwd_one_pass_kernelI11Fp32IOFp32WLi512ELi48ELi384EEv26Group_norm_nhwc_fwd_params)
        /*00c8*/ 	.word	0x00000099


	//----- nvinfo : EIATTR_FRAME_SIZE
	.align		4
.L_73:
        /*00cc*/ 	.byte	0x04, 0x11
        /*00ce*/ 	.short	(.L_75 - .L_74)
	.align		4
.L_74:
        /*00d0*/ 	.word	index@(_Z35group_norm_nhwc_fwd_one_pass_kernelI11Fp32IOFp32WLi512ELi48ELi384EEv26Group_norm_nhwc_fwd_params)
        /*00d4*/ 	.word	0x00000000


	//----- nvinfo : EIATTR_REGCOUNT
	.align		4
.L_75:
        /*00d8*/ 	.byte	0x04, 0x2f
        /*00da*/ 	.short	(.L_77 - .L_76)
	.align		4
.L_76:
        /*00dc*/ 	.word	index@(_Z35group_norm_nhwc_fwd_one_pass_kernelI11Fp32IOFp32WLi256ELi48ELi384EEv26Group_norm_nhwc_fwd_params)
        /*00e0*/ 	.word	0x0000004e


	//----- nvinfo : EIATTR_FRAME_SIZE
	.align		4
.L_77:
        /*00e4*/ 	.byte	0x04, 0x11
        /*00e6*/ 	.short	(.L_79 - .L_78)
	.align		4
.L_78:
        /*00e8*/ 	.word	index@(_Z35group_norm_nhwc_fwd_one_pass_kernelI11Fp32IOFp32WLi256ELi48ELi384EEv26Group_norm_nhwc_fwd_params)
        /*00ec*/ 	.word	0x00000000


	//----- nvinfo : EIATTR_REGCOUNT
	.align		4
.L_79:
        /*00f0*/ 	.byte	0x04, 0x2f
        /*00f2*/ 	.short	(.L_81 - .L_80)
	.align		4
.L_80:
        /*00f4*/ 	.word	index@(_Z35group_norm_nhwc_fwd_one_pass_kernelI11Fp32IOFp32WLi128ELi48ELi384EEv26Group_norm_nhwc_fwd_params)
        /*00f8*/ 	.word	0x00000028


	//----- nvinfo : EIATTR_FRAME_SIZE
	.align		4
.L_81:
        /*00fc*/ 	.byte	0x04, 0x11
        /*00fe*/ 	.short	(.L_83 - .L_82)
	.align		4
.L_82:
        /*0100*/ 	.word	index@(_Z35group_norm_nhwc_fwd_one_pass_kernelI11Fp32IOFp32WLi128ELi48ELi384EEv26Group_norm_nhwc_fwd_params)
        /*0104*/ 	.word	0x00000000


	//----- nvinfo : EIATTR_REGCOUNT
	.align		4
.L_83:
        /*0108*/ 	.byte	0x04, 0x2f
        /*010a*/ 	.short	(.L_85 - .L_84)
	.align		4
.L_84:
        /*010c*/ 	.word	index@(_Z35group_norm_nhwc_fwd_one_pass_kernelI11Fp32IOFp32WLi64ELi48ELi384EEv26Group_norm_nhwc_fwd_params)
        /*0110*/ 	.word	0x00000020


	//----- nvinfo : EIATTR_FRAME_SIZE
	.align		4
.L_85:
        /*0114*/ 	.byte	0x04, 0x11
        /*0116*/ 	.short	(.L_87 - .L_86)
	.align		4
.L_86:
        /*0118*/ 	.word	index@(_Z35group_norm_nhwc_fwd_one_pass_kernelI11Fp32IOFp32WLi64ELi48ELi384EEv26Group_norm_nhwc_fwd_params)
        /*011c*/ 	.word	0x00000000


	//----- nvinfo : EIATTR_REGCOUNT
	.align		4
.L_87:
        /*0120*/ 	.byte	0x04, 0x2f
        /*0122*/ 	.short	(.L_89 - .L_88)
	.align		4
.L_88:
        /*0124*/ 	.word	index@(_Z35group_norm_nhwc_fwd_one_pass_kernelI11Fp16IOFp16WLi512ELi48ELi384EEv26Group_norm_nhwc_fwd_params)
        /*0128*/ 	.word	0x000000a4


	//----- nvinfo : EIATTR_FRAME_SIZE
	.align		4
.L_89:
        /*012c*/ 	.byte	0x04, 0x11
        /*012e*/ 	.short	(.L_91 - .L_90)
	.align		4
.L_90:
        /*0130*/ 	.word	index@(_Z35group_norm_nhwc_fwd_one_pass_kernelI11Fp16IOFp16WLi512ELi48ELi384EEv26Group_norm_nhwc_fwd_params)
        /*0134*/ 	.word	0x00000000


	//----- nvinfo : EIATTR_REGCOUNT
	.align		4
.L_91:
        /*0138*/ 	.byte	0x04, 0x2f
        /*013a*/ 	.short	(.L_93 - .L_92)
	.align		4
.L_92:
        /*013c*/ 	.word	index@(_Z35group_norm_nhwc_fwd_one_pass_kernelI11Fp16IOFp16WLi256ELi48ELi384EEv26Group_norm_nhwc_fwd_params)
        /*0140*/ 	.word	0x00000050


	//----- nvinfo : EIATTR_FRAME_SIZE
	.align		4
.L_93:
        /*0144*/ 	.byte	0x04, 0x11
        /*0146*/ 	.short	(.L_95 - .L_94)
	.align		4
.L_94:
        /*0148*/ 	.word	index@(_Z35group_norm_nhwc_fwd_one_pass_kernelI11Fp16IOFp16WLi256ELi48ELi384EEv26Group_norm_nhwc_fwd_params)
        /*014c*/ 	.word	0x00000000


	//----- nvinfo : EIATTR_REGCOUNT
	.align		4
.L_95:
        /*0150*/ 	.byte	0x04, 0x2f
        /*0152*/ 	.short	(.L_97 - .L_96)
	.align		4
.L_96:
        /*0154*/ 	.word	index@(_Z35group_norm_nhwc_fwd_one_pass_kernelI11Fp16IOFp16WLi128ELi48ELi384EEv26Group_norm_nhwc_fwd_params)
        /*0158*/ 	.word	0x00000028


	//----- nvinfo : EIATTR_FRAME_SIZE
	.align		4
.L_97:
        /*015c*/ 	.byte	0x04, 0x11
        /*015e*/ 	.short	(.L_99 - .L_98)
	.align		4
.L_98:
        /*0160*/ 	.word	index@(_Z35group_norm_nhwc_fwd_one_pass_kernelI11Fp16IOFp16WLi128ELi48ELi384EEv26Group_norm_nhwc_fwd_params)
        /*0164*/ 	.word	0x00000000


	//----- nvinfo : EIATTR_REGCOUNT
	.align		4
.L_99:
        /*0168*/ 	.byte	0x04, 0x2f
        /*016a*/ 	.short	(.L_101 - .L_100)
	.align		4
.L_100:
        /*016c*/ 	.word	index@(_Z35group_norm_nhwc_fwd_one_pass_kernelI11Fp16IOFp16WLi64ELi48ELi384EEv26Group_norm_nhwc_fwd_params)
        /*0170*/ 	.word	0x00000020


	//----- nvinfo : EIATTR_FRAME_SIZE
	.align		4
.L_101:
        /*0174*/ 	.byte	0x04, 0x11
        /*0176*/ 	.short	(.L_103 - .L_102)
	.align		4
.L_102:
        /*0178*/ 	.word	index@(_Z35group_norm_nhwc_fwd_one_pass_kernelI11Fp16IOFp16WLi64ELi48ELi384EEv26Group_norm_nhwc_fwd_params)
        /*017c*/ 	.word	0x00000000


	//----- nvinfo : EIATTR_REGCOUNT
	.align		4
.L_103:
        /*0180*/ 	.byte	0x04, 0x2f
        /*0182*/ 	.short	(.L_105 - .L_104)
	.align		4
.L_104:
        /*0184*/ 	.word	index@(_Z35group_norm_nhwc_fwd_one_pass_kernelI11Fp16IOBf16WLi512ELi48ELi384EEv26Group_norm_nhwc_fwd_params)
        /*0188*/ 	.word	0x000000a4


	//----- nvinfo : EIATTR_FRAME_SIZE
	.align		4
.L_105:
        /*018c*/ 	.byte	0x04, 0x11
        /*018e*/ 	.short	(.L_107 - .L_106)
	.align		4
.L_106:
        /*0190*/ 	.word	index@(_Z35group_norm_nhwc_fwd_one_pass_kernelI11Fp16IOBf16WLi512ELi48ELi384EEv26Group_norm_nhwc_fwd_params)
        /*0194*/ 	.word	0x00000000


	//----- nvinfo : EIATTR_REGCOUNT
	.align		4
.L_107:
        /*0198*/ 	.byte	0x04, 0x2f
        /*019a*/ 	.short	(.L_109 - .L_108)
	.align		4
.L_108:
        /*019c*/ 	.word	index@(_Z35group_norm_nhwc_fwd_one_pass_kernelI11Fp16IOBf16WLi256ELi48ELi384EEv26Group_norm_nhwc_fwd_params)
        /*01a0*/ 	.word	0x00000050


	//----- nvinfo : EIATTR_FRAME_SIZE
	.align		4
.L_109:
        /*01a4*/ 	.byte	0x04, 0x11
        /*01a6*/ 	.short	(.L_111 - .L_110)
	.align		4
.L_110:
        /*01a8*/ 	.word	index@(_Z35group_norm_nhwc_fwd_one_pass_kernelI11Fp16IOBf16WLi256ELi48ELi384EEv26Group_norm_nhwc_fwd_params)
        /*01ac*/ 	.word	0x00000000


	//----- nvinfo : EIATTR_REGCOUNT
	.align		4
.L_111:
        /*01b0*/ 	.byte	0x04, 0x2f
        /*01b2*/ 	.short	(.L_113 - .L_112)
	.align		4
.L_112:
        /*01b4*/ 	.word	index@(_Z35group_norm_nhwc_fwd_one_pass_kernelI11Fp16IOBf16WLi128ELi48ELi384EEv26Group_norm_nhwc_fwd_params)
        /*01b8*/ 	.word	0x00000028


	//----- nvinfo : EIATTR_FRAME_SIZE
	.align		4
.L_113:
        /*01bc*/ 	.byte	0x04, 0x11
        /*01be*/ 	.short	(.L_115 - .L_114)
	.align		4
.L_114:
        /*01c0*/ 	.word	index@(_Z35group_norm_nhwc_fwd_one_pass_kernelI11Fp16IOBf16WLi128ELi48ELi384EEv26Group_norm_nhwc_fwd_params)
        /*01c4*/ 	.word	0x00000000


	//----- nvinfo : EIATTR_REGCOUNT
	.align		4
.L_115:
        /*01c8*/ 	.byte	0x04, 0x2f
        /*01ca*/ 	.short	(.L_117 - .L_116)
	.align		4
.L_116:
        /*01cc*/ 	.word	index@(_Z35group_norm_nhwc_fwd_one_pass_kernelI11Fp16IOBf16WLi64ELi48ELi384EEv26Group_norm_nhwc_fwd_params)
        /*01d0*/ 	.word	0x00000020


	//----- nvinfo : EIATTR_FRAME_SIZE
	.align		4
.L_117:
        /*01d4*/ 	.byte	0x04, 0x11
        /*01d6*/ 	.short	(.L_119 - .L_118)
	.align		4
.L_118:
        /*01d8*/ 	.word	index@(_Z35group_norm_nhwc_fwd_one_pass_kernelI11Fp16IOBf16WLi64ELi48ELi384EEv26Group_norm_nhwc_fwd_params)
        /*01dc*/ 	.word	0x00000000


	//----- nvinfo : EIATTR_REGCOUNT
	.align		4
.L_119:
        /*01e0*/ 	.byte	0x04, 0x2f
        /*01e2*/ 	.short	(.L_121 - .L_120)
	.align		4
.L_120:
        /*01e4*/ 	.word	index@(_Z35group_norm_nhwc_fwd_one_pass_kernelI11Fp16IOFp32WLi512ELi48ELi384EEv26Group_norm_nhwc_fwd_params)
        /*01e8*/ 	.word	0x000000a0


	//----- nvinfo : EIATTR_FRAME_SIZE
	.align		4
.L_121:
        /*01ec*/ 	.byte	0x04, 0x11
        /*01ee*/ 	.short	(.L_123 - .L_122)
	.align		4
.L_122:
        /*01f0*/ 	.word	index@(_Z35group_norm_nhwc_fwd_one_pass_kernelI11Fp16IOFp32WLi512ELi48ELi384EEv26Group_norm_nhwc_fwd_params)
        /*01f4*/ 	.word	0x00000000


	//----- nvinfo : EIATTR_REGCOUNT
	.align		4
.L_123:
        /*01f8*/ 	.byte	0x04, 0x2f
        /*01fa*/ 	.short	(.L_125 - .L_124)
	.align		4
.L_124:
        /*01fc*/ 	.word	index@(_Z35group_norm_nhwc_fwd_one_pass_kernelI11Fp16IOFp32WLi256ELi48ELi384EEv26Group_norm_nhwc_fwd_params)
        /*0200*/ 	.word	0x00000050


	//----- nvinfo : EIATTR_FRAME_SIZE
	.align		4
.L_125:
        /*0204*/ 	.byte	0x04, 0x11
        /*0206*/ 	.short	(.L_127 - .L_126)
	.align		4
.L_126:
        /*0208*/ 	.word	index@(_Z35group_norm_nhwc_fwd_one_pass_kernelI11Fp16IOFp32WLi256ELi48ELi384EEv26Group_norm_nhwc_fwd_params)
        /*020c*/ 	.word	0x00000000


	//----- nvinfo : EIATTR_REGCOUNT
	.align		4
.L_127:
        /*0210*/ 	.byte	0x04, 0x2f
        /*0212*/ 	.short	(.L_129 - .L_128)
	.align		4
.L_128:
        /*0214*/ 	.word	index@(_Z35group_norm_nhwc_fwd_one_pass_kernelI11Fp16IOFp32WLi128ELi48ELi384EEv26Group_norm_nhwc_fwd_params)
        /*0218*/ 	.word	0x00000028


	//----- nvinfo : EIATTR_FRAME_SIZE
	.align		4
.L_129:
        /*021c*/ 	.byte	0x04, 0x11
        /*021e*/ 	.short	(.L_131 - .L_130)
	.align		4
.L_130:
        /*0220*/ 	.word	index@(_Z35group_norm_nhwc_fwd_one_pass_kernelI11Fp16IOFp32WLi128ELi48ELi384EEv26Group_norm_nhwc_fwd_params)
        /*0224*/ 	.word	0x00000000


	//----- nvinfo : EIATTR_REGCOUNT
	.align		4
.L_131:
        /*0228*/ 	.byte	0x04, 0x2f
        /*022a*/ 	.short	(.L_133 - .L_132)
	.align		4
.L_132:
        /*022c*/ 	.word	index@(_Z35group_norm_nhwc_fwd_one_pass_kernelI11Fp16IOFp32WLi64ELi48ELi384EEv26Group_norm_nhwc_fwd_params)
        /*0230*/ 	.word	0x00000020


	//----- nvinfo : EIATTR_FRAME_SIZE
	.align		4
.L_133:
        /*0234*/ 	.byte	0x04, 0x11
        /*0236*/ 	.short	(.L_135 - .L_134)
	.align		4
.L_134:
        /*0238*/ 	.word	index@(_Z35group_norm_nhwc_fwd_one_pass_kernelI11Fp16IOFp32WLi64ELi48ELi384EEv26Group_norm_nhwc_fwd_params)
        /*023c*/ 	.word	0x00000000


	//----- nvinfo : EIATTR_REGCOUNT
	.align		4
.L_135:
        /*0240*/ 	.byte	0x04, 0x2f
        /*0242*/ 	.short	(.L_137 - .L_136)
	.align		4
.L_136:
        /*0244*/ 	.word	index@(_Z35group_norm_nhwc_fwd_one_pass_kernelI11Bf16IOFp16WLi512ELi48ELi384EEv26Group_norm_nhwc_fwd_params)
        /*0248*/ 	.word	0x000000a4


	//----- nvinfo : EIATTR_FRAME_SIZE
	.align		4
.L_137:
        /*024c*/ 	.byte	0x04, 0x11
        /*024e*/ 	.short	(.L_139 - .L_138)
	.align		4
.L_138:
        /*0250*/ 	.word	index@(_Z35group_norm_nhwc_fwd_one_pass_kernelI11Bf16IOFp16WLi512ELi48ELi384EEv26Group_norm_nhwc_fwd_params)
        /*0254*/ 	.word	0x00000000


	//----- nvinfo : EIATTR_REGCOUNT
	.align		4
.L_139:
        /*0258*/ 	.byte	0x04, 0x2f
        /*025a*/ 	.short	(.L_141 - .L_140)
	.align		4
.L_140:
        /*025c*/ 	.word	index@(_Z35group_norm_nhwc_fwd_one_pass_kernelI11Bf16IOFp16WLi256ELi48ELi384EEv26Group_norm_nhwc_fwd_params)
        /*0260*/ 	.word	0x00000050


	//----- nvinfo : EIATTR_FRAME_SIZE
	.align		4
.L_141:
        /*0264*/ 	.byte	0x04, 0x11
        /*0266*/ 	.short	(.L_143 - .L_142)
	.align		4
.L_142:
        /*0268*/ 	.word	index@(_Z35group_norm_nhwc_fwd_one_pass_kernelI11Bf16IOFp16WLi256ELi48ELi384EEv26Group_norm_nhwc_fwd_params)
        /*026c*/ 	.word	0x00000000


	//----- nvinfo : EIATTR_REGCOUNT
	.align		4
.L_143:
        /*0270*/ 	.byte	0x04, 0x2f
        /*0272*/ 	.short	(.L_145 - .L_144)
	.align		4
.L_144:
        /*0274*/ 	.word	index@(_Z35group_norm_nhwc_fwd_one_pass_kernelI11Bf16IOFp16WLi128ELi48ELi384EEv26Group_norm_nhwc_fwd_params)
        /*0278*/ 	.word	0x00000028


	//----- nvinfo : EIATTR_FRAME_SIZE
	.align		4
.L_145:
        /*027c*/ 	.byte	0x04, 0x11
        /*027e*/ 	.short	(.L_147 - .L_146)
	.align		4
.L_146:
        /*0280*/ 	.word	index@(_Z35group_norm_nhwc_fwd_one_pass_kernelI11Bf16IOFp16WLi128ELi48ELi384EEv26Group_norm_nhwc_fwd_params)
        /*0284*/ 	.word	0x00000000


	//----- nvinfo : EIATTR_REGCOUNT
	.align		4
.L_147:
        /*0288*/ 	.byte	0x04, 0x2f
        /*028a*/ 	.short	(.L_149 - .L_148)
	.align		4
.L_148:
        /*028c*/ 	.word	index@(_Z35group_norm_nhwc_fwd_one_pass_kernelI11Bf16IOFp16WLi64ELi48ELi384EEv26Group_norm_nhwc_fwd_params)
        /*0290*/ 	.word	0x00000020


	//----- nvinfo : EIATTR_FRAME_SIZE
	.align		4
.L_149:
        /*0294*/ 	.byte	0x04, 0x11
        /*0296*/ 	.short	(.L_151 - .L_150)
	.align		4
.L_150:
        /*0298*/ 	.word	index@(_Z35group_norm_nhwc_fwd_one_pass_kernelI11Bf16IOFp16WLi64ELi48ELi384EEv26Group_norm_nhwc_fwd_params)
        /*029c*/ 	.word	0x00000000


	//----- nvinfo : EIATTR_REGCOUNT
	.align		4
.L_151:
        /*02a0*/ 	.byte	0x04, 0x2f
        /*02a2*/ 	.short	(.L_153 - .L_152)
	.align		4
.L_152:
        /*02a4*/ 	.word	index@(_Z35group_norm_nhwc_fwd_one_pass_kernelI11Bf16IOBf16WLi512ELi48ELi384EEv26Group_norm_nhwc_fwd_params)
        /*02a8*/ 	.word	0x000000a4


	//----- nvinfo : EIATTR_FRAME_SIZE
	.align		4
.L_153:
        /*02ac*/ 	.byte	0x04, 0x11
        /*02ae*/ 	.short	(.L_155 - .L_154)
	.align		4
.L_154:
        /*02b0*/ 	.word	index@(_Z35group_norm_nhwc_fwd_one_pass_kernelI11Bf16IOBf16WLi512ELi48ELi384EEv26Group_norm_nhwc_fwd_params)
        /*02b4*/ 	.word	0x00000000


	//----- nvinfo : EIATTR_REGCOUNT
	.align		4
.L_155:
        /*02b8*/ 	.byte	0x04, 0x2f
        /*02ba*/ 	.short	(.L_157 - .L_156)
	.align		4
.L_156:
        /*02bc*/ 	.word	index@(_Z35group_norm_nhwc_fwd_one_pass_kernelI11Bf16IOBf16WLi256ELi48ELi384EEv26Group_norm_nhwc_fwd_params)
        /*02c0*/ 	.word	0x00000050


	//----- nvinfo : EIATTR_FRAME_SIZE
	.align		4
.L_157:
        /*02c4*/ 	.byte	0x04, 0x11
        /*02c6*/ 	.short	(.L_159 - .L_158)
	.align		4
.L_158:
        /*02c8*/ 	.word	index@(_Z35group_norm_nhwc_fwd_one_pass_kernelI11Bf16IOBf16WLi256ELi48ELi384EEv26Group_norm_nhwc_fwd_params)
        /*02cc*/ 	.word	0x00000000


	//----- nvinfo : EIATTR_REGCOUNT
	.align		4
.L_159:
        /*02d0*/ 	.byte	0x04, 0x2f
        /*02d2*/ 	.short	(.L_161 - .L_160)
	.align		4
.L_160:
        /*02d4*/ 	.word	index@(_Z35group_norm_nhwc_fwd_one_pass_kernelI11Bf16IOBf16WLi128ELi48ELi384EEv26Group_norm_nhwc_fwd_params)
        /*02d8*/ 	.word	0x00000028


	//----- nvinfo : EIATTR_FRAME_SIZE
	.align		4
.L_161:
        /*02dc*/ 	.byte	0x04, 0x11
        /*02de*/ 	.short	(.L_163 - .L_162)
	.align		4
.L_162:
        /*02e0*/ 	.word	index@(_Z35group_norm_nhwc_fwd_one_pass_kernelI11Bf16IOBf16WLi128ELi48ELi384EEv26Group_norm_nhwc_fwd_params)
        /*02e4*/ 	.word	0x00000000


	//----- nvinfo : EIATTR_REGCOUNT
	.align		4
.L_163:
        /*02e8*/ 	.byte	0x04, 0x2f
        /*02ea*/ 	.short	(.L_165 - .L_164)
	.align		4
.L_164:
        /*02ec*/ 	.word	index@(_Z35group_norm_nhwc_fwd_one_pass_kernelI11Bf16IOBf16WLi64ELi48ELi384EEv26Group_norm_nhwc_fwd_params)
        /*02f0*/ 	.word	0x00000020


	//----- nvinfo : EIATTR_FRAME_SIZE
	.align		4
.L_165:
        /*02f4*/ 	.byte	0x04, 0x11
        /*02f6*/ 	.short	(.L_167 - .L_166)
	.align		4
.L_166:
        /*02f8*/ 	.word	index@(_Z35group_norm_nhwc_fwd_one_pass_kernelI11Bf16IOBf16WLi64ELi48ELi384EEv26Group_norm_nhwc_fwd_params)
        /*02fc*/ 	.word	0x00000000


	//----- nvinfo : EIATTR_REGCOUNT
	.align		4
.L_167:
        /*0300*/ 	.byte	0x04, 0x2f
        /*0302*/ 	.short	(.L_169 - .L_168)
	.align		4
.L_168:
        /*0304*/ 	.word	index@(_Z35group_norm_nhwc_fwd_one_pass_kernelI11Bf16IOFp32WLi512ELi48ELi384EEv26Group_norm_nhwc_fwd_params)
        /*0308*/ 	.word	0x000000a0


	//----- nvinfo : EIATTR_FRAME_SIZE
	.align		4
.L_169:
        /*030c*/ 	.byte	0x04, 0x11
        /*030e*/ 	.short	(.L_171 - .L_170)
	.align		4
.L_170:
        /*0310*/ 	.word	index@(_Z35group_norm_nhwc_fwd_one_pass_kernelI11Bf16IOFp32WLi512ELi48ELi384EEv26Group_norm_nhwc_fwd_params)
        /*0314*/ 	.word	0x00000000


	//----- nvinfo : EIATTR_REGCOUNT
	.align		4
.L_171:
        /*0318*/ 	.byte	0x04, 0x2f
        /*031a*/ 	.short	(.L_173 - .L_172)
	.align		4
.L_172:
        /*031c*/ 	.word	index@(_Z35group_norm_nhwc_fwd_one_pass_kernelI11Bf16IOFp32WLi256ELi48ELi384EEv26Group_norm_nhwc_fwd_params)
        /*0320*/ 	.word	0x00000050


	//----- nvinfo : EIATTR_FRAME_SIZE
	.align		4
.L_173:
        /*0324*/ 	.byte	0x04, 0x11
        /*0326*/ 	.short	(.L_175 - .L_174)
	.align		4
.L_174:
        /*0328*/ 	.word	index@(_Z35group_norm_nhwc_fwd_one_pass_kernelI11Bf16IOFp32WLi256ELi48ELi384EEv26Group_norm_nhwc_fwd_params)
        /*032c*/ 	.word	0x00000000


	//----- nvinfo : EIATTR_REGCOUNT
	.align		4
.L_175:
        /*0330*/ 	.byte	0x04, 0x2f
        /*0332*/ 	.short	(.L_177 - .L_176)
	.align		4
.L_176:
        /*0334*/ 	.word	index@(_Z35group_norm_nhwc_fwd_one_pass_kernelI11Bf16IOFp32WLi128ELi48ELi384EEv26Group_norm_nhwc_fwd_params)
        /*0338*/ 	.word	0x00000028


	//----- nvinfo : EIATTR_FRAME_SIZE
	.align		4
.L_177:
        /*033c*/ 	.byte	0x04, 0x11
        /*033e*/ 	.short	(.L_179 - .L_178)
	.align		4
.L_178:
        /*0340*/ 	.word	index@(_Z35group_norm_nhwc_fwd_one_pass_kernelI11Bf16IOFp32WLi128ELi48ELi384EEv26Group_norm_nhwc_fwd_params)
        /*0344*/ 	.word	0x00000000


	//----- nvinfo : EIATTR_REGCOUNT
	.align		4
.L_179:
        /*0348*/ 	.byte	0x04, 0x2f
        /*034a*/ 	.short	(.L_181 - .L_180)
	.align		4
.L_180:
        /*034c*/ 	.word	index@(_Z35group_norm_nhwc_fwd_one_pass_kernelI11Bf16IOFp32WLi64ELi48ELi384EEv26Group_norm_nhwc_fwd_params)
        /*0350*/ 	.word	0x00000020


	//----- nvinfo : EIATTR_FRAME_SIZE
	.align		4
.L_181:
        /*0354*/ 	.byte	0x04, 0x11
        /*0356*/ 	.short	(.L_183 - .L_182)
	.align		4
.L_182:
        /*0358*/ 	.word	index@(_Z35group_norm_nhwc_fwd_one_pass_kernelI11Bf16IOFp32WLi64ELi48ELi384EEv26Group_norm_nhwc_fwd_params)
        /*035c*/ 	.word	0x00000000


	//----- nvinfo : EIATTR_REGCOUNT
	.align		4
.L_183:
        /*0360*/ 	.byte	0x04, 0x2f
        /*0362*/ 	.short	(.L_185 - .L_184)
	.align		4
.L_184:
        /*0364*/ 	.word	index@(_Z35group_norm_nhwc_bwd_one_pass_kernelI11Fp32IOFp16WLi512ELi48ELi384EEv26Group_norm_nhwc_bwd_params)
        /*0368*/ 	.word	0x000000a8


	//----- nvinfo : EIATTR_FRAME_SIZE
	.align		4
.L_185:
        /*036c*/ 	.byte	0x04, 0x11
        /*036e*/ 	.short	(.L_187 - .L_186)
	.align		4
.L_186:
        /*0370*/ 	.word	index@(_Z35group_norm_nhwc_bwd_one_pass_kernelI11Fp32IOFp16WLi512ELi48ELi384EEv26Group_norm_nhwc_bwd_params)
        /*0374*/ 	.word	0x00000210


	//----- nvinfo : EIATTR_REGCOUNT
	.align		4
.L_187:
        /*0378*/ 	.byte	0x04, 0x2f
        /*037a*/ 	.short	(.L_189 - .L_188)
	.align		4
.L_188:
        /*037c*/ 	.word	index@(_Z35group_norm_nhwc_bwd_one_pass_kernelI11Fp32IOFp16WLi256ELi48ELi384EEv26Group_norm_nhwc_bwd_params)
        /*0380*/ 	.word	0x00000085


	//----- nvinfo : EIATTR_FRAME_SIZE
	.align		4
.L_189:
        /*0384*/ 	.byte	0x04, 0x11
        /*0386*/ 	.short	(.L_191 - .L_190)
	.align		4
.L_190:
        /*0388*/ 	.word	index@(_Z35group_norm_nhwc_bwd_one_pass_kernelI11Fp32IOFp16WLi256ELi48ELi384EEv26Group_norm_nhwc_bwd_params)
        /*038c*/ 	.word	0x00000000


	//----- nvinfo : EIATTR_REGCOUNT
	.align		4
.L_191:
        /*0390*/ 	.byte	0x04, 0x2f
        /*0392*/ 	.short	(.L_193 - .L_192)
	.align		4
.L_192:
        /*0394*/ 	.word	index@(_Z35group_norm_nhwc_bwd_one_pass_kernelI11Fp32IOFp16WLi128ELi48ELi384EEv26Group_norm_nhwc_bwd_params)
        /*0398*/ 	.word	0x00000050


	//----- nvinfo : EIATTR_FRAME_SIZE
	.align		4
.L_193:
        /*039c*/ 	.byte	0x04, 0x11
        /*039e*/ 	.short	(.L_195 - .L_194)
	.align		4
.L_194:
        /*03a0*/ 	.word	index@(_Z35group_norm_nhwc_bwd_one_pass_kernelI11Fp32IOFp16WLi128ELi48ELi384EEv26Group_norm_nhwc_bwd_params)
        /*03a4*/ 	.word	0x00000000


	//----- nvinfo : EIATTR_REGCOUNT
	.align		4
.L_195:
        /*03a8*/ 	.byte	0x04, 0x2f
        /*03aa*/ 	.short	(.L_197 - .L_196)
	.align		4
.L_196:
        /*03ac*/ 	.word	index@(_Z35group_norm_nhwc_bwd_one_pass_kernelI11Fp32IOFp16WLi64ELi48ELi384EEv26Group_norm_nhwc_bwd_params)
        /*03b0*/ 	.word	0x00000038


	//----- nvinfo : EIATTR_FRAME_SIZE
	.align		4
.L_197:
        /*03b4*/ 	.byte	0x04, 0x11
        /*03b6*/ 	.short	(.L_199 - .L_198)
	.align		4
.L_198:
        /*03b8*/ 	.word	index@(_Z35group_norm_nhwc_bwd_one_pass_kernelI11Fp32IOFp16WLi64ELi48ELi384EEv26Group_norm_nhwc_bwd_params)
        /*03bc*/ 	.word	0x00000000


	//----- nvinfo : EIATTR_REGCOUNT
	.align		4
.L_199:
        /*03c0*/ 	.byte	0x04, 0x2f
        /*03c2*/ 	.short	(.L_201 - .L_200)
	.align		4
.L_200:
        /*03c4*/ 	.word	index@(_Z35group_norm_nhwc_bwd_one_pass_kernelI11Fp32IOBf16WLi512ELi48ELi384EEv26Group_norm_nhwc_bwd_params)
        /*03c8*/ 	.word	0x000000a8


	//----- nvinfo : EIATTR_FRAME_SIZE
	.align		4
.L_201:
        /*03cc*/ 	.byte	0x04, 0x11
        /*03ce*/ 	.short	(.L_203 - .L_202)
	.align		4
.L_202:
        /*03d0*/ 	.word	index@(_Z35group_norm_nhwc_bwd_one_pass_kernelI11Fp32IOBf16WLi512ELi48ELi384EEv26Group_norm_nhwc_bwd_params)
        /*03d4*/ 	.word	0x00000210


	//----- nvinfo : EIATTR_REGCOUNT
	.align		4
.L_203:
        /*03d8*/ 	.byte	0x04, 0x2f
        /*03da*/ 	.short	(.L_205 - .L_204)
	.align		4
.L_204:
        /*03dc*/ 	.word	index@(_Z35group_norm_nhwc_bwd_one_pass_kernelI11Fp32IOBf16WLi256ELi48ELi384EEv26Group_norm_nhwc_bwd_params)
        /*03e0*/ 	.word	0x00000085


	//----- nvinfo : EIATTR_FRAME_SIZE
	.align		4
.L_205:
        /*03e4*/ 	.byte	0x04, 0x11
        /*03e6*/ 	.short	(.L_207 - .L_206)
	.align		4
.L_206:
        /*03e8*/ 	.word	index@(_Z35group_norm_nhwc_bwd_one_pass_kernelI11Fp32IOBf16WLi256ELi48ELi384EEv26Group_norm_nhwc_bwd_params)
        /*03ec*/ 	.word	0x00000000


	//----- nvinfo : EIATTR_REGCOUNT
	.align		4
.L_207:
        /*03f0*/ 	.byte	0x04, 0x2f
        /*03f2*/ 	.short	(.L_209 - .L_208)
	.align		4
.L_208:
        /*03f4*/ 	.word	index@(_Z35group_norm_nhwc_bwd_one_pass_kernelI11Fp32IOBf16WLi128ELi48ELi384EEv26Group_norm_nhwc_bwd_params)
        /*03f8*/ 	.word	0x00000050


	//----- nvinfo : EIATTR_FRAME_SIZE
	.align		4
.L_209:
        /*03fc*/ 	.byte	0x04, 0x11
        /*03fe*/ 	.short	(.L_211 - .L_210)
	.align		4
.L_210:
        /*0400*/ 	.word	index@(_Z35group_norm_nhwc_bwd_one_pass_kernelI11Fp32IOBf16WLi128ELi48ELi384EEv26Group_norm_nhwc_bwd_params)
        /*0404*/ 	.word	0x00000000


	//----- nvinfo : EIATTR_REGCOUNT
	.align		4
.L_211:
        /*0408*/ 	.byte	0x04, 0x2f
        /*040a*/ 	.short	(.L_213 - .L_212)
	.align		4
.L_212:
        /*040c*/ 	.word	index@(_Z35group_norm_nhwc_bwd_one_pass_kernelI11Fp32IOBf16WLi64ELi48ELi384EEv26Group_norm_nhwc_bwd_params)
        /*0410*/ 	.word	0x00000038


	//----- nvinfo : EIATTR_FRAME_SIZE
	.align		4
.L_213:
        /*0414*/ 	.byte	0x04, 0x11
        /*0416*/ 	.short	(.L_215 - .L_214)
	.align		4
.L_214:
        /*0418*/ 	.word	index@(_Z35group_norm_nhwc_bwd_one_pass_kernelI11Fp32IOBf16WLi64ELi48ELi384EEv26Group_norm_nhwc_bwd_params)
        /*041c*/ 	.word	0x00000000


	//----- nvinfo : EIATTR_REGCOUNT
	.align		4
.L_215:
        /*0420*/ 	.byte	0x04, 0x2f
        /*0422*/ 	.short	(.L_217 - .L_216)
	.align		4
.L_216:
        /*0424*/ 	.word	index@(_Z35group_norm_nhwc_bwd_one_pass_kernelI11Fp32IOFp32WLi512ELi48ELi384EEv26Group_norm_nhwc_bwd_params)
        /*0428*/ 	.word	0x000000a8


	//----- nvinfo : EIATTR_FRAME_SIZE
	.align		4
.L_217:
        /*042c*/ 	.byte	0x04, 0x11
        /*042e*/ 	.short	(.L_219 - .L_218)
	.align		4
.L_218:
        /*0430*/ 	.word	index@(_Z35group_norm_nhwc_bwd_one_pass_kernelI11Fp32IOFp32WLi512ELi48ELi384EEv26Group_norm_nhwc_bwd_params)
        /*0434*/ 	.word	0x00000210


	//----- nvinfo : EIATTR_REGCOUNT
	.align		4
.L_219:
        /*0438*/ 	.byte	0x04, 0x2f
        /*043a*/ 	.short	(.L_221 - .L_220)
	.align		4
.L_220:
        /*043c*/ 	.word	index@(_Z35group_norm_nhwc_bwd_one_pass_kernelI11Fp32IOFp32WLi256ELi48ELi384EEv26Group_norm_nhwc_bwd_params)
        /*0440*/ 	.word	0x00000083


	//----- nvinfo : EIATTR_FRAME_SIZE
	.align		4
.L_221:
        /*0444*/ 	.byte	0x04, 0x11
        /*0446*/ 	.short	(.L_223 - .L_222)
	.align		4
.L_222:
        /*0448*/ 	.word	index@(_Z35group_norm_nhwc_bwd_one_pass_kernelI11Fp32IOFp32WLi256ELi48ELi384EEv26Group_norm_nhwc_bwd_params)
        /*044c*/ 	.word	0x00000000


	//----- nvinfo : EIATTR_REGCOUNT
	.align		4
.L_223:
        /*0450*/ 	.byte	0x04, 0x2f
        /*0452*/ 	.short	(.L_225 - .L_224)
	.align		4
.L_224:
        /*0454*/ 	.word	index@(_Z35group_norm_nhwc_bwd_one_pass_kernelI11Fp32IOFp32WLi128ELi48ELi384EEv26Group_norm_nhwc_bwd_params)
        /*0458*/ 	.word	0x00000050


	//----- nvinfo : EIATTR_FRAME_SIZE
	.align		4
.L_225:
        /*045c*/ 	.byte	0x04, 0x11
        /*045e*/ 	.short	(.L_227 - .L_226)
	.align		4
.L_226:
        /*0460*/ 	.word	index@(_Z35group_norm_nhwc_bwd_one_pass_kernelI11Fp32IOFp32WLi128ELi48ELi384EEv26Group_norm_nhwc_bwd_params)
        /*0464*/ 	.word	0x00000000


	//----- nvinfo : EIATTR_REGCOUNT
	.align		4
.L_227:
        /*0468*/ 	.byte	0x04, 0x2f
        /*046a*/ 	.short	(.L_229 - .L_228)
	.align		4
.L_228:
        /*046c*/ 	.word	index@(_Z35group_norm_nhwc_bwd_one_pass_kernelI11Fp32IOFp32WLi64ELi48ELi384EEv26Group_norm_nhwc_bwd_params)
        /*0470*/ 	.word	0x00000038


	//----- nvinfo : EIATTR_FRAME_SIZE
	.align		4
.L_229:
        /*0474*/ 	.byte	0x04, 0x11
        /*0476*/ 	.short	(.L_231 - .L_230)
	.align		4
.L_230:
        /*0478*/ 	.word	index@(_Z35group_norm_nhwc_bwd_one_pass_kernelI11Fp32IOFp32WLi64ELi48ELi384EEv26Group_norm_nhwc_bwd_params)
        /*047c*/ 	.word	0x00000000


	//----- nvinfo : EIATTR_REGCOUNT
	.align		4
.L_231:
        /*0480*/ 	.byte	0x04, 0x2f
        /*0482*/ 	.short	(.L_233 - .L_232)
	.align		4
.L_232:
        /*0484*/ 	.word	index@(_Z35group_norm_nhwc_bwd_one_pass_kernelI11Fp16IOFp16WLi512ELi48ELi384EEv26Group_norm_nhwc_bwd_params)
        /*0488*/ 	.word	0x0000009f


	//----- nvinfo : EIATTR_FRAME_SIZE
	.align		4
.L_233:
        /*048c*/ 	.byte	0x04, 0x11
        /*048e*/ 	.short	(.L_235 - .L_234)
	.align		4
.L_234:
        /*0490*/ 	.word	index@(_Z35group_norm_nhwc_bwd_one_pass_kernelI11Fp16IOFp16WLi512ELi48ELi384EEv26Group_norm_nhwc_bwd_params)
        /*0494*/ 	.word	0x00000110


	//----- nvinfo : EIATTR_REGCOUNT
	.align		4
.L_235:
        /*0498*/ 	.byte	0x04, 0x2f
        /*049a*/ 	.short	(.L_237 - .L_236)
	.align		4
.L_236:
        /*049c*/ 	.word	index@(_Z35group_norm_nhwc_bwd_one_pass_kernelI11Fp16IOFp16WLi256ELi48ELi384EEv26Group_norm_nhwc_bwd_params)
        /*04a0*/ 	.word	0x00000050


	//----- nvinfo : EIATTR_FRAME_SIZE
	.align		4
.L_237:
        /*04a4*/ 	.byte	0x04, 0x11
        /*04a6*/ 	.short	(.L_239 - .L_238)
	.align		4
.L_238:
        /*04a8*/ 	.word	index@(_Z35group_norm_nhwc_bwd_one_pass_kernelI11Fp16IOFp16WLi256ELi48ELi384EEv26Group_norm_nhwc_bwd_params)
        /*04ac*/ 	.word	0x00000000


	//----- nvinfo : EIATTR_REGCOUNT
	.align		4
.L_239:
        /*04b0*/ 	.byte	0x04, 0x2f
        /*04b2*/ 	.short	(.L_241 - .L_240)
	.align		4
.L_240:
        /*04b4*/ 	.word	index@(_Z35group_norm_nhwc_bwd_one_pass_kernelI11Fp16IOFp16WLi128ELi48ELi384EEv26Group_norm_nhwc_bwd_params)
        /*04b8*/ 	.word	0x00000038


	//----- nvinfo : EIATTR_FRAME_SIZE
	.align		4
.L_241:
        /*04bc*/ 	.byte	0x04, 0x11
        /*04be*/ 	.short	(.L_243 - .L_242)
	.align		4
.L_242:
        /*04c0*/ 	.word	index@(_Z35group_norm_nhwc_bwd_one_pass_kernelI11Fp16IOFp16WLi128ELi48ELi384EEv26Group_norm_nhwc_bwd_params)
        /*04c4*/ 	.word	0x00000000


	//----- nvinfo : EIATTR_REGCOUNT
	.align		4
.L_243:
        /*04c8*/ 	.byte	0x04, 0x2f
        /*04ca*/ 	.short	(.L_245 - .L_244)
	.align		4
.L_244:
        /*04cc*/ 	.word	index@(_Z35group_norm_nhwc_bwd_one_pass_kernelI11Fp16IOFp16WLi64ELi48ELi384EEv26Group_norm_nhwc_bwd_params)
        /*04d0*/ 	.word	0x00000038


	//----- nvinfo : EIATTR_FRAME_SIZE
	.align		4
.L_245:
        /*04d4*/ 	.byte	0x04, 0x11
        /*04d6*/ 	.short	(.L_247 - .L_246)
	.align		4
.L_246:
        /*04d8*/ 	.word	index@(_Z35group_norm_nhwc_bwd_one_pass_kernelI11Fp16IOFp16WLi64ELi48ELi384EEv26Group_norm_nhwc_bwd_params)
        /*04dc*/ 	.word	0x00000000


	//----- nvinfo : EIATTR_REGCOUNT
	.align		4
.L_247:
        /*04e0*/ 	.byte	0x04, 0x2f
        /*04e2*/ 	.short	(.L_249 - .L_248)
	.align		4
.L_248:
        /*04e4*/ 	.word	index@(_Z35group_norm_nhwc_bwd_one_pass_kernelI11Fp16IOBf16WLi512ELi48ELi384EEv26Group_norm_nhwc_bwd_params)
        /*04e8*/ 	.word	0x0000009b


	//----- nvinfo : EIATTR_FRAME_SIZE
	.align		4
.L_249:
        /*04ec*/ 	.byte	0x04, 0x11
        /*04ee*/ 	.short	(.L_251 - .L_250)
	.align		4
.L_250:
        /*04f0*/ 	.word	index@(_Z35group_norm_nhwc_bwd_one_pass_kernelI11Fp16IOBf16WLi512ELi48ELi384EEv26Group_norm_nhwc_bwd_params)
        /*04f4*/ 	.word	0x00000110


	//----- nvinfo : EIATTR_REGCOUNT
	.align		4
.L_251:
        /*04f8*/ 	.byte	0x04, 0x2f
        /*04fa*/ 	.short	(.L_253 - .L_252)
	.align		4
.L_252:
        /*04fc*/ 	.word	index@(_Z35group_norm_nhwc_bwd_one_pass_kernelI11Fp16IOBf16WLi256ELi48ELi384EEv26Group_norm_nhwc_bwd_params)
        /*0500*/ 	.word	0x00000050


	//----- nvinfo : EIATTR_FRAME_SIZE
	.align		4
.L_253:
        /*0504*/ 	.byte	0x04, 0x11
        /*0506*/ 	.short	(.L_255 - .L_254)
	.align		4
.L_254:
        /*0508*/ 	.word	index@(_Z35group_norm_nhwc_bwd_one_pass_kernelI11Fp16IOBf16WLi256ELi48ELi384EEv26Group_norm_nhwc_bwd_params)
        /*050c*/ 	.word	0x00000000


	//----- nvinfo : EIATTR_REGCOUNT
	.align		4
.L_255:
        /*0510*/ 	.byte	0x04, 0x2f
        /*0512*/ 	.short	(.L_257 - .L_256)
	.align		4
.L_256:
        /*0514*/ 	.word	index@(_Z35group_norm_nhwc_bwd_one_pass_kernelI11Fp16IOBf16WLi128ELi48ELi384EEv26Group_norm_nhwc_bwd_params)
        /*0518*/ 	.word	0x00000038


	//----- nvinfo : EIATTR_FRAME_SIZE
	.align		4
.L_257:
        /*051c*/ 	.byte	0x04, 0x11
        /*051e*/ 	.short	(.L_259 - .L_258)
	.align		4
.L_258:
        /*0520*/ 	.word	index@(_Z35group_norm_nhwc_bwd_one_pass_kernelI11Fp16IOBf16WLi128ELi48ELi384EEv26Group_norm_nhwc_bwd_params)
        /*0524*/ 	.word	0x00000000


	//----- nvinfo : EIATTR_REGCOUNT
	.align		4
.L_259:
        /*0528*/ 	.byte	0x04, 0x2f
        /*052a*/ 	.short	(.L_261 - .L_260)
	.align		4
.L_260:
        /*052c*/ 	.word	index@(_Z35group_norm_nhwc_bwd_one_pass_kernelI11Fp16IOBf16WLi64ELi48ELi384EEv26Group_norm_nhwc_bwd_params)
        /*0530*/ 	.word	0x00000038


	//----- nvinfo : EIATTR_FRAME_SIZE
	.align		4
.L_261:
        /*0534*/ 	.byte	0x04, 0x11
        /*0536*/ 	.short	(.L_263 - .L_262)
	.align		4
.L_262:
        /*0538*/ 	.word	index@(_Z35group_norm_nhwc_bwd_one_pass_kernelI11Fp16IOBf16WLi64ELi48ELi384EEv26Group_norm_nhwc_bwd_params)
        /*053c*/ 	.word	0x00000000


	//----- nvinfo : EIATTR_REGCOUNT
	.align		4
.L_263:
        /*0540*/ 	.byte	0x04, 0x2f
        /*0542*/ 	.short	(.L_265 - .L_264)
	.align		4
.L_264:
        /*0544*/ 	.word	index@(_Z35group_norm_nhwc_bwd_one_pass_kernelI11Fp16IOFp32WLi512ELi48ELi384EEv26Group_norm_nhwc_bwd_params)
        /*0548*/ 	.word	0x000000a2


	//----- nvinfo : EIATTR_FRAME_SIZE
	.align		4
.L_265:
        /*054c*/ 	.byte	0x04, 0x11
        /*054e*/ 	.short	(.L_267 - .L_266)
	.align		4
.L_266:
        /*0550*/ 	.word	index@(_Z35group_norm_nhwc_bwd_one_pass_kernelI11Fp16IOFp32WLi512ELi48ELi384EEv26Group_norm_nhwc_bwd_params)
        /*0554*/ 	.word	0x00000110


	//----- nvinfo : EIATTR_REGCOUNT
	.align		4
.L_267:
        /*0558*/ 	.byte	0x04, 0x2f
        /*055a*/ 	.short	(.L_269 - .L_268)
	.align		4
.L_268:
        /*055c*/ 	.word	index@(_Z35group_norm_nhwc_bwd_one_pass_kernelI11Fp16IOFp32WLi256ELi48ELi384EEv26Group_norm_nhwc_bwd_params)
        /*0560*/ 	.word	0x00000050


	//----- nvinfo : EIATTR_FRAME_SIZE
	.align		4
.L_269:
        /*0564*/ 	.byte	0x04, 0x11
        /*0566*/ 	.short	(.L_271 - .L_270)
	.align		4
.L_270:
        /*0568*/ 	.word	index@(_Z35group_norm_nhwc_bwd_one_pass_kernelI11Fp16IOFp32WLi256ELi48ELi384EEv26Group_norm_nhwc_bwd_params)
        /*056c*/ 	.word	0x00000000


	//----- nvinfo : EIATTR_REGCOUNT
	.align		4
.L_271:
        /*0570*/ 	.byte	0x04, 0x2f
        /*0572*/ 	.short	(.L_273 - .L_272)
	.align		4
.L_272:
        /*0574*/ 	.word	index@(_Z35group_norm_nhwc_bwd_one_pass_kernelI11Fp16IOFp32WLi128ELi48ELi384EEv26Group_norm_nhwc_bwd_params)
        /*0578*/ 	.word	0x00000038


	//----- nvinfo : EIATTR_FRAME_SIZE
	.align		4
.L_273:
        /*057c*/ 	.byte	0x04, 0x11
        /*057e*/ 	.short	(.L_275 - .L_274)
	.align		4
.L_274:
        /*0580*/ 	.word	index@(_Z35group_norm_nhwc_bwd_one_pass_kernelI11Fp16IOFp32WLi128ELi48ELi384EEv26Group_norm_nhwc_bwd_params)
        /*0584*/ 	.word	0x00000000


	//----- nvinfo : EIATTR_REGCOUNT
	.align		4
.L_275:
        /*0588*/ 	.byte	0x04, 0x2f
        /*058a*/ 	.short	(.L_277 - .L_276)
	.align		4
.L_276:
        /*058c*/ 	.word	index@(_Z35group_norm_nhwc_bwd_one_pass_kernelI11Fp16IOFp32WLi64ELi48ELi384EEv26Group_norm_nhwc_bwd_params)
        /*0590*/ 	.word	0x00000038


	//----- nvinfo : EIATTR_FRAME_SIZE
	.align		4
.L_277:
        /*0594*/ 	.byte	0x04, 0x11
        /*0596*/ 	.short	(.L_279 - .L_278)
	.align		4
.L_278:
        /*0598*/ 	.word	index@(_Z35group_norm_nhwc_bwd_one_pass_kernelI11Fp16IOFp32WLi64ELi48ELi384EEv26Group_norm_nhwc_bwd_params)
        /*059c*/ 	.word	0x00000000


	//----- nvinfo : EIATTR_REGCOUNT
	.align		4
.L_279:
        /*05a0*/ 	.byte	0x04, 0x2f
        /*05a2*/ 	.short	(.L_281 - .L_280)
	.align		4
.L_280:
        /*05a4*/ 	.word	index@(_Z35group_norm_nhwc_bwd_one_pass_kernelI11Bf16IOFp16WLi512ELi48ELi384EEv26Group_norm_nhwc_bwd_params)
        /*05a8*/ 	.word	0x000000a8


	//----- nvinfo : EIATTR_FRAME_SIZE
	.align		4
.L_281:
        /*05ac*/ 	.byte	0x04, 0x11
        /*05ae*/ 	.short	(.L_283 - .L_282)
	.align		4
.L_282:
        /*05b0*/ 	.word	index@(_Z35group_norm_nhwc_bwd_one_pass_kernelI11Bf16IOFp16WLi512ELi48ELi384EEv26Group_norm_nhwc_bwd_params)
        /*05b4*/ 	.word	0x00000110


	//----- nvinfo : EIATTR_REGCOUNT
	.align		4
.L_283:
        /*05b8*/ 	.byte	0x04, 0x2f
        /*05ba*/ 	.short	(.L_285 - .L_284)
	.align		4
.L_284:
        /*05bc*/ 	.word	index@(_Z35group_norm_nhwc_bwd_one_pass_kernelI11Bf16IOFp16WLi256ELi48ELi384EEv26Group_norm_nhwc_bwd_params)
        /*05c0*/ 	.word	0x00000086


	//----- nvinfo : EIATTR_FRAME_SIZE
	.align		4
.L_285:
        /*05c4*/ 	.byte	0x04, 0x11
        /*05c6*/ 	.short	(.L_287 - .L_286)
	.align		4
.L_286:
        /*05c8*/ 	.word	index@(_Z35group_norm_nhwc_bwd_one_pass_kernelI11Bf16IOFp16WLi256ELi48ELi384EEv26Group_norm_nhwc_bwd_params)
        /*05cc*/ 	.word	0x00000000


	//----- nvinfo : EIATTR_REGCOUNT
	.align		4
.L_287:
        /*05d0*/ 	.byte	0x04, 0x2f
        /*05d2*/ 	.short	(.L_289 - .L_288)
	.align		4
.L_288:
        /*05d4*/ 	.word	index@(_Z35group_norm_nhwc_bwd_one_pass_kernelI11Bf16IOFp16WLi128ELi48ELi384EEv26Group_norm_nhwc_bwd_params)
        /*05d8*/ 	.word	0x00000038


	//----- nvinfo : EIATTR_FRAME_SIZE
	.align		4
.L_289:
        /*05dc*/ 	.byte	0x04, 0x11
        /*05de*/ 	.short	(.L_291 - .L_290)
	.align		4
.L_290:
        /*05e0*/ 	.word	index@(_Z35group_norm_nhwc_bwd_one_pass_kernelI11Bf16IOFp16WLi128ELi48ELi384EEv26Group_norm_nhwc_bwd_params)
        /*05e4*/ 	.word	0x00000000


	//----- nvinfo : EIATTR_REGCOUNT
	.align		4
.L_291:
        /*05e8*/ 	.byte	0x04, 0x2f
        /*05ea*/ 	.short	(.L_293 - .L_292)
	.align		4
.L_292:
        /*05ec*/ 	.word	index@(_Z35group_norm_nhwc_bwd_one_pass_kernelI11Bf16IOFp16WLi64ELi48ELi384EEv26Group_norm_nhwc_bwd_params)
        /*05f0*/ 	.word	0x00000038


	//----- nvinfo : EIATTR_FRAME_SIZE
	.align		4
.L_293:
        /*05f4*/ 	.byte	0x04, 0x11
        /*05f6*/ 	.short	(.L_295 - .L_294)
	.align		4
.L_294:
        /*05f8*/ 	.word	index@(_Z35group_norm_nhwc_bwd_one_pass_kernelI11Bf16IOFp16WLi64ELi48ELi384EEv26Group_norm_nhwc_bwd_params)
        /*05fc*/ 	.word	0x00000000


	//----- nvinfo : EIATTR_REGCOUNT
	.align		4
.L_295:
        /*0600*/ 	.byte	0x04, 0x2f
        /*0602*/ 	.short	(.L_297 - .L_296)
	.align		4
.L_296:
        /*0604*/ 	.word	index@(_Z35group_norm_nhwc_bwd_one_pass_kernelI11Bf16IOBf16WLi512ELi48ELi384EEv26Group_norm_nhwc_bwd_params)
        /*0608*/ 	.word	0x000000a8


	//----- nvinfo : EIATTR_FRAME_SIZE
	.align		4
.L_297:
        /*060c*/ 	.byte	0x04, 0x11
        /*060e*/ 	.short	(.L_299 - .L_298)
	.align		4
.L_298:
        /*0610*/ 	.word	index@(_Z35group_norm_nhwc_bwd_one_pass_kernelI11Bf16IOBf16WLi512ELi48ELi384EEv26Group_norm_nhwc_bwd_params)
        /*0614*/ 	.word	0x00000110


	//----- nvinfo : EIATTR_REGCOUNT
	.align		4
.L_299:
        /*0618*/ 	.byte	0x04, 0x2f
        /*061a*/ 	.short	(.L_301 - .L_300)
	.align		4
.L_300:
        /*061c*/ 	.word	index@(_Z35group_norm_nhwc_bwd_one_pass_kernelI11Bf16IOBf16WLi256ELi48ELi384EEv26Group_norm_nhwc_bwd_params)
        /*0620*/ 	.word	0x00000086


	//----- nvinfo : EIATTR_FRAME_SIZE
	.align		4
.L_301:
        /*0624*/ 	.byte	0x04, 0x11
        /*0626*/ 	.short	(.L_303 - .L_302)
	.align		4
.L_302:
        /*0628*/ 	.word	index@(_Z35group_norm_nhwc_bwd_one_pass_kernelI11Bf16IOBf16WLi256ELi48ELi384EEv26Group_norm_nhwc_bwd_params)
        /*062c*/ 	.word	0x00000000


	//----- nvinfo : EIATTR_REGCOUNT
	.align		4
.L_303:
        /*0630*/ 	.byte	0x04, 0x2f
        /*0632*/ 	.short	(.L_305 - .L_304)
	.align		4
.L_304:
        /*0634*/ 	.word	index@(_Z35group_norm_nhwc_bwd_one_pass_kernelI11Bf16IOBf16WLi128ELi48ELi384EEv26Group_norm_nhwc_bwd_params)
        /*0638*/ 	.word	0x00000038


	//----- nvinfo : EIATTR_FRAME_SIZE
	.align		4
.L_305:
        /*063c*/ 	.byte	0x04, 0x11
        /*063e*/ 	.short	(.L_307 - .L_306)
	.align		4
.L_306:
        /*0640*/ 	.word	index@(_Z35group_norm_nhwc_bwd_one_pass_kernelI11Bf16IOBf16WLi128ELi48ELi384EEv26Group_norm_nhwc_bwd_params)
        /*0644*/ 	.word	0x00000000


	//----- nvinfo : EIATTR_REGCOUNT
	.align		4
.L_307:
        /*0648*/ 	.byte	0x04, 0x2f
        /*064a*/ 	.short	(.L_309 - .L_308)
	.align		4
.L_308:
        /*064c*/ 	.word	index@(_Z35group_norm_nhwc_bwd_one_pass_kernelI11Bf16IOBf16WLi64ELi48ELi384EEv26Group_norm_nhwc_bwd_params)
        /*0650*/ 	.word	0x00000038


	//----- nvinfo : EIATTR_FRAME_SIZE
	.align		4
.L_309:
        /*0654*/ 	.byte	0x04, 0x11
        /*0656*/ 	.short	(.L_311 - .L_310)
	.align		4
.L_310:
        /*0658*/ 	.word	index@(_Z35group_norm_nhwc_bwd_one_pass_kernelI11Bf16IOBf16WLi64ELi48ELi384EEv26Group_norm_nhwc_bwd_params)
        /*065c*/ 	.word	0x00000000


	//----- nvinfo : EIATTR_REGCOUNT
	.align		4
.L_311:
        /*0660*/ 	.byte	0x04, 0x2f
        /*0662*/ 	.short	(.L_313 - .L_312)
	.align		4
.L_312:
        /*0664*/ 	.word	index@(_Z35group_norm_nhwc_bwd_one_pass_kernelI11Bf16IOFp32WLi512ELi48ELi384EEv26Group_norm_nhwc_bwd_params)
        /*0668*/ 	.word	0x000000a8


	//----- nvinfo : EIATTR_FRAME_SIZE
	.align		4
.L_313:
        /*066c*/ 	.byte	0x04, 0x11
        /*066e*/ 	.short	(.L_315 - .L_314)
	.align		4
.L_314:
        /*0670*/ 	.word	index@(_Z35group_norm_nhwc_bwd_one_pass_kernelI11Bf16IOFp32WLi512ELi48ELi384EEv26Group_norm_nhwc_bwd_params)
        /*0674*/ 	.word	0x00000110


	//----- nvinfo : EIATTR_REGCOUNT
	.align		4
.L_315:
        /*0678*/ 	.byte	0x04, 0x2f
        /*067a*/ 	.short	(.L_317 - .L_316)
	.align		4
.L_316:
        /*067c*/ 	.word	index@(_Z35group_norm_nhwc_bwd_one_pass_kernelI11Bf16IOFp32WLi256ELi48ELi384EEv26Group_norm_nhwc_bwd_params)
        /*0680*/ 	.word	0x00000084


	//----- nvinfo : EIATTR_FRAME_SIZE
	.align		4
.L_317:
        /*0684*/ 	.byte	0x04, 0x11
        /*0686*/ 	.short	(.L_319 - .L_318)
	.align		4
.L_318:
        /*0688*/ 	.word	index@(_Z35group_norm_nhwc_bwd_one_pass_kernelI11Bf16IOFp32WLi256ELi48ELi384EEv26Group_norm_nhwc_bwd_params)
        /*068c*/ 	.word	0x00000000


	//----- nvinfo : EIATTR_REGCOUNT
	.align		4
.L_319:
        /*0690*/ 	.byte	0x04, 0x2f
        /*0692*/ 	.short	(.L_321 - .L_320)
	.align		4
.L_320:
        /*0694*/ 	.word	index@(_Z35group_norm_nhwc_bwd_one_pass_kernelI11Bf16IOFp32WLi128ELi48ELi384EEv26Group_norm_nhwc_bwd_params)
        /*0698*/ 	.word	0x00000038


	//----- nvinfo : EIATTR_FRAME_SIZE
	.align		4
.L_321:
        /*069c*/ 	.byte	0x04, 0x11
        /*069e*/ 	.short	(.L_323 - .L_322)
	.align		4
.L_322:
        /*06a0*/ 	.word	index@(_Z35group_norm_nhwc_bwd_one_pass_kernelI11Bf16IOFp32WLi128ELi48ELi384EEv26Group_norm_nhwc_bwd_params)
        /*06a4*/ 	.word	0x00000000


	//----- nvinfo : EIATTR_REGCOUNT
	.align		4
.L_323:
        /*06a8*/ 	.byte	0x04, 0x2f
        /*06aa*/ 	.short	(.L_325 - .L_324)
	.align		4
.L_324:
        /*06ac*/ 	.word	index@(_Z35group_norm_nhwc_bwd_one_pass_kernelI11Bf16IOFp32WLi64ELi48ELi384EEv26Group_norm_nhwc_bwd_params)
        /*06b0*/ 	.word	0x00000038


	//----- nvinfo : EIATTR_FRAME_SIZE
	.align		4
.L_325:
        /*06b4*/ 	.byte	0x04, 0x11
        /*06b6*/ 	.short	(.L_327 - .L_326)
	.align		4
.L_326:
        /*06b8*/ 	.word	index@(_Z35group_norm_nhwc_bwd_one_pass_kernelI11Bf16IOFp32WLi64ELi48ELi384EEv26Group_norm_nhwc_bwd_params)
        /*06bc*/ 	.word	0x00000000


	//----- nvinfo : EIATTR_REGCOUNT
	.align		4
.L_327:
        /*06c0*/ 	.byte	0x04, 0x2f
        /*06c2*/ 	.short	(.L_329 - .L_328)
	.align		4
.L_328:
        /*06c4*/ 	.word	index@(_ZN3cub18CUB_300001_SM_10006detail11EmptyKernelIvEEvv)
        /*06c8*/ 	.word	0x00000004


	//----- nvinfo : EIATTR_FRAME_SIZE
	.align		4
.L_329:
        /*06cc*/ 	.byte	0x04, 0x11
        /*06ce*/ 	.short	(.L_331 - .L_330)
	.align		4
.L_330:
        /*06d0*/ 	.word	index@(_ZN3cub18CUB_300001_SM_10006detail11EmptyKernelIvEEvv)
        /*06d4*/ 	.word	0x00000000


	//----- nvinfo : EIATTR_MIN_STACK_SIZE
	.align		4
.L_331:
        /*06d8*/ 	.byte	0x04, 0x12
        /*06da*/ 	.short	(.L_333 - .L_332)
	.align		4
.L_332:
        /*06dc*/ 	.word	index@(_ZN3cub18CUB_300001_SM_10006detail11EmptyKernelIvEEvv)
        /*06e0*/ 	.word	0x00000000


	//----- nvinfo : EIATTR_MIN_STACK_SIZE
	.align		4
.L_333:
        /*06e4*/ 	.byte	0x04, 0x12
        /*06e6*/ 	.short	(.L_335 - .L_334)
	.align		4
.L_334:
        /*06e8*/ 	.word	index@(_Z35group_norm_nhwc_bwd_one_pass_kernelI11Bf16IOFp32WLi64ELi48ELi384EEv26Group_norm_nhwc_bwd_params)
        /*06ec*/ 	.word	0x00000000


	//----- nvinfo : EIATTR_MIN_STACK_SIZE
	.align		4
.L_335:
        /*06f0*/ 	.byte	0x04, 0x12
        /*06f2*/ 	.short	(.L_337 - .L_336)
	.align		4
.L_336:
        /*06f4*/ 	.word	index@(_Z35group_norm_nhwc_bwd_one_pass_kernelI11Bf16IOFp32WLi128ELi48ELi384EEv26Group_norm_nhwc_bwd_params)
        /*06f8*/ 	.word	0x00000000


	//----- nvinfo : EIATTR_MIN_STACK_SIZE
	.align		4
.L_337:
        /*06fc*/ 	.byte	0x04, 0x12
        /*06fe*/ 	.short	(.L_339 - .L_338)
	.align		4
.L_338:
        /*0700*/ 	.word	index@(_Z35group_norm_nhwc_bwd_one_pass_kernelI11Bf16IOFp32WLi256ELi48ELi384EEv26Group_norm_nhwc_bwd_params)
        /*0704*/ 	.word	0x00000000


	//----- nvinfo : EIATTR_MIN_STACK_SIZE
	.align		4
.L_339:
        /*0708*/ 	.byte	0x04, 0x12
        /*070a*/ 	.short	(.L_341 - .L_340)
	.align		4
.L_340:
        /*070c*/ 	.word	index@(_Z35group_norm_nhwc_bwd_one_pass_kernelI11Bf16IOFp32WLi512ELi48ELi384EEv26Group_norm_nhwc_bwd_params)
        /*0710*/ 	.word	0x00000110


	//----- nvinfo : EIATTR_MIN_STACK_SIZE
	.align		4
.L_341:
        /*0714*/ 	.byte	0x04, 0x12
        /*0716*/ 	.short	(.L_343 - .L_342)
	.align		4
.L_342:
        /*0718*/ 	.word	index@(_Z35group_norm_nhwc_bwd_one_pass_kernelI11Bf16IOBf16WLi64ELi48ELi384EEv26Group_norm_nhwc_bwd_params)
        /*071c*/ 	.word	0x00000000


	//----- nvinfo : EIATTR_MIN_STACK_SIZE
	.align		4
.L_343:
        /*0720*/ 	.byte	0x04, 0x12
        /*0722*/ 	.short	(.L_345 - .L_344)
	.align		4
.L_344:
        /*0724*/ 	.word	index@(_Z35group_norm_nhwc_bwd_one_pass_kernelI11Bf16IOBf16WLi128ELi48ELi384EEv26Group_norm_nhwc_bwd_params)
        /*0728*/ 	.word	0x00000000


	//----- nvinfo : EIATTR_MIN_STACK_SIZE
	.align		4
.L_345:
        /*072c*/ 	.byte	0x04, 0x12
        /*072e*/ 	.short	(.L_347 - .L_346)
	.align		4
.L_346:
        /*0730*/ 	.word	index@(_Z35group_norm_nhwc_bwd_one_pass_kernelI11Bf16IOBf16WLi256ELi48ELi384EEv26Group_norm_nhwc_bwd_params)
        /*0734*/ 	.word	0x00000000


	//----- nvinfo : EIATTR_MIN_STACK_SIZE
	.align		4
.L_347:
        /*0738*/ 	.byte	0x04, 0x12
        /*073a*/ 	.short	(.L_349 - .L_348)
	.align		4
.L_348:
        /*073c*/ 	.word	index@(_Z35group_norm_nhwc_bwd_one_pass_kernelI11Bf16IOBf16WLi512ELi48ELi384EEv26Group_norm_nhwc_bwd_params)
        /*0740*/ 	.word	0x00000110


	//----- nvinfo : EIATTR_MIN_STACK_SIZE
	.align		4
.L_349:
        /*0744*/ 	.byte	0x04, 0x12
        /*0746*/ 	.short	(.L_351 - .L_350)
	.align		4
.L_350:
        /*0748*/ 	.word	index@(_Z35group_norm_nhwc_bwd_one_pass_kernelI11Bf16IOFp16WLi64ELi48ELi384EEv26Group_norm_nhwc_bwd_params)
        /*074c*/ 	.word	0x00000000


	//----- nvinfo : EIATTR_MIN_STACK_SIZE
	.align		4
.L_351:
        /*0750*/ 	.byte	0x04, 0x12
        /*0752*/ 	.short	(.L_353 - .L_352)
	.align		4
.L_352:
        /*0754*/ 	.word	index@(_Z35group_norm_nhwc_bwd_one_pass_kernelI11Bf16IOFp16WLi128ELi48ELi384EEv26Group_norm_nhwc_bwd_params)
        /*0758*/ 	.word	0x00000000


	//----- nvinfo : EIATTR_MIN_STACK_SIZE
	.align		4
.L_353:
        /*075c*/ 	.byte	0x04, 0x12
        /*075e*/ 	.short	(.L_355 - .L_354)
	.align		4
.L_354:
        /*0760*/ 	.word	index@(_Z35group_norm_nhwc_bwd_one_pass_kernelI11Bf16IOFp16WLi256ELi48ELi384EEv26Group_norm_nhwc_bwd_params)
        /*0764*/ 	.word	0x00000000


	//----- nvinfo : EIATTR_MIN_STACK_SIZE
	.align		4
.L_355:
        /*0768*/ 	.byte	0x04, 0x12
        /*076a*/ 	.short	(.L_357 - .L_356)
	.align		4
.L_356:
        /*076c*/ 	.word	index@(_Z35group_norm_nhwc_bwd_one_pass_kernelI11Bf16IOFp16WLi512ELi48ELi384EEv26Group_norm_nhwc_bwd_params)
        /*0770*/ 	.word	0x00000110


	//----- nvinfo : EIATTR_MIN_STACK_SIZE
	.align		4
.L_357:
        /*0774*/ 	.byte	0x04, 0x12
        /*0776*/ 	.short	(.L_359 - .L_358)
	.align		4
.L_358:
        /*0778*/ 	.word	index@(_Z35group_norm_nhwc_bwd_one_pass_kernelI11Fp16IOFp32WLi64ELi48ELi384EEv26Group_norm_nhwc_bwd_params)
        /*077c*/ 	.word	0x00000000


	//----- nvinfo : EIATTR_MIN_STACK_SIZE
	.align		4
.L_359:
        /*0780*/ 	.byte	0x04, 0x12
        /*0782*/ 	.short	(.L_361 - .L_360)
	.align		4
.L_360:
        /*0784*/ 	.word	index@(_Z35group_norm_nhwc_bwd_one_pass_kernelI11Fp16IOFp32WLi128ELi48ELi384EEv26Group_norm_nhwc_bwd_params)
        /*0788*/ 	.word	0x00000000


	//----- nvinfo : EIATTR_MIN_STACK_SIZE
	.align		4
.L_361:
        /*078c*/ 	.byte	0x04, 0x12
        /*078e*/ 	.short	(.L_363 - .L_362)
	.align		4
.L_362:
        /*0790*/ 	.word	index@(_Z35group_norm_nhwc_bwd_one_pass_kernelI11Fp16IOFp32WLi256ELi48ELi384EEv26Group_norm_nhwc_bwd_params)
        /*0794*/ 	.word	0x00000000


	//----- nvinfo : EIATTR_MIN_STACK_SIZE
	.align		4
.L_363:
        /*0798*/ 	.byte	0x04, 0x12
        /*079a*/ 	.short	(.L_365 - .L_364)
	.align		4
.L_364:
        /*079c*/ 	.word	index@(_Z35group_norm_nhwc_bwd_one_pass_kernelI11Fp16IOFp32WLi512ELi48ELi384EEv26Group_norm_nhwc_bwd_params)
        /*07a0*/ 	.word	0x00000110


	//----- nvinfo : EIATTR_MIN_STACK_SIZE
	.align		4
.L_365:
        /*07a4*/ 	.byte	0x04, 0x12
        /*07a6*/ 	.short	(.L_367 - .L_366)
	.align		4
.L_366:
        /*07a8*/ 	.word	index@(_Z35group_norm_nhwc_bwd_one_pass_kernelI11Fp16IOBf16WLi64ELi48ELi384EEv26Group_norm_nhwc_bwd_params)
        /*07ac*/ 	.word	0x00000000


	//----- nvinfo : EIATTR_MIN_STACK_SIZE
	.align		4
.L_367:
        /*07b0*/ 	.byte	0x04, 0x12
        /*07b2*/ 	.short	(.L_369 - .L_368)
	.align		4
.L_368:
        /*07b4*/ 	.word	index@(_Z35group_norm_nhwc_bwd_one_pass_kernelI11Fp16IOBf16WLi128ELi48ELi384EEv26Group_norm_nhwc_bwd_params)
        /*07b8*/ 	.word	0x00000000


	//----- nvinfo : EIATTR_MIN_STACK_SIZE
	.align		4
.L_369:
        /*07bc*/ 	.byte	0x04, 0x12
        /*07be*/ 	.short	(.L_371 - .L_370)
	.align		4
.L_370:
        /*07c0*/ 	.word	index@(_Z35group_norm_nhwc_bwd_one_pass_kernelI11Fp16IOBf16WLi256ELi48ELi384EEv26Group_norm_nhwc_bwd_params)
        /*07c4*/ 	.word	0x00000000


	//----- nvinfo : EIATTR_MIN_STACK_SIZE
	.align		4
.L_371:
        /*07c8*/ 	.byte	0x04, 0x12
        /*07ca*/ 	.short	(.L_373 - .L_372)
	.align		4
.L_372:
        /*07cc*/ 	.word	index@(_Z35group_norm_nhwc_bwd_one_pass_kernelI11Fp16IOBf16WLi512ELi48ELi384EEv26Group_norm_nhwc_bwd_params)
        /*07d0*/ 	.word	0x00000110


	//----- nvinfo : EIATTR_MIN_STACK_SIZE
	.align		4
.L_373:
        /*07d4*/ 	.byte	0x04, 0x12
        /*07d6*/ 	.short	(.L_375 - .L_374)
	.align		4
.L_374:
        /*07d8*/ 	.word	index@(_Z35group_norm_nhwc_bwd_one_pass_kernelI11Fp16IOFp16WLi64ELi48ELi384EEv26Group_norm_nhwc_bwd_params)
        /*07dc*/ 	.word	0x00000000


	//----- nvinfo : EIATTR_MIN_STACK_SIZE
	.align		4
.L_375:
        /*07e0*/ 	.byte	0x04, 0x12
        /*07e2*/ 	.short	(.L_377 - .L_376)
	.align		4
.L_376:
        /*07e4*/ 	.word	index@(_Z35group_norm_nhwc_bwd_one_pass_kernelI11Fp16IOFp16WLi128ELi48ELi384EEv26Group_norm_nhwc_bwd_params)
        /*07e8*/ 	.word	0x00000000


	//----- nvinfo : EIATTR_MIN_STACK_SIZE
	.align		4
.L_377:
        /*07ec*/ 	.byte	0x04, 0x12
        /*07ee*/ 	.short	(.L_379 - .L_378)
	.align		4
.L_378:
        /*07f0*/ 	.word	index@(_Z35group_norm_nhwc_bwd_one_pass_kernelI11Fp16IOFp16WLi256ELi48ELi384EEv26Group_norm_nhwc_bwd_params)
        /*07f4*/ 	.word	0x00000000


	//----- nvinfo : EIATTR_MIN_STACK_SIZE
	.align		4
.L_379:
        /*07f8*/ 	.byte	0x04, 0x12
        /*07fa*/ 	.short	(.L_381 - .L_380)
	.align		4
.L_380:
        /*07fc*/ 	.word	index@(_Z35group_norm_nhwc_bwd_one_pass_kernelI11Fp16IOFp16WLi512ELi48ELi384EEv26Group_norm_nhwc_bwd_params)
        /*0800*/ 	.word	0x00000110


	//----- nvinfo : EIATTR_MIN_STACK_SIZE
	.align		4
.L_381:
        /*0804*/ 	.byte	0x04, 0x12
        /*0806*/ 	.short	(.L_383 - .L_382)
	.align		4
.L_382:
        /*0808*/ 	.word	index@(_Z35group_norm_nhwc_bwd_one_pass_kernelI11Fp32IOFp32WLi64ELi48ELi384EEv26Group_norm_nhwc_bwd_params)
        /*080c*/ 	.word	0x00000000


	//----- nvinfo : EIATTR_MIN_STACK_SIZE
	.align		4
.L_383:
        /*0810*/ 	.byte	0x04, 0x12
        /*0812*/ 	.short	(.L_385 - .L_384)
	.align		4
.L_384:
        /*0814*/ 	.word	index@(_Z35group_norm_nhwc_bwd_one_pass_kernelI11Fp32IOFp32WLi128ELi48ELi384EEv26Group_norm_nhwc_bwd_params)
        /*0818*/ 	.word	0x00000000


	//----- nvinfo : EIATTR_MIN_STACK_SIZE
	.align		4
.L_385:
        /*081c*/ 	.byte	0x04, 0x12
        /*081e*/ 	.short	(.L_387 - .L_386)
	.align		4
.L_386:
        /*0820*/ 	.word	index@(_Z35group_norm_nhwc_bwd_one_pass_kernelI11Fp32IOFp32WLi256ELi48ELi384EEv26Group_norm_nhwc_bwd_params)
        /*0824*/ 	.word	0x00000000


	//----- nvinfo : EIATTR_MIN_STACK_SIZE
	.align		4
.L_387:
        /*0828*/ 	.byte	0x04, 0x12
        /*082a*/ 	.short	(.L_389 - .L_388)
	.align		4
.L_388:
        /*082c*/ 	.word	index@(_Z35group_norm_nhwc_bwd_one_pass_kernelI11Fp32IOFp32WLi512ELi48ELi384EEv26Group_norm_nhwc_bwd_params)
        /*0830*/ 	.word	0x00000210


	//----- nvinfo : EIATTR_MIN_STACK_SIZE
	.align		4
.L_389:
        /*0834*/ 	.byte	0x04, 0x12
        /*0836*/ 	.short	(.L_391 - .L_390)
	.align		4
.L_390:
        /*0838*/ 	.word	index@(_Z35group_norm_nhwc_bwd_one_pass_kernelI11Fp32IOBf16WLi64ELi48ELi384EEv26Group_norm_nhwc_bwd_params)
        /*083c*/ 	.word	0x00000000


	//----- nvinfo : EIATTR_MIN_STACK_SIZE
	.align		4
.L_391:
        /*0840*/ 	.byte	0x04, 0x12
        /*0842*/ 	.short	(.L_393 - .L_392)
	.align		4
.L_392:
        /*0844*/ 	.word	index@(_Z35group_norm_nhwc_bwd_one_pass_kernelI11Fp32IOBf16WLi128ELi48ELi384EEv26Group_norm_nhwc_bwd_params)
        /*0848*/ 	.word	0x00000000


	//----- nvinfo : EIATTR_MIN_STACK_SIZE
	.align		4
.L_393:
        /*084c*/ 	.byte	0x04, 0x12
        /*084e*/ 	.short	(.L_395 - .L_394)
	.align		4
.L_394:
        /*0850*/ 	.word	index@(_Z35group_norm_nhwc_bwd_one_pass_kernelI11Fp32IOBf16WLi256ELi48ELi384EEv26Group_norm_nhwc_bwd_params)
        /*0854*/ 	.word	0x00000000


	//----- nvinfo : EIATTR_MIN_STACK_SIZE
	.align		4
.L_395:
        /*0858*/ 	.byte	0x04, 0x12
        /*085a*/ 	.short	(.L_397 - .L_396)
	.align		4
.L_396:
        /*085c*/ 	.word	index@(_Z35group_norm_nhwc_bwd_one_pass_kernelI11Fp32IOBf16WLi512ELi48ELi384EEv26Group_norm_nhwc_bwd_params)
        /*0860*/ 	.word	0x00000210


	//----- nvinfo : EIATTR_MIN_STACK_SIZE
	.align		4
.L_397:
        /*0864*/ 	.byte	0x04, 0x12
        /*0866*/ 	.short	(.L_399 - .L_398)
	.align		4
.L_398:
        /*0868*/ 	.word	index@(_Z35group_norm_nhwc_bwd_one_pass_kernelI11Fp32IOFp16WLi64ELi48ELi384EEv26Group_norm_nhwc_bwd_params)
        /*086c*/ 	.word	0x00000000


	//----- nvinfo : EIATTR_MIN_STACK_SIZE
	.align		4
.L_399:
        /*0870*/ 	.byte	0x04, 0x12
        /*0872*/ 	.short	(.L_401 - .L_400)
	.align		4
.L_400:
        /*0874*/ 	.word	index@(_Z35group_norm_nhwc_bwd_one_pass_kernelI11Fp32IOFp16WLi128ELi48ELi384EEv26Group_norm_nhwc_bwd_params)
        /*0878*/ 	.word	0x00000000


	//----- nvinfo : EIATTR_MIN_STACK_SIZE
	.align		4
.L_401:
        /*087c*/ 	.byte	0x04, 0x12
        /*087e*/ 	.short	(.L_403 - .L_402)
	.align		4
.L_402:
        /*0880*/ 	.word	index@(_Z35group_norm_nhwc_bwd_one_pass_kernelI11Fp32IOFp16WLi256ELi48ELi384EEv26Group_norm_nhwc_bwd_params)
        /*0884*/ 	.word	0x00000000


	//----- nvinfo : EIATTR_MIN_STACK_SIZE
	.align		4
.L_403:
        /*0888*/ 	.byte	0x04, 0x12
        /*088a*/ 	.short	(.L_405 - .L_404)
	.align		4
.L_404:
        /*088c*/ 	.word	index@(_Z35group_norm_nhwc_bwd_one_pass_kernelI11Fp32IOFp16WLi512ELi48ELi384EEv26Group_norm_nhwc_bwd_params)
        /*0890*/ 	.word	0x00000210


	//----- nvinfo : EIATTR_MIN_STACK_SIZE
	.align		4
.L_405:
        /*0894*/ 	.byte	0x04, 0x12
        /*0896*/ 	.short	(.L_407 - .L_406)
	.align		4
.L_406:
        /*0898*/ 	.word	index@(_Z35group_norm_nhwc_fwd_one_pass_kernelI11Bf16IOFp32WLi64ELi48ELi384EEv26Group_norm_nhwc_fwd_params)
        /*089c*/ 	.word	0x00000000


	//----- nvinfo : EIATTR_MIN_STACK_SIZE
	.align		4
.L_407:
        /*08a0*/ 	.byte	0x04, 0x12
        /*08a2*/ 	.short	(.L_409 - .L_408)
	.align		4
.L_408:
        /*08a4*/ 	.word	index@(_Z35group_norm_nhwc_fwd_one_pass_kernelI11Bf16IOFp32WLi128ELi48ELi384EEv26Group_norm_nhwc_fwd_params)
        /*08a8*/ 	.word	0x00000000


	//----- nvinfo : EIATTR_MIN_STACK_SIZE
	.align		4
.L_409:
        /*08ac*/ 	.byte	0x04, 0x12
        /*08ae*/ 	.short	(.L_411 - .L_410)
	.align		4
.L_410:
        /*08b0*/ 	.word	index@(_Z35group_norm_nhwc_fwd_one_pass_kernelI11Bf16IOFp32WLi256ELi48ELi384EEv26Group_norm_nhwc_fwd_params)
        /*08b4*/ 	.word	0x00000000


	//----- nvinfo : EIATTR_MIN_STACK_SIZE
	.align		4
.L_411:
        /*08b8*/ 	.byte	0x04, 0x12
        /*08ba*/ 	.short	(.L_413 - .L_412)
	.align		4
.L_412:
        /*08bc*/ 	.word	index@(_Z35group_norm_nhwc_fwd_one_pass_kernelI11Bf16IOFp32WLi512ELi48ELi384EEv26Group_norm_nhwc_fwd_params)
        /*08c0*/ 	.word	0x00000000


	//----- nvinfo : EIATTR_MIN_STACK_SIZE
	.align		4
.L_413:
        /*08c4*/ 	.byte	0x04, 0x12
        /*08c6*/ 	.short	(.L_415 - .L_414)
	.align		4
.L_414:
        /*08c8*/ 	.word	index@(_Z35group_norm_nhwc_fwd_one_pass_kernelI11Bf16IOBf16WLi64ELi48ELi384EEv26Group_norm_nhwc_fwd_params)
        /*08cc*/ 	.word	0x00000000


	//----- nvinfo : EIATTR_MIN_STACK_SIZE
	.align		4
.L_415:
        /*08d0*/ 	.byte	0x04, 0x12
        /*08d2*/ 	.short	(.L_417 - .L_416)
	.align		4
.L_416:
        /*08d4*/ 	.word	index@(_Z35group_norm_nhwc_fwd_one_pass_kernelI11Bf16IOBf16WLi128ELi48ELi384EEv26Group_norm_nhwc_fwd_params)
        /*08d8*/ 	.word	0x00000000


	//----- nvinfo : EIATTR_MIN_STACK_SIZE
	.align		4
.L_417:
        /*08dc*/ 	.byte	0x04, 0x12
        /*08de*/ 	.short	(.L_419 - .L_418)
	.align		4
.L_418:
        /*08e0*/ 	.word	index@(_Z35group_norm_nhwc_fwd_one_pass_kernelI11Bf16IOBf16WLi256ELi48ELi384EEv26Group_norm_nhwc_fwd_params)
        /*08e4*/ 	.word	0x00000000


	//----- nvinfo : EIATTR_MIN_STACK_SIZE
	.align		4
.L_419:
        /*08e8*/ 	.byte	0x04, 0x12
        /*08ea*/ 	.short	(.L_421 - .L_420)
	.align		4
.L_420:
        /*08ec*/ 	.word	index@(_Z35group_norm_nhwc_fwd_one_pass_kernelI11Bf16IOBf16WLi512ELi48ELi384EEv26Group_norm_nhwc_fwd_params)
        /*08f0*/ 	.word	0x00000000


	//----- nvinfo : EIATTR_MIN_STACK_SIZE
	.align		4
.L_421:
        /*08f4*/ 	.byte	0x04, 0x12
        /*08f6*/ 	.short	(.L_423 - .L_422)
	.align		4
.L_422:
        /*08f8*/ 	.word	index@(_Z35group_norm_nhwc_fwd_one_pass_kernelI11Bf16IOFp16WLi64ELi48ELi384EEv26Group_norm_nhwc_fwd_params)
        /*08fc*/ 	.word	0x00000000


	//----- nvinfo : EIATTR_MIN_STACK_SIZE
	.align		4
.L_423:
        /*0900*/ 	.byte	0x04, 0x12
        /*0902*/ 	.short	(.L_425 - .L_424)
	.align		4
.L_424:
        /*0904*/ 	.word	index@(_Z35group_norm_nhwc_fwd_one_pass_kernelI11Bf16IOFp16WLi128ELi48ELi384EEv26Group_norm_nhwc_fwd_params)
        /*0908*/ 	.word	0x00000000


	//----- nvinfo : EIATTR_MIN_STACK_SIZE
	.align		4
.L_425:
        /*090c*/ 	.byte	0x04, 0x12
        /*090e*/ 	.short	(.L_427 - .L_426)
	.align		4
.L_426:
        /*0910*/ 	.word	index@(_Z35group_norm_nhwc_fwd_one_pass_kernelI11Bf16IOFp16WLi256ELi48ELi384EEv26Group_norm_nhwc_fwd_params)
        /*0914*/ 	.word	0x00000000


	//----- nvinfo : EIATTR_MIN_STACK_SIZE
	.align		4
.L_427:
        /*0918*/ 	.byte	0x04, 0x12
        /*091a*/ 	.short	(.L_429 - .L_428)
	.align		4
.L_428:
        /*091c*/ 	.word	index@(_Z35group_norm_nhwc_fwd_one_pass_kernelI11Bf16IOFp16WLi512ELi48ELi384EEv26Group_norm_nhwc_fwd_params)
        /*0920*/ 	.word	0x00000000


	//----- nvinfo : EIATTR_MIN_STACK_SIZE
	.align		4
.L_429:
        /*0924*/ 	.byte	0x04, 0x12
        /*0926*/ 	.short	(.L_431 - .L_430)
	.align		4
.L_430:
        /*0928*/ 	.word	index@(_Z35group_norm_nhwc_fwd_one_pass_kernelI11Fp16IOFp32WLi64ELi48ELi384EEv26Group_norm_nhwc_fwd_params)
        /*092c*/ 	.word	0x00000000


	//----- nvinfo : EIATTR_MIN_STACK_SIZE
	.align		4
.L_431:
        /*0930*/ 	.byte	0x04, 0x12
        /*0932*/ 	.short	(.L_433 - .L_432)
	.align		4
.L_432:
        /*0934*/ 	.word	index@(_Z35group_norm_nhwc_fwd_one_pass_kernelI11Fp16IOFp32WLi128ELi48ELi384EEv26Group_norm_nhwc_fwd_params)
        /*0938*/ 	.word	0x00000000


	//----- nvinfo : EIATTR_MIN_STACK_SIZE
	.align		4
.L_433:
        /*093c*/ 	.byte	0x04, 0x12
        /*093e*/ 	.short	(.L_435 - .L_434)
	.align		4
.L_434:
        /*0940*/ 	.word	index@(_Z35group_norm_nhwc_fwd_one_pass_kernelI11Fp16IOFp32WLi256ELi48ELi384EEv26Group_norm_nhwc_fwd_params)
        /*0944*/ 	.word	0x00000000


	//----- nvinfo : EIATTR_MIN_STACK_SIZE
	.align		4
.L_435:
        /*0948*/ 	.byte	0x04, 0x12
        /*094a*/ 	.short	(.L_437 - .L_436)
	.align		4
.L_436:
        /*094c*/ 	.word	index@(_Z35group_norm_nhwc_fwd_one_pass_kernelI11Fp16IOFp32WLi512ELi48ELi384EEv26Group_norm_nhwc_fwd_params)
        /*0950*/ 	.word	0x00000000


	//----- nvinfo : EIATTR_MIN_STACK_SIZE
	.align		4
.L_437:
        /*0954*/ 	.byte	0x04, 0x12
        /*0956*/ 	.short	(.L_439 - .L_438)
	.align		4
.L_438:
        /*0958*/ 	.word	index@(_Z35group_norm_nhwc_fwd_one_pass_kernelI11Fp16IOBf16WLi64ELi48ELi384EEv26Group_norm_nhwc_fwd_params)
        /*095c*/ 	.word	0x00000000


	//----- nvinfo : EIATTR_MIN_STACK_SIZE
	.align		4
.L_439:
        /*0960*/ 	.byte	0x04, 0x12
        /*0962*/ 	.short	(.L_441 - .L_440)
	.align		4
.L_440:
        /*0964*/ 	.word	index@(_Z35group_norm_nhwc_fwd_one_pass_kernelI11Fp16IOBf16WLi128ELi48ELi384EEv26Group_norm_nhwc_fwd_params)
        /*0968*/ 	.word	0x00000000


	//----- nvinfo : EIATTR_MIN_STACK_SIZE
	.align		4
.L_441:
        /*096c*/ 	.byte	0x04, 0x12
        /*096e*/ 	.short	(.L_443 - .L_442)
	.align		4
.L_442:
        /*0970*/ 	.word	index@(_Z35group_norm_nhwc_fwd_one_pass_kernelI11Fp16IOBf16WLi256ELi48ELi384EEv26Group_norm_nhwc_fwd_params)
        /*0974*/ 	.word	0x00000000


	//----- nvinfo : EIATTR_MIN_STACK_SIZE
	.align		4
.L_443:
        /*0978*/ 	.byte	0x04, 0x12
        /*097a*/ 	.short	(.L_445 - .L_444)
	.align		4
.L_444:
        /*097c*/ 	.word	index@(_Z35group_norm_nhwc_fwd_one_pass_kernelI11Fp16IOBf16WLi512ELi48ELi384EEv26Group_norm_nhwc_fwd_params)
        /*0980*/ 	.word	0x00000000


	//----- nvinfo : EIATTR_MIN_STACK_SIZE
	.align		4
.L_445:
        /*0984*/ 	.byte	0x04, 0x12
        /*0986*/ 	.short	(.L_447 - .L_446)
	.align		4
.L_446:
        /*0988*/ 	.word	index@(_Z35group_norm_nhwc_fwd_one_pass_kernelI11Fp16IOFp16WLi64ELi48ELi384EEv26Group_norm_nhwc_fwd_params)
        /*098c*/ 	.word	0x00000000


	//----- nvinfo : EIATTR_MIN_STACK_SIZE
	.align		4
.L_447:
        /*0990*/ 	.byte	0x04, 0x12
        /*0992*/ 	.short	(.L_449 - .L_448)
	.align		4
.L_448:
        /*0994*/ 	.word	index@(_Z35group_norm_nhwc_fwd_one_pass_kernelI11Fp16IOFp16WLi128ELi48ELi384EEv26Group_norm_nhwc_fwd_params)
        /*0998*/ 	.word	0x00000000


	//----- nvinfo : EIATTR_MIN_STACK_SIZE
	.align		4
.L_449:
        /*099c*/ 	.byte	0x04, 0x12
        /*099e*/ 	.short	(.L_451 - .L_450)
	.align		4
.L_450:
        /*09a0*/ 	.word	index@(_Z35group_norm_nhwc_fwd_one_pass_kernelI11Fp16IOFp16WLi256ELi48ELi384EEv26Group_norm_nhwc_fwd_params)
        /*09a4*/ 	.word	0x00000000


	//----- nvinfo : EIATTR_MIN_STACK_SIZE
	.align		4
.L_451:
        /*09a8*/ 	.byte	0x04, 0x12
        /*09aa*/ 	.short	(.L_453 - .L_452)
	.align		4
.L_452:
        /*09ac*/ 	.word	index@(_Z35group_norm_nhwc_fwd_one_pass_kernelI11Fp16IOFp16WLi512ELi48ELi384EEv26Group_norm_nhwc_fwd_params)
        /*09b0*/ 	.word	0x00000000


	//----- nvinfo : EIATTR_MIN_STACK_SIZE
	.align		4
.L_453:
        /*09b4*/ 	.byte	0x04, 0x12
        /*09b6*/ 	.short	(.L_455 - .L_454)
	.align		4
.L_454:
        /*09b8*/ 	.word	index@(_Z35group_norm_nhwc_fwd_one_pass_kernelI11Fp32IOFp32WLi64ELi48ELi384EEv26Group_norm_nhwc_fwd_params)
        /*09bc*/ 	.word	0x00000000


	//----- nvinfo : EIATTR_MIN_STACK_SIZE
	.align		4
.L_455:
        /*09c0*/ 	.byte	0x04, 0x12
        /*09c2*/ 	.short	(.L_457 - .L_456)
	.align		4
.L_456:
        /*09c4*/ 	.word	index@(_Z35group_norm_nhwc_fwd_one_pass_kernelI11Fp32IOFp32WLi128ELi48ELi384EEv26Group_norm_nhwc_fwd_params)
        /*09c8*/ 	.word	0x00000000


	//----- nvinfo : EIATTR_MIN_STACK_SIZE
	.align		4
.L_457:
        /*09cc*/ 	.byte	0x04, 0x12
        /*09ce*/ 	.short	(.L_459 - .L_458)
	.align		4
.L_458:
        /*09d0*/ 	.word	index@(_Z35group_norm_nhwc_fwd_one_pass_kernelI11Fp32IOFp32WLi256ELi48ELi384EEv26Group_norm_nhwc_fwd_params)
        /*09d4*/ 	.word	0x00000000


	//----- nvinfo : EIATTR_MIN_STACK_SIZE
	.align		4
.L_459:
        /*09d8*/ 	.byte	0x04, 0x12
        /*09da*/ 	.short	(.L_461 - .L_460)
	.align		4
.L_460:
        /*09dc*/ 	.word	index@(_Z35group_norm_nhwc_fwd_one_pass_kernelI11Fp32IOFp32WLi512ELi48ELi384EEv26Group_norm_nhwc_fwd_params)
        /*09e0*/ 	.word	0x00000000


	//----- nvinfo : EIATTR_MIN_STACK_SIZE
	.align		4
.L_461:
        /*09e4*/ 	.byte	0x04, 0x12
        /*09e6*/ 	.short	(.L_463 - .L_462)
	.align		4
.L_462:
        /*09e8*/ 	.word	index@(_Z35group_norm_nhwc_fwd_one_pass_kernelI11Fp32IOBf16WLi64ELi48ELi384EEv26Group_norm_nhwc_fwd_params)
        /*09ec*/ 	.word	0x00000000


	//----- nvinfo : EIATTR_MIN_STACK_SIZE
	.align		4
.L_463:
        /*09f0*/ 	.byte	0x04, 0x12
        /*09f2*/ 	.short	(.L_465 - .L_464)
	.align		4
.L_464:
        /*09f4*/ 	.word	index@(_Z35group_norm_nhwc_fwd_one_pass_kernelI11Fp32IOBf16WLi128ELi48ELi384EEv26Group_norm_nhwc_fwd_params)
        /*09f8*/ 	.word	0x00000000


	//----- nvinfo : EIATTR_MIN_STACK_SIZE
	.align		4
.L_465:
        /*09fc*/ 	.byte	0x04, 0x12
        /*09fe*/ 	.short	(.L_467 - .L_466)
	.align		4
.L_466:
        /*0a00*/ 	.word	index@(_Z35group_norm_nhwc_fwd_one_pass_kernelI11Fp32IOBf16WLi256ELi48ELi384EEv26Group_norm_nhwc_fwd_params)
        /*0a04*/ 	.word	0x00000000


	//----- nvinfo : EIATTR_MIN_STACK_SIZE
	.align		4
.L_467:
        /*0a08*/ 	.byte	0x04, 0x12
        /*0a0a*/ 	.short	(.L_469 - .L_468)
	.align		4
.L_468:
        /*0a0c*/ 	.word	index@(_Z35group_norm_nhwc_fwd_one_pass_kernelI11Fp32IOBf16WLi512ELi48ELi384EEv26Group_norm_nhwc_fwd_params)
        /*0a10*/ 	.word	0x00000000


	//----- nvinfo : EIATTR_MIN_STACK_SIZE
	.align		4
.L_469:
        /*0a14*/ 	.byte	0x04, 0x12
        /*0a16*/ 	.short	(.L_471 - .L_470)
	.align		4
.L_470:
        /*0a18*/ 	.word	index@(_Z35group_norm_nhwc_fwd_one_pass_kernelI11Fp32IOFp16WLi64ELi48ELi384EEv26Group_norm_nhwc_fwd_params)
        /*0a1c*/ 	.word	0x00000000


	//----- nvinfo : EIATTR_MIN_STACK_SIZE
	.align		4
.L_471:
        /*0a20*/ 	.byte	0x04, 0x12
        /*0a22*/ 	.short	(.L_473 - .L_472)
	.align		4
.L_472:
        /*0a24*/ 	.word	index@(_Z35group_norm_nhwc_fwd_one_pass_kernelI11Fp32IOFp16WLi128ELi48ELi384EEv26Group_norm_nhwc_fwd_params)
        /*0a28*/ 	.word	0x00000000


	//----- nvinfo : EIATTR_MIN_STACK_SIZE
	.align		4
.L_473:
        /*0a2c*/ 	.byte	0x04, 0x12
        /*0a2e*/ 	.short	(.L_475 - .L_474)
	.align		4
.L_474:
        /*0a30*/ 	.word	index@(_Z35group_norm_nhwc_fwd_one_pass_kernelI11Fp32IOFp16WLi256ELi48ELi384EEv26Group_norm_nhwc_fwd_params)
        /*0a34*/ 	.word	0x00000000


	//----- nvinfo : EIATTR_MIN_STACK_SIZE
	.align		4
.L_475:
        /*0a38*/ 	.byte	0x04, 0x12
        /*0a3a*/ 	.short	(.L_477 - .L_476)
	.align		4
.L_476:
        /*0a3c*/ 	.word	index@(_Z35group_norm_nhwc_fwd_one_pass_kernelI11Fp32IOFp16WLi512ELi48ELi384EEv26Group_norm_nhwc_fwd_params)
        /*0a40*/ 	.word	0x00000000
.L_477:


//--------------------- .nv.compat                --------------------------
	.section	.nv.compat,"",@"SHT_CUDA_COMPAT_INFO"
	.align	4
        /*0000*/ 	.byte	0x02, 0x09, 0x01, 0x00, 0x02, 0x02, 0x01, 0x00, 0x02, 0x05, 0x05, 0x00, 0x03, 0x07, 0x01, 0x01
        /*0010*/ 	.byte	0x02, 0x03, 0x00, 0x00, 0x02, 0x06, 0x01, 0x00, 0x04, 0x0b, 0x08, 0x00, 0x09, 0x00, 0x00, 0x00
        /*0020*/ 	.byte	0x00, 0x00, 0x00, 0x00


//--------------------- .nv.info._ZN3cub18CUB_300001_SM_10006detail11EmptyKernelIvEEvv --------------------------
	.section	.nv.info._ZN3cub18CUB_300001_SM_10006detail11EmptyKernelIvEEvv,"",@"SHT_CUDA_INFO"
	.sectionflags	@""
	.align	4


	//----- nvinfo : EIATTR_CUDA_API_VERSION
	.align		4
        /*0000*/ 	.byte	0x04, 0x37
        /*0002*/ 	.short	(.L_479 - .L_478)
.L_478:
        /*0004*/ 	.word	0x00000082


	//----- nvinfo : EIATTR_SPARSE_MMA_MASK
	.align		4
.L_479:
        /*0008*/ 	.byte	0x03, 0x50
        /*000a*/ 	.short	0x0000


	//----- nvinfo : EIATTR_MAXREG_COUNT
	.align		4
        /*000c*/ 	.byte	0x03, 0x1b
        /*000e*/ 	.short	0x00ff


	//----- nvinfo : EIATTR_MERCURY_ISA_VERSION
	.align		4
        /*0010*/ 	.byte	0x03, 0x5f
        /*0012*/ 	.short	0x0101


	//----- nvinfo : EIATTR_VRC_CTA_INIT_COUNT
	.align		4
        /*0014*/ 	.byte	0x02, 0x4a
	.zero		1
	.zero		1


	//----- nvinfo : EIATTR_EXIT_INSTR_OFFSETS
	.align		4
        /*0018*/ 	.byte	0x04, 0x1c
        /*001a*/ 	.short	(.L_481 - .L_480)


	//   ....[0]....
.L_480:
        /*001c*/ 	.word	0x00000010


	//----- nvinfo : EIATTR_SW_WAR
	.align		4
.L_481:
        /*0020*/ 	.byte	0x04, 0x36
        /*0022*/ 	.short	(.L_483 - .L_482)
.L_482:
        /*0024*/ 	.word	0x00000008
.L_483:


//--------------------- .nv.info._Z35group_norm_nhwc_bwd_one_pass_kernelI11Bf16IOFp32WLi64ELi48ELi384EEv26Group_norm_nhwc_bwd_params --------------------------
	.section	.nv.info._Z35group_norm_nhwc_bwd_one_pass_kernelI11Bf16IOFp32WLi64ELi48ELi384EEv26Group_norm_nhwc_bwd_params,"",@"SHT_CUDA_INFO"
	.sectionflags	@""
	.align	4


	//----- nvinfo : EIATTR_CUDA_API_VERSION
	.align		4
        /*0000*/ 	.byte	0x04, 0x37
        /*0002*/ 	.short	(.L_485 - .L_484)
.L_484:
        /*0004*/ 	.word	0x00000082


	//----- nvinfo : EIATTR_KPARAM_INFO
	.align		4
.L_485:
        /*0008*/ 	.byte	0x04, 0x17
        /*000a*/ 	.short	(.L_487 - .L_486)
.L_486:
        /*000c*/ 	.word	0x00000000
        /*0010*/ 	.short	0x0000
        /*0012*/ 	.short	0x0000
        /*0014*/ 	.byte	0x00, 0xf0, 0xe1, 0x02


	//----- nvinfo : EIATTR_SPARSE_MMA_MASK
	.align		4
.L_487:
        /*0018*/ 	.byte	0x03, 0x50
        /*001a*/ 	.short	0x0000


	//----- nvinfo : EIATTR_MAXREG_COUNT
	.align		4
        /*001c*/ 	.byte	0x03, 0x1b
        /*001e*/ 	.short	0x00a8


	//----- nvinfo : EIATTR_NUM_BARRIERS
	.align		4
        /*0020*/ 	.byte	0x02, 0x4c
        /*0022*/ 	.byte	0x01
	.zero		1


	//----- nvinfo : EIATTR_MERCURY_ISA_VERSION
	.align		4
        /*0024*/ 	.byte	0x03, 0x5f
        /*0026*/ 	.short	0x0101


	//----- nvinfo : EIATTR_INT_WARP_WIDE_INSTR_OFFSETS
	.align		4
        /*0028*/ 	.byte	0x04, 0x31
        /*002a*/ 	.short	(.L_489 - .L_488)


	//   ....[0]....
.L_488:
        /*002c*/ 	.word	0x00001c70


	//----- nvinfo : EIATTR_COOP_GROUP_MASK_REGIDS
	.align		4
.L_489:
        /*0030*/ 	.byte	0x04, 0x29
        /*0032*/ 	.short	(.L_491 - .L_490)


	//   ....[0]....
.L_490:
        /*0034*/ 	.word	0xffffffff


	//   ....[1]....
        /*0038*/ 	.word	0xffffffff


	//   ....[2]....
        /*003c*/ 	.word	0xffffffff


	//   ....[3]....
        /*0040*/ 	.word	0xffffffff


	//   ....[4]....
        /*0044*/ 	.word	0xffffffff


	//   ....[5]....
        /*0048*/ 	.word	0xffffffff


	//   ....[6]....
        /*004c*/ 	.word	0xffffffff


	//   ....[7]....
        /*0050*/ 	.word	0xffffffff


	//   ....[8]....
        /*0054*/ 	.word	0xffffffff


	//   ....[9]....
        /*0058*/ 	.word	0xffffffff


	//----- nvinfo : EIATTR_COOP_GROUP_INSTR_OFFSETS
	.align		4
.L_491:
        /*005c*/ 	.byte	0x04, 0x28
        /*005e*/ 	.short	(.L_493 - .L_492)


	//   ....[0]....
.L_492:
        /*0060*/ 	.word	0x00001a30


	//   ....[1]....
        /*0064*/ 	.word	0x00001a70


	//   ....[2]....
        /*0068*/ 	.word	0x00001af0


	//   ....[3]....
        /*006c*/ 	.word	0x00001b10


	//   ....[4]....
        /*0070*/ 	.word	0x00001b50


	//   ....[5]....
        /*0074*/ 	.word	0x00001b70


	//   ....[6]....
        /*0078*/ 	.word	0x00001ba0


	//   ....[7]....
        /*007c*/ 	.word	0x00001bc0


	//   ....[8]....
        /*0080*/ 	.word	0x00001c10


	//   ....[9]....
        /*0084*/ 	.word	0x00001c20


	//----- nvinfo : EIATTR_VRC_CTA_INIT_COUNT
	.align		4
.L_493:
        /*0088*/ 	.byte	0x02, 0x4a
	.zero		1
	.zero		1


	//----- nvinfo : EIATTR_EXIT_INSTR_OFFSETS
	.align		4
        /*008c*/ 	.byte	0x04, 0x1c
        /*008e*/ 	.short	(.L_495 - .L_494)


	//   ....[0]....
.L_494:
        /*0090*/ 	.word	0x00003f60


	//   ....[1]....
        /*0094*/ 	.word	0x00004090


	//   ....[2]....
        /*0098*/ 	.word	0x00004660


	//   ....[3]....
        /*009c*/ 	.word	0x00004c10


	//----- nvinfo : EIATTR_MAX_THREADS
	.align		4
.L_495:
        /*00a0*/ 	.byte	0x04, 0x05
        /*00a2*/ 	.short	(.L_497 - .L_496)
.L_496:
        /*00a4*/ 	.word	0x00000180
        /*00a8*/ 	.word	0x00000001
        /*00ac*/ 	.word	0x00000001


	//----- nvinfo : EIATTR_CRS_STACK_SIZE
	.align		4
.L_497:
        /*00b0*/ 	.byte	0x04, 0x1e
        /*00b2*/ 	.short	(.L_499 - .L_498)
.L_498:
        /*00b4*/ 	.word	0x00000000


	//----- nvinfo : EIATTR_CBANK_PARAM_SIZE
	.align		4
.L_499:
        /*00b8*/ 	.byte	0x03, 0x19
        /*00ba*/ 	.short	0x00b8


	//----- nvinfo : EIATTR_PARAM_CBANK
	.align		4
        /*00bc*/ 	.byte	0x04, 0x0a
        /*00be*/ 	.short	(.L_501 - .L_500)
	.align		4
.L_500:
        /*00c0*/ 	.word	index@(.nv.constant0._Z35group_norm_nhwc_bwd_one_pass_kernelI11Bf16IOFp32WLi64ELi48ELi384EEv26Group_norm_nhwc_bwd_params)
        /*00c4*/ 	.short	0x0380
        /*00c6*/ 	.short	0x00b8


	//----- nvinfo : EIATTR_SW_WAR
	.align		4
.L_501:
        /*00c8*/ 	.byte	0x04, 0x36
        /*00ca*/ 	.short	(.L_503 - .L_502)
.L_502:
        /*00cc*/ 	.word	0x00000008
.L_503:


//--------------------- .nv.info._Z35group_norm_nhwc_bwd_one_pass_kernelI11Bf16IOFp32WLi128ELi48ELi384EEv26Group_norm_nhwc_bwd_params --------------------------
	.section	.nv.info._Z35group_norm_nhwc_bwd_one_pass_kernelI11Bf16IOFp32WLi128ELi48ELi384EEv26Group_norm_nhwc_bwd_params,"",@"SHT_CUDA_INFO"
	.sectionflags	@""
	.align	4


	//----- nvinfo : EIATTR_CUDA_API_VERSION
	.align		4
        /*0000*/ 	.byte	0x04, 0x37
        /*0002*/ 	.short	(.L_505 - .L_504)
.L_504:
        /*0004*/ 	.word	0x00000082


	//----- nvinfo : EIATTR_KPARAM_INFO
	.align		4
.L_505:
        /*0008*/ 	.byte	0x04, 0x17
        /*000a*/ 	.short	(.L_507 - .L_506)
.L_506:
        /*000c*/ 	.word	0x00000000
        /*0010*/ 	.short	0x0000
        /*0012*/ 	.short	0x0000
        /*0014*/ 	.byte	0x00, 0xf0, 0xe1, 0x02


	//----- nvinfo : EIATTR_SPARSE_MMA_MASK
	.align		4
.L_507:
        /*0018*/ 	.byte	0x03, 0x50
        /*001a*/ 	.short	0x0000


	//----- nvinfo : EIATTR_MAXREG_COUNT
	.align		4
        /*001c*/ 	.byte	0x03, 0x1b
        /*001e*/ 	.short	0x00a8


	//----- nvinfo : EIATTR_NUM_BARRIERS
	.align		4
        /*0020*/ 	.byte	0x02, 0x4c
        /*0022*/ 	.byte	0x01
	.zero		1


	//----- nvinfo : EIATTR_MERCURY_ISA_VERSION
	.align		4
        /*0024*/ 	.byte	0x03, 0x5f
        /*0026*/ 	.short	0x0101


	//----- nvinfo : EIATTR_INT_WARP_WIDE_INSTR_OFFSETS
	.align		4
        /*0028*/ 	.byte	0x04, 0x31
        /*002a*/ 	.short	(.L_509 - .L_508)


	//   ....[0]....
.L_508:
        /*002c*/ 	.word	0x000030e0


	//----- nvinfo : EIATTR_COOP_GROUP_MASK_REGIDS
	.align		4
.L_509:
        /*0030*/ 	.byte	0x04, 0x29
        /*0032*/ 	.short	(.L_511 - .L_510)


	//   ....[0]....
.L_510:
        /*0034*/ 	.word	0xffffffff


	//   ....[1]....
        /*0038*/ 	.word	0xffffffff


	//   ....[2]....
        /*003c*/ 	.word	0xffffffff


	//   ....[3]....
        /*0040*/ 	.word	0xffffffff


	//   ....[4]....
        /*0044*/ 	.word	0xffffffff


	//   ....[5]....
        /*0048*/ 	.word	0xffffffff


	//   ....[6]....
        /*004c*/ 	.word	0xffffffff


	//   ....[7]....
        /*0050*/ 	.word	0xffffffff


	//   ....[8]....
        /*0054*/ 	.word	0xffffffff


	//   ....[9]....
        /*0058*/ 	.word	0xffffffff


	//----- nvinfo : EIATTR_COOP_GROUP_INSTR_OFFSETS
	.align		4
.L_511:
        /*005c*/ 	.byte	0x04, 0x28
        /*005e*/ 	.short	(.L_513 - .L_512)


	//   ....[0]....
.L_512:
        /*0060*/ 	.word	0x00002e50


	//   ....[1]....
        /*0064*/ 	.word	0x00002e90


	//   ....[2]....
        /*0068*/ 	.word	0x00002f20


	//   ....[3]....
        /*006c*/ 	.word	0x00002f40


	//   ....[4]....
        /*0070*/ 	.word	0x00002fc0


	//   ....[5]....
        /*0074*/ 	.word	0x00002fe0


	//   ....[6]....
        /*0078*/ 	.word	0x00003010


	//   ....[7]....
        /*007c*/ 	.word	0x00003030


	//   ....[8]....
        /*0080*/ 	.word	0x00003080


	//   ....[9]....
        /*0084*/ 	.word	0x00003090


	//----- nvinfo : EIATTR_VRC_CTA_INIT_COUNT
	.align		4
.L_513:
        /*0088*/ 	.byte	0x02, 0x4a
	.zero		1
	.zero		1


	//----- nvinfo : EIATTR_EXIT_INSTR_OFFSETS
	.align		4
        /*008c*/ 	.byte	0x04, 0x1c
        /*008e*/ 	.short	(.L_515 - .L_514)


	//   ....[0]....
.L_514:
        /*0090*/ 	.word	0x00006370


	//   ....[1]....
        /*0094*/ 	.word	0x000064a0


	//   ....[2]....
        /*0098*/ 	.word	0x00006a90


	//   ....[3]....
        /*009c*/ 	.word	0x00007040


	//----- nvinfo : EIATTR_MAX_THREADS
	.align		4
.L_515:
        /*00a0*/ 	.byte	0x04, 0x05
        /*00a2*/ 	.short	(.L_517 - .L_516)
.L_516:
        /*00a4*/ 	.word	0x00000180
        /*00a8*/ 	.word	0x00000001
        /*00ac*/ 	.word	0x00000001


	//----- nvinfo : EIATTR_CRS_STACK_SIZE
	.align		4
.L_517:
        /*00b0*/ 	.byte	0x04, 0x1e
        /*00b2*/ 	.short	(.L_519 - .L_518)
.L_518:
        /*00b4*/ 	.word	0x00000000


	//----- nvinfo : EIATTR_CBANK_PARAM_SIZE
	.align		4
.L_519:
        /*00b8*/ 	.byte	0x03, 0x19
        /*00ba*/ 	.short	0x00b8


	//----- nvinfo : EIATTR_PARAM_CBANK
	.align		4
        /*00bc*/ 	.byte	0x04, 0x0a
        /*00be*/ 	.short	(.L_521 - .L_520)
	.align		4
.L_520:
        /*00c0*/ 	.word	index@(.nv.constant0._Z35group_norm_nhwc_bwd_one_pass_kernelI11Bf16IOFp32WLi128ELi48ELi384EEv26Group_norm_nhwc_bwd_params)
        /*00c4*/ 	.short	0x0380
        /*00c6*/ 	.short	0x00b8


	//----- nvinfo : EIATTR_SW_WAR
	.align		4
.L_521:
        /*00c8*/ 	.byte	0x04, 0x36
        /*00ca*/ 	.short	(.L_523 - .L_522)
.L_522:
        /*00cc*/ 	.word	0x00000008
.L_523:


//--------------------- .nv.info._Z35group_norm_nhwc_bwd_one_pass_kernelI11Bf16IOFp32WLi256ELi48ELi384EEv26Group_norm_nhwc_bwd_params --------------------------
	.section	.nv.info._Z35group_norm_nhwc_bwd_one_pass_kernelI11Bf16IOFp32WLi256ELi48ELi384EEv26Group_norm_nhwc_bwd_params,"",@"SHT_CUDA_INFO"
	.sectionflags	@""
	.align	4


	//----- nvinfo : EIATTR_CUDA_API_VERSION
	.align		4
        /*0000*/ 	.byte	0x04, 0x37
        /*0002*/ 	.short	(.L_525 - .L_524)
.L_524:
        /*0004*/ 	.word	0x00000082


	//----- nvinfo : EIATTR_KPARAM_INFO
	.align		4
.L_525:
        /*0008*/ 	.byte	0x04, 0x17
        /*000a*/ 	.short	(.L_527 - .L_526)
.L_526:
        /*000c*/ 	.word	0x00000000
        /*0010*/ 	.short	0x0000
        /*0012*/ 	.short	0x0000
        /*0014*/ 	.byte	0x00, 0xf0, 0xe1, 0x02


	//----- nvinfo : EIATTR_SPARSE_MMA_MASK
	.align		4
.L_527:
        /*0018*/ 	.byte	0x03, 0x50
        /*001a*/ 	.short	0x0000


	//----- nvinfo : EIATTR_MAXREG_COUNT
	.align		4
        /*001c*/ 	.byte	0x03, 0x1b
        /*001e*/ 	.short	0x00a8


	//----- nvinfo : EIATTR_NUM_BARRIERS
	.align		4
        /*0020*/ 	.byte	0x02, 0x4c
        /*0022*/ 	.byte	0x01
	.zero		1


	//----- nvinfo : EIATTR_MERCURY_ISA_VERSION
	.align		4
        /*0024*/ 	.byte	0x03, 0x5f
        /*0026*/ 	.short	0x0101


	//----- nvinfo : EIATTR_INT_WARP_WIDE_INSTR_OFFSETS
	.align		4
        /*0028*/ 	.byte	0x04, 0x31
        /*002a*/ 	.short	(.L_529 - .L_528)


	//   ....[0]....
.L_528:
        /*002c*/ 	.word	0x00005630


	//----- nvinfo : EIATTR_COOP_GROUP_MASK_REGIDS
	.align		4
.L_529:
        /*0030*/ 	.byte	0x04, 0x29
        /*0032*/ 	.short	(.L_531 - .L_530)


	//   ....[0]....
.L_530:
        /*0034*/ 	.word	0xffffffff


	//   ....[1]....
        /*0038*/ 	.word	0xffffffff


	//   ....[2]....
        /*003c*/ 	.word	0xffffffff


	//   ....[3]....
        /*0040*/ 	.word	0xffffffff


	//   ....[4]....
        /*0044*/ 	.word	0xffffffff


	//   ....[5]....
        /*0048*/ 	.word	0xffffffff


	//   ....[6]....
        /*004c*/ 	.word	0xffffffff


	//   ....[7]....
        /*0050*/ 	.word	0xffffffff


	//   ....[8]....
        /*0054*/ 	.word	0xffffffff


	//   ....[9]....
        /*0058*/ 	.word	0xffffffff


	//----- nvinfo : EIATTR_COOP_GROUP_INSTR_OFFSETS
	.align		4
.L_531:
        /*005c*/ 	.byte	0x04, 0x28
        /*005e*/ 	.short	(.L_533 - .L_532)


	//   ....[0]....
.L_532:
        /*0060*/ 	.word	0x000053d0


	//   ....[1]....
        /*0064*/ 	.word	0x00005410


	//   ....[2]....
        /*0068*/ 	.word	0x00005480


	//   ....[3]....
        /*006c*/ 	.word	0x000054b0


	//   ....[4]....
        /*0070*/ 	.word	0x00005510


	//   ....[5]....
        /*0074*/ 	.word	0x00005530


	//   ....[6]....
        /*0078*/ 	.word	0x00005560


	//   ....[7]....
        /*007c*/ 	.word	0x00005580


	//   ....[8]....
        /*0080*/ 	.word	0x000055d0


	//   ....[9]....
        /*0084*/ 	.word	0x000055e0


	//----- nvinfo : EIATTR_VRC_CTA_INIT_COUNT
	.align		4
.L_533:
        /*0088*/ 	.byte	0x02, 0x4a
	.zero		1
	.zero		1


	//----- nvinfo : EIATTR_EXIT_INSTR_OFFSETS
	.align		4
        /*008c*/ 	.byte	0x04, 0x1c
        /*008e*/ 	.short	(.L_535 - .L_534)


	//   ....[0]....
.L_534:
        /*0090*/ 	.word	0x0000a080


	//   ....[1]....
        /*0094*/ 	.word	0x0000a1b0


	//   ....[2]....
        /*0098*/ 	.word	0x0000a7a0


	//   ....[3]....
        /*009c*/ 	.word	0x0000ad50


	//----- nvinfo : EIATTR_MAX_THREADS
	.align		4
.L_535:
        /*00a0*/ 	.byte	0x04, 0x05
        /*00a2*/ 	.short	(.L_537 - .L_536)
.L_536:
        /*00a4*/ 	.word	0x00000180
        /*00a8*/ 	.word	0x00000001
        /*00ac*/ 	.word	0x00000001


	//----- nvinfo : EIATTR_CRS_STACK_SIZE
	.align		4
.L_537:
        /*00b0*/ 	.byte	0x04, 0x1e
        /*00b2*/ 	.short	(.L_539 - .L_538)
.L_538:
        /*00b4*/ 	.word	0x00000000


	//----- nvinfo : EIATTR_CBANK_PARAM_SIZE
	.align		4
.L_539:
        /*00b8*/ 	.byte	0x03, 0x19
        /*00ba*/ 	.short	0x00b8


	//----- nvinfo : EIATTR_PARAM_CBANK
	.align		4
        /*00bc*/ 	.byte	0x04, 0x0a
        /*00be*/ 	.short	(.L_541 - .L_540)
	.align		4
.L_540:
        /*00c0*/ 	.word	index@(.nv.constant0._Z35group_norm_nhwc_bwd_one_pass_kernelI11Bf16IOFp32WLi256ELi48ELi384EEv26Group_norm_nhwc_bwd_params)
        /*00c4*/ 	.short	0x0380
        /*00c6*/ 	.short	0x00b8


	//----- nvinfo : EIATTR_SW_WAR
	.align		4
.L_541:
        /*00c8*/ 	.byte	0x04, 0x36
        /*00ca*/ 	.short	(.L_543 - .L_542)
.L_542:
        /*00cc*/ 	.word	0x00000008
.L_543:


//--------------------- .nv.info._Z35group_norm_nhwc_bwd_one_pass_kernelI11Bf16IOFp32WLi512ELi48ELi384EEv26Group_norm_nhwc_bwd_params --------------------------
	.section	.nv.info._Z35group_norm_nhwc_bwd_one_pass_kernelI11Bf16IOFp32WLi512ELi48ELi384EEv26Group_norm_nhwc_bwd_params,"",@"SHT_CUDA_INFO"
	.sectionflags	@""
	.align	4


	//----- nvinfo : EIATTR_CUDA_API_VERSION
	.align		4
        /*0000*/ 	.byte	0x04, 0x37
        /*0002*/ 	.short	(.L_545 - .L_544)
.L_544:
        /*0004*/ 	.word	0x00000082


	//----- nvinfo : EIATTR_KPARAM_INFO
	.align		4
.L_545:
        /*0008*/ 	.byte	0x04, 0x17
        /*000a*/ 	.short	(.L_547 - .L_546)
.L_546:
        /*000c*/ 	.word	0x00000000
        /*0010*/ 	.short	0x0000
        /*0012*/ 	.short	0x0000
        /*0014*/ 	.byte	0x00, 0xf0, 0xe1, 0x02


	//----- nvinfo : EIATTR_SPARSE_MMA_MASK
	.align		4
.L_547:
        /*0018*/ 	.byte	0x03, 0x50
        /*001a*/ 	.short	0x0000


	//----- nvinfo : EIATTR_MAXREG_COUNT
	.align		4
        /*001c*/ 	.byte	0x03, 0x1b
        /*001e*/ 	.short	0x00a8


	//----- nvinfo : EIATTR_NUM_BARRIERS
	.align		4
        /*0020*/ 	.byte	0x02, 0x4c
        /*0022*/ 	.byte	0x01
	.zero		1


	//----- nvinfo : EIATTR_MERCURY_ISA_VERSION
	.align		4
        /*0024*/ 	.byte	0x03, 0x5f
        /*0026*/ 	.short	0x0101


	//----- nvinfo : EIATTR_COOP_GROUP_MASK_REGIDS
	.align		4
        /*0028*/ 	.byte	0x04, 0x29
        /*002a*/ 	.short	(.L_549 - .L_548)


	//   ....[0]....
.L_548:
        /*002c*/ 	.word	0xffffffff


	//   ....[1]....
        /*0030*/ 	.word	0xffffffff


	//   ....[2]....
        /*0034*/ 	.word	0xffffffff


	//   ....[3]....
        /*0038*/ 	.word	0xffffffff


	//   ....[4]....
        /*003c*/ 	.word	0xffffffff


	//   ....[5]....
        /*0040*/ 	.word	0xffffffff


	//   ....[6]....
        /*0044*/ 	.word	0xffffffff


	//   ....[7]....
        /*0048*/ 	.word	0xffffffff


	//   ....[8]....
        /*004c*/ 	.word	0xffffffff


	//   ....[9]....
        /*0050*/ 	.word	0xffffffff


	//----- nvinfo : EIATTR_COOP_GROUP_INSTR_OFFSETS
	.align		4
.L_549:
        /*0054*/ 	.byte	0x04, 0x28
        /*0056*/ 	.short	(.L_551 - .L_550)


	//   ....[0]....
.L_550:
        /*0058*/ 	.word	0x0000baa0


	//   ....[1]....
        /*005c*/ 	.word	0x0000bac0


	//   ....[2]....
        /*0060*/ 	.word	0x0000bb40


	//   ....[3]....
        /*0064*/ 	.word	0x0000bb50


	//   ....[4]....
        /*0068*/ 	.word	0x0000bb80


	//   ....[5]....
        /*006c*/ 	.word	0x0000bba0


	//   ....[6]....
        /*0070*/ 	.word	0x0000bbd0


	//   ....[7]....
        /*0074*/ 	.word	0x0000bbf0


	//   ....[8]....
        /*0078*/ 	.word	0x0000bc40


	//   ....[9]....
        /*007c*/ 	.word	0x0000bc50


	//----- nvinfo : EIATTR_VRC_CTA_INIT_COUNT
	.align		4
.L_551:
        /*0080*/ 	.byte	0x02, 0x4a
	.zero		1
	.zero		1


	//----- nvinfo : EIATTR_EXIT_INSTR_OFFSETS
	.align		4
        /*0084*/ 	.byte	0x04, 0x1c
        /*0086*/ 	.short	(.L_553 - .L_552)


	//   ....[0]....
.L_552:
        /*0088*/ 	.word	0x0000db60


	//   ....[1]....
        /*008c*/ 	.word	0x0000dc90


	//   ....[2]....
        /*0090*/ 	.word	0x0000e290


	//   ....[3]....
        /*0094*/ 	.word	0x0000e840


	//----- nvinfo : EIATTR_MAX_THREADS
	.align		4
.L_553:
        /*0098*/ 	.byte	0x04, 0x05
        /*009a*/ 	.short	(.L_555 - .L_554)
.L_554:
        /*009c*/ 	.word	0x00000180
        /*00a0*/ 	.word	0x00000001
        /*00a4*/ 	.word	0x00000001


	//----- nvinfo : EIATTR_CRS_STACK_SIZE
	.align		4
.L_555:
        /*00a8*/ 	.byte	0x04, 0x1e
        /*00aa*/ 	.short	(.L_557 - .L_556)
.L_556:
        /*00ac*/ 	.word	0x00000000


	//----- nvinfo : EIATTR_CBANK_PARAM_SIZE
	.align		4
.L_557:
        /*00b0*/ 	.byte	0x03, 0x19
        /*00b2*/ 	.short	0x00b8


	//----- nvinfo : EIATTR_PARAM_CBANK
	.align		4
        /*00b4*/ 	.byte	0x04, 0x0a
        /*00b6*/ 	.short	(.L_559 - .L_558)
	.align		4
.L_558:
        /*00b8*/ 	.word	index@(.nv.constant0._Z35group_norm_nhwc_bwd_one_pass_kernelI11Bf16IOFp32WLi512ELi48ELi384EEv26Group_norm_nhwc_bwd_params)
        /*00bc*/ 	.short	0x0380
        /*00be*/ 	.short	0x00b8


	//----- nvinfo : EIATTR_SW_WAR
	.align		4
.L_559:
        /*00c0*/ 	.byte	0x04, 0x36
        /*00c2*/ 	.short	(.L_561 - .L_560)
.L_560:
        /*00c4*/ 	.word	0x00000008
.L_561:


//--------------------- .nv.info._Z35group_norm_nhwc_bwd_one_pass_kernelI11Bf16IOBf16WLi64ELi48ELi384EEv26Group_norm_nhwc_bwd_params --------------------------
	.section	.nv.info._Z35group_norm_nhwc_bwd_one_pass_kernelI11Bf16IOBf16WLi64ELi48ELi384EEv26Group_norm_nhwc_bwd_params,"",@"SHT_CUDA_INFO"
	.sectionflags	@""
	.align	4


	//----- nvinfo : EIATTR_CUDA_API_VERSION
	.align		4
        /*0000*/ 	.byte	0x04, 0x37
        /*0002*/ 	.short	(.L_563 - .L_562)
.L_562:
        /*0004*/ 	.word	0x00000082


	//----- nvinfo : EIATTR_KPARAM_INFO
	.align		4
.L_563:
        /*0008*/ 	.byte	0x04, 0x17
        /*000a*/ 	.short	(.L_565 - .L_564)
.L_564:
        /*000c*/ 	.word	0x00000000
        /*0010*/ 	.short	0x0000
        /*0012*/ 	.short	0x0000
        /*0014*/ 	.byte	0x00, 0xf0, 0xe1, 0x02


	//----- nvinfo : EIATTR_SPARSE_MMA_MASK
	.align		4
.L_565:
        /*0018*/ 	.byte	0x03, 0x50
        /*001a*/ 	.short	0x0000


	//----- nvinfo : EIATTR_MAXREG_COUNT
	.align		4
        /*001c*/ 	.byte	0x03, 0x1b
        /*001e*/ 	.short	0x00a8


	//----- nvinfo : EIATTR_NUM_BARRIERS
	.align		4
        /*0020*/ 	.byte	0x02, 0x4c
        /*0022*/ 	.byte	0x01
	.zero		1


	//----- nvinfo : EIATTR_MERCURY_ISA_VERSION
	.align		4
        /*0024*/ 	.byte	0x03, 0x5f
        /*0026*/ 	.short	0x0101


	//----- nvinfo : EIATTR_INT_WARP_WIDE_INSTR_OFFSETS
	.align		4
        /*0028*/ 	.byte	0x04, 0x31
        /*002a*/ 	.short	(.L_567 - .L_566)


	//   ....[0]....
.L_566:
        /*002c*/ 	.word	0x00001ce0


	//----- nvinfo : EIATTR_COOP_GROUP_MASK_REGIDS
	.align		4
.L_567:
        /*0030*/ 	.byte	0x04, 0x29
        /*0032*/ 	.short	(.L_569 - .L_568)


	//   ....[0]....
.L_568:
        /*0034*/ 	.word	0xffffffff


	//   ....[1]....
        /*0038*/ 	.word	0xffffffff


	//   ....[2]....
        /*003c*/ 	.word	0xffffffff


	//   ....[3]....
        /*0040*/ 	.word	0xffffffff


	//   ....[4]....
        /*0044*/ 	.word	0xffffffff


	//   ....[5]....
        /*0048*/ 	.word	0xffffffff


	//   ....[6]....
        /*004c*/ 	.word	0xffffffff


	//   ....[7]....
        /*0050*/ 	.word	0xffffffff


	//   ....[8]....
        /*0054*/ 	.word	0xffffffff


	//   ....[9]....
        /*0058*/ 	.word	0xffffffff


	//----- nvinfo : EIATTR_COOP_GROUP_INSTR_OFFSETS
	.align		4
.L_569:
        /*005c*/ 	.byte	0x04, 0x28
        /*005e*/ 	.short	(.L_571 - .L_570)


	//   ....[0]....
.L_570:
        /*0060*/ 	.word	0x00001aa0


	//   ....[1]....
        /*0064*/ 	.word	0x00001ae0


	//   ....[2]....
        /*0068*/ 	.word	0x00001b60


	//   ....[3]....
        /*006c*/ 	.word	0x00001b80


	//   ....[4]....
        /*0070*/ 	.word	0x00001bc0


	//   ....[5]....
        /*0074*/ 	.word	0x00001be0


	//   ....[6]....
        /*0078*/ 	.word	0x00001c10


	//   ....[7]....
        /*007c*/ 	.word	0x00001c30


	//   ....[8]....
        /*0080*/ 	.word	0x00001c80


	//   ....[9]....
        /*0084*/ 	.word	0x00001c90


	//----- nvinfo : EIATTR_VRC_CTA_INIT_COUNT
	.align		4
.L_571:
        /*0088*/ 	.byte	0x02, 0x4a
	.zero		1
	.zero		1


	//----- nvinfo : EIATTR_EXIT_INSTR_OFFSETS
	.align		4
        /*008c*/ 	.byte	0x04, 0x1c
        /*008e*/ 	.short	(.L_573 - .L_572)


	//   ....[0]....
.L_572:
        /*0090*/ 	.word	0x00003fd0


	//   ....[1]....
        /*0094*/ 	.word	0x00004100


	//   ....[2]....
        /*0098*/ 	.word	0x00004700


	//   ....[3]....
        /*009c*/ 	.word	0x00004d00


	//----- nvinfo : EIATTR_MAX_THREADS
	.align		4
.L_573:
        /*00a0*/ 	.byte	0x04, 0x05
        /*00a2*/ 	.short	(.L_575 - .L_574)
.L_574:
        /*00a4*/ 	.word	0x00000180
        /*00a8*/ 	.word	0x00000001
        /*00ac*/ 	.word	0x00000001


	//----- nvinfo : EIATTR_CRS_STACK_SIZE
	.align		4
.L_575:
        /*00b0*/ 	.byte	0x04, 0x1e
        /*00b2*/ 	.short	(.L_577 - .L_576)
.L_576:
        /*00b4*/ 	.word	0x00000000


	//----- nvinfo : EIATTR_CBANK_PARAM_SIZE
	.align		4
.L_577:
        /*00b8*/ 	.byte	0x03, 0x19
        /*00ba*/ 	.short	0x00b8


	//----- nvinfo : EIATTR_PARAM_CBANK
	.align		4
        /*00bc*/ 	.byte	0x04, 0x0a
        /*00be*/ 	.short	(.L_579 - .L_578)
	.align		4
.L_578:
        /*00c0*/ 	.word	index@(.nv.constant0._Z35group_norm_nhwc_bwd_one_pass_kernelI11Bf16IOBf16WLi64ELi48ELi384EEv26Group_norm_nhwc_bwd_params)
        /*00c4*/ 	.short	0x0380
        /*00c6*/ 	.short	0x00b8


	//----- nvinfo : EIATTR_SW_WAR
	.align		4
.L_579:
        /*00c8*/ 	.byte	0x04, 0x36
        /*00ca*/ 	.short	(.L_581 - .L_580)
.L_580:
        /*00cc*/ 	.word	0x00000008
.L_581:


//--------------------- .nv.info._Z35group_norm_nhwc_bwd_one_pass_kernelI11Bf16IOBf16WLi128ELi48ELi384EEv26Group_norm_nhwc_bwd_params --------------------------
	.section	.nv.info._Z35group_norm_nhwc_bwd_one_pass_kernelI11Bf16IOBf16WLi128ELi48ELi384EEv26Group_norm_nhwc_bwd_params,"",@"SHT_CUDA_INFO"
	.sectionflags	@""
	.align	4


	//----- nvinfo : EIATTR_CUDA_API_VERSION
	.align		4
        /*0000*/ 	.byte	0x04, 0x37
        /*0002*/ 	.short	(.L_583 - .L_582)
.L_582:
        /*0004*/ 	.word	0x00000082


	//----- nvinfo : EIATTR_KPARAM_INFO
	.align		4
.L_583:
        /*0008*/ 	.byte	0x04, 0x17
        /*000a*/ 	.short	(.L_585 - .L_584)
.L_584:
        /*000c*/ 	.word	0x00000000
        /*0010*/ 	.short	0x0000
        /*0012*/ 	.short	0x0000
        /*0014*/ 	.byte	0x00, 0xf0, 0xe1, 0x02


	//----- nvinfo : EIATTR_SPARSE_MMA_MASK
	.align		4
.L_585:
        /*0018*/ 	.byte	0x03, 0x50
        /*001a*/ 	.short	0x0000


	//----- nvinfo : EIATTR_MAXREG_COUNT
	.align		4
        /*001c*/ 	.byte	0x03, 0x1b
        /*001e*/ 	.short	0x00a8


	//----- nvinfo : EIATTR_NUM_BARRIERS
	.align		4
        /*0020*/ 	.byte	0x02, 0x4c
        /*0022*/ 	.byte	0x01
	.zero		1


	//----- nvinfo : EIATTR_MERCURY_ISA_VERSION
	.align		4
        /*0024*/ 	.byte	0x03, 0x5f
        /*0026*/ 	.short	0x0101


	//----- nvinfo : EIATTR_INT_WARP_WIDE_INSTR_OFFSETS
	.align		4
        /*0028*/ 	.byte	0x04, 0x31
        /*002a*/ 	.short	(.L_587 - .L_586)


	//   ....[0]....
.L_586:
        /*002c*/ 	.word	0x00003130


	//----- nvinfo : EIATTR_COOP_GROUP_MASK_REGIDS
	.align		4
.L_587:
        /*0030*/ 	.byte	0x04, 0x29
        /*0032*/ 	.short	(.L_589 - .L_588)


	//   ....[0]....
.L_588:
        /*0034*/ 	.word	0xffffffff


	//   ....[1]....
        /*0038*/ 	.word	0xffffffff


	//   ....[2]....
        /*003c*/ 	.word	0xffffffff


	//   ....[3]....
        /*0040*/ 	.word	0xffffffff


	//   ....[4]....
        /*0044*/ 	.word	0xffffffff


	//   ....[5]....
        /*0048*/ 	.word	0xffffffff


	//   ....[6]....
        /*004c*/ 	.word	0xffffffff


	//   ....[7]....
        /*0050*/ 	.word	0xffffffff


	//   ....[8]....
        /*0054*/ 	.word	0xffffffff


	//   ....[9]....
        /*0058*/ 	.word	0xffffffff


	//----- nvinfo : EIATTR_COOP_GROUP_INSTR_OFFSETS
	.align		4
.L_589:
        /*005c*/ 	.byte	0x04, 0x28
        /*005e*/ 	.short	(.L_591 - .L_590)


	//   ....[0]....
.L_590:
        /*0060*/ 	.word	0x00002ee0


	//   ....[1]....
        /*0064*/ 	.word	0x00002f20


	//   ....[2]....
        /*0068*/ 	.word	0x00002f70


	//   ....[3]....
        /*006c*/ 	.word	0x00002fb0


	//   ....[4]....
        /*0070*/ 	.word	0x00003010


	//   ....[5]....
        /*0074*/ 	.word	0x00003030


	//   ....[6]....
        /*0078*/ 	.word	0x00003060


	//   ....[7]....
        /*007c*/ 	.word	0x00003080


	//   ....[8]....
        /*0080*/ 	.word	0x000030d0


	//   ....[9]....
        /*0084*/ 	.word	0x000030e0


	//----- nvinfo : EIATTR_VRC_CTA_INIT_COUNT
	.align		4
.L_591:
        /*0088*/ 	.byte	0x02, 0x4a
	.zero		1
	.zero		1


	//----- nvinfo : EIATTR_EXIT_INSTR_OFFSETS
	.align		4
        /*008c*/ 	.byte	0x04, 0x1c
        /*008e*/ 	.short	(.L_593 - .L_592)


	//   ....[0]....
.L_592:
        /*0090*/ 	.word	0x000063c0


	//   ....[1]....
        /*0094*/ 	.word	0x000064f0


	//   ....[2]....
        /*0098*/ 	.word	0x00006b00


	//   ....[3]....
        /*009c*/ 	.word	0x00007100


	//----- nvinfo : EIATTR_MAX_THREADS
	.align		4
.L_593:
        /*00a0*/ 	.byte	0x04, 0x05
        /*00a2*/ 	.short	(.L_595 - .L_594)
.L_594:
        /*00a4*/ 	.word	0x00000180
        /*00a8*/ 	.word	0x00000001
        /*00ac*/ 	.word	0x00000001


	//----- nvinfo : EIATTR_CRS_STACK_SIZE
	.align		4
.L_595:
        /*00b0*/ 	.byte	0x04, 0x1e
        /*00b2*/ 	.short	(.L_597 - .L_596)
.L_596:
        /*00b4*/ 	.word	0x00000000


	//----- nvinfo : EIATTR_CBANK_PARAM_SIZE
	.align		4
.L_597:
        /*00b8*/ 	.byte	0x03, 0x19
        /*00ba*/ 	.short	0x00b8


	//----- nvinfo : EIATTR_PARAM_CBANK
	.align		4
        /*00bc*/ 	.byte	0x04, 0x0a
        /*00be*/ 	.short	(.L_599 - .L_598)
	.align		4
.L_598:
        /*00c0*/ 	.word	index@(.nv.constant0._Z35group_norm_nhwc_bwd_one_pass_kernelI11Bf16IOBf16WLi128ELi48ELi384EEv26Group_norm_nhwc_bwd_params)
        /*00c4*/ 	.short	0x0380
        /*00c6*/ 	.short	0x00b8


	//----- nvinfo : EIATTR_SW_WAR
	.align		4
.L_599:
        /*00c8*/ 	.byte	0x04, 0x36
        /*00ca*/ 	.short	(.L_601 - .L_600)
.L_600:
        /*00cc*/ 	.word	0x00000008
.L_601:


//--------------------- .nv.info._Z35group_norm_nhwc_bwd_one_pass_kernelI11Bf16IOBf16WLi256ELi48ELi384EEv26Group_norm_nhwc_bwd_params --------------------------
	.section	.nv.info._Z35group_norm_nhwc_bwd_one_pass_kernelI11Bf16IOBf16WLi256ELi48ELi384EEv26Group_norm_nhwc_bwd_params,"",@"SHT_CUDA_INFO"
	.sectionflags	@""
	.align	4


	//----- nvinfo : EIATTR_CUDA_API_VERSION
	.align		4
        /*0000*/ 	.byte	0x04, 0x37
        /*0002*/ 	.short	(.L_603 - .L_602)
.L_602:
        /*0004*/ 	.word	0x00000082


	//----- nvinfo : EIATTR_KPARAM_INFO
	.align		4
.L_603:
        /*0008*/ 	.byte	0x04, 0x17
        /*000a*/ 	.short	(.L_605 - .L_604)
.L_604:
        /*000c*/ 	.word	0x00000000
        /*0010*/ 	.short	0x0000
        /*0012*/ 	.short	0x0000
        /*0014*/ 	.byte	0x00, 0xf0, 0xe1, 0x02


	//----- nvinfo : EIATTR_SPARSE_MMA_MASK
	.align		4
.L_605:
        /*0018*/ 	.byte	0x03, 0x50
        /*001a*/ 	.short	0x0000


	//----- nvinfo : EIATTR_MAXREG_COUNT
	.align		4
        /*001c*/ 	.byte	0x03, 0x1b
        /*001e*/ 	.short	0x00a8


	//----- nvinfo : EIATTR_NUM_BARRIERS
	.align		4
        /*0020*/ 	.byte	0x02, 0x4c
        /*0022*/ 	.byte	0x01
	.zero		1


	//----- nvinfo : EIATTR_MERCURY_ISA_VERSION
	.align		4
        /*0024*/ 	.byte	0x03, 0x5f
        /*0026*/ 	.short	0x0101


	//----- nvinfo : EIATTR_INT_WARP_WIDE_INSTR_OFFSETS
	.align		4
        /*0028*/ 	.byte	0x04, 0x31
        /*002a*/ 	.short	(.L_607 - .L_606)


	//   ....[0]....
.L_606:
        /*002c*/ 	.word	0x00005700


	//----- nvinfo : EIATTR_COOP_GROUP_MASK_REGIDS
	.align		4
.L_607:
        /*0030*/ 	.byte	0x04, 0x29
        /*0032*/ 	.short	(.L_609 - .L_608)


	//   ....[0]....
.L_608:
        /*0034*/ 	.word	0xffffffff


	//   ....[1]....
        /*0038*/ 	.word	0xffffffff


	//   ....[2]....
        /*003c*/ 	.word	0xffffffff


	//   ....[3]....
        /*0040*/ 	.word	0xffffffff


	//   ....[4]....
        /*0044*/ 	.word	0xffffffff


	//   ....[5]....
        /*0048*/ 	.word	0xffffffff


	//   ....[6]....
        /*004c*/ 	.word	0xffffffff


	//   ....[7]....
        /*0050*/ 	.word	0xffffffff


	//   ....[8]....
        /*0054*/ 	.word	0xffffffff


	//   ....[9]....
        /*0058*/ 	.word	0xffffffff


	//----- nvinfo : EIATTR_COOP_GROUP_INSTR_OFFSETS
	.align		4
.L_609:
        /*005c*/ 	.byte	0x04, 0x28
        /*005e*/ 	.short	(.L_611 - .L_610)


	//   ....[0]....
.L_610:
        /*0060*/ 	.word	0x000054a0


	//   ....[1]....
        /*0064*/ 	.word	0x000054e0


	//   ....[2]....
        /*0068*/ 	.word	0x00005550


	//   ....[3]....
        /*006c*/ 	.word	0x00005580


	//   ....[4]....
        /*0070*/ 	.word	0x000055e0


	//   ....[5]....
        /*0074*/ 	.word	0x00005600


	//   ....[6]....
        /*0078*/ 	.word	0x00005630


	//   ....[7]....
        /*007c*/ 	.word	0x00005650


	//   ....[8]....
        /*0080*/ 	.word	0x000056a0


	//   ....[9]....
        /*0084*/ 	.word	0x000056b0


	//----- nvinfo : EIATTR_VRC_CTA_INIT_COUNT
	.align		4
.L_611:
        /*0088*/ 	.byte	0x02, 0x4a
	.zero		1
	.zero		1


	//----- nvinfo : EIATTR_EXIT_INSTR_OFFSETS
	.align		4
        /*008c*/ 	.byte	0x04, 0x1c
        /*008e*/ 	.short	(.L_613 - .L_612)


	//   ....[0]....
.L_612:
        /*0090*/ 	.word	0x0000a150


	//   ....[1]....
        /*0094*/ 	.word	0x0000a280


	//   ....[2]....
        /*0098*/ 	.word	0x0000a890


	//   ....[3]....
        /*009c*/ 	.word	0x0000ae90


	//----- nvinfo : EIATTR_MAX_THREADS
	.align		4
.L_613:
        /*00a0*/ 	.byte	0x04, 0x05
        /*00a2*/ 	.short	(.L_615 - .L_614)
.L_614:
        /*00a4*/ 	.word	0x00000180
        /*00a8*/ 	.word	0x00000001
        /*00ac*/ 	.word	0x00000001


	//----- nvinfo : EIATTR_CRS_STACK_SIZE
	.align		4
.L_615:
        /*00b0*/ 	.byte	0x04, 0x1e
        /*00b2*/ 	.short	(.L_617 - .L_616)
.L_616:
        /*00b4*/ 	.word	0x00000000


	//----- nvinfo : EIATTR_CBANK_PARAM_SIZE
	.align		4
.L_617:
        /*00b8*/ 	.byte	0x03, 0x19
        /*00ba*/ 	.short	0x00b8


	//----- nvinfo : EIATTR_PARAM_CBANK
	.align		4
        /*00bc*/ 	.byte	0x04, 0x0a
        /*00be*/ 	.short	(.L_619 - .L_618)
	.align		4
.L_618:
        /*00c0*/ 	.word	index@(.nv.constant0._Z35group_norm_nhwc_bwd_one_pass_kernelI11Bf16IOBf16WLi256ELi48ELi384EEv26Group_norm_nhwc_bwd_params)
        /*00c4*/ 	.short	0x0380
        /*00c6*/ 	.short	0x00b8


	//----- nvinfo : EIATTR_SW_WAR
	.align		4
.L_619:
        /*00c8*/ 	.byte	0x04, 0x36
        /*00ca*/ 	.short	(.L_621 - .L_620)
.L_620:
        /*00cc*/ 	.word	0x00000008
.L_621:


//--------------------- .nv.info._Z35group_norm_nhwc_bwd_one_pass_kernelI11Bf16IOBf16WLi512ELi48ELi384EEv26Group_norm_nhwc_bwd_params --------------------------
	.section	.nv.info._Z35group_norm_nhwc_bwd_one_pass_kernelI11Bf16IOBf16WLi512ELi48ELi384EEv26Group_norm_nhwc_bwd_params,"",@"SHT_CUDA_INFO"
	.sectionflags	@""
	.align	4


	//----- nvinfo : EIATTR_CUDA_API_VERSION
	.align		4
        /*0000*/ 	.byte	0x04, 0x37
        /*0002*/ 	.short	(.L_623 - .L_622)
.L_622:
        /*0004*/ 	.word	0x00000082


	//----- nvinfo : EIATTR_KPARAM_INFO
	.align		4
.L_623:
        /*0008*/ 	.byte	0x04, 0x17
        /*000a*/ 	.short	(.L_625 - .L_624)
.L_624:
        /*000c*/ 	.word	0x00000000
        /*0010*/ 	.short	0x0000
        /*0012*/ 	.short	0x0000
        /*0014*/ 	.byte	0x00, 0xf0, 0xe1, 0x02


	//----- nvinfo : EIATTR_SPARSE_MMA_MASK
	.align		4
.L_625:
        /*0018*/ 	.byte	0x03, 0x50
        /*001a*/ 	.short	0x0000


	//----- nvinfo : EIATTR_MAXREG_COUNT
	.align		4
        /*001c*/ 	.byte	0x03, 0x1b
        /*001e*/ 	.short	0x00a8


	//----- nvinfo : EIATTR_NUM_BARRIERS
	.align		4
        /*0020*/ 	.byte	0x02, 0x4c
        /*0022*/ 	.byte	0x01
	.zero		1


	//----- nvinfo : EIATTR_MERCURY_ISA_VERSION
	.align		4
        /*0024*/ 	.byte	0x03, 0x5f
        /*0026*/ 	.short	0x0101


	//----- nvinfo : EIATTR_COOP_GROUP_MASK_REGIDS
	.align		4
        /*0028*/ 	.byte	0x04, 0x29
        /*002a*/ 	.short	(.L_627 - .L_626)


	//   ....[0]....
.L_626:
        /*002c*/ 	.word	0xffffffff


	//   ....[1]....
        /*0030*/ 	.word	0xffffffff


	//   ....[2]....
        /*0034*/ 	.word	0xffffffff


	//   ....[3]....
        /*0038*/ 	.word	0xffffffff


	//   ....[4]....
        /*003c*/ 	.word	0xffffffff


	//   ....[5]....
        /*0040*/ 	.word	0xffffffff


	//   ....[6]....
        /*0044*/ 	.word	0xffffffff


	//   ....[7]....
        /*0048*/ 	.word	0xffffffff


	//   ....[8]....
        /*004c*/ 	.word	0xffffffff


	//   ....[9]....
        /*0050*/ 	.word	0xffffffff


	//----- nvinfo : EIATTR_COOP_GROUP_INSTR_OFFSETS
	.align		4
.L_627:
        /*0054*/ 	.byte	0x04, 0x28
        /*0056*/ 	.short	(.L_629 - .L_628)


	//   ....[0]....
.L_628:
        /*0058*/ 	.word	0x0000bb20


	//   ....[1]....
        /*005c*/ 	.word	0x0000bb60


	//   ....[2]....
        /*0060*/ 	.word	0x0000bbd0


	//   ....[3]....
        /*0064*/ 	.word	0x0000bbf0


	//   ....[4]....
        /*0068*/ 	.word	0x0000bc20


	//   ....[5]....
        /*006c*/ 	.word	0x0000bc40


	//   ....[6]....
        /*0070*/ 	.word	0x0000bc70


	//   ....[7]....
        /*0074*/ 	.word	0x0000bc90


	//   ....[8]....
        /*0078*/ 	.word	0x0000bce0


	//   ....[9]....
        /*007c*/ 	.word	0x0000bcf0


	//----- nvinfo : EIATTR_VRC_CTA_INIT_COUNT
	.align		4
.L_629:
        /*0080*/ 	.byte	0x02, 0x4a
	.zero		1
	.zero		1


	//----- nvinfo : EIATTR_EXIT_INSTR_OFFSETS
	.align		4
        /*0084*/ 	.byte	0x04, 0x1c
        /*0086*/ 	.short	(.L_631 - .L_630)


	//   ....[0]....
.L_630:
        /*0088*/ 	.word	0x0000dbb0


	//   ....[1]....
        /*008c*/ 	.word	0x0000dce0


	//   ....[2]....
        /*0090*/ 	.word	0x0000e300


	//   ....[3]....
        /*0094*/ 	.word	0x0000e900


	//----- nvinfo : EIATTR_MAX_THREADS
	.align		4
.L_631:
        /*0098*/ 	.byte	0x04, 0x05
        /*009a*/ 	.short	(.L_633 - .L_632)
.L_632:
        /*009c*/ 	.word	0x00000180
        /*00a0*/ 	.word	0x00000001
        /*00a4*/ 	.word	0x00000001


	//----- nvinfo : EIATTR_CRS_STACK_SIZE
	.align		4
.L_633:
        /*00a8*/ 	.byte	0x04, 0x1e
        /*00aa*/ 	.short	(.L_635 - .L_634)
.L_634:
        /*00ac*/ 	.word	0x00000000


	//----- nvinfo : EIATTR_CBANK_PARAM_SIZE
	.align		4
.L_635:
        /*00b0*/ 	.byte	0x03, 0x19
        /*00b2*/ 	.short	0x00b8


	//----- nvinfo : EIATTR_PARAM_CBANK
	.align		4
        /*00b4*/ 	.byte	0x04, 0x0a
        /*00b6*/ 	.short	(.L_637 - .L_636)
	.align		4
.L_636:
        /*00b8*/ 	.word	index@(.nv.constant0._Z35group_norm_nhwc_bwd_one_pass_kernelI11Bf16IOBf16WLi512ELi48ELi384EEv26Group_norm_nhwc_bwd_params)
        /*00bc*/ 	.short	0x0380
        /*00be*/ 	.short	0x00b8


	//----- nvinfo : EIATTR_SW_WAR
	.align		4
.L_637:
        /*00c0*/ 	.byte	0x04, 0x36
        /*00c2*/ 	.short	(.L_639 - .L_638)
.L_638:
        /*00c4*/ 	.word	0x00000008
.L_639:


//--------------------- .nv.info._Z35group_norm_nhwc_bwd_one_pass_kernelI11Bf16IOFp16WLi64ELi48ELi384EEv26Group_norm_nhwc_bwd_params --------------------------
	.section	.nv.info._Z35group_norm_nhwc_bwd_one_pass_kernelI11Bf16IOFp16WLi64ELi48ELi384EEv26Group_norm_nhwc_bwd_params,"",@"SHT_CUDA_INFO"
	.sectionflags	@""
	.align	4


	//----- nvinfo : EIATTR_CUDA_API_VERSION
	.align		4
        /*0000*/ 	.byte	0x04, 0x37
        /*0002*/ 	.short	(.L_641 - .L_640)
.L_640:
        /*0004*/ 	.word	0x00000082


	//----- nvinfo : EIATTR_KPARAM_INFO
	.align		4
.L_641:
        /*0008*/ 	.byte	0x04, 0x17
        /*000a*/ 	.short	(.L_643 - .L_642)
.L_642:
        /*000c*/ 	.word	0x00000000
        /*0010*/ 	.short	0x0000
        /*0012*/ 	.short	0x0000
        /*0014*/ 	.byte	0x00, 0xf0, 0xe1, 0x02


	//----- nvinfo : EIATTR_SPARSE_MMA_MASK
	.align		4
.L_643:
        /*0018*/ 	.byte	0x03, 0x50
        /*001a*/ 	.short	0x0000


	//----- nvinfo : EIATTR_MAXREG_COUNT
	.align		4
        /*001c*/ 	.byte	0x03, 0x1b
        /*001e*/ 	.short	0x00a8


	//----- nvinfo : EIATTR_NUM_BARRIERS
	.align		4
        /*0020*/ 	.byte	0x02, 0x4c
        /*0022*/ 	.byte	0x01
	.zero		1


	//----- nvinfo : EIATTR_MERCURY_ISA_VERSION
	.align		4
        /*0024*/ 	.byte	0x03, 0x5f
        /*0026*/ 	.short	0x0101


	//----- nvinfo : EIATTR_INT_WARP_WIDE_INSTR_OFFSETS
	.align		4
        /*0028*/ 	.byte	0x04, 0x31
        /*002a*/ 	.short	(.L_645 - .L_644)


	//   ....[0]....
.L_644:
        /*002c*/ 	.word	0x00001ce0


	//----- nvinfo : EIATTR_COOP_GROUP_MASK_REGIDS
	.align		4
.L_645:
        /*0030*/ 	.byte	0x04, 0x29
        /*0032*/ 	.short	(.L_647 - .L_646)


	//   ....[0]....
.L_646:
        /*0034*/ 	.word	0xffffffff


	//   ....[1]....
        /*0038*/ 	.word	0xffffffff


	//   ....[2]....
        /*003c*/ 	.word	0xffffffff


	//   ....[3]....
        /*0040*/ 	.word	0xffffffff


	//   ....[4]....
        /*0044*/ 	.word	0xffffffff


	//   ....[5]....
        /*0048*/ 	.word	0xffffffff


	//   ....[6]....
        /*004c*/ 	.word	0xffffffff


	//   ....[7]....
        /*0050*/ 	.word	0xffffffff


	//   ....[8]....
        /*0054*/ 	.word	0xffffffff


	//   ....[9]....
        /*0058*/ 	.word	0xffffffff


	//----- nvinfo : EIATTR_COOP_GROUP_INSTR_OFFSETS
	.align		4
.L_647:
        /*005c*/ 	.byte	0x04, 0x28
        /*005e*/ 	.short	(.L_649 - .L_648)


	//   ....[0]....
.L_648:
        /*0060*/ 	.word	0x00001aa0


	//   ....[1]....
        /*0064*/ 	.word	0x00001ae0


	//   ....[2]....
        /*0068*/ 	.word	0x00001b60


	//   ....[3]....
        /*006c*/ 	.word	0x00001b80


	//   ....[4]....
        /*0070*/ 	.word	0x00001bc0


	//   ....[5]....
        /*0074*/ 	.word	0x00001be0


	//   ....[6]....
        /*0078*/ 	.word	0x00001c10


	//   ....[7]....
        /*007c*/ 	.word	0x00001c30


	//   ....[8]....
        /*0080*/ 	.word	0x00001c80


	//   ....[9]....
        /*0084*/ 	.word	0x00001c90


	//----- nvinfo : EIATTR_VRC_CTA_INIT_COUNT
	.align		4
.L_649:
        /*0088*/ 	.byte	0x02, 0x4a
	.zero		1
	.zero		1


	//----- nvinfo : EIATTR_EXIT_INSTR_OFFSETS
	.align		4
        /*008c*/ 	.byte	0x04, 0x1c
        /*008e*/ 	.short	(.L_651 - .L_650)


	//   ....[0]....
.L_650:
        /*0090*/ 	.word	0x00003fd0


	//   ....[1]....
        /*0094*/ 	.word	0x00004100


	//   ....[2]....
        /*0098*/ 	.word	0x00004700


	//   ....[3]....
        /*009c*/ 	.word	0x00004d00


	//----- nvinfo : EIATTR_MAX_THREADS
	.align		4
.L_651:
        /*00a0*/ 	.byte	0x04, 0x05
        /*00a2*/ 	.short	(.L_653 - .L_652)
.L_652:
        /*00a4*/ 	.word	0x00000180
        /*00a8*/ 	.word	0x00000001
        /*00ac*/ 	.word	0x00000001


	//----- nvinfo : EIATTR_CRS_STACK_SIZE
	.align		4
.L_653:
        /*00b0*/ 	.byte	0x04, 0x1e
        /*00b2*/ 	.short	(.L_655 - .L_654)
.L_654:
        /*00b4*/ 	.word	0x00000000


	//----- nvinfo : EIATTR_CBANK_PARAM_SIZE
	.align		4
.L_655:
        /*00b8*/ 	.byte	0x03, 0x19
        /*00ba*/ 	.short	0x00b8


	//----- nvinfo : EIATTR_PARAM_CBANK
	.align		4
        /*00bc*/ 	.byte	0x04, 0x0a
        /*00be*/ 	.short	(.L_657 - .L_656)
	.align		4
.L_656:
        /*00c0*/ 	.word	index@(.nv.constant0._Z35group_norm_nhwc_bwd_one_pass_kernelI11Bf16IOFp16WLi64ELi48ELi384EEv26Group_norm_nhwc_bwd_params)
        /*00c4*/ 	.short	0x0380
        /*00c6*/ 	.short	0x00b8


	//----- nvinfo : EIATTR_SW_WAR
	.align		4
.L_657:
        /*00c8*/ 	.byte	0x04, 0x36
        /*00ca*/ 	.short	(.L_659 - .L_658)
.L_658:
        /*00cc*/ 	.word	0x00000008
.L_659:


//--------------------- .nv.info._Z35group_norm_nhwc_bwd_one_pass_kernelI11Bf16IOFp16WLi128ELi48ELi384EEv26Group_norm_nhwc_bwd_params --------------------------
	.section	.nv.info._Z35group_norm_nhwc_bwd_one_pass_kernelI11Bf16IOFp16WLi128ELi48ELi384EEv26Group_norm_nhwc_bwd_params,"",@"SHT_CUDA_INFO"
	.sectionflags	@""
	.align	4


	//----- nvinfo : EIATTR_CUDA_API_VERSION
	.align		4
        /*0000*/ 	.byte	0x04, 0x37
        /*0002*/ 	.short	(.L_661 - .L_660)
.L_660:
        /*0004*/ 	.word	0x00000082


	//----- nvinfo : EIATTR_KPARAM_INFO
	.align		4
.L_661:
        /*0008*/ 	.byte	0x04, 0x17
        /*000a*/ 	.short	(.L_663 - .L_662)
.L_662:
        /*000c*/ 	.word	0x00000000
        /*0010*/ 	.short	0x0000
        /*0012*/ 	.short	0x0000
        /*0014*/ 	.byte	0x00, 0xf0, 0xe1, 0x02


	//----- nvinfo : EIATTR_SPARSE_MMA_MASK
	.align		4
.L_663:
        /*0018*/ 	.byte	0x03, 0x50
        /*001a*/ 	.short	0x0000


	//----- nvinfo : EIATTR_MAXREG_COUNT
	.align		4
        /*001c*/ 	.byte	0x03, 0x1b
        /*001e*/ 	.short	0x00a8


	//----- nvinfo : EIATTR_NUM_BARRIERS
	.align		4
        /*0020*/ 	.byte	0x02, 0x4c
        /*0022*/ 	.byte	0x01
	.zero		1


	//----- nvinfo : EIATTR_MERCURY_ISA_VERSION
	.align		4
        /*0024*/ 	.byte	0x03, 0x5f
        /*0026*/ 	.short	0x0101


	//----- nvinfo : EIATTR_INT_WARP_WIDE_INSTR_OFFSETS
	.align		4
        /*0028*/ 	.byte	0x04, 0x31
        /*002a*/ 	.short	(.L_665 - .L_664)


	//   ....[0]....
.L_664:
        /*002c*/ 	.word	0x00003130


	//----- nvinfo : EIATTR_COOP_GROUP_MASK_REGIDS
	.align		4
.L_665:
        /*0030*/ 	.byte	0x04, 0x29
        /*0032*/ 	.short	(.L_667 - .L_666)


	//   ....[0]....
.L_666:
        /*0034*/ 	.word	0xffffffff


	//   ....[1]....
        /*0038*/ 	.word	0xffffffff


	//   ....[2]....
        /*003c*/ 	.word	0xffffffff


	//   ....[3]....
        /*0040*/ 	.word	0xffffffff


	//   ....[4]....
        /*0044*/ 	.word	0xffffffff


	//   ....[5]....
        /*0048*/ 	.word	0xffffffff


	//   ....[6]....
        /*004c*/ 	.word	0xffffffff


	//   ....[7]....
        /*0050*/ 	.word	0xffffffff


	//   ....[8]....
        /*0054*/ 	.word	0xffffffff


	//   ....[9]....
        /*0058*/ 	.word	0xffffffff


	//----- nvinfo : EIATTR_COOP_GROUP_INSTR_OFFSETS
	.align		4
.L_667:
        /*005c*/ 	.byte	0x04, 0x28
        /*005e*/ 	.short	(.L_669 - .L_668)


	//   ....[0]....
.L_668:
        /*0060*/ 	.word	0x00002ee0


	//   ....[1]....
        /*0064*/ 	.word	0x00002f20


	//   ....[2]....
        /*0068*/ 	.word	0x00002f70


	//   ....[3]....
        /*006c*/ 	.word	0x00002fb0


	//   ....[4]....
        /*0070*/ 	.word	0x00003010


	//   ....[5]....
        /*0074*/ 	.word	0x00003030


	//   ....[6]....
        /*0078*/ 	.word	0x00003060


	//   ....[7]....
        /*007c*/ 	.word	0x00003080


	//   ....[8]....
        /*0080*/ 	.word	0x000030d0


	//   ....[9]....
        /*0084*/ 	.word	0x000030e0


	//----- nvinfo : EIATTR_VRC_CTA_INIT_COUNT
	.align		4
.L_669:
        /*0088*/ 	.byte	0x02, 0x4a
	.zero		1
	.zero		1


	//----- nvinfo : EIATTR_EXIT_INSTR_OFFSETS
	.align		4
        /*008c*/ 	.byte	0x04, 0x1c
        /*008e*/ 	.short	(.L_671 - .L_670)


	//   ....[0]....
.L_670:
        /*0090*/ 	.word	0x000063c0


	//   ....[1]....
        /*0094*/ 	.word	0x000064f0


	//   ....[2]....
        /*0098*/ 	.word	0x00006b00


	//   ....[3]....
        /*009c*/ 	.word	0x00007100


	//----- nvinfo : EIATTR_MAX_THREADS
	.align		4
.L_671:
        /*00a0*/ 	.byte	0x04, 0x05
        /*00a2*/ 	.short	(.L_673 - .L_672)
.L_672:
        /*00a4*/ 	.word	0x00000180
        /*00a8*/ 	.word	0x00000001
        /*00ac*/ 	.word	0x00000001


	//----- nvinfo : EIATTR_CRS_STACK_SIZE
	.align		4
.L_673:
        /*00b0*/ 	.byte	0x04, 0x1e
        /*00b2*/ 	.short	(.L_675 - .L_674)
.L_674:
        /*00b4*/ 	.word	0x00000000


	//----- nvinfo : EIATTR_CBANK_PARAM_SIZE
	.align		4
.L_675:
        /*00b8*/ 	.byte	0x03, 0x19
        /*00ba*/ 	.short	0x00b8


	//----- nvinfo : EIATTR_PARAM_CBANK
	.align		4
        /*00bc*/ 	.byte	0x04, 0x0a
        /*00be*/ 	.short	(.L_677 - .L_676)
	.align		4
.L_676:
        /*00c0*/ 	.word	index@(.nv.constant0._Z35group_norm_nhwc_bwd_one_pass_kernelI11Bf16IOFp16WLi128ELi48ELi384EEv26Group_norm_nhwc_bwd_params)
        /*00c4*/ 	.short	0x0380
        /*00c6*/ 	.short	0x00b8


	//----- nvinfo : EIATTR_SW_WAR
	.align		4
.L_677:
        /*00c8*/ 	.byte	0x04, 0x36
        /*00ca*/ 	.short	(.L_679 - .L_678)
.L_678:
        /*00cc*/ 	.word	0x00000008
.L_679:


//--------------------- .nv.info._Z35group_norm_nhwc_bwd_one_pass_kernelI11Bf16IOFp16WLi256ELi48ELi384EEv26Group_norm_nhwc_bwd_params --------------------------
	.section	.nv.info._Z35group_norm_nhwc_bwd_one_pass_kernelI11Bf16IOFp16WLi256ELi48ELi384EEv26Group_norm_nhwc_bwd_params,"",@"SHT_CUDA_INFO"
	.sectionflags	@""
	.align	4


	//----- nvinfo : EIATTR_CUDA_API_VERSION
	.align		4
        /*0000*/ 	.byte	0x04, 0x37
        /*0002*/ 	.short	(.L_681 - .L_680)
.L_680:
        /*0004*/ 	.word	0x00000082


	//----- nvinfo : EIATTR_KPARAM_INFO
	.align		4
.L_681:
        /*0008*/ 	.byte	0x04, 0x17
        /*000a*/ 	.short	(.L_683 - .L_682)
.L_682:
        /*000c*/ 	.word	0x00000000
        /*0010*/ 	.short	0x0000
        /*0012*/ 	.short	0x0000
        /*0014*/ 	.byte	0x00, 0xf0, 0xe1, 0x02


	//----- nvinfo : EIATTR_SPARSE_MMA_MASK
	.align		4
.L_683:
        /*0018*/ 	.byte	0x03, 0x50
        /*001a*/ 	.short	0x0000


	//----- nvinfo : EIATTR_MAXREG_COUNT
	.align		4
        /*001c*/ 	.byte	0x03, 0x1b
        /*001e*/ 	.short	0x00a8


	//----- nvinfo : EIATTR_NUM_BARRIERS
	.align		4
        /*0020*/ 	.byte	0x02, 0x4c
        /*0022*/ 	.byte	0x01
	.zero		1


	//----- nvinfo : EIATTR_MERCURY_ISA_VERSION
	.align		4
        /*0024*/ 	.byte	0x03, 0x5f
        /*0026*/ 	.short	0x0101


	//----- nvinfo : EIATTR_INT_WARP_WIDE_INSTR_OFFSETS
	.align		4
        /*0028*/ 	.byte	0x04, 0x31
        /*002a*/ 	.short	(.L_685 - .L_684)


	//   ....[0]....
.L_684:
        /*002c*/ 	.word	0x000056e0


	//----- nvinfo : EIATTR_COOP_GROUP_MASK_REGIDS
	.align		4
.L_685:
        /*0030*/ 	.byte	0x04, 0x29
        /*0032*/ 	.short	(.L_687 - .L_686)


	//   ....[0]....
.L_686:
        /*0034*/ 	.word	0xffffffff


	//   ....[1]....
        /*0038*/ 	.word	0xffffffff


	//   ....[2]....
        /*003c*/ 	.word	0xffffffff


	//   ....[3]....
        /*0040*/ 	.word	0xffffffff


	//   ....[4]....
        /*0044*/ 	.word	0xffffffff


	//   ....[5]....
        /*0048*/ 	.word	0xffffffff


	//   ....[6]....
        /*004c*/ 	.word	0xffffffff


	//   ....[7]....
        /*0050*/ 	.word	0xffffffff


	//   ....[8]....
        /*0054*/ 	.word	0xffffffff


	//   ....[9]....
        /*0058*/ 	.word	0xffffffff


	//----- nvinfo : EIATTR_COOP_GROUP_INSTR_OFFSETS
	.align		4
.L_687:
        /*005c*/ 	.byte	0x04, 0x28
        /*005e*/ 	.short	(.L_689 - .L_688)


	//   ....[0]....
.L_688:
        /*0060*/ 	.word	0x00005480


	//   ....[1]....
        /*0064*/ 	.word	0x000054c0


	//   ....[2]....
        /*0068*/ 	.word	0x00005530


	//   ....[3]....
        /*006c*/ 	.word	0x00005560


	//   ....[4]....
        /*0070*/ 	.word	0x000055c0


	//   ....[5]....
        /*0074*/ 	.word	0x000055e0


	//   ....[6]....
        /*0078*/ 	.word	0x00005610


	//   ....[7]....
        /*007c*/ 	.word	0x00005630


	//   ....[8]....
        /*0080*/ 	.word	0x00005680


	//   ....[9]....
        /*0084*/ 	.word	0x00005690


	//----- nvinfo : EIATTR_VRC_CTA_INIT_COUNT
	.align		4
.L_689:
        /*0088*/ 	.byte	0x02, 0x4a
	.zero		1
	.zero		1


	//----- nvinfo : EIATTR_EXIT_INSTR_OFFSETS
	.align		4
        /*008c*/ 	.byte	0x04, 0x1c
        /*008e*/ 	.short	(.L_691 - .L_690)


	//   ....[0]....
.L_690:
        /*0090*/ 	.word	0x0000a130


	//   ....[1]....
        /*0094*/ 	.word	0x0000a260


	//   ....[2]....
        /*0098*/ 	.word	0x0000a870


	//   ....[3]....
        /*009c*/ 	.word	0x0000ae70


	//----- nvinfo : EIATTR_MAX_THREADS
	.align		4
.L_691:
        /*00a0*/ 	.byte	0x04, 0x05
        /*00a2*/ 	.short	(.L_693 - .L_692)
.L_692:
        /*00a4*/ 	.word	0x00000180
        /*00a8*/ 	.word	0x00000001
        /*00ac*/ 	.word	0x00000001


	//----- nvinfo : EIATTR_CRS_STACK_SIZE
	.align		4
.L_693:
        /*00b0*/ 	.byte	0x04, 0x1e
        /*00b2*/ 	.short	(.L_695 - .L_694)
.L_694:
        /*00b4*/ 	.word	0x00000000


	//----- nvinfo : EIATTR_CBANK_PARAM_SIZE
	.align		4
.L_695:
        /*00b8*/ 	.byte	0x03, 0x19
        /*00ba*/ 	.short	0x00b8


	//----- nvinfo : EIATTR_PARAM_CBANK
	.align		4
        /*00bc*/ 	.byte	0x04, 0x0a
        /*00be*/ 	.short	(.L_697 - .L_696)
	.align		4
.L_696:
        /*00c0*/ 	.word	index@(.nv.constant0._Z35group_norm_nhwc_bwd_one_pass_kernelI11Bf16IOFp16WLi256ELi48ELi384EEv26Group_norm_nhwc_bwd_params)
        /*00c4*/ 	.short	0x0380
        /*00c6*/ 	.short	0x00b8


	//----- nvinfo : EIATTR_SW_WAR
	.align		4
.L_697:
        /*00c8*/ 	.byte	0x04, 0x36
        /*00ca*/ 	.short	(.L_699 - .L_698)
.L_698:
        /*00cc*/ 	.word	0x00000008
.L_699:


//--------------------- .nv.info._Z35group_norm_nhwc_bwd_one_pass_kernelI11Bf16IOFp16WLi512ELi48ELi384EEv26Group_norm_nhwc_bwd_params --------------------------
	.section	.nv.info._Z35group_norm_nhwc_bwd_one_pass_kernelI11Bf16IOFp16WLi512ELi48ELi384EEv26Group_norm_nhwc_bwd_params,"",@"SHT_CUDA_INFO"
	.sectionflags	@""
	.align	4


	//----- nvinfo : EIATTR_CUDA_API_VERSION
	.align		4
        /*0000*/ 	.byte	0x04, 0x37
        /*0002*/ 	.short	(.L_701 - .L_700)
.L_700:
        /*0004*/ 	.word	0x00000082


	//----- nvinfo : EIATTR_KPARAM_INFO
	.align		4
.L_701:
        /*0008*/ 	.byte	0x04, 0x17
        /*000a*/ 	.short	(.L_703 - .L_702)
.L_702:
        /*000c*/ 	.word	0x00000000
        /*0010*/ 	.short	0x0000
        /*0012*/ 	.short	0x0000
        /*0014*/ 	.byte	0x00, 0xf0, 0xe1, 0x02


	//----- nvinfo : EIATTR_SPARSE_MMA_MASK
	.align		4
.L_703:
        /*0018*/ 	.byte	0x03, 0x50
        /*001a*/ 	.short	0x0000


	//----- nvinfo : EIATTR_MAXREG_COUNT
	.align		4
        /*001c*/ 	.byte	0x03, 0x1b
        /*001e*/ 	.short	0x00a8


	//----- nvinfo : EIATTR_NUM_BARRIERS
	.align		4
        /*0020*/ 	.byte	0x02, 0x4c
        /*0022*/ 	.byte	0x01
	.zero		1


	//----- nvinfo : EIATTR_MERCURY_ISA_VERSION
	.align		4
        /*0024*/ 	.byte	0x03, 0x5f
        /*0026*/ 	.short	0x0101


	//----- nvinfo : EIATTR_COOP_GROUP_MASK_REGIDS
	.align		4
        /*0028*/ 	.byte	0x04, 0x29
        /*002a*/ 	.short	(.L_705 - .L_704)


	//   ....[0]....
.L_704:
        /*002c*/ 	.word	0xffffffff


	//   ....[1]....
        /*0030*/ 	.word	0xffffffff


	//   ....[2]....
        /*0034*/ 	.word	0xffffffff


	//   ....[3]....
        /*0038*/ 	.word	0xffffffff


	//   ....[4]....
        /*003c*/ 	.word	0xffffffff


	//   ....[5]....
        /*0040*/ 	.word	0xffffffff


	//   ....[6]....
        /*0044*/ 	.word	0xffffffff


	//   ....[7]....
        /*0048*/ 	.word	0xffffffff


	//   ....[8]....
        /*004c*/ 	.word	0xffffffff


	//   ....[9]....
        /*0050*/ 	.word	0xffffffff


	//----- nvinfo : EIATTR_COOP_GROUP_INSTR_OFFSETS
	.align		4
.L_705:
        /*0054*/ 	.byte	0x04, 0x28
        /*0056*/ 	.short	(.L_707 - .L_706)


	//   ....[0]....
.L_706:
        /*0058*/ 	.word	0x0000bb20


	//   ....[1]....
        /*005c*/ 	.word	0x0000bb60


	//   ....[2]....
        /*0060*/ 	.word	0x0000bbd0


	//   ....[3]....
        /*0064*/ 	.word	0x0000bbf0


	//   ....[4]....
        /*0068*/ 	.word	0x0000bc20


	//   ....[5]....
        /*006c*/ 	.word	0x0000bc40


	//   ....[6]....
        /*0070*/ 	.word	0x0000bc70


	//   ....[7]....
        /*0074*/ 	.word	0x0000bc90


	//   ....[8]....
        /*0078*/ 	.word	0x0000bce0


	//   ....[9]....
        /*007c*/ 	.word	0x0000bcf0


	//----- nvinfo : EIATTR_VRC_CTA_INIT_COUNT
	.align		4
.L_707:
        /*0080*/ 	.byte	0x02, 0x4a
	.zero		1
	.zero		1


	//----- nvinfo : EIATTR_EXIT_INSTR_OFFSETS
	.align		4
        /*0084*/ 	.byte	0x04, 0x1c
        /*0086*/ 	.short	(.L_709 - .L_708)


	//   ....[0]....
.L_708:
        /*0088*/ 	.word	0x0000dbb0


	//   ....[1]....
        /*008c*/ 	.word	0x0000dce0


	//   ....[2]....
        /*0090*/ 	.word	0x0000e300


	//   ....[3]....
        /*0094*/ 	.word	0x0000e900


	//----- nvinfo : EIATTR_MAX_THREADS
	.align		4
.L_709:
        /*0098*/ 	.byte	0x04, 0x05
        /*009a*/ 	.short	(.L_711 - .L_710)
.L_710:
        /*009c*/ 	.word	0x00000180
        /*00a0*/ 	.word	0x00000001
        /*00a4*/ 	.word	0x00000001


	//----- nvinfo : EIATTR_CRS_STACK_SIZE
	.align		4
.L_711:
        /*00a8*/ 	.byte	0x04, 0x1e
        /*00aa*/ 	.short	(.L_713 - .L_712)
.L_712:
        /*00ac*/ 	.word	0x00000000


	//----- nvinfo : EIATTR_CBANK_PARAM_SIZE
	.align		4
.L_713:
        /*00b0*/ 	.byte	0x03, 0x19
        /*00b2*/ 	.short	0x00b8


	//----- nvinfo : EIATTR_PARAM_CBANK
	.align		4
        /*00b4*/ 	.byte	0x04, 0x0a
        /*00b6*/ 	.short	(.L_715 - .L_714)
	.align		4
.L_714:
        /*00b8*/ 	.word	index@(.nv.constant0._Z35group_norm_nhwc_bwd_one_pass_kernelI11Bf16IOFp16WLi512ELi48ELi384EEv26Group_norm_nhwc_bwd_params)
        /*00bc*/ 	.short	0x0380
        /*00be*/ 	.short	0x00b8


	//----- nvinfo : EIATTR_SW_WAR
	.align		4
.L_715:
        /*00c0*/ 	.byte	0x04, 0x36
        /*00c2*/ 	.short	(.L_717 - .L_716)
.L_716:
        /*00c4*/ 	.word	0x00000008
.L_717:


//--------------------- .nv.info._Z35group_norm_nhwc_bwd_one_pass_kernelI11Fp16IOFp32WLi64ELi48ELi384EEv26Group_norm_nhwc_bwd_params --------------------------
	.section	.nv.info._Z35group_norm_nhwc_bwd_one_pass_kernelI11Fp16IOFp32WLi64ELi48ELi384EEv26Group_norm_nhwc_bwd_params,"",@"SHT_CUDA_INFO"
	.sectionflags	@""
	.align	4


	//----- nvinfo : EIATTR_CUDA_API_VERSION
	.align		4
        /*0000*/ 	.byte	0x04, 0x37
        /*0002*/ 	.short	(.L_719 - .L_718)
.L_718:
        /*0004*/ 	.word	0x00000082


	//----- nvinfo : EIATTR_KPARAM_INFO
	.align		4
.L_719:
        /*0008*/ 	.byte	0x04, 0x17
        /*000a*/ 	.short	(.L_721 - .L_720)
.L_720:
        /*000c*/ 	.word	0x00000000
        /*0010*/ 	.short	0x0000
        /*0012*/ 	.short	0x0000
        /*0014*/ 	.byte	0x00, 0xf0, 0xe1, 0x02


	//----- nvinfo : EIATTR_SPARSE_MMA_MASK
	.align		4
.L_721:
        /*0018*/ 	.byte	0x03, 0x50
        /*001a*/ 	.short	0x0000


	//----- nvinfo : EIATTR_MAXREG_COUNT
	.align		4
        /*001c*/ 	.byte	0x03, 0x1b
        /*001e*/ 	.short	0x00a8


	//----- nvinfo : EIATTR_NUM_BARRIERS
	.align		4
        /*0020*/ 	.byte	0x02, 0x4c
        /*0022*/ 	.byte	0x01
	.zero		1


	//----- nvinfo : EIATTR_MERCURY_ISA_VERSION
	.align		4
        /*0024*/ 	.byte	0x03, 0x5f
        /*0026*/ 	.short	0x0101


	//----- nvinfo : EIATTR_INT_WARP_WIDE_INSTR_OFFSETS
	.align		4
        /*0028*/ 	.byte	0x04, 0x31
        /*002a*/ 	.short	(.L_723 - .L_722)


	//   ....[0]....
.L_722:
        /*002c*/ 	.word	0x00001b30


	//----- nvinfo : EIATTR_COOP_GROUP_MASK_REGIDS
	.align		4
.L_723:
        /*0030*/ 	.byte	0x04, 0x29
        /*0032*/ 	.short	(.L_725 - .L_724)


	//   ....[0]....
.L_724:
        /*0034*/ 	.word	0xffffffff


	//   ....[1]....
        /*0038*/ 	.word	0xffffffff


	//   ....[2]....
        /*003c*/ 	.word	0xffffffff


	//   ....[3]....
        /*0040*/ 	.word	0xffffffff


	//   ....[4]....
        /*0044*/ 	.word	0xffffffff


	//   ....[5]....
        /*0048*/ 	.word	0xffffffff


	//   ....[6]....
        /*004c*/ 	.word	0xffffffff


	//   ....[7]....
        /*0050*/ 	.word	0xffffffff


	//   ....[8]....
        /*0054*/ 	.word	0xffffffff


	//   ....[9]....
        /*0058*/ 	.word	0xffffffff


	//----- nvinfo : EIATTR_COOP_GROUP_INSTR_OFFSETS
	.align		4
.L_725:
        /*005c*/ 	.byte	0x04, 0x28
        /*005e*/ 	.short	(.L_727 - .L_726)


	//   ....[0]....
.L_726:
        /*0060*/ 	.word	0x000018c0


	//   ....[1]....
        /*0064*/ 	.word	0x00001900


	//   ....[2]....
        /*0068*/ 	.word	0x000019a0


	//   ....[3]....
        /*006c*/ 	.word	0x000019d0


	//   ....[4]....
        /*0070*/ 	.word	0x00001a10


	//   ....[5]....
        /*0074*/ 	.word	0x00001a30


	//   ....[6]....
        /*0078*/ 	.word	0x00001a60


	//   ....[7]....
        /*007c*/ 	.word	0x00001a80


	//   ....[8]....
        /*0080*/ 	.word	0x00001ad0


	//   ....[9]....
        /*0084*/ 	.word	0x00001ae0


	//----- nvinfo : EIATTR_VRC_CTA_INIT_COUNT
	.align		4
.L_727:
        /*0088*/ 	.byte	0x02, 0x4a
	.zero		1
	.zero		1


	//----- nvinfo : EIATTR_EXIT_INSTR_OFFSETS
	.align		4
        /*008c*/ 	.byte	0x04, 0x1c
        /*008e*/ 	.short	(.L_729 - .L_728)


	//   ....[0]....
.L_728:
        /*0090*/ 	.word	0x00003d90


	//   ....[1]....
        /*0094*/ 	.word	0x00003ec0


	//   ....[2]....
        /*0098*/ 	.word	0x00004490


	//   ....[3]....
        /*009c*/ 	.word	0x00004a40


	//----- nvinfo : EIATTR_MAX_THREADS
	.align		4
.L_729:
        /*00a0*/ 	.byte	0x04, 0x05
        /*00a2*/ 	.short	(.L_731 - .L_730)
.L_730:
        /*00a4*/ 	.word	0x00000180
        /*00a8*/ 	.word	0x00000001
        /*00ac*/ 	.word	0x00000001


	//----- nvinfo : EIATTR_CRS_STACK_SIZE
	.align		4
.L_731:
        /*00b0*/ 	.byte	0x04, 0x1e
        /*00b2*/ 	.short	(.L_733 - .L_732)
.L_732:
        /*00b4*/ 	.word	0x00000000


	//----- nvinfo : EIATTR_CBANK_PARAM_SIZE
	.align		4
.L_733:
        /*00b8*/ 	.byte	0x03, 0x19
        /*00ba*/ 	.short	0x00b8


	//----- nvinfo : EIATTR_PARAM_CBANK
	.align		4
        /*00bc*/ 	.byte	0x04, 0x0a
        /*00be*/ 	.short	(.L_735 - .L_734)
	.align		4
.L_734:
        /*00c0*/ 	.word	index@(.nv.constant0._Z35group_norm_nhwc_bwd_one_pass_kernelI11Fp16IOFp32WLi64ELi48ELi384EEv26Group_norm_nhwc_bwd_params)
        /*00c4*/ 	.short	0x0380
        /*00c6*/ 	.short	0x00b8


	//----- nvinfo : EIATTR_SW_WAR
	.align		4
.L_735:
        /*00c8*/ 	.byte	0x04, 0x36
        /*00ca*/ 	.short	(.L_737 - .L_736)
.L_736:
        /*00cc*/ 	.word	0x00000008
.L_737:


//--------------------- .nv.info._Z35group_norm_nhwc_bwd_one_pass_kernelI11Fp16IOFp32WLi128ELi48ELi384EEv26Group_norm_nhwc_bwd_params --------------------------
	.section	.nv.info._Z35group_norm_nhwc_bwd_one_pass_kernelI11Fp16IOFp32WLi128ELi48ELi384EEv26Group_norm_nhwc_bwd_params,"",@"SHT_CUDA_INFO"
	.sectionflags	@""
	.align	4


	//----- nvinfo : EIATTR_CUDA_API_VERSION
	.align		4
        /*0000*/ 	.byte	0x04, 0x37
        /*0002*/ 	.short	(.L_739 - .L_738)
.L_738:
        /*0004*/ 	.word	0x00000082


	//----- nvinfo : EIATTR_KPARAM_INFO
	.align		4
.L_739:
        /*0008*/ 	.byte	0x04, 0x17
        /*000a*/ 	.short	(.L_741 - .L_740)
.L_740:
        /*000c*/ 	.word	0x00000000
        /*0010*/ 	.short	0x0000
        /*0012*/ 	.short	0x0000
        /*0014*/ 	.byte	0x00, 0xf0, 0xe1, 0x02


	//----- nvinfo : EIATTR_SPARSE_MMA_MASK
	.align		4
.L_741:
        /*0018*/ 	.byte	0x03, 0x50
        /*001a*/ 	.short	0x0000


	//----- nvinfo : EIATTR_MAXREG_COUNT
	.align		4
        /*001c*/ 	.byte	0x03, 0x1b
        /*001e*/ 	.short	0x00a8


	//----- nvinfo : EIATTR_NUM_BARRIERS
	.align		4
        /*0020*/ 	.byte	0x02, 0x4c
        /*0022*/ 	.byte	0x01
	.zero		1


	//----- nvinfo : EIATTR_MERCURY_ISA_VERSION
	.align		4
        /*0024*/ 	.byte	0x03, 0x5f
        /*0026*/ 	.short	0x0101


	//----- nvinfo : EIATTR_INT_WARP_WIDE_INSTR_OFFSETS
	.align		4
        /*0028*/ 	.byte	0x04, 0x31
        /*002a*/ 	.short	(.L_743 - .L_742)


	//   ....[0]....
.L_742:
        /*002c*/ 	.word	0x00002e00


	//----- nvinfo : EIATTR_COOP_GROUP_MASK_REGIDS
	.align		4
.L_743:
        /*0030*/ 	.byte	0x04, 0x29
        /*0032*/ 	.short	(.L_745 - .L_744)


	//   ....[0]....
.L_744:
        /*0034*/ 	.word	0xffffffff


	//   ....[1]....
        /*0038*/ 	.word	0xffffffff


	//   ....[2]....
        /*003c*/ 	.word	0xffffffff


	//   ....[3]....
        /*0040*/ 	.word	0xffffffff


	//   ....[4]....
        /*0044*/ 	.word	0xffffffff


	//   ....[5]....
        /*0048*/ 	.word	0xffffffff


	//   ....[6]....
        /*004c*/ 	.word	0xffffffff


	//   ....[7]....
        /*0050*/ 	.word	0xffffffff


	//   ....[8]....
        /*0054*/ 	.word	0xffffffff


	//   ....[9]....
        /*0058*/ 	.word	0xffffffff


	//----- nvinfo : EIATTR_COOP_GROUP_INSTR_OFFSETS
	.align		4
.L_745:
        /*005c*/ 	.byte	0x04, 0x28
        /*005e*/ 	.short	(.L_747 - .L_746)


	//   ....[0]....
.L_746:
        /*0060*/ 	.word	0x00002b90


	//   ....[1]....
        /*0064*/ 	.word	0x00002bc0


	//   ....[2]....
        /*0068*/ 	.word	0x00002c80


	//   ....[3]....
        /*006c*/ 	.word	0x00002c90


	//   ....[4]....
        /*0070*/ 	.word	0x00002cc0


	//   ....[5]....
        /*0074*/ 	.word	0x00002ce0


	//   ....[6]....
        /*0078*/ 	.word	0x00002d30


	//   ....[7]....
        /*007c*/ 	.word	0x00002d40


	//   ....[8]....
        /*0080*/ 	.word	0x00002da0


	//   ....[9]....
        /*0084*/ 	.word	0x00002db0


	//----- nvinfo : EIATTR_VRC_CTA_INIT_COUNT
	.align		4
.L_747:
        /*0088*/ 	.byte	0x02, 0x4a
	.zero		1
	.zero		1


	//----- nvinfo : EIATTR_EXIT_INSTR_OFFSETS
	.align		4
        /*008c*/ 	.byte	0x04, 0x1c
        /*008e*/ 	.short	(.L_749 - .L_748)


	//   ....[0]....
.L_748:
        /*0090*/ 	.word	0x00005ef0


	//   ....[1]....
        /*0094*/ 	.word	0x00006020


	//   ....[2]....
        /*0098*/ 	.word	0x00006610


	//   ....[3]....
        /*009c*/ 	.word	0x00006bc0


	//----- nvinfo : EIATTR_MAX_THREADS
	.align		4
.L_749:
        /*00a0*/ 	.byte	0x04, 0x05
        /*00a2*/ 	.short	(.L_751 - .L_750)
.L_750:
        /*00a4*/ 	.word	0x00000180
        /*00a8*/ 	.word	0x00000001
        /*00ac*/ 	.word	0x00000001


	//----- nvinfo : EIATTR_CRS_STACK_SIZE
	.align		4
.L_751:
        /*00b0*/ 	.byte	0x04, 0x1e
        /*00b2*/ 	.short	(.L_753 - .L_752)
.L_752:
        /*00b4*/ 	.word	0x00000000


	//----- nvinfo : EIATTR_CBANK_PARAM_SIZE
	.align		4
.L_753:
        /*00b8*/ 	.byte	0x03, 0x19
        /*00ba*/ 	.short	0x00b8


	//----- nvinfo : EIATTR_PARAM_CBANK
	.align		4
        /*00bc*/ 	.byte	0x04, 0x0a
        /*00be*/ 	.short	(.L_755 - .L_754)
	.align		4
.L_754:
        /*00c0*/ 	.word	index@(.nv.constant0._Z35group_norm_nhwc_bwd_one_pass_kernelI11Fp16IOFp32WLi128ELi48ELi384EEv26Group_norm_nhwc_bwd_params)
        /*00c4*/ 	.short	0x0380
        /*00c6*/ 	.short	0x00b8


	//----- nvinfo : EIATTR_SW_WAR
	.align		4
.L_755:
        /*00c8*/ 	.byte	0x04, 0x36
        /*00ca*/ 	.short	(.L_757 - .L_756)
.L_756:
        /*00cc*/ 	.word	0x00000008
.L_757:


//--------------------- .nv.info._Z35group_norm_nhwc_bwd_one_pass_kernelI11Fp16IOFp32WLi256ELi48ELi384EEv26Group_norm_nhwc_bwd_params --------------------------
	.section	.nv.info._Z35group_norm_nhwc_bwd_one_pass_kernelI11Fp16IOFp32WLi256ELi48ELi384EEv26Group_norm_nhwc_bwd_params,"",@"SHT_CUDA_INFO"
	.sectionflags	@""
	.align	4


	//----- nvinfo : EIATTR_CUDA_API_VERSION
	.align		4
        /*0000*/ 	.byte	0x04, 0x37
        /*0002*/ 	.short	(.L_759 - .L_758)
.L_758:
        /*0004*/ 	.word	0x00000082


	//----- nvinfo : EIATTR_KPARAM_INFO
	.align		4
.L_759:
        /*0008*/ 	.byte	0x04, 0x17
        /*000a*/ 	.short	(.L_761 - .L_760)
.L_760:
        /*000c*/ 	.word	0x00000000
        /*0010*/ 	.short	0x0000
        /*0012*/ 	.short	0x0000
        /*0014*/ 	.byte	0x00, 0xf0, 0xe1, 0x02


	//----- nvinfo : EIATTR_SPARSE_MMA_MASK
	.align		4
.L_761:
        /*0018*/ 	.byte	0x03, 0x50
        /*001a*/ 	.short	0x0000


	//----- nvinfo : EIATTR_MAXREG_COUNT
	.align		4
        /*001c*/ 	.byte	0x03, 0x1b
        /*001e*/ 	.short	0x00a8


	//----- nvinfo : EIATTR_NUM_BARRIERS
	.align		4
        /*0020*/ 	.byte	0x02, 0x4c
        /*0022*/ 	.byte	0x01
	.zero		1


	//----- nvinfo : EIATTR_MERCURY_ISA_VERSION
	.align		4
        /*0024*/ 	.byte	0x03, 0x5f
        /*0026*/ 	.short	0x0101


	//----- nvinfo : EIATTR_INT_WARP_WIDE_INSTR_OFFSETS
	.align		4
        /*0028*/ 	.byte	0x04, 0x31
        /*002a*/ 	.short	(.L_763 - .L_762)


	//   ....[0]....
.L_762:
        /*002c*/ 	.word	0x00005420


	//----- nvinfo : EIATTR_COOP_GROUP_MASK_REGIDS
	.align		4
.L_763:
        /*0030*/ 	.byte	0x04, 0x29
        /*0032*/ 	.short	(.L_765 - .L_764)


	//   ....[0]....
.L_764:
        /*0034*/ 	.word	0xffffffff


	//   ....[1]....
        /*0038*/ 	.word	0xffffffff


	//   ....[2]....
        /*003c*/ 	.word	0xffffffff


	//   ....[3]....
        /*0040*/ 	.word	0xffffffff


	//   ....[4]....
        /*0044*/ 	.word	0xffffffff


	//   ....[5]....
        /*0048*/ 	.word	0xffffffff


	//   ....[6]....
        /*004c*/ 	.word	0xffffffff


	//   ....[7]....
        /*0050*/ 	.word	0xffffffff


	//   ....[8]....
        /*0054*/ 	.word	0xffffffff


	//   ....[9]....
        /*0058*/ 	.word	0xffffffff


	//----- nvinfo : EIATTR_COOP_GROUP_INSTR_OFFSETS
	.align		4
.L_765:
        /*005c*/ 	.byte	0x04, 0x28
        /*005e*/ 	.short	(.L_767 - .L_766)


	//   ....[0]....
.L_766:
        /*0060*/ 	.word	0x000051b0


	//   ....[1]....
        /*0064*/ 	.word	0x000051f0


	//   ....[2]....
        /*0068*/ 	.word	0x00005270


	//   ....[3]....
        /*006c*/ 	.word	0x00005290


	//   ....[4]....
        /*0070*/ 	.word	0x00005300


	//   ....[5]....
        /*0074*/ 	.word	0x00005320


	//   ....[6]....
        /*0078*/ 	.word	0x00005350


	//   ....[7]....
        /*007c*/ 	.word	0x00005370


	//   ....[8]....
        /*0080*/ 	.word	0x000053c0


	//   ....[9]....
        /*0084*/ 	.word	0x000053d0


	//----- nvinfo : EIATTR_VRC_CTA_INIT_COUNT
	.align		4
.L_767:
        /*0088*/ 	.byte	0x02, 0x4a
	.zero		1
	.zero		1


	//----- nvinfo : EIATTR_EXIT_INSTR_OFFSETS
	.align		4
        /*008c*/ 	.byte	0x04, 0x1c
        /*008e*/ 	.short	(.L_769 - .L_768)


	//   ....[0]....
.L_768:
        /*0090*/ 	.word	0x00009ea0


	//   ....[1]....
        /*0094*/ 	.word	0x00009fd0


	//   ....[2]....
        /*0098*/ 	.word	0x0000a5c0


	//   ....[3]....
        /*009c*/ 	.word	0x0000ab70


	//----- nvinfo : EIATTR_MAX_THREADS
	.align		4
.L_769:
        /*00a0*/ 	.byte	0x04, 0x05
        /*00a2*/ 	.short	(.L_771 - .L_770)
.L_770:
        /*00a4*/ 	.word	0x00000180
        /*00a8*/ 	.word	0x00000001
        /*00ac*/ 	.word	0x00000001


	//----- nvinfo : EIATTR_CRS_STACK_SIZE
	.align		4
.L_771:
        /*00b0*/ 	.byte	0x04, 0x1e
        /*00b2*/ 	.short	(.L_773 - .L_772)
.L_772:
        /*00b4*/ 	.word	0x00000000


	//----- nvinfo : EIATTR_CBANK_PARAM_SIZE
	.align		4
.L_773:
        /*00b8*/ 	.byte	0x03, 0x19
        /*00ba*/ 	.short	0x00b8


	//----- nvinfo : EIATTR_PARAM_CBANK
	.align		4
        /*00bc*/ 	.byte	0x04, 0x0a
        /*00be*/ 	.short	(.L_775 - .L_774)
	.align		4
.L_774:
        /*00c0*/ 	.word	index@(.nv.constant0._Z35group_norm_nhwc_bwd_one_pass_kernelI11Fp16IOFp32WLi256ELi48ELi384EEv26Group_norm_nhwc_bwd_params)
        /*00c4*/ 	.short	0x0380
        /*00c6*/ 	.short	0x00b8


	//----- nvinfo : EIATTR_SW_WAR
	.align		4
.L_775:
        /*00c8*/ 	.byte	0x04, 0x36
        /*00ca*/ 	.short	(.L_777 - .L_776)
.L_776:
        /*00cc*/ 	.word	0x00000008
.L_777:


//--------------------- .nv.info._Z35group_norm_nhwc_bwd_one_pass_kernelI11Fp16IOFp32WLi512ELi48ELi384EEv26Group_norm_nhwc_bwd_params --------------------------
	.section	.nv.info._Z35group_norm_nhwc_bwd_one_pass_kernelI11Fp16IOFp32WLi512ELi48ELi384EEv26Group_norm_nhwc_bwd_params,"",@"SHT_CUDA_INFO"
	.sectionflags	@""
	.align	4


	//----- nvinfo : EIATTR_CUDA_API_VERSION
	.align		4
        /*0000*/ 	.byte	0x04, 0x37
        /*0002*/ 	.short	(.L_779 - .L_778)
.L_778:
        /*0004*/ 	.word	0x00000082


	//----- nvinfo : EIATTR_KPARAM_INFO
	.align		4
.L_779:
        /*0008*/ 	.byte	0x04, 0x17
        /*000a*/ 	.short	(.L_781 - .L_780)
.L_780:
        /*000c*/ 	.word	0x00000000
        /*0010*/ 	.short	0x0000
        /*0012*/ 	.short	0x0000
        /*0014*/ 	.byte	0x00, 0xf0, 0xe1, 0x02


	//----- nvinfo : EIATTR_SPARSE_MMA_MASK
	.align		4
.L_781:
        /*0018*/ 	.byte	0x03, 0x50
        /*001a*/ 	.short	0x0000


	//----- nvinfo : EIATTR_MAXREG_COUNT
	.align		4
        /*001c*/ 	.byte	0x03, 0x1b
        /*001e*/ 	.short	0x00a8


	//----- nvinfo : EIATTR_NUM_BARRIERS
	.align		4
        /*0020*/ 	.byte	0x02, 0x4c
        /*0022*/ 	.byte	0x01
	.zero		1


	//----- nvinfo : EIATTR_MERCURY_ISA_VERSION
	.align		4
        /*0024*/ 	.byte	0x03, 0x5f
        /*0026*/ 	.short	0x0101


	//----- nvinfo : EIATTR_COOP_GROUP_MASK_REGIDS
	.align		4
        /*0028*/ 	.byte	0x04, 0x29
        /*002a*/ 	.short	(.L_783 - .L_782)


	//   ....[0]....
.L_782:
        /*002c*/ 	.word	0xffffffff


	//   ....[1]....
        /*0030*/ 	.word	0xffffffff


	//   ....[2]....
        /*0034*/ 	.word	0xffffffff


	//   ....[3]....
        /*0038*/ 	.word	0xffffffff


	//   ....[4]....
        /*003c*/ 	.word	0xffffffff


	//   ....[5]....
        /*0040*/ 	.word	0xffffffff


	//   ....[6]....
        /*0044*/ 	.word	0xffffffff


	//   ....[7]....
        /*0048*/ 	.word	0xffffffff


	//   ....[8]....
        /*004c*/ 	.word	0xffffffff


	//   ....[9]....
        /*0050*/ 	.word	0xffffffff


	//----- nvinfo : EIATTR_COOP_GROUP_INSTR_OFFSETS
	.align		4
.L_783:
        /*0054*/ 	.byte	0x04, 0x28
        /*0056*/ 	.short	(.L_785 - .L_784)


	//   ....[0]....
.L_784:
        /*0058*/ 	.word	0x0000b870


	//   ....[1]....
        /*005c*/ 	.word	0x0000b8b0


	//   ....[2]....
        /*0060*/ 	.word	0x0000b920


	//   ....[3]....
        /*0064*/ 	.word	0x0000b940


	//   ....[4]....
        /*0068*/ 	.word	0x0000b970


	//   ....[5]....
        /*006c*/ 	.word	0x0000b990


	//   ....[6]....
        /*0070*/ 	.word	0x0000b9c0


	//   ....[7]....
        /*0074*/ 	.word	0x0000b9e0


	//   ....[8]....
        /*0078*/ 	.word	0x0000ba30


	//   ....[9]....
        /*007c*/ 	.word	0x0000ba40


	//----- nvinfo : EIATTR_VRC_CTA_INIT_COUNT
	.align		4
.L_785:
        /*0080*/ 	.byte	0x02, 0x4a
	.zero		1
	.zero		1


	//----- nvinfo : EIATTR_EXIT_INSTR_OFFSETS
	.align		4
        /*0084*/ 	.byte	0x04, 0x1c
        /*0086*/ 	.short	(.L_787 - .L_786)


	//   ....[0]....
.L_786:
        /*0088*/ 	.word	0x0000d8c0


	//   ....[1]....
        /*008c*/ 	.word	0x0000d9f0


	//   ....[2]....
        /*0090*/ 	.word	0x0000dfe0


	//   ....[3]....
        /*0094*/ 	.word	0x0000e590


	//----- nvinfo : EIATTR_MAX_THREADS
	.align		4
.L_787:
        /*0098*/ 	.byte	0x04, 0x05
        /*009a*/ 	.short	(.L_789 - .L_788)
.L_788:
        /*009c*/ 	.word	0x00000180
        /*00a0*/ 	.word	0x00000001
        /*00a4*/ 	.word	0x00000001


	//----- nvinfo : EIATTR_CRS_STACK_SIZE
	.align		4
.L_789:
        /*00a8*/ 	.byte	0x04, 0x1e
        /*00aa*/ 	.short	(.L_791 - .L_790)
.L_790:
        /*00ac*/ 	.word	0x00000000


	//----- nvinfo : EIATTR_CBANK_PARAM_SIZE
	.align		4
.L_791:
        /*00b0*/ 	.byte	0x03, 0x19
        /*00b2*/ 	.short	0x00b8


	//----- nvinfo : EIATTR_PARAM_CBANK
	.align		4
        /*00b4*/ 	.byte	0x04, 0x0a
        /*00b6*/ 	.short	(.L_793 - .L_792)
	.align		4
.L_792:
        /*00b8*/ 	.word	index@(.nv.constant0._Z35group_norm_nhwc_bwd_one_pass_kernelI11Fp16IOFp32WLi512ELi48ELi384EEv26Group_norm_nhwc_bwd_params)
        /*00bc*/ 	.short	0x0380
        /*00be*/ 	.short	0x00b8


	//----- nvinfo : EIATTR_SW_WAR
	.align		4
.L_793:
        /*00c0*/ 	.byte	0x04, 0x36
        /*00c2*/ 	.short	(.L_795 - .L_794)
.L_794:
        /*00c4*/ 	.word	0x00000008
.L_795:


//--------------------- .nv.info._Z35group_norm_nhwc_bwd_one_pass_kernelI11Fp16IOBf16WLi64ELi48ELi384EEv26Group_norm_nhwc_bwd_params --------------------------
	.section	.nv.info._Z35group_norm_nhwc_bwd_one_pass_kernelI11Fp16IOBf16WLi64ELi48ELi384EEv26Group_norm_nhwc_bwd_params,"",@"SHT_CUDA_INFO"
	.sectionflags	@""
	.align	4


	//----- nvinfo : EIATTR_CUDA_API_VERSION
	.align		4
        /*0000*/ 	.byte	0x04, 0x37
        /*0002*/ 	.short	(.L_797 - .L_796)
.L_796:
        /*0004*/ 	.word	0x00000082


	//----- nvinfo : EIATTR_KPARAM_INFO
	.align		4
.L_797:
        /*0008*/ 	.byte	0x04, 0x17
        /*000a*/ 	.short	(.L_799 - .L_798)
.L_798:
        /*000c*/ 	.word	0x00000000
        /*0010*/ 	.short	0x0000
        /*0012*/ 	.short	0x0000
        /*0014*/ 	.byte	0x00, 0xf0, 0xe1, 0x02


	//----- nvinfo : EIATTR_SPARSE_MMA_MASK
	.align		4
.L_799:
        /*0018*/ 	.byte	0x03, 0x50
        /*001a*/ 	.short	0x0000


	//----- nvinfo : EIATTR_MAXREG_COUNT
	.align		4
        /*001c*/ 	.byte	0x03, 0x1b
        /*001e*/ 	.short	0x00a8


	//----- nvinfo : EIATTR_NUM_BARRIERS
	.align		4
        /*0020*/ 	.byte	0x02, 0x4c
        /*0022*/ 	.byte	0x01
	.zero		1


	//----- nvinfo : EIATTR_MERCURY_ISA_VERSION
	.align		4
        /*0024*/ 	.byte	0x03, 0x5f
        /*0026*/ 	.short	0x0101


	//----- nvinfo : EIATTR_INT_WARP_WIDE_INSTR_OFFSETS
	.align		4
        /*0028*/ 	.byte	0x04, 0x31
        /*002a*/ 	.short	(.L_801 - .L_800)


	//   ....[0]....
.L_800:
        /*002c*/ 	.word	0x00001ba0


	//----- nvinfo : EIATTR_COOP_GROUP_MASK_REGIDS
	.align		4
.L_801:
        /*0030*/ 	.byte	0x04, 0x29
        /*0032*/ 	.short	(.L_803 - .L_802)


	//   ....[0]....
.L_802:
        /*0034*/ 	.word	0xffffffff


	//   ....[1]....
        /*0038*/ 	.word	0xffffffff


	//   ....[2]....
        /*003c*/ 	.word	0xffffffff


	//   ....[3]....
        /*0040*/ 	.word	0xffffffff


	//   ....[4]....
        /*0044*/ 	.word	0xffffffff


	//   ....[5]....
        /*0048*/ 	.word	0xffffffff


	//   ....[6]....
        /*004c*/ 	.word	0xffffffff


	//   ....[7]....
        /*0050*/ 	.word	0xffffffff


	//   ....[8]....
        /*0054*/ 	.word	0xffffffff


	//   ....[9]....
        /*0058*/ 	.word	0xffffffff


	//----- nvinfo : EIATTR_COOP_GROUP_INSTR_OFFSETS
	.align		4
.L_803:
        /*005c*/ 	.byte	0x04, 0x28
        /*005e*/ 	.short	(.L_805 - .L_804)


	//   ....[0]....
.L_804:
        /*0060*/ 	.word	0x00001960


	//   ....[1]....
        /*0064*/ 	.word	0x000019a0


	//   ....[2]....
        /*0068*/ 	.word	0x00001a20


	//   ....[3]....
        /*006c*/ 	.word	0x00001a40


	//   ....[4]....
        /*0070*/ 	.word	0x00001a80


	//   ....[5]....
        /*0074*/ 	.word	0x00001aa0


	//   ....[6]....
        /*0078*/ 	.word	0x00001ad0


	//   ....[7]....
        /*007c*/ 	.word	0x00001af0


	//   ....[8]....
        /*0080*/ 	.word	0x00001b40


	//   ....[9]....
        /*0084*/ 	.word	0x00001b50


	//----- nvinfo : EIATTR_VRC_CTA_INIT_COUNT
	.align		4
.L_805:
        /*0088*/ 	.byte	0x02, 0x4a
	.zero		1
	.zero		1


	//----- nvinfo : EIATTR_EXIT_INSTR_OFFSETS
	.align		4
        /*008c*/ 	.byte	0x04, 0x1c
        /*008e*/ 	.short	(.L_807 - .L_806)


	//   ....[0]....
.L_806:
        /*0090*/ 	.word	0x00003e00


	//   ....[1]....
        /*0094*/ 	.word	0x00003f30


	//   ....[2]....
        /*0098*/ 	.word	0x00004520


	//   ....[3]....
        /*009c*/ 	.word	0x00004b20


	//----- nvinfo : EIATTR_MAX_THREADS
	.align		4
.L_807:
        /*00a0*/ 	.byte	0x04, 0x05
        /*00a2*/ 	.short	(.L_809 - .L_808)
.L_808:
        /*00a4*/ 	.word	0x00000180
        /*00a8*/ 	.word	0x00000001
        /*00ac*/ 	.word	0x00000001


	//----- nvinfo : EIATTR_CRS_STACK_SIZE
	.align		4
.L_809:
        /*00b0*/ 	.byte	0x04, 0x1e
        /*00b2*/ 	.short	(.L_811 - .L_810)
.L_810:
        /*00b4*/ 	.word	0x00000000


	//----- nvinfo : EIATTR_CBANK_PARAM_SIZE
	.align		4
.L_811:
        /*00b8*/ 	.byte	0x03, 0x19
        /*00ba*/ 	.short	0x00b8


	//----- nvinfo : EIATTR_PARAM_CBANK
	.align		4
        /*00bc*/ 	.byte	0x04, 0x0a
        /*00be*/ 	.short	(.L_813 - .L_812)
	.align		4
.L_812:
        /*00c0*/ 	.word	index@(.nv.constant0._Z35group_norm_nhwc_bwd_one_pass_kernelI11Fp16IOBf16WLi64ELi48ELi384EEv26Group_norm_nhwc_bwd_params)
        /*00c4*/ 	.short	0x0380
        /*00c6*/ 	.short	0x00b8


	//----- nvinfo : EIATTR_SW_WAR
	.align		4
.L_813:
        /*00c8*/ 	.byte	0x04, 0x36
        /*00ca*/ 	.short	(.L_815 - .L_814)
.L_814:
        /*00cc*/ 	.word	0x00000008
.L_815:


//--------------------- .nv.info._Z35group_norm_nhwc_bwd_one_pass_kernelI11Fp16IOBf16WLi128ELi48ELi384EEv26Group_norm_nhwc_bwd_params --------------------------
	.section	.nv.info._Z35group_norm_nhwc_bwd_one_pass_kernelI11Fp16IOBf16WLi128ELi48ELi384EEv26Group_norm_nhwc_bwd_params,"",@"SHT_CUDA_INFO"
	.sectionflags	@""
	.align	4


	//----- nvinfo : EIATTR_CUDA_API_VERSION
	.align		4
        /*0000*/ 	.byte	0x04, 0x37
        /*0002*/ 	.short	(.L_817 - .L_816)
.L_816:
        /*0004*/ 	.word	0x00000082


	//----- nvinfo : EIATTR_KPARAM_INFO
	.align		4
.L_817:
        /*0008*/ 	.byte	0x04, 0x17
        /*000a*/ 	.short	(.L_819 - .L_818)
.L_818:
        /*000c*/ 	.word	0x00000000
        /*0010*/ 	.short	0x0000
        /*0012*/ 	.short	0x0000
        /*0014*/ 	.byte	0x00, 0xf0, 0xe1, 0x02


	//----- nvinfo : EIATTR_SPARSE_MMA_MASK
	.align		4
.L_819:
        /*0018*/ 	.byte	0x03, 0x50
        /*001a*/ 	.short	0x0000


	//----- nvinfo : EIATTR_MAXREG_COUNT
	.align		4
        /*001c*/ 	.byte	0x03, 0x1b
        /*001e*/ 	.short	0x00a8


	//----- nvinfo : EIATTR_NUM_BARRIERS
	.align		4
        /*0020*/ 	.byte	0x02, 0x4c
        /*0022*/ 	.byte	0x01
	.zero		1


	//----- nvinfo : EIATTR_MERCURY_ISA_VERSION
	.align		4
        /*0024*/ 	.byte	0x03, 0x5f
        /*0026*/ 	.short	0x0101


	//----- nvinfo : EIATTR_INT_WARP_WIDE_INSTR_OFFSETS
	.align		4
        /*0028*/ 	.byte	0x04, 0x31
        /*002a*/ 	.short	(.L_821 - .L_820)


	//   ....[0]....
.L_820:
        /*002c*/ 	.word	0x00002e90


	//----- nvinfo : EIATTR_COOP_GROUP_MASK_REGIDS
	.align		4
.L_821:
        /*0030*/ 	.byte	0x04, 0x29
        /*0032*/ 	.short	(.L_823 - .L_822)


	//   ....[0]....
.L_822:
        /*0034*/ 	.word	0xffffffff


	//   ....[1]....
        /*0038*/ 	.word	0xffffffff


	//   ....[2]....
        /*003c*/ 	.word	0xffffffff


	//   ....[3]....
        /*0040*/ 	.word	0xffffffff


	//   ....[4]....
        /*0044*/ 	.word	0xffffffff


	//   ....[5]....
        /*0048*/ 	.word	0xffffffff


	//   ....[6]....
        /*004c*/ 	.word	0xffffffff


	//   ....[7]....
        /*0050*/ 	.word	0xffffffff


	//   ....[8]....
        /*0054*/ 	.word	0xffffffff


	//   ....[9]....
        /*0058*/ 	.word	0xffffffff


	//----- nvinfo : EIATTR_COOP_GROUP_INSTR_OFFSETS
	.align		4
.L_823:
        /*005c*/ 	.byte	0x04, 0x28
        /*005e*/ 	.short	(.L_825 - .L_824)


	//   ....[0]....
.L_824:
        /*0060*/ 	.word	0x00002c20


	//   ....[1]....
        /*0064*/ 	.word	0x00002c50


	//   ....[2]....
        /*0068*/ 	.word	0x00002d30


	//   ....[3]....
        /*006c*/ 	.word	0x00002d40


	//   ....[4]....
        /*0070*/ 	.word	0x00002d70


	//   ....[5]....
        /*0074*/ 	.word	0x00002d90


	//   ....[6]....
        /*0078*/ 	.word	0x00002dc0


	//   ....[7]....
        /*007c*/ 	.word	0x00002de0


	//   ....[8]....
        /*0080*/ 	.word	0x00002e30


	//   ....[9]....
        /*0084*/ 	.word	0x00002e40


	//----- nvinfo : EIATTR_VRC_CTA_INIT_COUNT
	.align		4
.L_825:
        /*0088*/ 	.byte	0x02, 0x4a
	.zero		1
	.zero		1


	//----- nvinfo : EIATTR_EXIT_INSTR_OFFSETS
	.align		4
        /*008c*/ 	.byte	0x04, 0x1c
        /*008e*/ 	.short	(.L_827 - .L_826)


	//   ....[0]....
.L_826:
        /*0090*/ 	.word	0x00005f80


	//   ....[1]....
        /*0094*/ 	.word	0x000060b0


	//   ....[2]....
        /*0098*/ 	.word	0x000066c0


	//   ....[3]....
        /*009c*/ 	.word	0x00006cc0


	//----- nvinfo : EIATTR_MAX_THREADS
	.align		4
.L_827:
        /*00a0*/ 	.byte	0x04, 0x05
        /*00a2*/ 	.short	(.L_829 - .L_828)
.L_828:
        /*00a4*/ 	.word	0x00000180
        /*00a8*/ 	.word	0x00000001
        /*00ac*/ 	.word	0x00000001


	//----- nvinfo : EIATTR_CRS_STACK_SIZE
	.align		4
.L_829:
        /*00b0*/ 	.byte	0x04, 0x1e
        /*00b2*/ 	.short	(.L_831 - .L_830)
.L_830:
        /*00b4*/ 	.word	0x00000000


	//----- nvinfo : EIATTR_CBANK_PARAM_SIZE
	.align		4
.L_831:
        /*00b8*/ 	.byte	0x03, 0x19
        /*00ba*/ 	.short	0x00b8


	//----- nvinfo : EIATTR_PARAM_CBANK
	.align		4
        /*00bc*/ 	.byte	0x04, 0x0a
        /*00be*/ 	.short	(.L_833 - .L_832)
	.align		4
.L_832:
        /*00c0*/ 	.word	index@(.nv.constant0._Z35group_norm_nhwc_bwd_one_pass_kernelI11Fp16IOBf16WLi128ELi48ELi384EEv26Group_norm_nhwc_bwd_params)
        /*00c4*/ 	.short	0x0380
        /*00c6*/ 	.short	0x00b8


	//----- nvinfo : EIATTR_SW_WAR
	.align		4
.L_833:
        /*00c8*/ 	.byte	0x04, 0x36
        /*00ca*/ 	.short	(.L_835 - .L_834)
.L_834:
        /*00cc*/ 	.word	0x00000008
.L_835:


//--------------------- .nv.info._Z35group_norm_nhwc_bwd_one_pass_kernelI11Fp16IOBf16WLi256ELi48ELi384EEv26Group_norm_nhwc_bwd_params --------------------------
	.section	.nv.info._Z35group_norm_nhwc_bwd_one_pass_kernelI11Fp16IOBf16WLi256ELi48ELi384EEv26Group_norm_nhwc_bwd_params,"",@"SHT_CUDA_INFO"
	.sectionflags	@""
	.align	4


	//----- nvinfo : EIATTR_CUDA_API_VERSION
	.align		4
        /*0000*/ 	.byte	0x04, 0x37
        /*0002*/ 	.short	(.L_837 - .L_836)
.L_836:
        /*0004*/ 	.word	0x00000082


	//----- nvinfo : EIATTR_KPARAM_INFO
	.align		4
.L_837:
        /*0008*/ 	.byte	0x04, 0x17
        /*000a*/ 	.short	(.L_839 - .L_838)
.L_838:
        /*000c*/ 	.word	0x00000000
        /*0010*/ 	.short	0x0000
        /*0012*/ 	.short	0x0000
        /*0014*/ 	.byte	0x00, 0xf0, 0xe1, 0x02


	//----- nvinfo : EIATTR_SPARSE_MMA_MASK
	.align		4
.L_839:
        /*0018*/ 	.byte	0x03, 0x50
        /*001a*/ 	.short	0x0000


	//----- nvinfo : EIATTR_MAXREG_COUNT
	.align		4
        /*001c*/ 	.byte	0x03, 0x1b
        /*001e*/ 	.short	0x00a8


	//----- nvinfo : EIATTR_NUM_BARRIERS
	.align		4
        /*0020*/ 	.byte	0x02, 0x4c
        /*0022*/ 	.byte	0x01
	.zero		1


	//----- nvinfo : EIATTR_MERCURY_ISA_VERSION
	.align		4
        /*0024*/ 	.byte	0x03, 0x5f
        /*0026*/ 	.short	0x0101


	//----- nvinfo : EIATTR_INT_WARP_WIDE_INSTR_OFFSETS
	.align		4
        /*0028*/ 	.byte	0x04, 0x31
        /*002a*/ 	.short	(.L_841 - .L_840)


	//   ....[0]....
.L_840:
        /*002c*/ 	.word	0x00005480


	//----- nvinfo : EIATTR_COOP_GROUP_MASK_REGIDS
	.align		4
.L_841:
        /*0030*/ 	.byte	0x04, 0x29
        /*0032*/ 	.short	(.L_843 - .L_842)


	//   ....[0]....
.L_842:
        /*0034*/ 	.word	0xffffffff


	//   ....[1]....
        /*0038*/ 	.word	0xffffffff


	//   ....[2]....
        /*003c*/ 	.word	0xffffffff


	//   ....[3]....
        /*0040*/ 	.word	0xffffffff


	//   ....[4]....
        /*0044*/ 	.word	0xffffffff


	//   ....[5]....
        /*0048*/ 	.word	0xffffffff


	//   ....[6]....
        /*004c*/ 	.word	0xffffffff


	//   ....[7]....
        /*0050*/ 	.word	0xffffffff


	//   ....[8]....
        /*0054*/ 	.word	0xffffffff


	//   ....[9]....
        /*0058*/ 	.word	0xffffffff


	//----- nvinfo : EIATTR_COOP_GROUP_INSTR_OFFSETS
	.align		4
.L_843:
        /*005c*/ 	.byte	0x04, 0x28
        /*005e*/ 	.short	(.L_845 - .L_844)


	//   ....[0]....
.L_844:
        /*0060*/ 	.word	0x00005210


	//   ....[1]....
        /*0064*/ 	.word	0x00005250


	//   ....[2]....
        /*0068*/ 	.word	0x000052d0


	//   ....[3]....
        /*006c*/ 	.word	0x000052f0


	//   ....[4]....
        /*0070*/ 	.word	0x00005360


	//   ....[5]....
        /*0074*/ 	.word	0x00005380


	//   ....[6]....
        /*0078*/ 	.word	0x000053b0


	//   ....[7]....
        /*007c*/ 	.word	0x000053d0


	//   ....[8]....
        /*0080*/ 	.word	0x00005420


	//   ....[9]....
        /*0084*/ 	.word	0x00005430


	//----- nvinfo : EIATTR_VRC_CTA_INIT_COUNT
	.align		4
.L_845:
        /*0088*/ 	.byte	0x02, 0x4a
	.zero		1
	.zero		1


	//----- nvinfo : EIATTR_EXIT_INSTR_OFFSETS
	.align		4
        /*008c*/ 	.byte	0x04, 0x1c
        /*008e*/ 	.short	(.L_847 - .L_846)


	//   ....[0]....
.L_846:
        /*0090*/ 	.word	0x00009f00


	//   ....[1]....
        /*0094*/ 	.word	0x0000a030


	//   ....[2]....
        /*0098*/ 	.word	0x0000a640


	//   ....[3]....
        /*009c*/ 	.word	0x0000ac40


	//----- nvinfo : EIATTR_MAX_THREADS
	.align		4
.L_847:
        /*00a0*/ 	.byte	0x04, 0x05
        /*00a2*/ 	.short	(.L_849 - .L_848)
.L_848:
        /*00a4*/ 	.word	0x00000180
        /*00a8*/ 	.word	0x00000001
        /*00ac*/ 	.word	0x00000001


	//----- nvinfo : EIATTR_CRS_STACK_SIZE
	.align		4
.L_849:
        /*00b0*/ 	.byte	0x04, 0x1e
        /*00b2*/ 	.short	(.L_851 - .L_850)
.L_850:
        /*00b4*/ 	.word	0x00000000


	//----- nvinfo : EIATTR_CBANK_PARAM_SIZE
	.align		4
.L_851:
        /*00b8*/ 	.byte	0x03, 0x19
        /*00ba*/ 	.short	0x00b8


	//----- nvinfo : EIATTR_PARAM_CBANK
	.align		4
        /*00bc*/ 	.byte	0x04, 0x0a
        /*00be*/ 	.short	(.L_853 - .L_852)
	.align		4
.L_852:
        /*00c0*/ 	.word	index@(.nv.constant0._Z35group_norm_nhwc_bwd_one_pass_kernelI11Fp16IOBf16WLi256ELi48ELi384EEv26Group_norm_nhwc_bwd_params)
        /*00c4*/ 	.short	0x0380
        /*00c6*/ 	.short	0x00b8


	//----- nvinfo : EIATTR_SW_WAR
	.align		4
.L_853:
        /*00c8*/ 	.byte	0x04, 0x36
        /*00ca*/ 	.short	(.L_855 - .L_854)
.L_854:
        /*00cc*/ 	.word	0x00000008
.L_855:


//--------------------- .nv.info._Z35group_norm_nhwc_bwd_one_pass_kernelI11Fp16IOBf16WLi512ELi48ELi384EEv26Group_norm_nhwc_bwd_params --------------------------
	.section	.nv.info._Z35group_norm_nhwc_bwd_one_pass_kernelI11Fp16IOBf16WLi512ELi48ELi384EEv26Group_norm_nhwc_bwd_params,"",@"SHT_CUDA_INFO"
	.sectionflags	@""
	.align	4


	//----- nvinfo : EIATTR_CUDA_API_VERSION
	.align		4
        /*0000*/ 	.byte	0x04, 0x37
        /*0002*/ 	.short	(.L_857 - .L_856)
.L_856:
        /*0004*/ 	.word	0x00000082


	//----- nvinfo : EIATTR_KPARAM_INFO
	.align		4
.L_857:
        /*0008*/ 	.byte	0x04, 0x17
        /*000a*/ 	.short	(.L_859 - .L_858)
.L_858:
        /*000c*/ 	.word	0x00000000
        /*0010*/ 	.short	0x0000
        /*0012*/ 	.short	0x0000
        /*0014*/ 	.byte	0x00, 0xf0, 0xe1, 0x02


	//----- nvinfo : EIATTR_SPARSE_MMA_MASK
	.align		4
.L_859:
        /*0018*/ 	.byte	0x03, 0x50
        /*001a*/ 	.short	0x0000


	//----- nvinfo : EIATTR_MAXREG_COUNT
	.align		4
        /*001c*/ 	.byte	0x03, 0x1b
        /*001e*/ 	.short	0x00a8


	//----- nvinfo : EIATTR_NUM_BARRIERS
	.align		4
        /*0020*/ 	.byte	0x02, 0x4c
        /*0022*/ 	.byte	0x01
	.zero		1


	//----- nvinfo : EIATTR_MERCURY_ISA_VERSION
	.align		4
        /*0024*/ 	.byte	0x03, 0x5f
        /*0026*/ 	.short	0x0101


	//----- nvinfo : EIATTR_COOP_GROUP_MASK_REGIDS
	.align		4
        /*0028*/ 	.byte	0x04, 0x29
        /*002a*/ 	.short	(.L_861 - .L_860)


	//   ....[0]....
.L_860:
        /*002c*/ 	.word	0xffffffff


	//   ....[1]....
        /*0030*/ 	.word	0xffffffff


	//   ....[2]....
        /*0034*/ 	.word	0xffffffff


	//   ....[3]....
        /*0038*/ 	.word	0xffffffff


	//   ....[4]....
        /*003c*/ 	.word	0xffffffff


	//   ....[5]....
        /*0040*/ 	.word	0xffffffff


	//   ....[6]....
        /*0044*/ 	.word	0xffffffff


	//   ....[7]....
        /*0048*/ 	.word	0xffffffff


	//   ....[8]....
        /*004c*/ 	.word	0xffffffff


	//   ....[9]....
        /*0050*/ 	.word	0xffffffff


	//----- nvinfo : EIATTR_COOP_GROUP_INSTR_OFFSETS
	.align		4
.L_861:
        /*0054*/ 	.byte	0x04, 0x28
        /*0056*/ 	.short	(.L_863 - .L_862)


	//   ....[0]....
.L_862:
        /*0058*/ 	.word	0x0000b830


	//   ....[1]....
        /*005c*/ 	.word	0x0000b870


	//   ....[2]....
        /*0060*/ 	.word	0x0000b8e0


	//   ....[3]....
        /*0064*/ 	.word	0x0000b900


	//   ....[4]....
        /*0068*/ 	.word	0x0000b930


	//   ....[5]....
        /*006c*/ 	.word	0x0000b950


	//   ....[6]....
        /*0070*/ 	.word	0x0000b980


	//   ....[7]....
        /*0074*/ 	.word	0x0000b9a0


	//   ....[8]....
        /*0078*/ 	.word	0x0000b9f0


	//   ....[9]....
        /*007c*/ 	.word	0x0000ba00


	//----- nvinfo : EIATTR_VRC_CTA_INIT_COUNT
	.align		4
.L_863:
        /*0080*/ 	.byte	0x02, 0x4a
	.zero		1
	.zero		1


	//----- nvinfo : EIATTR_EXIT_INSTR_OFFSETS
	.align		4
        /*0084*/ 	.byte	0x04, 0x1c
        /*0086*/ 	.short	(.L_865 - .L_864)


	//   ....[0]....
.L_864:
        /*0088*/ 	.word	0x0000d880


	//   ....[1]....
        /*008c*/ 	.word	0x0000d9b0


	//   ....[2]....
        /*0090*/ 	.word	0x0000dfc0


	//   ....[3]....
        /*0094*/ 	.word	0x0000e5c0


	//----- nvinfo : EIATTR_MAX_THREADS
	.align		4
.L_865:
        /*0098*/ 	.byte	0x04, 0x05
        /*009a*/ 	.short	(.L_867 - .L_866)
.L_866:
        /*009c*/ 	.word	0x00000180
        /*00a0*/ 	.word	0x00000001
        /*00a4*/ 	.word	0x00000001


	//----- nvinfo : EIATTR_CRS_STACK_SIZE
	.align		4
.L_867:
        /*00a8*/ 	.byte	0x04, 0x1e
        /*00aa*/ 	.short	(.L_869 - .L_868)
.L_868:
        /*00ac*/ 	.word	0x00000000


	//----- nvinfo : EIATTR_CBANK_PARAM_SIZE
	.align		4
.L_869:
        /*00b0*/ 	.byte	0x03, 0x19
        /*00b2*/ 	.short	0x00b8


	//----- nvinfo : EIATTR_PARAM_CBANK
	.align		4
        /*00b4*/ 	.byte	0x04, 0x0a
        /*00b6*/ 	.short	(.L_871 - .L_870)
	.align		4
.L_870:
        /*00b8*/ 	.word	index@(.nv.constant0._Z35group_norm_nhwc_bwd_one_pass_kernelI11Fp16IOBf16WLi512ELi48ELi384EEv26Group_norm_nhwc_bwd_params)
        /*00bc*/ 	.short	0x0380
        /*00be*/ 	.short	0x00b8


	//----- nvinfo : EIATTR_SW_WAR
	.align		4
.L_871:
        /*00c0*/ 	.byte	0x04, 0x36
        /*00c2*/ 	.short	(.L_873 - .L_872)
.L_872:
        /*00c4*/ 	.word	0x00000008
.L_873:


//--------------------- .nv.info._Z35group_norm_nhwc_bwd_one_pass_kernelI11Fp16IOFp16WLi64ELi48ELi384EEv26Group_norm_nhwc_bwd_params --------------------------
	.section	.nv.info._Z35group_norm_nhwc_bwd_one_pass_kernelI11Fp16IOFp16WLi64ELi48ELi384EEv26Group_norm_nhwc_bwd_params,"",@"SHT_CUDA_INFO"
	.sectionflags	@""
	.align	4


	//----- nvinfo : EIATTR_CUDA_API_VERSION
	.align		4
        /*0000*/ 	.byte	0x04, 0x37
        /*0002*/ 	.short	(.L_875 - .L_874)
.L_874:
        /*0004*/ 	.word	0x00000082


	//----- nvinfo : EIATTR_KPARAM_INFO
	.align		4
.L_875:
        /*0008*/ 	.byte	0x04, 0x17
        /*000a*/ 	.short	(.L_877 - .L_876)
.L_876:
        /*000c*/ 	.word	0x00000000
        /*0010*/ 	.short	0x0000
        /*0012*/ 	.short	0x0000
        /*0014*/ 	.byte	0x00, 0xf0, 0xe1, 0x02


	//----- nvinfo : EIATTR_SPARSE_MMA_MASK
	.align		4
.L_877:
        /*0018*/ 	.byte	0x03, 0x50
        /*001a*/ 	.short	0x0000


	//----- nvinfo : EIATTR_MAXREG_COUNT
	.align		4
        /*001c*/ 	.byte	0x03, 0x1b
        /*001e*/ 	.short	0x00a8


	//----- nvinfo : EIATTR_NUM_BARRIERS
	.align		4
        /*0020*/ 	.byte	0x02, 0x4c
        /*0022*/ 	.byte	0x01
	.zero		1


	//----- nvinfo : EIATTR_MERCURY_ISA_VERSION
	.align		4
        /*0024*/ 	.byte	0x03, 0x5f
        /*0026*/ 	.short	0x0101


	//----- nvinfo : EIATTR_INT_WARP_WIDE_INSTR_OFFSETS
	.align		4
        /*0028*/ 	.byte	0x04, 0x31
        /*002a*/ 	.short	(.L_879 - .L_878)


	//   ....[0]....
.L_878:
        /*002c*/ 	.word	0x00001ba0


	//----- nvinfo : EIATTR_COOP_GROUP_MASK_REGIDS
	.align		4
.L_879:
        /*0030*/ 	.byte	0x04, 0x29
        /*0032*/ 	.short	(.L_881 - .L_880)


	//   ....[0]....
.L_880:
        /*0034*/ 	.word	0xffffffff


	//   ....[1]....
        /*0038*/ 	.word	0xffffffff


	//   ....[2]....
        /*003c*/ 	.word	0xffffffff


	//   ....[3]....
        /*0040*/ 	.word	0xffffffff


	//   ....[4]....
        /*0044*/ 	.word	0xffffffff


	//   ....[5]....
        /*0048*/ 	.word	0xffffffff


	//   ....[6]....
        /*004c*/ 	.word	0xffffffff


	//   ....[7]....
        /*0050*/ 	.word	0xffffffff


	//   ....[8]....
        /*0054*/ 	.word	0xffffffff


	//   ....[9]....
        /*0058*/ 	.word	0xffffffff


	//----- nvinfo : EIATTR_COOP_GROUP_INSTR_OFFSETS
	.align		4
.L_881:
        /*005c*/ 	.byte	0x04, 0x28
        /*005e*/ 	.short	(.L_883 - .L_882)


	//   ....[0]....
.L_882:
        /*0060*/ 	.word	0x00001960


	//   ....[1]....
        /*0064*/ 	.word	0x000019a0


	//   ....[2]....
        /*0068*/ 	.word	0x00001a20


	//   ....[3]....
        /*006c*/ 	.word	0x00001a40


	//   ....[4]....
        /*0070*/ 	.word	0x00001a80


	//   ....[5]....
        /*0074*/ 	.word	0x00001aa0


	//   ....[6]....
        /*0078*/ 	.word	0x00001ad0


	//   ....[7]....
        /*007c*/ 	.word	0x00001af0


	//   ....[8]....
        /*0080*/ 	.word	0x00001b40


	//   ....[9]....
        /*0084*/ 	.word	0x00001b50


	//----- nvinfo : EIATTR_VRC_CTA_INIT_COUNT
	.align		4
.L_883:
        /*0088*/ 	.byte	0x02, 0x4a
	.zero		1
	.zero		1


	//----- nvinfo : EIATTR_EXIT_INSTR_OFFSETS
	.align		4
        /*008c*/ 	.byte	0x04, 0x1c
        /*008e*/ 	.short	(.L_885 - .L_884)


	//   ....[0]....
.L_884:
        /*0090*/ 	.word	0x00003e00


	//   ....[1]....
        /*0094*/ 	.word	0x00003f30


	//   ....[2]....
        /*0098*/ 	.word	0x00004520


	//   ....[3]....
        /*009c*/ 	.word	0x00004b20


	//----- nvinfo : EIATTR_MAX_THREADS
	.align		4
.L_885:
        /*00a0*/ 	.byte	0x04, 0x05
        /*00a2*/ 	.short	(.L_887 - .L_886)
.L_886:
        /*00a4*/ 	.word	0x00000180
        /*00a8*/ 	.word	0x00000001
        /*00ac*/ 	.word	0x00000001


	//----- nvinfo : EIATTR_CRS_STACK_SIZE
	.align		4
.L_887:
        /*00b0*/ 	.byte	0x04, 0x1e
        /*00b2*/ 	.short	(.L_889 - .L_888)
.L_888:
        /*00b4*/ 	.word	0x00000000


	//----- nvinfo : EIATTR_CBANK_PARAM_SIZE
	.align		4
.L_889:
        /*00b8*/ 	.byte	0x03, 0x19
        /*00ba*/ 	.short	0x00b8


	//----- nvinfo : EIATTR_PARAM_CBANK
	.align		4
        /*00bc*/ 	.byte	0x04, 0x0a
        /*00be*/ 	.short	(.L_891 - .L_890)
	.align		4
.L_890:
        /*00c0*/ 	.word	index@(.nv.constant0._Z35group_norm_nhwc_bwd_one_pass_kernelI11Fp16IOFp16WLi64ELi48ELi384EEv26Group_norm_nhwc_bwd_params)
        /*00c4*/ 	.short	0x0380
        /*00c6*/ 	.short	0x00b8


	//----- nvinfo : EIATTR_SW_WAR
	.align		4
.L_891:
        /*00c8*/ 	.byte	0x04, 0x36
        /*00ca*/ 	.short	(.L_893 - .L_892)
.L_892:
        /*00cc*/ 	.word	0x00000008
.L_893:


//--------------------- .nv.info._Z35group_norm_nhwc_bwd_one_pass_kernelI11Fp16IOFp16WLi128ELi48ELi384EEv26Group_norm_nhwc_bwd_params --------------------------
	.section	.nv.info._Z35group_norm_nhwc_bwd_one_pass_kernelI11Fp16IOFp16WLi128ELi48ELi384EEv26Group_norm_nhwc_bwd_params,"",@"SHT_CUDA_INFO"
	.sectionflags	@""
	.align	4


	//----- nvinfo : EIATTR_CUDA_API_VERSION
	.align		4
        /*0000*/ 	.byte	0x04, 0x37
        /*0002*/ 	.short	(.L_895 - .L_894)
.L_894:
        /*0004*/ 	.word	0x00000082


	//----- nvinfo : EIATTR_KPARAM_INFO
	.align		4
.L_895:
        /*0008*/ 	.byte	0x04, 0x17
        /*000a*/ 	.short	(.L_897 - .L_896)
.L_896:
        /*000c*/ 	.word	0x00000000
        /*0010*/ 	.short	0x0000
        /*0012*/ 	.short	0x0000
        /*0014*/ 	.byte	0x00, 0xf0, 0xe1, 0x02


	//----- nvinfo : EIATTR_SPARSE_MMA_MASK
	.align		4
.L_897:
        /*0018*/ 	.byte	0x03, 0x50
        /*001a*/ 	.short	0x0000


	//----- nvinfo : EIATTR_MAXREG_COUNT
	.align		4
        /*001c*/ 	.byte	0x03, 0x1b
        /*001e*/ 	.short	0x00a8


	//----- nvinfo : EIATTR_NUM_BARRIERS
	.align		4
        /*0020*/ 	.byte	0x02, 0x4c
        /*0022*/ 	.byte	0x01
	.zero		1


	//----- nvinfo : EIATTR_MERCURY_ISA_VERSION
	.align		4
        /*0024*/ 	.byte	0x03, 0x5f
        /*0026*/ 	.short	0x0101


	//----- nvinfo : EIATTR_INT_WARP_WIDE_INSTR_OFFSETS
	.align		4
        /*0028*/ 	.byte	0x04, 0x31
        /*002a*/ 	.short	(.L_899 - .L_898)


	//   ....[0]....
.L_898:
        /*002c*/ 	.word	0x00002e90


	//----- nvinfo : EIATTR_COOP_GROUP_MASK_REGIDS
	.align		4
.L_899:
        /*0030*/ 	.byte	0x04, 0x29
        /*0032*/ 	.short	(.L_901 - .L_900)


	//   ....[0]....
.L_900:
        /*0034*/ 	.word	0xffffffff


	//   ....[1]....
        /*0038*/ 	.word	0xffffffff


	//   ....[2]....
        /*003c*/ 	.word	0xffffffff


	//   ....[3]....
        /*0040*/ 	.word	0xffffffff


	//   ....[4]....
        /*0044*/ 	.word	0xffffffff


	//   ....[5]....
        /*0048*/ 	.word	0xffffffff


	//   ....[6]....
        /*004c*/ 	.word	0xffffffff


	//   ....[7]....
        /*0050*/ 	.word	0xffffffff


	//   ....[8]....
        /*0054*/ 	.word	0xffffffff


	//   ....[9]....
        /*0058*/ 	.word	0xffffffff


	//----- nvinfo : EIATTR_COOP_GROUP_INSTR_OFFSETS
	.align		4
.L_901:
        /*005c*/ 	.byte	0x04, 0x28
        /*005e*/ 	.short	(.L_903 - .L_902)


	//   ....[0]....
.L_902:
        /*0060*/ 	.word	0x00002c20


	//   ....[1]....
        /*0064*/ 	.word	0x00002c50


	//   ....[2]....
        /*0068*/ 	.word	0x00002d30


	//   ....[3]....
        /*006c*/ 	.word	0x00002d40


	//   ....[4]....
        /*0070*/ 	.word	0x00002d70


	//   ....[5]....
        /*0074*/ 	.word	0x00002d90


	//   ....[6]....
        /*0078*/ 	.word	0x00002dc0


	//   ....[7]....
        /*007c*/ 	.word	0x00002de0


	//   ....[8]....
        /*0080*/ 	.word	0x00002e30


	//   ....[9]....
        /*0084*/ 	.word	0x00002e40


	//----- nvinfo : EIATTR_VRC_CTA_INIT_COUNT
	.align		4
.L_903:
        /*0088*/ 	.byte	0x02, 0x4a
	.zero		1
	.zero		1


	//----- nvinfo : EIATTR_EXIT_INSTR_OFFSETS
	.align		4
        /*008c*/ 	.byte	0x04, 0x1c
        /*008e*/ 	.short	(.L_905 - .L_904)


	//   ....[0]....
.L_904:
        /*0090*/ 	.word	0x00005f80


	//   ....[1]....
        /*0094*/ 	.word	0x000060b0


	//   ....[2]....
        /*0098*/ 	.word	0x000066c0


	//   ....[3]....
        /*009c*/ 	.word	0x00006cc0


	//----- nvinfo : EIATTR_MAX_THREADS
	.align		4
.L_905:
        /*00a0*/ 	.byte	0x04, 0x05
        /*00a2*/ 	.short	(.L_907 - .L_906)
.L_906:
        /*00a4*/ 	.word	0x00000180
        /*00a8*/ 	.word	0x00000001
        /*00ac*/ 	.word	0x00000001


	//----- nvinfo : EIATTR_CRS_STACK_SIZE
	.align		4
.L_907:
        /*00b0*/ 	.byte	0x04, 0x1e
        /*00b2*/ 	.short	(.L_909 - .L_908)
.L_908:
        /*00b4*/ 	.word	0x00000000


	//----- nvinfo : EIATTR_CBANK_PARAM_SIZE
	.align		4
.L_909:
        /*00b8*/ 	.byte	0x03, 0x19
        /*00ba*/ 	.short	0x00b8


	//----- nvinfo : EIATTR_PARAM_CBANK
	.align		4
        /*00bc*/ 	.byte	0x04, 0x0a
        /*00be*/ 	.short	(.L_911 - .L_910)
	.align		4
.L_910:
        /*00c0*/ 	.word	index@(.nv.constant0._Z35group_norm_nhwc_bwd_one_pass_kernelI11Fp16IOFp16WLi128ELi48ELi384EEv26Group_norm_nhwc_bwd_params)
        /*00c4*/ 	.short	0x0380
        /*00c6*/ 	.short	0x00b8


	//----- nvinfo : EIATTR_SW_WAR
	.align		4
.L_911:
        /*00c8*/ 	.byte	0x04, 0x36
        /*00ca*/ 	.short	(.L_913 - .L_912)
.L_912:
        /*00cc*/ 	.word	0x00000008
.L_913:


//--------------------- .nv.info._Z35group_norm_nhwc_bwd_one_pass_kernelI11Fp16IOFp16WLi256ELi48ELi384EEv26Group_norm_nhwc_bwd_params --------------------------
	.section	.nv.info._Z35group_norm_nhwc_bwd_one_pass_kernelI11Fp16IOFp16WLi256ELi48ELi384EEv26Group_norm_nhwc_bwd_params,"",@"SHT_CUDA_INFO"
	.sectionflags	@""
	.align	4


	//----- nvinfo : EIATTR_CUDA_API_VERSION
	.align		4
        /*0000*/ 	.byte	0x04, 0x37
        /*0002*/ 	.short	(.L_915 - .L_914)
.L_914:
        /*0004*/ 	.word	0x00000082


	//----- nvinfo : EIATTR_KPARAM_INFO
	.align		4
.L_915:
        /*0008*/ 	.byte	0x04, 0x17
        /*000a*/ 	.short	(.L_917 - .L_916)
.L_916:
        /*000c*/ 	.word	0x00000000
        /*0010*/ 	.short	0x0000
        /*0012*/ 	.short	0x0000
        /*0014*/ 	.byte	0x00, 0xf0, 0xe1, 0x02


	//----- nvinfo : EIATTR_SPARSE_MMA_MASK
	.align		4
.L_917:
        /*0018*/ 	.byte	0x03, 0x50
        /*001a*/ 	.short	0x0000


	//----- nvinfo : EIATTR_MAXREG_COUNT
	.align		4
        /*001c*/ 	.byte	0x03, 0x1b
        /*001e*/ 	.short	0x00a8


	//----- nvinfo : EIATTR_NUM_BARRIERS
	.align		4
        /*0020*/ 	.byte	0x02, 0x4c
        /*0022*/ 	.byte	0x01
	.zero		1


	//----- nvinfo : EIATTR_MERCURY_ISA_VERSION
	.align		4
        /*0024*/ 	.byte	0x03, 0x5f
        /*0026*/ 	.short	0x0101


	//----- nvinfo : EIATTR_INT_WARP_WIDE_INSTR_OFFSETS
	.align		4
        /*0028*/ 	.byte	0x04, 0x31
        /*002a*/ 	.short	(.L_919 - .L_918)


	//   ....[0]....
.L_918:
        /*002c*/ 	.word	0x00005480


	//----- nvinfo : EIATTR_COOP_GROUP_MASK_REGIDS
	.align		4
.L_919:
        /*0030*/ 	.byte	0x04, 0x29
        /*0032*/ 	.short	(.L_921 - .L_920)


	//   ....[0]....
.L_920:
        /*0034*/ 	.word	0xffffffff


	//   ....[1]....
        /*0038*/ 	.word	0xffffffff


	//   ....[2]....
        /*003c*/ 	.word	0xffffffff


	//   ....[3]....
        /*0040*/ 	.word	0xffffffff


	//   ....[4]....
        /*0044*/ 	.word	0xffffffff


	//   ....[5]....
        /*0048*/ 	.word	0xffffffff


	//   ....[6]....
        /*004c*/ 	.word	0xffffffff


	//   ....[7]....
        /*0050*/ 	.word	0xffffffff


	//   ....[8]....
        /*0054*/ 	.word	0xffffffff


	//   ....[9]....
        /*0058*/ 	.word	0xffffffff


	//----- nvinfo : EIATTR_COOP_GROUP_INSTR_OFFSETS
	.align		4
.L_921:
        /*005c*/ 	.byte	0x04, 0x28
        /*005e*/ 	.short	(.L_923 - .L_922)


	//   ....[0]....
.L_922:
        /*0060*/ 	.word	0x00005210


	//   ....[1]....
        /*0064*/ 	.word	0x00005250


	//   ....[2]....
        /*0068*/ 	.word	0x000052d0


	//   ....[3]....
        /*006c*/ 	.word	0x000052f0


	//   ....[4]....
        /*0070*/ 	.word	0x00005360


	//   ....[5]....
        /*0074*/ 	.word	0x00005380


	//   ....[6]....
        /*0078*/ 	.word	0x000053b0


	//   ....[7]....
        /*007c*/ 	.word	0x000053d0


	//   ....[8]....
        /*0080*/ 	.word	0x00005420


	//   ....[9]....
        /*0084*/ 	.word	0x00005430


	//----- nvinfo : EIATTR_VRC_CTA_INIT_COUNT
	.align		4
.L_923:
        /*0088*/ 	.byte	0x02, 0x4a
	.zero		1
	.zero		1


	//----- nvinfo : EIATTR_EXIT_INSTR_OFFSETS
	.align		4
        /*008c*/ 	.byte	0x04, 0x1c
        /*008e*/ 	.short	(.L_925 - .L_924)


	//   ....[0]....
.L_924:
        /*0090*/ 	.word	0x00009f00


	//   ....[1]....
        /*0094*/ 	.word	0x0000a030


	//   ....[2]....
        /*0098*/ 	.word	0x0000a640


	//   ....[3]....
        /*009c*/ 	.word	0x0000ac40


	//----- nvinfo : EIATTR_MAX_THREADS
	.align		4
.L_925:
        /*00a0*/ 	.byte	0x04, 0x05
        /*00a2*/ 	.short	(.L_927 - .L_926)
.L_926:
        /*00a4*/ 	.word	0x00000180
        /*00a8*/ 	.word	0x00000001
        /*00ac*/ 	.word	0x00000001


	//----- nvinfo : EIATTR_CRS_STACK_SIZE
	.align		4
.L_927:
        /*00b0*/ 	.byte	0x04, 0x1e
        /*00b2*/ 	.short	(.L_929 - .L_928)
.L_928:
        /*00b4*/ 	.word	0x00000000


	//----- nvinfo : EIATTR_CBANK_PARAM_SIZE
	.align		4
.L_929:
        /*00b8*/ 	.byte	0x03, 0x19
        /*00ba*/ 	.short	0x00b8


	//----- nvinfo : EIATTR_PARAM_CBANK
	.align		4
        /*00bc*/ 	.byte	0x04, 0x0a
        /*00be*/ 	.short	(.L_931 - .L_930)
	.align		4
.L_930:
        /*00c0*/ 	.word	index@(.nv.constant0._Z35group_norm_nhwc_bwd_one_pass_kernelI11Fp16IOFp16WLi256ELi48ELi384EEv26Group_norm_nhwc_bwd_params)
        /*00c4*/ 	.short	0x0380
        /*00c6*/ 	.short	0x00b8


	//----- nvinfo : EIATTR_SW_WAR
	.align		4
.L_931:
        /*00c8*/ 	.byte	0x04, 0x36
        /*00ca*/ 	.short	(.L_933 - .L_932)
.L_932:
        /*00cc*/ 	.word	0x00000008
.L_933:


//--------------------- .nv.info._Z35group_norm_nhwc_bwd_one_pass_kernelI11Fp16IOFp16WLi512ELi48ELi384EEv26Group_norm_nhwc_bwd_params --------------------------
	.section	.nv.info._Z35group_norm_nhwc_bwd_one_pass_kernelI11Fp16IOFp16WLi512ELi48ELi384EEv26Group_norm_nhwc_bwd_params,"",@"SHT_CUDA_INFO"
	.sectionflags	@""
	.align	4


	//----- nvinfo : EIATTR_CUDA_API_VERSION
	.align		4
        /*0000*/ 	.byte	0x04, 0x37
        /*0002*/ 	.short	(.L_935 - .L_934)
.L_934:
        /*0004*/ 	.word	0x00000082


	//----- nvinfo : EIATTR_KPARAM_INFO
	.align		4
.L_935:
        /*0008*/ 	.byte	0x04, 0x17
        /*000a*/ 	.short	(.L_937 - .L_936)
.L_936:
        /*000c*/ 	.word	0x00000000
        /*0010*/ 	.short	0x0000
        /*0012*/ 	.short	0x0000
        /*0014*/ 	.byte	0x00, 0xf0, 0xe1, 0x02


	//----- nvinfo : EIATTR_SPARSE_MMA_MASK
	.align		4
.L_937:
        /*0018*/ 	.byte	0x03, 0x50
        /*001a*/ 	.short	0x0000


	//----- nvinfo : EIATTR_MAXREG_COUNT
	.align		4
        /*001c*/ 	.byte	0x03, 0x1b
        /*001e*/ 	.short	0x00a8


	//----- nvinfo : EIATTR_NUM_BARRIERS
	.align		4
        /*0020*/ 	.byte	0x02, 0x4c
        /*0022*/ 	.byte	0x01
	.zero		1


	//----- nvinfo : EIATTR_MERCURY_ISA_VERSION
	.align		4
        /*0024*/ 	.byte	0x03, 0x5f
        /*0026*/ 	.short	0x0101


	//----- nvinfo : EIATTR_COOP_GROUP_MASK_REGIDS
	.align		4
        /*0028*/ 	.byte	0x04, 0x29
        /*002a*/ 	.short	(.L_939 - .L_938)


	//   ....[0]....
.L_938:
        /*002c*/ 	.word	0xffffffff


	//   ....[1]....
        /*0030*/ 	.word	0xffffffff


	//   ....[2]....
        /*0034*/ 	.word	0xffffffff


	//   ....[3]....
        /*0038*/ 	.word	0xffffffff


	//   ....[4]....
        /*003c*/ 	.word	0xffffffff


	//   ....[5]....
        /*0040*/ 	.word	0xffffffff


	//   ....[6]....
        /*0044*/ 	.word	0xffffffff


	//   ....[7]....
        /*0048*/ 	.word	0xffffffff


	//   ....[8]....
        /*004c*/ 	.word	0xffffffff


	//   ....[9]....
        /*0050*/ 	.word	0xffffffff


	//----- nvinfo : EIATTR_COOP_GROUP_INSTR_OFFSETS
	.align		4
.L_939:
        /*0054*/ 	.byte	0x04, 0x28
        /*0056*/ 	.short	(.L_941 - .L_940)


	//   ....[0]....
.L_940:
        /*0058*/ 	.word	0x0000b830


	//   ....[1]....
        /*005c*/ 	.word	0x0000b870


	//   ....[2]....
        /*0060*/ 	.word	0x0000b8e0


	//   ....[3]....
        /*0064*/ 	.word	0x0000b900


	//   ....[4]....
        /*0068*/ 	.word	0x0000b930


	//   ....[5]....
        /*006c*/ 	.word	0x0000b950


	//   ....[6]....
        /*0070*/ 	.word	0x0000b980


	//   ....[7]....
        /*0074*/ 	.word	0x0000b9a0


	//   ....[8]....
        /*0078*/ 	.word	0x0000b9f0


	//   ....[9]....
        /*007c*/ 	.word	0x0000ba00


	//----- nvinfo : EIATTR_VRC_CTA_INIT_COUNT
	.align		4
.L_941:
        /*0080*/ 	.byte	0x02, 0x4a
	.zero		1
	.zero		1


	//----- nvinfo : EIATTR_EXIT_INSTR_OFFSETS
	.align		4
        /*0084*/ 	.byte	0x04, 0x1c
        /*0086*/ 	.short	(.L_943 - .L_942)


	//   ....[0]....
.L_942:
        /*0088*/ 	.word	0x0000d880


	//   ....[1]....
        /*008c*/ 	.word	0x0000d9b0


	//   ....[2]....
        /*0090*/ 	.word	0x0000dfc0


	//   ....[3]....
        /*0094*/ 	.word	0x0000e5c0


	//----- nvinfo : EIATTR_MAX_THREADS
	.align		4
.L_943:
        /*0098*/ 	.byte	0x04, 0x05
        /*009a*/ 	.short	(.L_945 - .L_944)
.L_944:
        /*009c*/ 	.word	0x00000180
        /*00a0*/ 	.word	0x00000001
        /*00a4*/ 	.word	0x00000001


	//----- nvinfo : EIATTR_CRS_STACK_SIZE
	.align		4
.L_945:
        /*00a8*/ 	.byte	0x04, 0x1e
        /*00aa*/ 	.short	(.L_947 - .L_946)
.L_946:
        /*00ac*/ 	.word	0x00000000


	//----- nvinfo : EIATTR_CBANK_PARAM_SIZE
	.align		4
.L_947:
        /*00b0*/ 	.byte	0x03, 0x19
        /*00b2*/ 	.short	0x00b8


	//----- nvinfo : EIATTR_PARAM_CBANK
	.align		4
        /*00b4*/ 	.byte	0x04, 0x0a
        /*00b6*/ 	.short	(.L_949 - .L_948)
	.align		4
.L_948:
        /*00b8*/ 	.word	index@(.nv.constant0._Z35group_norm_nhwc_bwd_one_pass_kernelI11Fp16IOFp16WLi512ELi48ELi384EEv26Group_norm_nhwc_bwd_params)
        /*00bc*/ 	.short	0x0380
        /*00be*/ 	.short	0x00b8


	//----- nvinfo : EIATTR_SW_WAR
	.align		4
.L_949:
        /*00c0*/ 	.byte	0x04, 0x36
        /*00c2*/ 	.short	(.L_951 - .L_950)
.L_950:
        /*00c4*/ 	.word	0x00000008
.L_951:


//--------------------- .nv.info._Z35group_norm_nhwc_bwd_one_pass_kernelI11Fp32IOFp32WLi64ELi48ELi384EEv26Group_norm_nhwc_bwd_params --------------------------
	.section	.nv.info._Z35group_norm_nhwc_bwd_one_pass_kernelI11Fp32IOFp32WLi64ELi48ELi384EEv26Group_norm_nhwc_bwd_params,"",@"SHT_CUDA_INFO"
	.sectionflags	@""
	.align	4


	//----- nvinfo : EIATTR_CUDA_API_VERSION
	.align		4
        /*0000*/ 	.byte	0x04, 0x37
        /*0002*/ 	.short	(.L_953 - .L_952)
.L_952:
        /*0004*/ 	.word	0x00000082


	//----- nvinfo : EIATTR_KPARAM_INFO
	.align		4
.L_953:
        /*0008*/ 	.byte	0x04, 0x17
        /*000a*/ 	.short	(.L_955 - .L_954)
.L_954:
        /*000c*/ 	.word	0x00000000
        /*0010*/ 	.short	0x0000
        /*0012*/ 	.short	0x0000
        /*0014*/ 	.byte	0x00, 0xf0, 0xe1, 0x02


	//----- nvinfo : EIATTR_SPARSE_MMA_MASK
	.align		4
.L_955:
        /*0018*/ 	.byte	0x03, 0x50
        /*001a*/ 	.short	0x0000


	//----- nvinfo : EIATTR_MAXREG_COUNT
	.align		4
        /*001c*/ 	.byte	0x03, 0x1b
        /*001e*/ 	.short	0x00a8


	//----- nvinfo : EIATTR_NUM_BARRIERS
	.align		4
        /*0020*/ 	.byte	0x02, 0x4c
        /*0022*/ 	.byte	0x01
	.zero		1


	//----- nvinfo : EIATTR_MERCURY_ISA_VERSION
	.align		4
        /*0024*/ 	.byte	0x03, 0x5f
        /*0026*/ 	.short	0x0101


	//----- nvinfo : EIATTR_INT_WARP_WIDE_INSTR_OFFSETS
	.align		4
        /*0028*/ 	.byte	0x04, 0x31
        /*002a*/ 	.short	(.L_957 - .L_956)


	//   ....[0]....
.L_956:
        /*002c*/ 	.word	0x00002710


	//   ....[1]....
        /*0030*/ 	.word	0x00002740


	//   ....[2]....
        /*0034*/ 	.word	0x00002750


	//   ....[3]....
        /*0038*/ 	.word	0x000027a0


	//   ....[4]....
        /*003c*/ 	.word	0x00002930


	//   ....[5]....
        /*0040*/ 	.word	0x00002980


	//   ....[6]....
        /*0044*/ 	.word	0x00002990


	//   ....[7]....
        /*0048*/ 	.word	0x000029e0


	//----- nvinfo : EIATTR_COOP_GROUP_MASK_REGIDS
	.align		4
.L_957:
        /*004c*/ 	.byte	0x04, 0x29
        /*004e*/ 	.short	(.L_959 - .L_958)


	//   ....[0]....
.L_958:
        /*0050*/ 	.word	0xffffffff


	//   ....[1]....
        /*0054*/ 	.word	0xffffffff


	//   ....[2]....
        /*0058*/ 	.word	0xffffffff


	//   ....[3]....
        /*005c*/ 	.word	0xffffffff


	//   ....[4]....
        /*0060*/ 	.word	0xffffffff


	//   ....[5]....
        /*0064*/ 	.word	0xffffffff


	//   ....[6]....
        /*0068*/ 	.word	0xffffffff


	//   ....[7]....
        /*006c*/ 	.word	0xffffffff


	//   ....[8]....
        /*0070*/ 	.word	0xffffffff


	//   ....[9]....
        /*0074*/ 	.word	0xffffffff


	//----- nvinfo : EIATTR_COOP_GROUP_INSTR_OFFSETS
	.align		4
.L_959:
        /*0078*/ 	.byte	0x04, 0x28
        /*007a*/ 	.short	(.L_961 - .L_960)


	//   ....[0]....
.L_960:
        /*007c*/ 	.word	0x00001880


	//   ....[1]....
        /*0080*/ 	.word	0x000018c0


	//   ....[2]....
        /*0084*/ 	.word	0x00001920


	//   ....[3]....
        /*0088*/ 	.word	0x00001940


	//   ....[4]....
        /*008c*/ 	.word	0x00001970


	//   ....[5]....
        /*0090*/ 	.word	0x00001990


	//   ....[6]....
        /*0094*/ 	.word	0x000019c0


	//   ....[7]....
        /*0098*/ 	.word	0x000019e0


	//   ....[8]....
        /*009c*/ 	.word	0x00001a30


	//   ....[9]....
        /*00a0*/ 	.word	0x00001a40


	//----- nvinfo : EIATTR_VRC_CTA_INIT_COUNT
	.align		4
.L_961:
        /*00a4*/ 	.byte	0x02, 0x4a
	.zero		1
	.zero		1


	//----- nvinfo : EIATTR_EXIT_INSTR_OFFSETS
	.align		4
        /*00a8*/ 	.byte	0x04, 0x1c
        /*00aa*/ 	.short	(.L_963 - .L_962)


	//   ....[0]....
.L_962:
        /*00ac*/ 	.word	0x00003dc0


	//   ....[1]....
        /*00b0*/ 	.word	0x00003ef0


	//   ....[2]....
        /*00b4*/ 	.word	0x000044e0


	//   ....[3]....
        /*00b8*/ 	.word	0x00004a90


	//----- nvinfo : EIATTR_MAX_THREADS
	.align		4
.L_963:
        /*00bc*/ 	.byte	0x04, 0x05
        /*00be*/ 	.short	(.L_965 - .L_964)
.L_964:
        /*00c0*/ 	.word	0x00000180
        /*00c4*/ 	.word	0x00000001
        /*00c8*/ 	.word	0x00000001


	//----- nvinfo : EIATTR_CRS_STACK_SIZE
	.align		4
.L_965:
        /*00cc*/ 	.byte	0x04, 0x1e
        /*00ce*/ 	.short	(.L_967 - .L_966)
.L_966:
        /*00d0*/ 	.word	0x00000000


	//----- nvinfo : EIATTR_CBANK_PARAM_SIZE
	.align		4
.L_967:
        /*00d4*/ 	.byte	0x03, 0x19
        /*00d6*/ 	.short	0x00b8


	//----- nvinfo : EIATTR_PARAM_CBANK
	.align		4
        /*00d8*/ 	.byte	0x04, 0x0a
        /*00da*/ 	.short	(.L_969 - .L_968)
	.align		4
.L_968:
        /*00dc*/ 	.word	index@(.nv.constant0._Z35group_norm_nhwc_bwd_one_pass_kernelI11Fp32IOFp32WLi64ELi48ELi384EEv26Group_norm_nhwc_bwd_params)
        /*00e0*/ 	.short	0x0380
        /*00e2*/ 	.short	0x00b8


	//----- nvinfo : EIATTR_SW_WAR
	.align		4
.L_969:
        /*00e4*/ 	.byte	0x04, 0x36
        /*00e6*/ 	.short	(.L_971 - .L_970)
.L_970:
        /*00e8*/ 	.word	0x00000008
.L_971:


//--------------------- .nv.info._Z35group_norm_nhwc_bwd_one_pass_kernelI11Fp32IOFp32WLi128ELi48ELi384EEv26Group_norm_nhwc_bwd_params --------------------------
	.section	.nv.info._Z35group_norm_nhwc_bwd_one_pass_kernelI11Fp32IOFp32WLi128ELi48ELi384EEv26Group_norm_nhwc_bwd_params,"",@"SHT_CUDA_INFO"
	.sectionflags	@""
	.align	4


	//----- nvinfo : EIATTR_CUDA_API_VERSION
	.align		4
        /*0000*/ 	.byte	0x04, 0x37
        /*0002*/ 	.short	(.L_973 - .L_972)
.L_972:
        /*0004*/ 	.word	0x00000082


	//----- nvinfo : EIATTR_KPARAM_INFO
	.align		4
.L_973:
        /*0008*/ 	.byte	0x04, 0x17
        /*000a*/ 	.short	(.L_975 - .L_974)
.L_974:
        /*000c*/ 	.word	0x00000000
        /*0010*/ 	.short	0x0000
        /*0012*/ 	.short	0x0000
        /*0014*/ 	.byte	0x00, 0xf0, 0xe1, 0x02


	//----- nvinfo : EIATTR_SPARSE_MMA_MASK
	.align		4
.L_975:
        /*0018*/ 	.byte	0x03, 0x50
        /*001a*/ 	.short	0x0000


	//----- nvinfo : EIATTR_MAXREG_COUNT
	.align		4
        /*001c*/ 	.byte	0x03, 0x1b
        /*001e*/ 	.short	0x00a8


	//----- nvinfo : EIATTR_NUM_BARRIERS
	.align		4
        /*0020*/ 	.byte	0x02, 0x4c
        /*0022*/ 	.byte	0x01
	.zero		1


	//----- nvinfo : EIATTR_MERCURY_ISA_VERSION
	.align		4
        /*0024*/ 	.byte	0x03, 0x5f
        /*0026*/ 	.short	0x0101


	//----- nvinfo : EIATTR_INT_WARP_WIDE_INSTR_OFFSETS
	.align		4
        /*0028*/ 	.byte	0x04, 0x31
        /*002a*/ 	.short	(.L_977 - .L_976)


	//   ....[0]....
.L_976:
        /*002c*/ 	.word	0x00002a80


	//----- nvinfo : EIATTR_COOP_GROUP_MASK_REGIDS
	.align		4
.L_977:
        /*0030*/ 	.byte	0x04, 0x29
        /*0032*/ 	.short	(.L_979 - .L_978)


	//   ....[0]....
.L_978:
        /*0034*/ 	.word	0xffffffff


	//   ....[1]....
        /*0038*/ 	.word	0xffffffff


	//   ....[2]....
        /*003c*/ 	.word	0xffffffff


	//   ....[3]....
        /*0040*/ 	.word	0xffffffff


	//   ....[4]....
        /*0044*/ 	.word	0xffffffff


	//   ....[5]....
        /*0048*/ 	.word	0xffffffff


	//   ....[6]....
        /*004c*/ 	.word	0xffffffff


	//   ....[7]....
        /*0050*/ 	.word	0xffffffff


	//   ....[8]....
        /*0054*/ 	.word	0xffffffff


	//   ....[9]....
        /*0058*/ 	.word	0xffffffff


	//----- nvinfo : EIATTR_COOP_GROUP_INSTR_OFFSETS
	.align		4
.L_979:
        /*005c*/ 	.byte	0x04, 0x28
        /*005e*/ 	.short	(.L_981 - .L_980)


	//   ....[0]....
.L_980:
        /*0060*/ 	.word	0x00002810


	//   ....[1]....
        /*0064*/ 	.word	0x00002850


	//   ....[2]....
        /*0068*/ 	.word	0x000028f0


	//   ....[3]....
        /*006c*/ 	.word	0x00002920


	//   ....[4]....
        /*0070*/ 	.word	0x00002960


	//   ....[5]....
        /*0074*/ 	.word	0x00002980


	//   ....[6]....
        /*0078*/ 	.word	0x000029b0


	//   ....[7]....
        /*007c*/ 	.word	0x000029d0


	//   ....[8]....
        /*0080*/ 	.word	0x00002a20


	//   ....[9]....
        /*0084*/ 	.word	0x00002a30


	//----- nvinfo : EIATTR_VRC_CTA_INIT_COUNT
	.align		4
.L_981:
        /*0088*/ 	.byte	0x02, 0x4a
	.zero		1
	.zero		1


	//----- nvinfo : EIATTR_EXIT_INSTR_OFFSETS
	.align		4
        /*008c*/ 	.byte	0x04, 0x1c
        /*008e*/ 	.short	(.L_983 - .L_982)


	//   ....[0]....
.L_982:
        /*0090*/ 	.word	0x000057f0


	//   ....[1]....
        /*0094*/ 	.word	0x00005920


	//   ....[2]....
        /*0098*/ 	.word	0x00005f10


	//   ....[3]....
        /*009c*/ 	.word	0x000064c0


	//----- nvinfo : EIATTR_MAX_THREADS
	.align		4
.L_983:
        /*00a0*/ 	.byte	0x04, 0x05
        /*00a2*/ 	.short	(.L_985 - .L_984)
.L_984:
        /*00a4*/ 	.word	0x00000180
        /*00a8*/ 	.word	0x00000001
        /*00ac*/ 	.word	0x00000001


	//----- nvinfo : EIATTR_CRS_STACK_SIZE
	.align		4
.L_985:
        /*00b0*/ 	.byte	0x04, 0x1e
        /*00b2*/ 	.short	(.L_987 - .L_986)
.L_986:
        /*00b4*/ 	.word	0x00000000


	//----- nvinfo : EIATTR_CBANK_PARAM_SIZE
	.align		4
.L_987:
        /*00b8*/ 	.byte	0x03, 0x19
        /*00ba*/ 	.short	0x00b8


	//----- nvinfo : EIATTR_PARAM_CBANK
	.align		4
        /*00bc*/ 	.byte	0x04, 0x0a
        /*00be*/ 	.short	(.L_989 - .L_988)
	.align		4
.L_988:
        /*00c0*/ 	.word	index@(.nv.constant0._Z35group_norm_nhwc_bwd_one_pass_kernelI11Fp32IOFp32WLi128ELi48ELi384EEv26Group_norm_nhwc_bwd_params)
        /*00c4*/ 	.short	0x0380
        /*00c6*/ 	.short	0x00b8


	//----- nvinfo : EIATTR_SW_WAR
	.align		4
.L_989:
        /*00c8*/ 	.byte	0x04, 0x36
        /*00ca*/ 	.short	(.L_991 - .L_990)
.L_990:
        /*00cc*/ 	.word	0x00000008
.L_991:


//--------------------- .nv.info._Z35group_norm_nhwc_bwd_one_pass_kernelI11Fp32IOFp32WLi256ELi48ELi384EEv26Group_norm_nhwc_bwd_params --------------------------
	.section	.nv.info._Z35group_norm_nhwc_bwd_one_pass_kernelI11Fp32IOFp32WLi256ELi48ELi384EEv26Group_norm_nhwc_bwd_params,"",@"SHT_CUDA_INFO"
	.sectionflags	@""
	.align	4


	//----- nvinfo : EIATTR_CUDA_API_VERSION
	.align		4
        /*0000*/ 	.byte	0x04, 0x37
        /*0002*/ 	.short	(.L_993 - .L_992)
.L_992:
        /*0004*/ 	.word	0x00000082


	//----- nvinfo : EIATTR_KPARAM_INFO
	.align		4
.L_993:
        /*0008*/ 	.byte	0x04, 0x17
        /*000a*/ 	.short	(.L_995 - .L_994)
.L_994:
        /*000c*/ 	.word	0x00000000
        /*0010*/ 	.short	0x0000
        /*0012*/ 	.short	0x0000
        /*0014*/ 	.byte	0x00, 0xf0, 0xe1, 0x02


	//----- nvinfo : EIATTR_SPARSE_MMA_MASK
	.align		4
.L_995:
        /*0018*/ 	.byte	0x03, 0x50
        /*001a*/ 	.short	0x0000


	//----- nvinfo : EIATTR_MAXREG_COUNT
	.align		4
        /*001c*/ 	.byte	0x03, 0x1b
        /*001e*/ 	.short	0x00a8


	//----- nvinfo : EIATTR_NUM_BARRIERS
	.align		4
        /*0020*/ 	.byte	0x02, 0x4c
        /*0022*/ 	.byte	0x01
	.zero		1


	//----- nvinfo : EIATTR_MERCURY_ISA_VERSION
	.align		4
        /*0024*/ 	.byte	0x03, 0x5f
        /*0026*/ 	.short	0x0101


	//----- nvinfo : EIATTR_INT_WARP_WIDE_INSTR_OFFSETS
	.align		4
        /*0028*/ 	.byte	0x04, 0x31
        /*002a*/ 	.short	(.L_997 - .L_996)


	//   ....[0]....
.L_996:
        /*002c*/ 	.word	0x00004ce0


	//----- nvinfo : EIATTR_COOP_GROUP_MASK_REGIDS
	.align		4
.L_997:
        /*0030*/ 	.byte	0x04, 0x29
        /*0032*/ 	.short	(.L_999 - .L_998)


	//   ....[0]....
.L_998:
        /*0034*/ 	.word	0xffffffff


	//   ....[1]....
        /*0038*/ 	.word	0xffffffff


	//   ....[2]....
        /*003c*/ 	.word	0xffffffff


	//   ....[3]....
        /*0040*/ 	.word	0xffffffff


	//   ....[4]....
        /*0044*/ 	.word	0xffffffff


	//   ....[5]....
        /*0048*/ 	.word	0xffffffff


	//   ....[6]....
        /*004c*/ 	.word	0xffffffff


	//   ....[7]....
        /*0050*/ 	.word	0xffffffff


	//   ....[8]....
        /*0054*/ 	.word	0xffffffff


	//   ....[9]....
        /*0058*/ 	.word	0xffffffff


	//----- nvinfo : EIATTR_COOP_GROUP_INSTR_OFFSETS
	.align		4
.L_999:
        /*005c*/ 	.byte	0x04, 0x28
        /*005e*/ 	.short	(.L_1001 - .L_1000)


	//   ....[0]....
.L_1000:
        /*0060*/ 	.word	0x00004a70


	//   ....[1]....
        /*0064*/ 	.word	0x00004ab0


	//   ....[2]....
        /*0068*/ 	.word	0x00004b40


	//   ....[3]....
        /*006c*/ 	.word	0x00004b60


	//   ....[4]....
        /*0070*/ 	.word	0x00004bc0


	//   ....[5]....
        /*0074*/ 	.word	0x00004be0


	//   ....[6]....
        /*0078*/ 	.word	0x00004c10


	//   ....[7]....
        /*007c*/ 	.word	0x00004c30


	//   ....[8]....
        /*0080*/ 	.word	0x00004c80


	//   ....[9]....
        /*0084*/ 	.word	0x00004c90


	//----- nvinfo : EIATTR_VRC_CTA_INIT_COUNT
	.align		4
.L_1001:
        /*0088*/ 	.byte	0x02, 0x4a
	.zero		1
	.zero		1


	//----- nvinfo : EIATTR_EXIT_INSTR_OFFSETS
	.align		4
        /*008c*/ 	.byte	0x04, 0x1c
        /*008e*/ 	.short	(.L_1003 - .L_1002)


	//   ....[0]....
.L_1002:
        /*0090*/ 	.word	0x00009d20


	//   ....[1]....
        /*0094*/ 	.word	0x00009e50


	//   ....[2]....
        /*0098*/ 	.word	0x0000a440


	//   ....[3]....
        /*009c*/ 	.word	0x0000a9f0


	//----- nvinfo : EIATTR_MAX_THREADS
	.align		4
.L_1003:
        /*00a0*/ 	.byte	0x04, 0x05
        /*00a2*/ 	.short	(.L_1005 - .L_1004)
.L_1004:
        /*00a4*/ 	.word	0x00000180
        /*00a8*/ 	.word	0x00000001
        /*00ac*/ 	.word	0x00000001


	//----- nvinfo : EIATTR_CRS_STACK_SIZE
	.align		4
.L_1005:
        /*00b0*/ 	.byte	0x04, 0x1e
        /*00b2*/ 	.short	(.L_1007 - .L_1006)
.L_1006:
        /*00b4*/ 	.word	0x00000000


	//----- nvinfo : EIATTR_CBANK_PARAM_SIZE
	.align		4
.L_1007:
        /*00b8*/ 	.byte	0x03, 0x19
        /*00ba*/ 	.short	0x00b8


	//----- nvinfo : EIATTR_PARAM_CBANK
	.align		4
        /*00bc*/ 	.byte	0x04, 0x0a
        /*00be*/ 	.short	(.L_1009 - .L_1008)
	.align		4
.L_1008:
        /*00c0*/ 	.word	index@(.nv.constant0._Z35group_norm_nhwc_bwd_one_pass_kernelI11Fp32IOFp32WLi256ELi48ELi384EEv26Group_norm_nhwc_bwd_params)
        /*00c4*/ 	.short	0x0380
        /*00c6*/ 	.short	0x00b8


	//----- nvinfo : EIATTR_SW_WAR
	.align		4
.L_1009:
        /*00c8*/ 	.byte	0x04, 0x36
        /*00ca*/ 	.short	(.L_1011 - .L_1010)
.L_1010:
        /*00cc*/ 	.word	0x00000008
.L_1011:


//--------------------- .nv.info._Z35group_norm_nhwc_bwd_one_pass_kernelI11Fp32IOFp32WLi512ELi48ELi384EEv26Group_norm_nhwc_bwd_params --------------------------
	.section	.nv.info._Z35group_norm_nhwc_bwd_one_pass_kernelI11Fp32IOFp32WLi512ELi48ELi384EEv26Group_norm_nhwc_bwd_params,"",@"SHT_CUDA_INFO"
	.sectionflags	@""
	.align	4


	//----- nvinfo : EIATTR_CUDA_API_VERSION
	.align		4
        /*0000*/ 	.byte	0x04, 0x37
        /*0002*/ 	.short	(.L_1013 - .L_1012)
.L_1012:
        /*0004*/ 	.word	0x00000082


	//----- nvinfo : EIATTR_KPARAM_INFO
	.align		4
.L_1013:
        /*0008*/ 	.byte	0x04, 0x17
        /*000a*/ 	.short	(.L_1015 - .L_1014)
.L_1014:
        /*000c*/ 	.word	0x00000000
        /*0010*/ 	.short	0x0000
        /*0012*/ 	.short	0x0000
        /*0014*/ 	.byte	0x00, 0xf0, 0xe1, 0x02


	//----- nvinfo : EIATTR_SPARSE_MMA_MASK
	.align		4
.L_1015:
        /*0018*/ 	.byte	0x03, 0x50
        /*001a*/ 	.short	0x0000


	//----- nvinfo : EIATTR_MAXREG_COUNT
	.align		4
        /*001c*/ 	.byte	0x03, 0x1b
        /*001e*/ 	.short	0x00a8


	//----- nvinfo : EIATTR_NUM_BARRIERS
	.align		4
        /*0020*/ 	.byte	0x02, 0x4c
        /*0022*/ 	.byte	0x01
	.zero		1


	//----- nvinfo : EIATTR_MERCURY_ISA_VERSION
	.align		4
        /*0024*/ 	.byte	0x03, 0x5f
        /*0026*/ 	.short	0x0101


	//----- nvinfo : EIATTR_INT_WARP_WIDE_INSTR_OFFSETS
	.align		4
        /*0028*/ 	.byte	0x04, 0x31
        /*002a*/ 	.short	(.L_1017 - .L_1016)


	//   ....[0]....
.L_1016:
        /*002c*/ 	.word	0x0000b400


	//   ....[1]....
        /*0030*/ 	.word	0x0000b510


	//   ....[2]....
        /*0034*/ 	.word	0x0000b550


	//   ....[3]....
        /*0038*/ 	.word	0x0000b5a0


	//   ....[4]....
        /*003c*/ 	.word	0x0000b5d0


	//   ....[5]....
        /*0040*/ 	.word	0x0000b610


	//   ....[6]....
        /*0044*/ 	.word	0x0000b6e0


	//   ....[7]....
        /*0048*/ 	.word	0x0000b730


	//----- nvinfo : EIATTR_COOP_GROUP_MASK_REGIDS
	.align		4
.L_1017:
        /*004c*/ 	.byte	0x04, 0x29
        /*004e*/ 	.short	(.L_1019 - .L_1018)


	//   ....[0]....
.L_1018:
        /*0050*/ 	.word	0xffffffff


	//   ....[1]....
        /*0054*/ 	.word	0xffffffff


	//   ....[2]....
        /*0058*/ 	.word	0xffffffff


	//   ....[3]....
        /*005c*/ 	.word	0xffffffff


	//   ....[4]....
        /*0060*/ 	.word	0xffffffff


	//   ....[5]....
        /*0064*/ 	.word	0xffffffff


	//   ....[6]....
        /*0068*/ 	.word	0xffffffff


	//   ....[7]....
        /*006c*/ 	.word	0xffffffff


	//   ....[8]....
        /*0070*/ 	.word	0xffffffff


	//   ....[9]....
        /*0074*/ 	.word	0xffffffff


	//----- nvinfo : EIATTR_COOP_GROUP_INSTR_OFFSETS
	.align		4
.L_1019:
        /*0078*/ 	.byte	0x04, 0x28
        /*007a*/ 	.short	(.L_1021 - .L_1020)


	//   ....[0]....
.L_1020:
        /*007c*/ 	.word	0x0000a4f0


	//   ....[1]....
        /*0080*/ 	.word	0x0000a530


	//   ....[2]....
        /*0084*/ 	.word	0x0000a590


	//   ....[3]....
        /*0088*/ 	.word	0x0000a5b0


	//   ....[4]....
        /*008c*/ 	.word	0x0000a5e0


	//   ....[5]....
        /*0090*/ 	.word	0x0000a600


	//   ....[6]....
        /*0094*/ 	.word	0x0000a630


	//   ....[7]....
        /*0098*/ 	.word	0x0000a650


	//   ....[8]....
        /*009c*/ 	.word	0x0000a6a0


	//   ....[9]....
        /*00a0*/ 	.word	0x0000a6b0


	//----- nvinfo : EIATTR_VRC_CTA_INIT_COUNT
	.align		4
.L_1021:
        /*00a4*/ 	.byte	0x02, 0x4a
	.zero		1
	.zero		1


	//----- nvinfo : EIATTR_EXIT_INSTR_OFFSETS
	.align		4
        /*00a8*/ 	.byte	0x04, 0x1c
        /*00aa*/ 	.short	(.L_1023 - .L_1022)


	//   ....[0]....
.L_1022:
        /*00ac*/ 	.word	0x0000c750


	//   ....[1]....
        /*00b0*/ 	.word	0x0000c880


	//   ....[2]....
        /*00b4*/ 	.word	0x0000ce70


	//   ....[3]....
        /*00b8*/ 	.word	0x0000d420


	//----- nvinfo : EIATTR_MAX_THREADS
	.align		4
.L_1023:
        /*00bc*/ 	.byte	0x04, 0x05
        /*00be*/ 	.short	(.L_1025 - .L_1024)
.L_1024:
        /*00c0*/ 	.word	0x00000180
        /*00c4*/ 	.word	0x00000001
        /*00c8*/ 	.word	0x00000001


	//----- nvinfo : EIATTR_CRS_STACK_SIZE
	.align		4
.L_1025:
        /*00cc*/ 	.byte	0x04, 0x1e
        /*00ce*/ 	.short	(.L_1027 - .L_1026)
.L_1026:
        /*00d0*/ 	.word	0x00000000


	//----- nvinfo : EIATTR_CBANK_PARAM_SIZE
	.align		4
.L_1027:
        /*00d4*/ 	.byte	0x03, 0x19
        /*00d6*/ 	.short	0x00b8


	//----- nvinfo : EIATTR_PARAM_CBANK
	.align		4
        /*00d8*/ 	.byte	0x04, 0x0a
        /*00da*/ 	.short	(.L_1029 - .L_1028)
	.align		4
.L_1028:
        /*00dc*/ 	.word	index@(.nv.constant0._Z35group_norm_nhwc_bwd_one_pass_kernelI11Fp32IOFp32WLi512ELi48ELi384EEv26Group_norm_nhwc_bwd_params)
        /*00e0*/ 	.short	0x0380
        /*00e2*/ 	.short	0x00b8


	//----- nvinfo : EIATTR_SW_WAR
	.align		4
.L_1029:
        /*00e4*/ 	.byte	0x04, 0x36
        /*00e6*/ 	.short	(.L_1031 - .L_1030)
.L_1030:
        /*00e8*/ 	.word	0x00000008
.L_1031:


//--------------------- .nv.info._Z35group_norm_nhwc_bwd_one_pass_kernelI11Fp32IOBf16WLi64ELi48ELi384EEv26Group_norm_nhwc_bwd_params --------------------------
	.section	.nv.info._Z35group_norm_nhwc_bwd_one_pass_kernelI11Fp32IOBf16WLi64ELi48ELi384EEv26Group_norm_nhwc_bwd_params,"",@"SHT_CUDA_INFO"
	.sectionflags	@""
	.align	4


	//----- nvinfo : EIATTR_CUDA_API_VERSION
	.align		4
        /*0000*/ 	.byte	0x04, 0x37
        /*0002*/ 	.short	(.L_1033 - .L_1032)
.L_1032:
        /*0004*/ 	.word	0x00000082


	//----- nvinfo : EIATTR_KPARAM_INFO
	.align		4
.L_1033:
        /*0008*/ 	.byte	0x04, 0x17
        /*000a*/ 	.short	(.L_1035 - .L_1034)
.L_1034:
        /*000c*/ 	.word	0x00000000
        /*0010*/ 	.short	0x0000
        /*0012*/ 	.short	0x0000
        /*0014*/ 	.byte	0x00, 0xf0, 0xe1, 0x02


	//----- nvinfo : EIATTR_SPARSE_MMA_MASK
	.align		4
.L_1035:
        /*0018*/ 	.byte	0x03, 0x50
        /*001a*/ 	.short	0x0000


	//----- nvinfo : EIATTR_MAXREG_COUNT
	.align		4
        /*001c*/ 	.byte	0x03, 0x1b
        /*001e*/ 	.short	0x00a8


	//----- nvinfo : EIATTR_NUM_BARRIERS
	.align		4
        /*0020*/ 	.byte	0x02, 0x4c
        /*0022*/ 	.byte	0x01
	.zero		1


	//----- nvinfo : EIATTR_MERCURY_ISA_VERSION
	.align		4
        /*0024*/ 	.byte	0x03, 0x5f
        /*0026*/ 	.short	0x0101


	//----- nvinfo : EIATTR_INT_WARP_WIDE_INSTR_OFFSETS
	.align		4
        /*0028*/ 	.byte	0x04, 0x31
        /*002a*/ 	.short	(.L_1037 - .L_1036)


	//   ....[0]....
.L_1036:
        /*002c*/ 	.word	0x00002770


	//   ....[1]....
        /*0030*/ 	.word	0x000027a0


	//   ....[2]....
        /*0034*/ 	.word	0x000027b0


	//   ....[3]....
        /*0038*/ 	.word	0x00002800


	//   ....[4]....
        /*003c*/ 	.word	0x00002990


	//   ....[5]....
        /*0040*/ 	.word	0x000029e0


	//   ....[6]....
        /*0044*/ 	.word	0x000029f0


	//   ....[7]....
        /*0048*/ 	.word	0x00002a40


	//----- nvinfo : EIATTR_COOP_GROUP_MASK_REGIDS
	.align		4
.L_1037:
        /*004c*/ 	.byte	0x04, 0x29
        /*004e*/ 	.short	(.L_1039 - .L_1038)


	//   ....[0]....
.L_1038:
        /*0050*/ 	.word	0xffffffff


	//   ....[1]....
        /*0054*/ 	.word	0xffffffff


	//   ....[2]....
        /*0058*/ 	.word	0xffffffff


	//   ....[3]....
        /*005c*/ 	.word	0xffffffff


	//   ....[4]....
        /*0060*/ 	.word	0xffffffff


	//   ....[5]....
        /*0064*/ 	.word	0xffffffff


	//   ....[6]....
        /*0068*/ 	.word	0xffffffff


	//   ....[7]....
        /*006c*/ 	.word	0xffffffff


	//   ....[8]....
        /*0070*/ 	.word	0xffffffff


	//   ....[9]....
        /*0074*/ 	.word	0xffffffff


	//----- nvinfo : EIATTR_COOP_GROUP_INSTR_OFFSETS
	.align		4
.L_1039:
        /*0078*/ 	.byte	0x04, 0x28
        /*007a*/ 	.short	(.L_1041 - .L_1040)


	//   ....[0]....
.L_1040:
        /*007c*/ 	.word	0x000018e0


	//   ....[1]....
        /*0080*/ 	.word	0x00001920


	//   ....[2]....
        /*0084*/ 	.word	0x00001980


	//   ....[3]....
        /*0088*/ 	.word	0x000019a0


	//   ....[4]....
        /*008c*/ 	.word	0x000019d0


	//   ....[5]....
        /*0090*/ 	.word	0x000019f0


	//   ....[6]....
        /*0094*/ 	.word	0x00001a20


	//   ....[7]....
        /*0098*/ 	.word	0x00001a40


	//   ....[8]....
        /*009c*/ 	.word	0x00001a90


	//   ....[9]....
        /*00a0*/ 	.word	0x00001aa0


	//----- nvinfo : EIATTR_VRC_CTA_INIT_COUNT
	.align		4
.L_1041:
        /*00a4*/ 	.byte	0x02, 0x4a
	.zero		1
	.zero		1


	//----- nvinfo : EIATTR_EXIT_INSTR_OFFSETS
	.align		4
        /*00a8*/ 	.byte	0x04, 0x1c
        /*00aa*/ 	.short	(.L_1043 - .L_1042)


	//   ....[0]....
.L_1042:
        /*00ac*/ 	.word	0x00003e40


	//   ....[1]....
        /*00b0*/ 	.word	0x00003f70


	//   ....[2]....
        /*00b4*/ 	.word	0x00004580


	//   ....[3]....
        /*00b8*/ 	.word	0x00004b80


	//----- nvinfo : EIATTR_MAX_THREADS
	.align		4
.L_1043:
        /*00bc*/ 	.byte	0x04, 0x05
        /*00be*/ 	.short	(.L_1045 - .L_1044)
.L_1044:
        /*00c0*/ 	.word	0x00000180
        /*00c4*/ 	.word	0x00000001
        /*00c8*/ 	.word	0x00000001


	//----- nvinfo : EIATTR_CRS_STACK_SIZE
	.align		4
.L_1045:
        /*00cc*/ 	.byte	0x04, 0x1e
        /*00ce*/ 	.short	(.L_1047 - .L_1046)
.L_1046:
        /*00d0*/ 	.word	0x00000000


	//----- nvinfo : EIATTR_CBANK_PARAM_SIZE
	.align		4
.L_1047:
        /*00d4*/ 	.byte	0x03, 0x19
        /*00d6*/ 	.short	0x00b8


	//----- nvinfo : EIATTR_PARAM_CBANK
	.align		4
        /*00d8*/ 	.byte	0x04, 0x0a
        /*00da*/ 	.short	(.L_1049 - .L_1048)
	.align		4
.L_1048:
        /*00dc*/ 	.word	index@(.nv.constant0._Z35group_norm_nhwc_bwd_one_pass_kernelI11Fp32IOBf16WLi64ELi48ELi384EEv26Group_norm_nhwc_bwd_params)
        /*00e0*/ 	.short	0x0380
        /*00e2*/ 	.short	0x00b8


	//----- nvinfo : EIATTR_SW_WAR
	.align		4
.L_1049:
        /*00e4*/ 	.byte	0x04, 0x36
        /*00e6*/ 	.short	(.L_1051 - .L_1050)
.L_1050:
        /*00e8*/ 	.word	0x00000008
.L_1051:


//--------------------- .nv.info._Z35group_norm_nhwc_bwd_one_pass_kernelI11Fp32IOBf16WLi128ELi48ELi384EEv26Group_norm_nhwc_bwd_params --------------------------
	.section	.nv.info._Z35group_norm_nhwc_bwd_one_pass_kernelI11Fp32IOBf16WLi128ELi48ELi384EEv26Group_norm_nhwc_bwd_params,"",@"SHT_CUDA_INFO"
	.sectionflags	@""
	.align	4


	//----- nvinfo : EIATTR_CUDA_API_VERSION
	.align		4
        /*0000*/ 	.byte	0x04, 0x37
        /*0002*/ 	.short	(.L_1053 - .L_1052)
.L_1052:
        /*0004*/ 	.word	0x00000082


	//----- nvinfo : EIATTR_KPARAM_INFO
	.align		4
.L_1053:
        /*0008*/ 	.byte	0x04, 0x17
        /*000a*/ 	.short	(.L_1055 - .L_1054)
.L_1054:
        /*000c*/ 	.word	0x00000000
        /*0010*/ 	.short	0x0000
        /*0012*/ 	.short	0x0000
        /*0014*/ 	.byte	0x00, 0xf0, 0xe1, 0x02


	//----- nvinfo : EIATTR_SPARSE_MMA_MASK
	.align		4
.L_1055:
        /*0018*/ 	.byte	0x03, 0x50
        /*001a*/ 	.short	0x0000


	//----- nvinfo : EIATTR_MAXREG_COUNT
	.align		4
        /*001c*/ 	.byte	0x03, 0x1b
        /*001e*/ 	.short	0x00a8


	//----- nvinfo : EIATTR_NUM_BARRIERS
	.align		4
        /*0020*/ 	.byte	0x02, 0x4c
        /*0022*/ 	.byte	0x01
	.zero		1


	//----- nvinfo : EIATTR_MERCURY_ISA_VERSION
	.align		4
        /*0024*/ 	.byte	0x03, 0x5f
        /*0026*/ 	.short	0x0101


	//----- nvinfo : EIATTR_INT_WARP_WIDE_INSTR_OFFSETS
	.align		4
        /*0028*/ 	.byte	0x04, 0x31
        /*002a*/ 	.short	(.L_1057 - .L_1056)


	//   ....[0]....
.L_1056:
        /*002c*/ 	.word	0x00002b00


	//----- nvinfo : EIATTR_COOP_GROUP_MASK_REGIDS
	.align		4
.L_1057:
        /*0030*/ 	.byte	0x04, 0x29
        /*0032*/ 	.short	(.L_1059 - .L_1058)


	//   ....[0]....
.L_1058:
        /*0034*/ 	.word	0xffffffff


	//   ....[1]....
        /*0038*/ 	.word	0xffffffff


	//   ....[2]....
        /*003c*/ 	.word	0xffffffff


	//   ....[3]....
        /*0040*/ 	.word	0xffffffff


	//   ....[4]....
        /*0044*/ 	.word	0xffffffff


	//   ....[5]....
        /*0048*/ 	.word	0xffffffff


	//   ....[6]....
        /*004c*/ 	.word	0xffffffff


	//   ....[7]....
        /*0050*/ 	.word	0xffffffff


	//   ....[8]....
        /*0054*/ 	.word	0xffffffff


	//   ....[9]....
        /*0058*/ 	.word	0xffffffff


	//----- nvinfo : EIATTR_COOP_GROUP_INSTR_OFFSETS
	.align		4
.L_1059:
        /*005c*/ 	.byte	0x04, 0x28
        /*005e*/ 	.short	(.L_1061 - .L_1060)


	//   ....[0]....
.L_1060:
        /*0060*/ 	.word	0x00002890


	//   ....[1]....
        /*0064*/ 	.word	0x000028d0


	//   ....[2]....
        /*0068*/ 	.word	0x00002970


	//   ....[3]....
        /*006c*/ 	.word	0x000029a0


	//   ....[4]....
        /*0070*/ 	.word	0x000029e0


	//   ....[5]....
        /*0074*/ 	.word	0x00002a00


	//   ....[6]....
        /*0078*/ 	.word	0x00002a30


	//   ....[7]....
        /*007c*/ 	.word	0x00002a50


	//   ....[8]....
        /*0080*/ 	.word	0x00002aa0


	//   ....[9]....
        /*0084*/ 	.word	0x00002ab0


	//----- nvinfo : EIATTR_VRC_CTA_INIT_COUNT
	.align		4
.L_1061:
        /*0088*/ 	.byte	0x02, 0x4a
	.zero		1
	.zero		1


	//----- nvinfo : EIATTR_EXIT_INSTR_OFFSETS
	.align		4
        /*008c*/ 	.byte	0x04, 0x1c
        /*008e*/ 	.short	(.L_1063 - .L_1062)


	//   ....[0]....
.L_1062:
        /*0090*/ 	.word	0x00005870


	//   ....[1]....
        /*0094*/ 	.word	0x000059a0


	//   ....[2]....
        /*0098*/ 	.word	0x00005fb0


	//   ....[3]....
        /*009c*/ 	.word	0x000065b0


	//----- nvinfo : EIATTR_MAX_THREADS
	.align		4
.L_1063:
        /*00a0*/ 	.byte	0x04, 0x05
        /*00a2*/ 	.short	(.L_1065 - .L_1064)
.L_1064:
        /*00a4*/ 	.word	0x00000180
        /*00a8*/ 	.word	0x00000001
        /*00ac*/ 	.word	0x00000001


	//----- nvinfo : EIATTR_CRS_STACK_SIZE
	.align		4
.L_1065:
        /*00b0*/ 	.byte	0x04, 0x1e
        /*00b2*/ 	.short	(.L_1067 - .L_1066)
.L_1066:
        /*00b4*/ 	.word	0x00000000


	//----- nvinfo : EIATTR_CBANK_PARAM_SIZE
	.align		4
.L_1067:
        /*00b8*/ 	.byte	0x03, 0x19
        /*00ba*/ 	.short	0x00b8


	//----- nvinfo : EIATTR_PARAM_CBANK
	.align		4
        /*00bc*/ 	.byte	0x04, 0x0a
        /*00be*/ 	.short	(.L_1069 - .L_1068)
	.align		4
.L_1068:
        /*00c0*/ 	.word	index@(.nv.constant0._Z35group_norm_nhwc_bwd_one_pass_kernelI11Fp32IOBf16WLi128ELi48ELi384EEv26Group_norm_nhwc_bwd_params)
        /*00c4*/ 	.short	0x0380
        /*00c6*/ 	.short	0x00b8


	//----- nvinfo : EIATTR_SW_WAR
	.align		4
.L_1069:
        /*00c8*/ 	.byte	0x04, 0x36
        /*00ca*/ 	.short	(.L_1071 - .L_1070)
.L_1070:
        /*00cc*/ 	.word	0x00000008
.L_1071:


//--------------------- .nv.info._Z35group_norm_nhwc_bwd_one_pass_kernelI11Fp32IOBf16WLi256ELi48ELi384EEv26Group_norm_nhwc_bwd_params --------------------------
	.section	.nv.info._Z35group_norm_nhwc_bwd_one_pass_kernelI11Fp32IOBf16WLi256ELi48ELi384EEv26Group_norm_nhwc_bwd_params,"",@"SHT_CUDA_INFO"
	.sectionflags	@""
	.align	4


	//----- nvinfo : EIATTR_CUDA_API_VERSION
	.align		4
        /*0000*/ 	.byte	0x04, 0x37
        /*0002*/ 	.short	(.L_1073 - .L_1072)
.L_1072:
        /*0004*/ 	.word	0x00000082


	//----- nvinfo : EIATTR_KPARAM_INFO
	.align		4
.L_1073:
        /*0008*/ 	.byte	0x04, 0x17
        /*000a*/ 	.short	(.L_1075 - .L_1074)
.L_1074:
        /*000c*/ 	.word	0x00000000
        /*0010*/ 	.short	0x0000
        /*0012*/ 	.short	0x0000
        /*0014*/ 	.byte	0x00, 0xf0, 0xe1, 0x02


	//----- nvinfo : EIATTR_SPARSE_MMA_MASK
	.align		4
.L_1075:
        /*0018*/ 	.byte	0x03, 0x50
        /*001a*/ 	.short	0x0000


	//----- nvinfo : EIATTR_MAXREG_COUNT
	.align		4
        /*001c*/ 	.byte	0x03, 0x1b
        /*001e*/ 	.short	0x00a8


	//----- nvinfo : EIATTR_NUM_BARRIERS
	.align		4
        /*0020*/ 	.byte	0x02, 0x4c
        /*0022*/ 	.byte	0x01
	.zero		1


	//----- nvinfo : EIATTR_MERCURY_ISA_VERSION
	.align		4
        /*0024*/ 	.byte	0x03, 0x5f
        /*0026*/ 	.short	0x0101


	//----- nvinfo : EIATTR_INT_WARP_WIDE_INSTR_OFFSETS
	.align		4
        /*0028*/ 	.byte	0x04, 0x31
        /*002a*/ 	.short	(.L_1077 - .L_1076)


	//   ....[0]....
.L_1076:
        /*002c*/ 	.word	0x00004d50


	//----- nvinfo : EIATTR_COOP_GROUP_MASK_REGIDS
	.align		4
.L_1077:
        /*0030*/ 	.byte	0x04, 0x29
        /*0032*/ 	.short	(.L_1079 - .L_1078)


	//   ....[0]....
.L_1078:
        /*0034*/ 	.word	0xffffffff


	//   ....[1]....
        /*0038*/ 	.word	0xffffffff


	//   ....[2]....
        /*003c*/ 	.word	0xffffffff


	//   ....[3]....
        /*0040*/ 	.word	0xffffffff


	//   ....[4]....
        /*0044*/ 	.word	0xffffffff


	//   ....[5]....
        /*0048*/ 	.word	0xffffffff


	//   ....[6]....
        /*004c*/ 	.word	0xffffffff


	//   ....[7]....
        /*0050*/ 	.word	0xffffffff


	//   ....[8]....
        /*0054*/ 	.word	0xffffffff


	//   ....[9]....
        /*0058*/ 	.word	0xffffffff


	//----- nvinfo : EIATTR_COOP_GROUP_INSTR_OFFSETS
	.align		4
.L_1079:
        /*005c*/ 	.byte	0x04, 0x28
        /*005e*/ 	.short	(.L_1081 - .L_1080)


	//   ....[0]....
.L_1080:
        /*0060*/ 	.word	0x00004ae0


	//   ....[1]....
        /*0064*/ 	.word	0x00004b20


	//   ....[2]....
        /*0068*/ 	.word	0x00004bb0


	//   ....[3]....
        /*006c*/ 	.word	0x00004bd0


	//   ....[4]....
        /*0070*/ 	.word	0x00004c30


	//   ....[5]....
        /*0074*/ 	.word	0x00004c50


	//   ....[6]....
        /*0078*/ 	.word	0x00004c80


	//   ....[7]....
        /*007c*/ 	.word	0x00004ca0


	//   ....[8]....
        /*0080*/ 	.word	0x00004cf0


	//   ....[9]....
        /*0084*/ 	.word	0x00004d00


	//----- nvinfo : EIATTR_VRC_CTA_INIT_COUNT
	.align		4
.L_1081:
        /*0088*/ 	.byte	0x02, 0x4a
	.zero		1
	.zero		1


	//----- nvinfo : EIATTR_EXIT_INSTR_OFFSETS
	.align		4
        /*008c*/ 	.byte	0x04, 0x1c
        /*008e*/ 	.short	(.L_1083 - .L_1082)


	//   ....[0]....
.L_1082:
        /*0090*/ 	.word	0x00009d90


	//   ....[1]....
        /*0094*/ 	.word	0x00009ec0


	//   ....[2]....
        /*0098*/ 	.word	0x0000a4d0


	//   ....[3]....
        /*009c*/ 	.word	0x0000aad0


	//----- nvinfo : EIATTR_MAX_THREADS
	.align		4
.L_1083:
        /*00a0*/ 	.byte	0x04, 0x05
        /*00a2*/ 	.short	(.L_1085 - .L_1084)
.L_1084:
        /*00a4*/ 	.word	0x00000180
        /*00a8*/ 	.word	0x00000001
        /*00ac*/ 	.word	0x00000001


	//----- nvinfo : EIATTR_CRS_STACK_SIZE
	.align		4
.L_1085:
        /*00b0*/ 	.byte	0x04, 0x1e
        /*00b2*/ 	.short	(.L_1087 - .L_1086)
.L_1086:
        /*00b4*/ 	.word	0x00000000


	//----- nvinfo : EIATTR_CBANK_PARAM_SIZE
	.align		4
.L_1087:
        /*00b8*/ 	.byte	0x03, 0x19
        /*00ba*/ 	.short	0x00b8


	//----- nvinfo : EIATTR_PARAM_CBANK
	.align		4
        /*00bc*/ 	.byte	0x04, 0x0a
        /*00be*/ 	.short	(.L_1089 - .L_1088)
	.align		4
.L_1088:
        /*00c0*/ 	.word	index@(.nv.constant0._Z35group_norm_nhwc_bwd_one_pass_kernelI11Fp32IOBf16WLi256ELi48ELi384EEv26Group_norm_nhwc_bwd_params)
        /*00c4*/ 	.short	0x0380
        /*00c6*/ 	.short	0x00b8


	//----- nvinfo : EIATTR_SW_WAR
	.align		4
.L_1089:
        /*00c8*/ 	.byte	0x04, 0x36
        /*00ca*/ 	.short	(.L_1091 - .L_1090)
.L_1090:
        /*00cc*/ 	.word	0x00000008
.L_1091:


//--------------------- .nv.info._Z35group_norm_nhwc_bwd_one_pass_kernelI11Fp32IOBf16WLi512ELi48ELi384EEv26Group_norm_nhwc_bwd_params --------------------------
	.section	.nv.info._Z35group_norm_nhwc_bwd_one_pass_kernelI11Fp32IOBf16WLi512ELi48ELi384EEv26Group_norm_nhwc_bwd_params,"",@"SHT_CUDA_INFO"
	.sectionflags	@""
	.align	4


	//----- nvinfo : EIATTR_CUDA_API_VERSION
	.align		4
        /*0000*/ 	.byte	0x04, 0x37
        /*0002*/ 	.short	(.L_1093 - .L_1092)
.L_1092:
        /*0004*/ 	.word	0x00000082


	//----- nvinfo : EIATTR_KPARAM_INFO
	.align		4
.L_1093:
        /*0008*/ 	.byte	0x04, 0x17
        /*000a*/ 	.short	(.L_1095 - .L_1094)
.L_1094:
        /*000c*/ 	.word	0x00000000
        /*0010*/ 	.short	0x0000
        /*0012*/ 	.short	0x0000
        /*0014*/ 	.byte	0x00, 0xf0, 0xe1, 0x02


	//----- nvinfo : EIATTR_SPARSE_MMA_MASK
	.align		4
.L_1095:
        /*0018*/ 	.byte	0x03, 0x50
        /*001a*/ 	.short	0x0000


	//----- nvinfo : EIATTR_MAXREG_COUNT
	.align		4
        /*001c*/ 	.byte	0x03, 0x1b
        /*001e*/ 	.short	0x00a8


	//----- nvinfo : EIATTR_NUM_BARRIERS
	.align		4
        /*0020*/ 	.byte	0x02, 0x4c
        /*0022*/ 	.byte	0x01
	.zero		1


	//----- nvinfo : EIATTR_MERCURY_ISA_VERSION
	.align		4
        /*0024*/ 	.byte	0x03, 0x5f
        /*0026*/ 	.short	0x0101


	//----- nvinfo : EIATTR_INT_WARP_WIDE_INSTR_OFFSETS
	.align		4
        /*0028*/ 	.byte	0x04, 0x31
        /*002a*/ 	.short	(.L_1097 - .L_1096)


	//   ....[0]....
.L_1096:
        /*002c*/ 	.word	0x0000b460


	//   ....[1]....
        /*0030*/ 	.word	0x0000b570


	//   ....[2]....
        /*0034*/ 	.word	0x0000b5b0


	//   ....[3]....
        /*0038*/ 	.word	0x0000b600


	//   ....[4]....
        /*003c*/ 	.word	0x0000b630


	//   ....[5]....
        /*0040*/ 	.word	0x0000b670


	//   ....[6]....
        /*0044*/ 	.word	0x0000b740


	//   ....[7]....
        /*0048*/ 	.word	0x0000b790


	//----- nvinfo : EIATTR_COOP_GROUP_MASK_REGIDS
	.align		4
.L_1097:
        /*004c*/ 	.byte	0x04, 0x29
        /*004e*/ 	.short	(.L_1099 - .L_1098)


	//   ....[0]....
.L_1098:
        /*0050*/ 	.word	0xffffffff


	//   ....[1]....
        /*0054*/ 	.word	0xffffffff


	//   ....[2]....
        /*0058*/ 	.word	0xffffffff


	//   ....[3]....
        /*005c*/ 	.word	0xffffffff


	//   ....[4]....
        /*0060*/ 	.word	0xffffffff


	//   ....[5]....
        /*0064*/ 	.word	0xffffffff


	//   ....[6]....
        /*0068*/ 	.word	0xffffffff


	//   ....[7]....
        /*006c*/ 	.word	0xffffffff


	//   ....[8]....
        /*0070*/ 	.word	0xffffffff


	//   ....[9]....
        /*0074*/ 	.word	0xffffffff


	//----- nvinfo : EIATTR_COOP_GROUP_INSTR_OFFSETS
	.align		4
.L_1099:
        /*0078*/ 	.byte	0x04, 0x28
        /*007a*/ 	.short	(.L_1101 - .L_1100)


	//   ....[0]....
.L_1100:
        /*007c*/ 	.word	0x0000a550


	//   ....[1]....
        /*0080*/ 	.word	0x0000a590


	//   ....[2]....
        /*0084*/ 	.word	0x0000a5f0


	//   ....[3]....
        /*0088*/ 	.word	0x0000a610


	//   ....[4]....
        /*008c*/ 	.word	0x0000a640


	//   ....[5]....
        /*0090*/ 	.word	0x0000a660


	//   ....[6]....
        /*0094*/ 	.word	0x0000a690


	//   ....[7]....
        /*0098*/ 	.word	0x0000a6b0


	//   ....[8]....
        /*009c*/ 	.word	0x0000a700


	//   ....[9]....
        /*00a0*/ 	.word	0x0000a710


	//----- nvinfo : EIATTR_VRC_CTA_INIT_COUNT
	.align		4
.L_1101:
        /*00a4*/ 	.byte	0x02, 0x4a
	.zero		1
	.zero		1


	//----- nvinfo : EIATTR_EXIT_INSTR_OFFSETS
	.align		4
        /*00a8*/ 	.byte	0x04, 0x1c
        /*00aa*/ 	.short	(.L_1103 - .L_1102)


	//   ....[0]....
.L_1102:
        /*00ac*/ 	.word	0x0000c7b0


	//   ....[1]....
        /*00b0*/ 	.word	0x0000c8e0


	//   ....[2]....
        /*00b4*/ 	.word	0x0000cef0


	//   ....[3]....
        /*00b8*/ 	.word	0x0000d4f0


	//----- nvinfo : EIATTR_MAX_THREADS
	.align		4
.L_1103:
        /*00bc*/ 	.byte	0x04, 0x05
        /*00be*/ 	.short	(.L_1105 - .L_1104)
.L_1104:
        /*00c0*/ 	.word	0x00000180
        /*00c4*/ 	.word	0x00000001
        /*00c8*/ 	.word	0x00000001


	//----- nvinfo : EIATTR_CRS_STACK_SIZE
	.align		4
.L_1105:
        /*00cc*/ 	.byte	0x04, 0x1e
        /*00ce*/ 	.short	(.L_1107 - .L_1106)
.L_1106:
        /*00d0*/ 	.word	0x00000000


	//----- nvinfo : EIATTR_CBANK_PARAM_SIZE
	.align		4
.L_1107:
        /*00d4*/ 	.byte	0x03, 0x19
        /*00d6*/ 	.short	0x00b8


	//----- nvinfo : EIATTR_PARAM_CBANK
	.align		4
        /*00d8*/ 	.byte	0x04, 0x0a
        /*00da*/ 	.short	(.L_1109 - .L_1108)
	.align		4
.L_1108:
        /*00dc*/ 	.word	index@(.nv.constant0._Z35group_norm_nhwc_bwd_one_pass_kernelI11Fp32IOBf16WLi512ELi48ELi384EEv26Group_norm_nhwc_bwd_params)
        /*00e0*/ 	.short	0x0380
        /*00e2*/ 	.short	0x00b8


	//----- nvinfo : EIATTR_SW_WAR
	.align		4
.L_1109:
        /*00e4*/ 	.byte	0x04, 0x36
        /*00e6*/ 	.short	(.L_1111 - .L_1110)
.L_1110:
        /*00e8*/ 	.word	0x00000008
.L_1111:


//--------------------- .nv.info._Z35group_norm_nhwc_bwd_one_pass_kernelI11Fp32IOFp16WLi64ELi48ELi384EEv26Group_norm_nhwc_bwd_params --------------------------
	.section	.nv.info._Z35group_norm_nhwc_bwd_one_pass_kernelI11Fp32IOFp16WLi64ELi48ELi384EEv26Group_norm_nhwc_bwd_params,"",@"SHT_CUDA_INFO"
	.sectionflags	@""
	.align	4


	//----- nvinfo : EIATTR_CUDA_API_VERSION
	.align		4
        /*0000*/ 	.byte	0x04, 0x37
        /*0002*/ 	.short	(.L_1113 - .L_1112)
.L_1112:
        /*0004*/ 	.word	0x00000082


	//----- nvinfo : EIATTR_KPARAM_INFO
	.align		4
.L_1113:
        /*0008*/ 	.byte	0x04, 0x17
        /*000a*/ 	.short	(.L_1115 - .L_1114)
.L_1114:
        /*000c*/ 	.word	0x00000000
        /*0010*/ 	.short	0x0000
        /*0012*/ 	.short	0x0000
        /*0014*/ 	.byte	0x00, 0xf0, 0xe1, 0x02


	//----- nvinfo : EIATTR_SPARSE_MMA_MASK
	.align		4
.L_1115:
        /*0018*/ 	.byte	0x03, 0x50
        /*001a*/ 	.short	0x0000


	//----- nvinfo : EIATTR_MAXREG_COUNT
	.align		4
        /*001c*/ 	.byte	0x03, 0x1b
        /*001e*/ 	.short	0x00a8


	//----- nvinfo : EIATTR_NUM_BARRIERS
	.align		4
        /*0020*/ 	.byte	0x02, 0x4c
        /*0022*/ 	.byte	0x01
	.zero		1


	//----- nvinfo : EIATTR_MERCURY_ISA_VERSION
	.align		4
        /*0024*/ 	.byte	0x03, 0x5f
        /*0026*/ 	.short	0x0101


	//----- nvinfo : EIATTR_INT_WARP_WIDE_INSTR_OFFSETS
	.align		4
        /*0028*/ 	.byte	0x04, 0x31
        /*002a*/ 	.short	(.L_1117 - .L_1116)


	//   ....[0]....
.L_1116:
        /*002c*/ 	.word	0x00002770


	//   ....[1]....
        /*0030*/ 	.word	0x000027a0


	//   ....[2]....
        /*0034*/ 	.word	0x000027b0


	//   ....[3]....
        /*0038*/ 	.word	0x00002800


	//   ....[4]....
        /*003c*/ 	.word	0x00002990


	//   ....[5]....
        /*0040*/ 	.word	0x000029e0


	//   ....[6]....
        /*0044*/ 	.word	0x000029f0


	//   ....[7]....
        /*0048*/ 	.word	0x00002a40


	//----- nvinfo : EIATTR_COOP_GROUP_MASK_REGIDS
	.align		4
.L_1117:
        /*004c*/ 	.byte	0x04, 0x29
        /*004e*/ 	.short	(.L_1119 - .L_1118)


	//   ....[0]....
.L_1118:
        /*0050*/ 	.word	0xffffffff


	//   ....[1]....
        /*0054*/ 	.word	0xffffffff


	//   ....[2]....
        /*0058*/ 	.word	0xffffffff


	//   ....[3]....
        /*005c*/ 	.word	0xffffffff


	//   ....[4]....
        /*0060*/ 	.word	0xffffffff


	//   ....[5]....
        /*0064*/ 	.word	0xffffffff


	//   ....[6]....
        /*0068*/ 	.word	0xffffffff


	//   ....[7]....
        /*006c*/ 	.word	0xffffffff


	//   ....[8]....
        /*0070*/ 	.word	0xffffffff


	//   ....[9]....
        /*0074*/ 	.word	0xffffffff


	//----- nvinfo : EIATTR_COOP_GROUP_INSTR_OFFSETS
	.align		4
.L_1119:
        /*0078*/ 	.byte	0x04, 0x28
        /*007a*/ 	.short	(.L_1121 - .L_1120)


	//   ....[0]....
.L_1120:
        /*007c*/ 	.word	0x000018e0


	//   ....[1]....
        /*0080*/ 	.word	0x00001920


	//   ....[2]....
        /*0084*/ 	.word	0x00001980


	//   ....[3]....
        /*0088*/ 	.word	0x000019a0


	//   ....[4]....
        /*008c*/ 	.word	0x000019d0


	//   ....[5]....
        /*0090*/ 	.word	0x000019f0


	//   ....[6]....
        /*0094*/ 	.word	0x00001a20


	//   ....[7]....
        /*0098*/ 	.word	0x00001a40


	//   ....[8]....
        /*009c*/ 	.word	0x00001a90


	//   ....[9]....
        /*00a0*/ 	.word	0x00001aa0


	//----- nvinfo : EIATTR_VRC_CTA_INIT_COUNT
	.align		4
.L_1121:
        /*00a4*/ 	.byte	0x02, 0x4a
	.zero		1
	.zero		1


	//----- nvinfo : EIATTR_EXIT_INSTR_OFFSETS
	.align		4
        /*00a8*/ 	.byte	0x04, 0x1c
        /*00aa*/ 	.short	(.L_1123 - .L_1122)


	//   ....[0]....
.L_1122:
        /*00ac*/ 	.word	0x00003e40


	//   ....[1]....
        /*00b0*/ 	.word	0x00003f70


	//   ....[2]....
        /*00b4*/ 	.word	0x00004580


	//   ....[3]....
        /*00b8*/ 	.word	0x00004b80


	//----- nvinfo : EIATTR_MAX_THREADS
	.align		4
.L_1123:
        /*00bc*/ 	.byte	0x04, 0x05
        /*00be*/ 	.short	(.L_1125 - .L_1124)
.L_1124:
        /*00c0*/ 	.word	0x00000180
        /*00c4*/ 	.word	0x00000001
        /*00c8*/ 	.word	0x00000001


	//----- nvinfo : EIATTR_CRS_STACK_SIZE
	.align		4
.L_1125:
        /*00cc*/ 	.byte	0x04, 0x1e
        /*00ce*/ 	.short	(.L_1127 - .L_1126)
.L_1126:
        /*00d0*/ 	.word	0x00000000


	//----- nvinfo : EIATTR_CBANK_PARAM_SIZE
	.align		4
.L_1127:
        /*00d4*/ 	.byte	0x03, 0x19
        /*00d6*/ 	.short	0x00b8


	//----- nvinfo : EIATTR_PARAM_CBANK
	.align		4
        /*00d8*/ 	.byte	0x04, 0x0a
        /*00da*/ 	.short	(.L_1129 - .L_1128)
	.align		4
.L_1128:
        /*00dc*/ 	.word	index@(.nv.constant0._Z35group_norm_nhwc_bwd_one_pass_kernelI11Fp32IOFp16WLi64ELi48ELi384EEv26Group_norm_nhwc_bwd_params)
        /*00e0*/ 	.short	0x0380
        /*00e2*/ 	.short	0x00b8


	//----- nvinfo : EIATTR_SW_WAR
	.align		4
.L_1129:
        /*00e4*/ 	.byte	0x04, 0x36
        /*00e6*/ 	.short	(.L_1131 - .L_1130)
.L_1130:
        /*00e8*/ 	.word	0x00000008
.L_1131:


//--------------------- .nv.info._Z35group_norm_nhwc_bwd_one_pass_kernelI11Fp32IOFp16WLi128ELi48ELi384EEv26Group_norm_nhwc_bwd_params --------------------------
	.section	.nv.info._Z35group_norm_nhwc_bwd_one_pass_kernelI11Fp32IOFp16WLi128ELi48ELi384EEv26Group_norm_nhwc_bwd_params,"",@"SHT_CUDA_INFO"
	.sectionflags	@""
	.align	4


	//----- nvinfo : EIATTR_CUDA_API_VERSION
	.align		4
        /*0000*/ 	.byte	0x04, 0x37
        /*0002*/ 	.short	(.L_1133 - .L_1132)
.L_1132:
        /*0004*/ 	.word	0x00000082


	//----- nvinfo : EIATTR_KPARAM_INFO
	.align		4
.L_1133:
        /*0008*/ 	.byte	0x04, 0x17
        /*000a*/ 	.short	(.L_1135 - .L_1134)
.L_1134:
        /*000c*/ 	.word	0x00000000
        /*0010*/ 	.short	0x0000
        /*0012*/ 	.short	0x0000
        /*0014*/ 	.byte	0x00, 0xf0, 0xe1, 0x02


	//----- nvinfo : EIATTR_SPARSE_MMA_MASK
	.align		4
.L_1135:
        /*0018*/ 	.byte	0x03, 0x50
        /*001a*/ 	.short	0x0000


	//----- nvinfo : EIATTR_MAXREG_COUNT
	.align		4
        /*001c*/ 	.byte	0x03, 0x1b
        /*001e*/ 	.short	0x00a8


	//----- nvinfo : EIATTR_NUM_BARRIERS
	.align		4
        /*0020*/ 	.byte	0x02, 0x4c
        /*0022*/ 	.byte	0x01
	.zero		1


	//----- nvinfo : EIATTR_MERCURY_ISA_VERSION
	.align		4
        /*0024*/ 	.byte	0x03, 0x5f
        /*0026*/ 	.short	0x0101


	//----- nvinfo : EIATTR_INT_WARP_WIDE_INSTR_OFFSETS
	.align		4
        /*0028*/ 	.byte	0x04, 0x31
        /*002a*/ 	.short	(.L_1137 - .L_1136)


	//   ....[0]....
.L_1136:
        /*002c*/ 	.word	0x00002b00


	//----- nvinfo : EIATTR_COOP_GROUP_MASK_REGIDS
	.align		4
.L_1137:
        /*0030*/ 	.byte	0x04, 0x29
        /*0032*/ 	.short	(.L_1139 - .L_1138)


	//   ....[0]....
.L_1138:
        /*0034*/ 	.word	0xffffffff


	//   ....[1]....
        /*0038*/ 	.word	0xffffffff


	//   ....[2]....
        /*003c*/ 	.word	0xffffffff


	//   ....[3]....
        /*0040*/ 	.word	0xffffffff


	//   ....[4]....
        /*0044*/ 	.word	0xffffffff


	//   ....[5]....
        /*0048*/ 	.word	0xffffffff


	//   ....[6]....
        /*004c*/ 	.word	0xffffffff


	//   ....[7]....
        /*0050*/ 	.word	0xffffffff


	//   ....[8]....
        /*0054*/ 	.word	0xffffffff


	//   ....[9]....
        /*0058*/ 	.word	0xffffffff


	//----- nvinfo : EIATTR_COOP_GROUP_INSTR_OFFSETS
	.align		4
.L_1139:
        /*005c*/ 	.byte	0x04, 0x28
        /*005e*/ 	.short	(.L_1141 - .L_1140)


	//   ....[0]....
.L_1140:
        /*0060*/ 	.word	0x00002890


	//   ....[1]....
        /*0064*/ 	.word	0x000028d0


	//   ....[2]....
        /*0068*/ 	.word	0x00002970


	//   ....[3]....
        /*006c*/ 	.word	0x000029a0


	//   ....[4]....
        /*0070*/ 	.word	0x000029e0


	//   ....[5]....
        /*0074*/ 	.word	0x00002a00


	//   ....[6]....
        /*0078*/ 	.word	0x00002a30


	//   ....[7]....
        /*007c*/ 	.word	0x00002a50


	//   ....[8]....
        /*0080*/ 	.word	0x00002aa0


	//   ....[9]....
        /*0084*/ 	.word	0x00002ab0


	//----- nvinfo : EIATTR_VRC_CTA_INIT_COUNT
	.align		4
.L_1141:
        /*0088*/ 	.byte	0x02, 0x4a
	.zero		1
	.zero		1


	//----- nvinfo : EIATTR_EXIT_INSTR_OFFSETS
	.align		4
        /*008c*/ 	.byte	0x04, 0x1c
        /*008e*/ 	.short	(.L_1143 - .L_1142)


	//   ....[0]....
.L_1142:
        /*0090*/ 	.word	0x00005870


	//   ....[1]....
        /*0094*/ 	.word	0x000059a0


	//   ....[2]....
        /*0098*/ 	.word	0x00005fb0


	//   ....[3]....
        /*009c*/ 	.word	0x000065b0


	//----- nvinfo : EIATTR_MAX_THREADS
	.align		4
.L_1143:
        /*00a0*/ 	.byte	0x04, 0x05
        /*00a2*/ 	.short	(.L_1145 - .L_1144)
.L_1144:
        /*00a4*/ 	.word	0x00000180
        /*00a8*/ 	.word	0x00000001
        /*00ac*/ 	.word	0x00000001


	//----- nvinfo : EIATTR_CRS_STACK_SIZE
	.align		4
.L_1145:
        /*00b0*/ 	.byte	0x04, 0x1e
        /*00b2*/ 	.short	(.L_1147 - .L_1146)
.L_1146:
        /*00b4*/ 	.word	0x00000000


	//----- nvinfo : EIATTR_CBANK_PARAM_SIZE
	.align		4
.L_1147:
        /*00b8*/ 	.byte	0x03, 0x19
        /*00ba*/ 	.short	0x00b8


	//----- nvinfo : EIATTR_PARAM_CBANK
	.align		4
        /*00bc*/ 	.byte	0x04, 0x0a
        /*00be*/ 	.short	(.L_1149 - .L_1148)
	.align		4
.L_1148:
        /*00c0*/ 	.word	index@(.nv.constant0._Z35group_norm_nhwc_bwd_one_pass_kernelI11Fp32IOFp16WLi128ELi48ELi384EEv26Group_norm_nhwc_bwd_params)
        /*00c4*/ 	.short	0x0380
        /*00c6*/ 	.short	0x00b8


	//----- nvinfo : EIATTR_SW_WAR
	.align		4
.L_1149:
        /*00c8*/ 	.byte	0x04, 0x36
        /*00ca*/ 	.short	(.L_1151 - .L_1150)
.L_1150:
        /*00cc*/ 	.word	0x00000008
.L_1151:


//--------------------- .nv.info._Z35group_norm_nhwc_bwd_one_pass_kernelI11Fp32IOFp16WLi256ELi48ELi384EEv26Group_norm_nhwc_bwd_params --------------------------
	.section	.nv.info._Z35group_norm_nhwc_bwd_one_pass_kernelI11Fp32IOFp16WLi256ELi48ELi384EEv26Group_norm_nhwc_bwd_params,"",@"SHT_CUDA_INFO"
	.sectionflags	@""
	.align	4


	//----- nvinfo : EIATTR_CUDA_API_VERSION
	.align		4
        /*0000*/ 	.byte	0x04, 0x37
        /*0002*/ 	.short	(.L_1153 - .L_1152)
.L_1152:
        /*0004*/ 	.word	0x00000082


	//----- nvinfo : EIATTR_KPARAM_INFO
	.align		4
.L_1153:
        /*0008*/ 	.byte	0x04, 0x17
        /*000a*/ 	.short	(.L_1155 - .L_1154)
.L_1154:
        /*000c*/ 	.word	0x00000000
        /*0010*/ 	.short	0x0000
        /*0012*/ 	.short	0x0000
        /*0014*/ 	.byte	0x00, 0xf0, 0xe1, 0x02


	//----- nvinfo : EIATTR_SPARSE_MMA_MASK
	.align		4
.L_1155:
        /*0018*/ 	.byte	0x03, 0x50
        /*001a*/ 	.short	0x0000


	//----- nvinfo : EIATTR_MAXREG_COUNT
	.align		4
        /*001c*/ 	.byte	0x03, 0x1b
        /*001e*/ 	.short	0x00a8


	//----- nvinfo : EIATTR_NUM_BARRIERS
	.align		4
        /*0020*/ 	.byte	0x02, 0x4c
        /*0022*/ 	.byte	0x01
	.zero		1


	//----- nvinfo : EIATTR_MERCURY_ISA_VERSION
	.align		4
        /*0024*/ 	.byte	0x03, 0x5f
        /*0026*/ 	.short	0x0101


	//----- nvinfo : EIATTR_INT_WARP_WIDE_INSTR_OFFSETS
	.align		4
        /*0028*/ 	.byte	0x04, 0x31
        /*002a*/ 	.short	(.L_1157 - .L_1156)


	//   ....[0]....
.L_1156:
        /*002c*/ 	.word	0x00004d50


	//----- nvinfo : EIATTR_COOP_GROUP_MASK_REGIDS
	.align		4
.L_1157:
        /*0030*/ 	.byte	0x04, 0x29
        /*0032*/ 	.short	(.L_1159 - .L_1158)


	//   ....[0]....
.L_1158:
        /*0034*/ 	.word	0xffffffff


	//   ....[1]....
        /*0038*/ 	.word	0xffffffff


	//   ....[2]....
        /*003c*/ 	.word	0xffffffff


	//   ....[3]....
        /*0040*/ 	.word	0xffffffff


	//   ....[4]....
        /*0044*/ 	.word	0xffffffff


	//   ....[5]....
        /*0048*/ 	.word	0xffffffff


	//   ....[6]....
        /*004c*/ 	.word	0xffffffff


	//   ....[7]....
        /*0050*/ 	.word	0xffffffff


	//   ....[8]....
        /*0054*/ 	.word	0xffffffff


	//   ....[9]....
        /*0058*/ 	.word	0xffffffff


	//----- nvinfo : EIATTR_COOP_GROUP_INSTR_OFFSETS
	.align		4
.L_1159:
        /*005c*/ 	.byte	0x04, 0x28
        /*005e*/ 	.short	(.L_1161 - .L_1160)


	//   ....[0]....
.L_1160:
        /*0060*/ 	.word	0x00004ae0


	//   ....[1]....
        /*0064*/ 	.word	0x00004b20


	//   ....[2]....
        /*0068*/ 	.word	0x00004bb0


	//   ....[3]....
        /*006c*/ 	.word	0x00004bd0


	//   ....[4]....
        /*0070*/ 	.word	0x00004c30


	//   ....[5]....
        /*0074*/ 	.word	0x00004c50


	//   ....[6]....
        /*0078*/ 	.word	0x00004c80


	//   ....[7]....
        /*007c*/ 	.word	0x00004ca0


	//   ....[8]....
        /*0080*/ 	.word	0x00004cf0


	//   ....[9]....
        /*0084*/ 	.word	0x00004d00


	//----- nvinfo : EIATTR_VRC_CTA_INIT_COUNT
	.align		4
.L_1161:
        /*0088*/ 	.byte	0x02, 0x4a
	.zero		1
	.zero		1


	//----- nvinfo : EIATTR_EXIT_INSTR_OFFSETS
	.align		4
        /*008c*/ 	.byte	0x04, 0x1c
        /*008e*/ 	.short	(.L_1163 - .L_1162)


	//   ....[0]....
.L_1162:
        /*0090*/ 	.word	0x00009d90


	//   ....[1]....
        /*0094*/ 	.word	0x00009ec0


	//   ....[2]....
        /*0098*/ 	.word	0x0000a4d0


	//   ....[3]....
        /*009c*/ 	.word	0x0000aad0


	//----- nvinfo : EIATTR_MAX_THREADS
	.align		4
.L_1163:
        /*00a0*/ 	.byte	0x04, 0x05
        /*00a2*/ 	.short	(.L_1165 - .L_1164)
.L_1164:
        /*00a4*/ 	.word	0x00000180
        /*00a8*/ 	.word	0x00000001
        /*00ac*/ 	.word	0x00000001


	//----- nvinfo : EIATTR_CRS_STACK_SIZE
	.align		4
.L_1165:
        /*00b0*/ 	.byte	0x04, 0x1e
        /*00b2*/ 	.short	(.L_1167 - .L_1166)
.L_1166:
        /*00b4*/ 	.word	0x00000000


	//----- nvinfo : EIATTR_CBANK_PARAM_SIZE
	.align		4
.L_1167:
        /*00b8*/ 	.byte	0x03, 0x19
        /*00ba*/ 	.short	0x00b8


	//----- nvinfo : EIATTR_PARAM_CBANK
	.align		4
        /*00bc*/ 	.byte	0x04, 0x0a
        /*00be*/ 	.short	(.L_1169 - .L_1168)
	.align		4
.L_1168:
        /*00c0*/ 	.word	index@(.nv.constant0._Z35group_norm_nhwc_bwd_one_pass_kernelI11Fp32IOFp16WLi256ELi48ELi384EEv26Group_norm_nhwc_bwd_params)
        /*00c4*/ 	.short	0x0380
        /*00c6*/ 	.short	0x00b8


	//----- nvinfo : EIATTR_SW_WAR
	.align		4
.L_1169:
        /*00c8*/ 	.byte	0x04, 0x36
        /*00ca*/ 	.short	(.L_1171 - .L_1170)
.L_1170:
        /*00cc*/ 	.word	0x00000008
.L_1171:


//--------------------- .nv.info._Z35group_norm_nhwc_bwd_one_pass_kernelI11Fp32IOFp16WLi512ELi48ELi384EEv26Group_norm_nhwc_bwd_params --------------------------
	.section	.nv.info._Z35group_norm_nhwc_bwd_one_pass_kernelI11Fp32IOFp16WLi512ELi48ELi384EEv26Group_norm_nhwc_bwd_params,"",@"SHT_CUDA_INFO"
	.sectionflags	@""
	.align	4


	//----- nvinfo : EIATTR_CUDA_API_VERSION
	.align		4
        /*0000*/ 	.byte	0x04, 0x37
        /*0002*/ 	.short	(.L_1173 - .L_1172)
.L_1172:
        /*0004*/ 	.word	0x00000082


	//----- nvinfo : EIATTR_KPARAM_INFO
	.align		4
.L_1173:
        /*0008*/ 	.byte	0x04, 0x17
        /*000a*/ 	.short	(.L_1175 - .L_1174)
.L_1174:
        /*000c*/ 	.word	0x00000000
        /*0010*/ 	.short	0x0000
        /*0012*/ 	.short	0x0000
        /*0014*/ 	.byte	0x00, 0xf0, 0xe1, 0x02


	//----- nvinfo : EIATTR_SPARSE_MMA_MASK
	.align		4
.L_1175:
        /*0018*/ 	.byte	0x03, 0x50
        /*001a*/ 	.short	0x0000


	//----- nvinfo : EIATTR_MAXREG_COUNT
	.align		4
        /*001c*/ 	.byte	0x03, 0x1b
        /*001e*/ 	.short	0x00a8


	//----- nvinfo : EIATTR_NUM_BARRIERS
	.align		4
        /*0020*/ 	.byte	0x02, 0x4c
        /*0022*/ 	.byte	0x01
	.zero		1


	//----- nvinfo : EIATTR_MERCURY_ISA_VERSION
	.align		4
        /*0024*/ 	.byte	0x03, 0x5f
        /*0026*/ 	.short	0x0101


	//----- nvinfo : EIATTR_INT_WARP_WIDE_INSTR_OFFSETS
	.align		4
        /*0028*/ 	.byte	0x04, 0x31
        /*002a*/ 	.short	(.L_1177 - .L_1176)


	//   ....[0]....
.L_1176:
        /*002c*/ 	.word	0x0000b470


	//   ....[1]....
        /*0030*/ 	.word	0x0000b580


	//   ....[2]....
        /*0034*/ 	.word	0x0000b5c0


	//   ....[3]....
        /*0038*/ 	.word	0x0000b610


	//   ....[4]....
        /*003c*/ 	.word	0x0000b640


	//   ....[5]....
        /*0040*/ 	.word	0x0000b680


	//   ....[6]....
        /*0044*/ 	.word	0x0000b750


	//   ....[7]....
        /*0048*/ 	.word	0x0000b7a0


	//----- nvinfo : EIATTR_COOP_GROUP_MASK_REGIDS
	.align		4
.L_1177:
        /*004c*/ 	.byte	0x04, 0x29
        /*004e*/ 	.short	(.L_1179 - .L_1178)


	//   ....[0]....
.L_1178:
        /*0050*/ 	.word	0xffffffff


	//   ....[1]....
        /*0054*/ 	.word	0xffffffff


	//   ....[2]....
        /*0058*/ 	.word	0xffffffff


	//   ....[3]....
        /*005c*/ 	.word	0xffffffff


	//   ....[4]....
        /*0060*/ 	.word	0xffffffff


	//   ....[5]....
        /*0064*/ 	.word	0xffffffff


	//   ....[6]....
        /*0068*/ 	.word	0xffffffff


	//   ....[7]....
        /*006c*/ 	.word	0xffffffff


	//   ....[8]....
        /*0070*/ 	.word	0xffffffff


	//   ....[9]....
        /*0074*/ 	.word	0xffffffff


	//----- nvinfo : EIATTR_COOP_GROUP_INSTR_OFFSETS
	.align		4
.L_1179:
        /*0078*/ 	.byte	0x04, 0x28
        /*007a*/ 	.short	(.L_1181 - .L_1180)


	//   ....[0]....
.L_1180:
        /*007c*/ 	.word	0x0000a560


	//   ....[1]....
        /*0080*/ 	.word	0x0000a5a0


	//   ....[2]....
        /*0084*/ 	.word	0x0000a600


	//   ....[3]....
        /*0088*/ 	.word	0x0000a620


	//   ....[4]....
        /*008c*/ 	.word	0x0000a650


	//   ....[5]....
        /*0090*/ 	.word	0x0000a670


	//   ....[6]....
        /*0094*/ 	.word	0x0000a6a0


	//   ....[7]....
        /*0098*/ 	.word	0x0000a6c0


	//   ....[8]....
        /*009c*/ 	.word	0x0000a710


	//   ....[9]....
        /*00a0*/ 	.word	0x0000a720


	//----- nvinfo : EIATTR_VRC_CTA_INIT_COUNT
	.align		4
.L_1181:
        /*00a4*/ 	.byte	0x02, 0x4a
	.zero		1
	.zero		1


	//----- nvinfo : EIATTR_EXIT_INSTR_OFFSETS
	.align		4
        /*00a8*/ 	.byte	0x04, 0x1c
        /*00aa*/ 	.short	(.L_1183 - .L_1182)


	//   ....[0]....
.L_1182:
        /*00ac*/ 	.word	0x0000c7c0


	//   ....[1]....
        /*00b0*/ 	.word	0x0000c8f0


	//   ....[2]....
        /*00b4*/ 	.word	0x0000cf00


	//   ....[3]....
        /*00b8*/ 	.word	0x0000d500


	//----- nvinfo : EIATTR_MAX_THREADS
	.align		4
.L_1183:
        /*00bc*/ 	.byte	0x04, 0x05
        /*00be*/ 	.short	(.L_1185 - .L_1184)
.L_1184:
        /*00c0*/ 	.word	0x00000180
        /*00c4*/ 	.word	0x00000001
        /*00c8*/ 	.word	0x00000001


	//----- nvinfo : EIATTR_CRS_STACK_SIZE
	.align		4
.L_1185:
        /*00cc*/ 	.byte	0x04, 0x1e
        /*00ce*/ 	.short	(.L_1187 - .L_1186)
.L_1186:
        /*00d0*/ 	.word	0x00000000


	//----- nvinfo : EIATTR_CBANK_PARAM_SIZE
	.align		4
.L_1187:
        /*00d4*/ 	.byte	0x03, 0x19
        /*00d6*/ 	.short	0x00b8


	//----- nvinfo : EIATTR_PARAM_CBANK
	.align		4
        /*00d8*/ 	.byte	0x04, 0x0a
        /*00da*/ 	.short	(.L_1189 - .L_1188)
	.align		4
.L_1188:
        /*00dc*/ 	.word	index@(.nv.constant0._Z35group_norm_nhwc_bwd_one_pass_kernelI11Fp32IOFp16WLi512ELi48ELi384EEv26Group_norm_nhwc_bwd_params)
        /*00e0*/ 	.short	0x0380
        /*00e2*/ 	.short	0x00b8


	//----- nvinfo : EIATTR_SW_WAR
	.align		4
.L_1189:
        /*00e4*/ 	.byte	0x04, 0x36
        /*00e6*/ 	.short	(.L_1191 - .L_1190)
.L_1190:
        /*00e8*/ 	.word	0x00000008
.L_1191:


//--------------------- .nv.info._Z35group_norm_nhwc_fwd_one_pass_kernelI11Bf16IOFp32WLi64ELi48ELi384EEv26Group_norm_nhwc_fwd_params --------------------------
	.section	.nv.info._Z35group_norm_nhwc_fwd_one_pass_kernelI11Bf16IOFp32WLi64ELi48ELi384EEv26Group_norm_nhwc_fwd_params,"",@"SHT_CUDA_INFO"
	.sectionflags	@""
	.align	4


	//----- nvinfo : EIATTR_CUDA_API_VERSION
	.align		4
        /*0000*/ 	.byte	0x04, 0x37
        /*0002*/ 	.short	(.L_1193 - .L_1192)
.L_1192:
        /*0004*/ 	.word	0x00000082


	//----- nvinfo : EIATTR_KPARAM_INFO
	.align		4
.L_1193:
        /*0008*/ 	.byte	0x04, 0x17
        /*000a*/ 	.short	(.L_1195 - .L_1194)
.L_1194:
        /*000c*/ 	.word	0x00000000
        /*0010*/ 	.short	0x0000
        /*0012*/ 	.short	0x0000
        /*0014*/ 	.byte	0x00, 0xf0, 0x81, 0x02


	//----- nvinfo : EIATTR_SPARSE_MMA_MASK
	.align		4
.L_1195:
        /*0018*/ 	.byte	0x03, 0x50
        /*001a*/ 	.short	0x0000


	//----- nvinfo : EIATTR_MAXREG_COUNT
	.align		4
        /*001c*/ 	.byte	0x03, 0x1b
        /*001e*/ 	.short	0x00a8


	//----- nvinfo : EIATTR_NUM_BARRIERS
	.align		4
        /*0020*/ 	.byte	0x02, 0x4c
        /*0022*/ 	.byte	0x01
	.zero		1


	//----- nvinfo : EIATTR_MERCURY_ISA_VERSION
	.align		4
        /*0024*/ 	.byte	0x03, 0x5f
        /*0026*/ 	.short	0x0101


	//----- nvinfo : EIATTR_INT_WARP_WIDE_INSTR_OFFSETS
	.align		4
        /*0028*/ 	.byte	0x04, 0x31
        /*002a*/ 	.short	(.L_1197 - .L_1196)


	//   ....[0]....
.L_1196:
        /*002c*/ 	.word	0x000012b0


	//   ....[1]....
        /*0030*/ 	.word	0x00001320


	//   ....[2]....
        /*0034*/ 	.word	0x00001330


	//   ....[3]....
        /*0038*/ 	.word	0x00001360


	//   ....[4]....
        /*003c*/ 	.word	0x00001520


	//   ....[5]....
        /*0040*/ 	.word	0x00001580


	//   ....[6]....
        /*0044*/ 	.word	0x000015b0


	//   ....[7]....
        /*0048*/ 	.word	0x000015d0


	//   ....[8]....
        /*004c*/ 	.word	0x00001900


	//   ....[9]....
        /*0050*/ 	.word	0x00001920


	//   ....[10]....
        /*0054*/ 	.word	0x00001940


	//   ....[11]....
        /*0058*/ 	.word	0x00001960


	//   ....[12]....
        /*005c*/ 	.word	0x00001bc0


	//   ....[13]....
        /*0060*/ 	.word	0x00001be0


	//----- nvinfo : EIATTR_COOP_GROUP_MASK_REGIDS
	.align		4
.L_1197:
        /*0064*/ 	.byte	0x04, 0x29
        /*0066*/ 	.short	(.L_1199 - .L_1198)


	//   ....[0]....
.L_1198:
        /*0068*/ 	.word	0xffffffff


	//   ....[1]....
        /*006c*/ 	.word	0xffffffff


	//   ....[2]....
        /*0070*/ 	.word	0xffffffff


	//   ....[3]....
        /*0074*/ 	.word	0xffffffff


	//   ....[4]....
        /*0078*/ 	.word	0xffffffff


	//   ....[5]....
        /*007c*/ 	.word	0xffffffff


	//   ....[6]....
        /*0080*/ 	.word	0xffffffff


	//   ....[7]....
        /*0084*/ 	.word	0xffffffff


	//   ....[8]....
        /*0088*/ 	.word	0xffffffff


	//   ....[9]....
        /*008c*/ 	.word	0xffffffff


	//----- nvinfo : EIATTR_COOP_GROUP_INSTR_OFFSETS
	.align		4
.L_1199:
        /*0090*/ 	.byte	0x04, 0x28
        /*0092*/ 	.short	(.L_1201 - .L_1200)


	//   ....[0]....
.L_1200:
        /*0094*/ 	.word	0x00000a90


	//   ....[1]....
        /*0098*/ 	.word	0x00000aa0


	//   ....[2]....
        /*009c*/ 	.word	0x00000ad0


	//   ....[3]....
        /*00a0*/ 	.word	0x00000ae0


	//   ....[4]....
        /*00a4*/ 	.word	0x00000b20


	//   ....[5]....
        /*00a8*/ 	.word	0x00000b30


	//   ....[6]....
        /*00ac*/ 	.word	0x00000b70


	//   ....[7]....
        /*00b0*/ 	.word	0x00000b80


	//   ....[8]....
        /*00b4*/ 	.word	0x00000be0


	//   ....[9]....
        /*00b8*/ 	.word	0x00000bf0


	//----- nvinfo : EIATTR_VRC_CTA_INIT_COUNT
	.align		4
.L_1201:
        /*00bc*/ 	.byte	0x02, 0x4a
	.zero		1
	.zero		1


	//----- nvinfo : EIATTR_EXIT_INSTR_OFFSETS
	.align		4
        /*00c0*/ 	.byte	0x04, 0x1c
        /*00c2*/ 	.short	(.L_1203 - .L_1202)


	//   ....[0]....
.L_1202:
        /*00c4*/ 	.word	0x00000070


	//   ....[1]....
        /*00c8*/ 	.word	0x00002f60


	//----- nvinfo : EIATTR_MAX_THREADS
	.align		4
.L_1203:
        /*00cc*/ 	.byte	0x04, 0x05
        /*00ce*/ 	.short	(.L_1205 - .L_1204)
.L_1204:
        /*00d0*/ 	.word	0x00000180
        /*00d4*/ 	.word	0x00000001
        /*00d8*/ 	.word	0x00000001


	//----- nvinfo : EIATTR_CRS_STACK_SIZE
	.align		4
.L_1205:
        /*00dc*/ 	.byte	0x04, 0x1e
        /*00de*/ 	.short	(.L_1207 - .L_1206)
.L_1206:
        /*00e0*/ 	.word	0x00000000


	//----- nvinfo : EIATTR_CBANK_PARAM_SIZE
	.align		4
.L_1207:
        /*00e4*/ 	.byte	0x03, 0x19
        /*00e6*/ 	.short	0x00a0


	//----- nvinfo : EIATTR_PARAM_CBANK
	.align		4
        /*00e8*/ 	.byte	0x04, 0x0a
        /*00ea*/ 	.short	(.L_1209 - .L_1208)
	.align		4
.L_1208:
        /*00ec*/ 	.word	index@(.nv.constant0._Z35group_norm_nhwc_fwd_one_pass_kernelI11Bf16IOFp32WLi64ELi48ELi384EEv26Group_norm_nhwc_fwd_params)
        /*00f0*/ 	.short	0x0380
        /*00f2*/ 	.short	0x00a0


	//----- nvinfo : EIATTR_SW_WAR
	.align		4
.L_1209:
        /*00f4*/ 	.byte	0x04, 0x36
        /*00f6*/ 	.short	(.L_1211 - .L_1210)
.L_1210:
        /*00f8*/ 	.word	0x00000008
.L_1211:


//--------------------- .nv.info._Z35group_norm_nhwc_fwd_one_pass_kernelI11Bf16IOFp32WLi128ELi48ELi384EEv26Group_norm_nhwc_fwd_params --------------------------
	.section	.nv.info._Z35group_norm_nhwc_fwd_one_pass_kernelI11Bf16IOFp32WLi128ELi48ELi384EEv26Group_norm_nhwc_fwd_params,"",@"SHT_CUDA_INFO"
	.sectionflags	@""
	.align	4


	//----- nvinfo : EIATTR_CUDA_API_VERSION
	.align		4
        /*0000*/ 	.byte	0x04, 0x37
        /*0002*/ 	.short	(.L_1213 - .L_1212)
.L_1212:
        /*0004*/ 	.word	0x00000082


	//----- nvinfo : EIATTR_KPARAM_INFO
	.align		4
.L_1213:
        /*0008*/ 	.byte	0x04, 0x17
        /*000a*/ 	.short	(.L_1215 - .L_1214)
.L_1214:
        /*000c*/ 	.word	0x00000000
        /*0010*/ 	.short	0x0000
        /*0012*/ 	.short	0x0000
        /*0014*/ 	.byte	0x00, 0xf0, 0x81, 0x02


	//----- nvinfo : EIATTR_SPARSE_MMA_MASK
	.align		4
.L_1215:
        /*0018*/ 	.byte	0x03, 0x50
        /*001a*/ 	.short	0x0000


	//----- nvinfo : EIATTR_MAXREG_COUNT
	.align		4
        /*001c*/ 	.byte	0x03, 0x1b
        /*001e*/ 	.short	0x00a8


	//----- nvinfo : EIATTR_NUM_BARRIERS
	.align		4
        /*0020*/ 	.byte	0x02, 0x4c
        /*0022*/ 	.byte	0x01
	.zero		1


	//----- nvinfo : EIATTR_MERCURY_ISA_VERSION
	.align		4
        /*0024*/ 	.byte	0x03, 0x5f
        /*0026*/ 	.short	0x0101


	//----- nvinfo : EIATTR_INT_WARP_WIDE_INSTR_OFFSETS
	.align		4
        /*0028*/ 	.byte	0x04, 0x31
        /*002a*/ 	.short	(.L_1217 - .L_1216)


	//   ....[0]....
.L_1216:
        /*002c*/ 	.word	0x000018d0


	//   ....[1]....
        /*0030*/ 	.word	0x00001950


	//   ....[2]....
        /*0034*/ 	.word	0x000019f0


	//   ....[3]....
        /*0038*/ 	.word	0x00001a90


	//   ....[4]....
        /*003c*/ 	.word	0x00001b30


	//   ....[5]....
        /*0040*/ 	.word	0x00001bd0


	//   ....[6]....
        /*0044*/ 	.word	0x00001c70


	//   ....[7]....
        /*0048*/ 	.word	0x00001d10


	//   ....[8]....
        /*004c*/ 	.word	0x00001f20


	//   ....[9]....
        /*0050*/ 	.word	0x00001f80


	//   ....[10]....
        /*0054*/ 	.word	0x00002020


	//   ....[11]....
        /*0058*/ 	.word	0x000020c0


	//   ....[12]....
        /*005c*/ 	.word	0x00002240


	//   ....[13]....
        /*0060*/ 	.word	0x00002270


	//----- nvinfo : EIATTR_COOP_GROUP_MASK_REGIDS
	.align		4
.L_1217:
        /*0064*/ 	.byte	0x04, 0x29
        /*0066*/ 	.short	(.L_1219 - .L_1218)


	//   ....[0]....
.L_1218:
        /*0068*/ 	.word	0xffffffff


	//   ....[1]....
        /*006c*/ 	.word	0xffffffff


	//   ....[2]....
        /*0070*/ 	.word	0xffffffff


	//   ....[3]....
        /*0074*/ 	.word	0xffffffff


	//   ....[4]....
        /*0078*/ 	.word	0xffffffff


	//   ....[5]....
        /*007c*/ 	.word	0xffffffff


	//   ....[6]....
        /*0080*/ 	.word	0xffffffff


	//   ....[7]....
        /*0084*/ 	.word	0xffffffff


	//   ....[8]....
        /*0088*/ 	.word	0xffffffff


	//   ....[9]....
        /*008c*/ 	.word	0xffffffff


	//----- nvinfo : EIATTR_COOP_GROUP_INSTR_OFFSETS
	.align		4
.L_1219:
        /*0090*/ 	.byte	0x04, 0x28
        /*0092*/ 	.short	(.L_1221 - .L_1220)


	//   ....[0]....
.L_1220:
        /*0094*/ 	.word	0x000010f0


	//   ....[1]....
        /*0098*/ 	.word	0x00001100


	//   ....[2]....
        /*009c*/ 	.word	0x00001130


	//   ....[3]....
        /*00a0*/ 	.word	0x00001140


	//   ....[4]....
        /*00a4*/ 	.word	0x00001180


	//   ....[5]....
        /*00a8*/ 	.word	0x00001190


	//   ....[6]....
        /*00ac*/ 	.word	0x000011d0


	//   ....[7]....
        /*00b0*/ 	.word	0x000011e0


	//   ....[8]....
        /*00b4*/ 	.word	0x00001260


	//   ....[9]....
        /*00b8*/ 	.word	0x00001270


	//----- nvinfo : EIATTR_VRC_CTA_INIT_COUNT
	.align		4
.L_1221:
        /*00bc*/ 	.byte	0x02, 0x4a
	.zero		1
	.zero		1


	//----- nvinfo : EIATTR_EXIT_INSTR_OFFSETS
	.align		4
        /*00c0*/ 	.byte	0x04, 0x1c
        /*00c2*/ 	.short	(.L_1223 - .L_1222)


	//   ....[0]....
.L_1222:
        /*00c4*/ 	.word	0x00000070


	//   ....[1]....
        /*00c8*/ 	.word	0x00004470


	//----- nvinfo : EIATTR_MAX_THREADS
	.align		4
.L_1223:
        /*00cc*/ 	.byte	0x04, 0x05
        /*00ce*/ 	.short	(.L_1225 - .L_1224)
.L_1224:
        /*00d0*/ 	.word	0x00000180
        /*00d4*/ 	.word	0x00000001
        /*00d8*/ 	.word	0x00000001


	//----- nvinfo : EIATTR_CRS_STACK_SIZE
	.align		4
.L_1225:
        /*00dc*/ 	.byte	0x04, 0x1e
        /*00de*/ 	.short	(.L_1227 - .L_1226)
.L_1226:
        /*00e0*/ 	.word	0x00000000


	//----- nvinfo : EIATTR_CBANK_PARAM_SIZE
	.align		4
.L_1227:
        /*00e4*/ 	.byte	0x03, 0x19
        /*00e6*/ 	.short	0x00a0


	//----- nvinfo : EIATTR_PARAM_CBANK
	.align		4
        /*00e8*/ 	.byte	0x04, 0x0a
        /*00ea*/ 	.short	(.L_1229 - .L_1228)
	.align		4
.L_1228:
        /*00ec*/ 	.word	index@(.nv.constant0._Z35group_norm_nhwc_fwd_one_pass_kernelI11Bf16IOFp32WLi128ELi48ELi384EEv26Group_norm_nhwc_fwd_params)
        /*00f0*/ 	.short	0x0380
        /*00f2*/ 	.short	0x00a0


	//----- nvinfo : EIATTR_SW_WAR
	.align		4
.L_1229:
        /*00f4*/ 	.byte	0x04, 0x36
        /*00f6*/ 	.short	(.L_1231 - .L_1230)
.L_1230:
        /*00f8*/ 	.word	0x00000008
.L_1231:


//--------------------- .nv.info._Z35group_norm_nhwc_fwd_one_pass_kernelI11Bf16IOFp32WLi256ELi48ELi384EEv26Group_norm_nhwc_fwd_params --------------------------
	.section	.nv.info._Z35group_norm_nhwc_fwd_one_pass_kernelI11Bf16IOFp32WLi256ELi48ELi384EEv26Group_norm_nhwc_fwd_params,"",@"SHT_CUDA_INFO"
	.sectionflags	@""
	.align	4


	//----- nvinfo : EIATTR_CUDA_API_VERSION
	.align		4
        /*0000*/ 	.byte	0x04, 0x37
        /*0002*/ 	.short	(.L_1233 - .L_1232)
.L_1232:
        /*0004*/ 	.word	0x00000082


	//----- nvinfo : EIATTR_KPARAM_INFO
	.align		4
.L_1233:
        /*0008*/ 	.byte	0x04, 0x17
        /*000a*/ 	.short	(.L_1235 - .L_1234)
.L_1234:
        /*000c*/ 	.word	0x00000000
        /*0010*/ 	.short	0x0000
        /*0012*/ 	.short	0x0000
        /*0014*/ 	.byte	0x00, 0xf0, 0x81, 0x02


	//----- nvinfo : EIATTR_SPARSE_MMA_MASK
	.align		4
.L_1235:
        /*0018*/ 	.byte	0x03, 0x50
        /*001a*/ 	.short	0x0000


	//----- nvinfo : EIATTR_MAXREG_COUNT
	.align		4
        /*001c*/ 	.byte	0x03, 0x1b
        /*001e*/ 	.short	0x00a8


	//----- nvinfo : EIATTR_NUM_BARRIERS
	.align		4
        /*0020*/ 	.byte	0x02, 0x4c
        /*0022*/ 	.byte	0x01
	.zero		1


	//----- nvinfo : EIATTR_MERCURY_ISA_VERSION
	.align		4
        /*0024*/ 	.byte	0x03, 0x5f
        /*0026*/ 	.short	0x0101


	//----- nvinfo : EIATTR_COOP_GROUP_MASK_REGIDS
	.align		4
        /*0028*/ 	.byte	0x04, 0x29
        /*002a*/ 	.short	(.L_1237 - .L_1236)


	//   ....[0]....
.L_1236:
        /*002c*/ 	.word	0xffffffff


	//   ....[1]....
        /*0030*/ 	.word	0xffffffff


	//   ....[2]....
        /*0034*/ 	.word	0xffffffff


	//   ....[3]....
        /*0038*/ 	.word	0xffffffff


	//   ....[4]....
        /*003c*/ 	.word	0xffffffff


	//   ....[5]....
        /*0040*/ 	.word	0xffffffff


	//   ....[6]....
        /*0044*/ 	.word	0xffffffff


	//   ....[7]....
        /*0048*/ 	.word	0xffffffff


	//   ....[8]....
        /*004c*/ 	.word	0xffffffff


	//   ....[9]....
        /*0050*/ 	.word	0xffffffff


	//----- nvinfo : EIATTR_COOP_GROUP_INSTR_OFFSETS
	.align		4
.L_1237:
        /*0054*/ 	.byte	0x04, 0x28
        /*0056*/ 	.short	(.L_1239 - .L_1238)


	//   ....[0]....
.L_1238:
        /*0058*/ 	.word	0x00001c10


	//   ....[1]....
        /*005c*/ 	.word	0x00001c20


	//   ....[2]....
        /*0060*/ 	.word	0x00001c60


	//   ....[3]....
        /*0064*/ 	.word	0x00001c70


	//   ....[4]....
        /*0068*/ 	.word	0x00001cb0


	//   ....[5]....
        /*006c*/ 	.word	0x00001cc0


	//   ....[6]....
        /*0070*/ 	.word	0x00001d00


	//   ....[7]....
        /*0074*/ 	.word	0x00001d10


	//   ....[8]....
        /*0078*/ 	.word	0x00001d90


	//   ....[9]....
        /*007c*/ 	.word	0x00001da0


	//----- nvinfo : EIATTR_VRC_CTA_INIT_COUNT
	.align		4
.L_1239:
        /*0080*/ 	.byte	0x02, 0x4a
	.zero		1
	.zero		1


	//----- nvinfo : EIATTR_EXIT_INSTR_OFFSETS
	.align		4
        /*0084*/ 	.byte	0x04, 0x1c
        /*0086*/ 	.short	(.L_1241 - .L_1240)


	//   ....[0]....
.L_1240:
        /*0088*/ 	.word	0x00000060


	//   ....[1]....
        /*008c*/ 	.word	0x000067c0


	//----- nvinfo : EIATTR_MAX_THREADS
	.align		4
.L_1241:
        /*0090*/ 	.byte	0x04, 0x05
        /*0092*/ 	.short	(.L_1243 - .L_1242)
.L_1242:
        /*0094*/ 	.word	0x00000180
        /*0098*/ 	.word	0x00000001
        /*009c*/ 	.word	0x00000001


	//----- nvinfo : EIATTR_CRS_STACK_SIZE
	.align		4
.L_1243:
        /*00a0*/ 	.byte	0x04, 0x1e
        /*00a2*/ 	.short	(.L_1245 - .L_1244)
.L_1244:
        /*00a4*/ 	.word	0x00000000


	//----- nvinfo : EIATTR_CBANK_PARAM_SIZE
	.align		4
.L_1245:
        /*00a8*/ 	.byte	0x03, 0x19
        /*00aa*/ 	.short	0x00a0


	//----- nvinfo : EIATTR_PARAM_CBANK
	.align		4
        /*00ac*/ 	.byte	0x04, 0x0a
        /*00ae*/ 	.short	(.L_1247 - .L_1246)
	.align		4
.L_1246:
        /*00b0*/ 	.word	index@(.nv.constant0._Z35group_norm_nhwc_fwd_one_pass_kernelI11Bf16IOFp32WLi256ELi48ELi384EEv26Group_norm_nhwc_fwd_params)
        /*00b4*/ 	.short	0x0380
        /*00b6*/ 	.short	0x00a0


	//----- nvinfo : EIATTR_SW_WAR
	.align		4
.L_1247:
        /*00b8*/ 	.byte	0x04, 0x36
        /*00ba*/ 	.short	(.L_1249 - .L_1248)
.L_1248:
        /*00bc*/ 	.word	0x00000008
.L_1249:


//--------------------- .nv.info._Z35group_norm_nhwc_fwd_one_pass_kernelI11Bf16IOFp32WLi512ELi48ELi384EEv26Group_norm_nhwc_fwd_params --------------------------
	.section	.nv.info._Z35group_norm_nhwc_fwd_one_pass_kernelI11Bf16IOFp32WLi512ELi48ELi384EEv26Group_norm_nhwc_fwd_params,"",@"SHT_CUDA_INFO"
	.sectionflags	@""
	.align	4


	//----- nvinfo : EIATTR_CUDA_API_VERSION
	.align		4
        /*0000*/ 	.byte	0x04, 0x37
        /*0002*/ 	.short	(.L_1251 - .L_1250)
.L_1250:
        /*0004*/ 	.word	0x00000082


	//----- nvinfo : EIATTR_KPARAM_INFO
	.align		4
.L_1251:
        /*0008*/ 	.byte	0x04, 0x17
        /*000a*/ 	.short	(.L_1253 - .L_1252)
.L_1252:
        /*000c*/ 	.word	0x00000000
        /*0010*/ 	.short	0x0000
        /*0012*/ 	.short	0x0000
        /*0014*/ 	.byte	0x00, 0xf0, 0x81, 0x02


	//----- nvinfo : EIATTR_SPARSE_MMA_MASK
	.align		4
.L_1253:
        /*0018*/ 	.byte	0x03, 0x50
        /*001a*/ 	.short	0x0000


	//----- nvinfo : EIATTR_MAXREG_COUNT
	.align		4
        /*001c*/ 	.byte	0x03, 0x1b
        /*001e*/ 	.short	0x00a8


	//----- nvinfo : EIATTR_NUM_BARRIERS
	.align		4
        /*0020*/ 	.byte	0x02, 0x4c
        /*0022*/ 	.byte	0x01
	.zero		1


	//----- nvinfo : EIATTR_MERCURY_ISA_VERSION
	.align		4
        /*0024*/ 	.byte	0x03, 0x5f
        /*0026*/ 	.short	0x0101


	//----- nvinfo : EIATTR_COOP_GROUP_MASK_REGIDS
	.align		4
        /*0028*/ 	.byte	0x04, 0x29
        /*002a*/ 	.short	(.L_1255 - .L_1254)


	//   ....[0]....
.L_1254:
        /*002c*/ 	.word	0xffffffff


	//   ....[1]....
        /*0030*/ 	.word	0xffffffff


	//   ....[2]....
        /*0034*/ 	.word	0xffffffff


	//   ....[3]....
        /*0038*/ 	.word	0xffffffff


	//   ....[4]....
        /*003c*/ 	.word	0xffffffff


	//   ....[5]....
        /*0040*/ 	.word	0xffffffff


	//   ....[6]....
        /*0044*/ 	.word	0xffffffff


	//   ....[7]....
        /*0048*/ 	.word	0xffffffff


	//   ....[8]....
        /*004c*/ 	.word	0xffffffff


	//   ....[9]....
        /*0050*/ 	.word	0xffffffff


	//----- nvinfo : EIATTR_COOP_GROUP_INSTR_OFFSETS
	.align		4
.L_1255:
        /*0054*/ 	.byte	0x04, 0x28
        /*0056*/ 	.short	(.L_1257 - .L_1256)


	//   ....[0]....
.L_1256:
        /*0058*/ 	.word	0x00003410


	//   ....[1]....
        /*005c*/ 	.word	0x00003420


	//   ....[2]....
        /*0060*/ 	.word	0x00003460


	//   ....[3]....
        /*0064*/ 	.word	0x00003470


	//   ....[4]....
        /*0068*/ 	.word	0x000034b0


	//   ....[5]....
        /*006c*/ 	.word	0x000034c0


	//   ....[6]....
        /*0070*/ 	.word	0x00003500


	//   ....[7]....
        /*0074*/ 	.word	0x00003510


	//   ....[8]....
        /*0078*/ 	.word	0x000035a0


	//   ....[9]....
        /*007c*/ 	.word	0x000035b0


	//----- nvinfo : EIATTR_VRC_CTA_INIT_COUNT
	.align		4
.L_1257:
        /*0080*/ 	.byte	0x02, 0x4a
	.zero		1
	.zero		1


	//----- nvinfo : EIATTR_EXIT_INSTR_OFFSETS
	.align		4
        /*0084*/ 	.byte	0x04, 0x1c
        /*0086*/ 	.short	(.L_1259 - .L_1258)


	//   ....[0]....
.L_1258:
        /*0088*/ 	.word	0x00000060


	//   ....[1]....
        /*008c*/ 	.word	0x0000b790


	//----- nvinfo : EIATTR_MAX_THREADS
	.align		4
.L_1259:
        /*0090*/ 	.byte	0x04, 0x05
        /*0092*/ 	.short	(.L_1261 - .L_1260)
.L_1260:
        /*0094*/ 	.word	0x00000180
        /*0098*/ 	.word	0x00000001
        /*009c*/ 	.word	0x00000001


	//----- nvinfo : EIATTR_CRS_STACK_SIZE
	.align		4
.L_1261:
        /*00a0*/ 	.byte	0x04, 0x1e
        /*00a2*/ 	.short	(.L_1263 - .L_1262)
.L_1262:
        /*00a4*/ 	.word	0x00000000


	//----- nvinfo : EIATTR_CBANK_PARAM_SIZE
	.align		4
.L_1263:
        /*00a8*/ 	.byte	0x03, 0x19
        /*00aa*/ 	.short	0x00a0


	//----- nvinfo : EIATTR_PARAM_CBANK
	.align		4
        /*00ac*/ 	.byte	0x04, 0x0a
        /*00ae*/ 	.short	(.L_1265 - .L_1264)
	.align		4
.L_1264:
        /*00b0*/ 	.word	index@(.nv.constant0._Z35group_norm_nhwc_fwd_one_pass_kernelI11Bf16IOFp32WLi512ELi48ELi384EEv26Group_norm_nhwc_fwd_params)
        /*00b4*/ 	.short	0x0380
        /*00b6*/ 	.short	0x00a0


	//----- nvinfo : EIATTR_SW_WAR
	.align		4
.L_1265:
        /*00b8*/ 	.byte	0x04, 0x36
        /*00ba*/ 	.short	(.L_1267 - .L_1266)
.L_1266:
        /*00bc*/ 	.word	0x00000008
.L_1267:


//--------------------- .nv.info._Z35group_norm_nhwc_fwd_one_pass_kernelI11Bf16IOBf16WLi64ELi48ELi384EEv26Group_norm_nhwc_fwd_params --------------------------
	.section	.nv.info._Z35group_norm_nhwc_fwd_one_pass_kernelI11Bf16IOBf16WLi64ELi48ELi384EEv26Group_norm_nhwc_fwd_params,"",@"SHT_CUDA_INFO"
	.sectionflags	@""
	.align	4


	//----- nvinfo : EIATTR_CUDA_API_VERSION
	.align		4
        /*0000*/ 	.byte	0x04, 0x37
        /*0002*/ 	.short	(.L_1269 - .L_1268)
.L_1268:
        /*0004*/ 	.word	0x00000082


	//----- nvinfo : EIATTR_KPARAM_INFO
	.align		4
.L_1269:
        /*0008*/ 	.byte	0x04, 0x17
        /*000a*/ 	.short	(.L_1271 - .L_1270)
.L_1270:
        /*000c*/ 	.word	0x00000000
        /*0010*/ 	.short	0x0000
        /*0012*/ 	.short	0x0000
        /*0014*/ 	.byte	0x00, 0xf0, 0x81, 0x02


	//----- nvinfo : EIATTR_SPARSE_MMA_MASK
	.align		4
.L_1271:
        /*0018*/ 	.byte	0x03, 0x50
        /*001a*/ 	.short	0x0000


	//----- nvinfo : EIATTR_MAXREG_COUNT
	.align		4
        /*001c*/ 	.byte	0x03, 0x1b
        /*001e*/ 	.short	0x00a8


	//----- nvinfo : EIATTR_NUM_BARRIERS
	.align		4
        /*0020*/ 	.byte	0x02, 0x4c
        /*0022*/ 	.byte	0x01
	.zero		1


	//----- nvinfo : EIATTR_MERCURY_ISA_VERSION
	.align		4
        /*0024*/ 	.byte	0x03, 0x5f
        /*0026*/ 	.short	0x0101


	//----- nvinfo : EIATTR_INT_WARP_WIDE_INSTR_OFFSETS
	.align		4
        /*0028*/ 	.byte	0x04, 0x31
        /*002a*/ 	.short	(.L_1273 - .L_1272)


	//   ....[0]....
.L_1272:
        /*002c*/ 	.word	0x000012b0


	//   ....[1]....
        /*0030*/ 	.word	0x00001320


	//   ....[2]....
        /*0034*/ 	.word	0x00001330


	//   ....[3]....
        /*0038*/ 	.word	0x00001360


	//   ....[4]....
        /*003c*/ 	.word	0x00001520


	//   ....[5]....
        /*0040*/ 	.word	0x00001580


	//   ....[6]....
        /*0044*/ 	.word	0x000015b0


	//   ....[7]....
        /*0048*/ 	.word	0x000015d0


	//   ....[8]....
        /*004c*/ 	.word	0x00001900


	//   ....[9]....
        /*0050*/ 	.word	0x00001920


	//   ....[10]....
        /*0054*/ 	.word	0x00001930


	//   ....[11]....
        /*0058*/ 	.word	0x00001960


	//   ....[12]....
        /*005c*/ 	.word	0x00001bc0


	//   ....[13]....
        /*0060*/ 	.word	0x00001be0


	//----- nvinfo : EIATTR_COOP_GROUP_MASK_REGIDS
	.align		4
.L_1273:
        /*0064*/ 	.byte	0x04, 0x29
        /*0066*/ 	.short	(.L_1275 - .L_1274)


	//   ....[0]....
.L_1274:
        /*0068*/ 	.word	0xffffffff


	//   ....[1]....
        /*006c*/ 	.word	0xffffffff


	//   ....[2]....
        /*0070*/ 	.word	0xffffffff


	//   ....[3]....
        /*0074*/ 	.word	0xffffffff


	//   ....[4]....
        /*0078*/ 	.word	0xffffffff


	//   ....[5]....
        /*007c*/ 	.word	0xffffffff


	//   ....[6]....
        /*0080*/ 	.word	0xffffffff


	//   ....[7]....
        /*0084*/ 	.word	0xffffffff


	//   ....[8]....
        /*0088*/ 	.word	0xffffffff


	//   ....[9]....
        /*008c*/ 	.word	0xffffffff


	//----- nvinfo : EIATTR_COOP_GROUP_INSTR_OFFSETS
	.align		4
.L_1275:
        /*0090*/ 	.byte	0x04, 0x28
        /*0092*/ 	.short	(.L_1277 - .L_1276)


	//   ....[0]....
.L_1276:
        /*0094*/ 	.word	0x00000a90


	//   ....[1]....
        /*0098*/ 	.word	0x00000aa0


	//   ....[2]....
        /*009c*/ 	.word	0x00000ad0


	//   ....[3]....
        /*00a0*/ 	.word	0x00000ae0


	//   ....[4]....
        /*00a4*/ 	.word	0x00000b20


	//   ....[5]....
        /*00a8*/ 	.word	0x00000b30


	//   ....[6]....
        /*00ac*/ 	.word	0x00000b70


	//   ....[7]....
        /*00b0*/ 	.word	0x00000b80


	//   ....[8]....
        /*00b4*/ 	.word	0x00000be0


	//   ....[9]....
        /*00b8*/ 	.word	0x00000bf0


	//----- nvinfo : EIATTR_VRC_CTA_INIT_COUNT
	.align		4
.L_1277:
        /*00bc*/ 	.byte	0x02, 0x4a
	.zero		1
	.zero		1


	//----- nvinfo : EIATTR_EXIT_INSTR_OFFSETS
	.align		4
        /*00c0*/ 	.byte	0x04, 0x1c
        /*00c2*/ 	.short	(.L_1279 - .L_1278)


	//   ....[0]....
.L_1278:
        /*00c4*/ 	.word	0x00000070


	//   ....[1]....
        /*00c8*/ 	.word	0x00002fc0


	//----- nvinfo : EIATTR_MAX_THREADS
	.align		4
.L_1279:
        /*00cc*/ 	.byte	0x04, 0x05
        /*00ce*/ 	.short	(.L_1281 - .L_1280)
.L_1280:
        /*00d0*/ 	.word	0x00000180
        /*00d4*/ 	.word	0x00000001
        /*00d8*/ 	.word	0x00000001


	//----- nvinfo : EIATTR_CRS_STACK_SIZE
	.align		4
.L_1281:
        /*00dc*/ 	.byte	0x04, 0x1e
        /*00de*/ 	.short	(.L_1283 - .L_1282)
.L_1282:
        /*00e0*/ 	.word	0x00000000


	//----- nvinfo : EIATTR_CBANK_PARAM_SIZE
	.align		4
.L_1283:
        /*00e4*/ 	.byte	0x03, 0x19
        /*00e6*/ 	.short	0x00a0


	//----- nvinfo : EIATTR_PARAM_CBANK
	.align		4
        /*00e8*/ 	.byte	0x04, 0x0a
        /*00ea*/ 	.short	(.L_1285 - .L_1284)
	.align		4
.L_1284:
        /*00ec*/ 	.word	index@(.nv.constant0._Z35group_norm_nhwc_fwd_one_pass_kernelI11Bf16IOBf16WLi64ELi48ELi384EEv26Group_norm_nhwc_fwd_params)
        /*00f0*/ 	.short	0x0380
        /*00f2*/ 	.short	0x00a0


	//----- nvinfo : EIATTR_SW_WAR
	.align		4
.L_1285:
        /*00f4*/ 	.byte	0x04, 0x36
        /*00f6*/ 	.short	(.L_1287 - .L_1286)
.L_1286:
        /*00f8*/ 	.word	0x00000008
.L_1287:


//--------------------- .nv.info._Z35group_norm_nhwc_fwd_one_pass_kernelI11Bf16IOBf16WLi128ELi48ELi384EEv26Group_norm_nhwc_fwd_params --------------------------
	.section	.nv.info._Z35group_norm_nhwc_fwd_one_pass_kernelI11Bf16IOBf16WLi128ELi48ELi384EEv26Group_norm_nhwc_fwd_params,"",@"SHT_CUDA_INFO"
	.sectionflags	@""
	.align	4


	//----- nvinfo : EIATTR_CUDA_API_VERSION
	.align		4
        /*0000*/ 	.byte	0x04, 0x37
        /*0002*/ 	.short	(.L_1289 - .L_1288)
.L_1288:
        /*0004*/ 	.word	0x00000082


	//----- nvinfo : EIATTR_KPARAM_INFO
	.align		4
.L_1289:
        /*0008*/ 	.byte	0x04, 0x17
        /*000a*/ 	.short	(.L_1291 - .L_1290)
.L_1290:
        /*000c*/ 	.word	0x00000000
        /*0010*/ 	.short	0x0000
        /*0012*/ 	.short	0x0000
        /*0014*/ 	.byte	0x00, 0xf0, 0x81, 0x02


	//----- nvinfo : EIATTR_SPARSE_MMA_MASK
	.align		4
.L_1291:
        /*0018*/ 	.byte	0x03, 0x50
        /*001a*/ 	.short	0x0000


	//----- nvinfo : EIATTR_MAXREG_COUNT
	.align		4
        /*001c*/ 	.byte	0x03, 0x1b
        /*001e*/ 	.short	0x00a8


	//----- nvinfo : EIATTR_NUM_BARRIERS
	.align		4
        /*0020*/ 	.byte	0x02, 0x4c
        /*0022*/ 	.byte	0x01
	.zero		1


	//----- nvinfo : EIATTR_MERCURY_ISA_VERSION
	.align		4
        /*0024*/ 	.byte	0x03, 0x5f
        /*0026*/ 	.short	0x0101


	//----- nvinfo : EIATTR_INT_WARP_WIDE_INSTR_OFFSETS
	.align		4
        /*0028*/ 	.byte	0x04, 0x31
        /*002a*/ 	.short	(.L_1293 - .L_1292)


	//   ....[0]....
.L_1292:
        /*002c*/ 	.word	0x000018c0


	//   ....[1]....
        /*0030*/ 	.word	0x00001940


	//   ....[2]....
        /*0034*/ 	.word	0x000019e0


	//   ....[3]....
        /*0038*/ 	.word	0x00001a80


	//   ....[4]....
        /*003c*/ 	.word	0x00001b20


	//   ....[5]....
        /*0040*/ 	.word	0x00001bc0


	//   ....[6]....
        /*0044*/ 	.word	0x00001c60


	//   ....[7]....
        /*0048*/ 	.word	0x00001d00


	//   ....[8]....
        /*004c*/ 	.word	0x00001f10


	//   ....[9]....
        /*0050*/ 	.word	0x00001f70


	//   ....[10]....
        /*0054*/ 	.word	0x00002010


	//   ....[11]....
        /*0058*/ 	.word	0x000020b0


	//   ....[12]....
        /*005c*/ 	.word	0x00002230


	//   ....[13]....
        /*0060*/ 	.word	0x00002260


	//----- nvinfo : EIATTR_COOP_GROUP_MASK_REGIDS
	.align		4
.L_1293:
        /*0064*/ 	.byte	0x04, 0x29
        /*0066*/ 	.short	(.L_1295 - .L_1294)


	//   ....[0]....
.L_1294:
        /*0068*/ 	.word	0xffffffff


	//   ....[1]....
        /*006c*/ 	.word	0xffffffff


	//   ....[2]....
        /*0070*/ 	.word	0xffffffff


	//   ....[3]....
        /*0074*/ 	.word	0xffffffff


	//   ....[4]....
        /*0078*/ 	.word	0xffffffff


	//   ....[5]....
        /*007c*/ 	.word	0xffffffff


	//   ....[6]....
        /*0080*/ 	.word	0xffffffff


	//   ....[7]....
        /*0084*/ 	.word	0xffffffff


	//   ....[8]....
        /*0088*/ 	.word	0xffffffff


	//   ....[9]....
        /*008c*/ 	.word	0xffffffff


	//----- nvinfo : EIATTR_COOP_GROUP_INSTR_OFFSETS
	.align		4
.L_1295:
        /*0090*/ 	.byte	0x04, 0x28
        /*0092*/ 	.short	(.L_1297 - .L_1296)


	//   ....[0]....
.L_1296:
        /*0094*/ 	.word	0x000010e0


	//   ....[1]....
        /*0098*/ 	.word	0x000010f0


	//   ....[2]....
        /*009c*/ 	.word	0x00001120


	//   ....[3]....
        /*00a0*/ 	.word	0x00001130


	//   ....[4]....
        /*00a4*/ 	.word	0x00001170


	//   ....[5]....
        /*00a8*/ 	.word	0x00001180


	//   ....[6]....
        /*00ac*/ 	.word	0x000011c0


	//   ....[7]....
        /*00b0*/ 	.word	0x000011d0


	//   ....[8]....
        /*00b4*/ 	.word	0x00001250


	//   ....[9]....
        /*00b8*/ 	.word	0x00001260


	//----- nvinfo : EIATTR_VRC_CTA_INIT_COUNT
	.align		4
.L_1297:
        /*00bc*/ 	.byte	0x02, 0x4a
	.zero		1
	.zero		1


	//----- nvinfo : EIATTR_EXIT_INSTR_OFFSETS
	.align		4
        /*00c0*/ 	.byte	0x04, 0x1c
        /*00c2*/ 	.short	(.L_1299 - .L_1298)


	//   ....[0]....
.L_1298:
        /*00c4*/ 	.word	0x00000070


	//   ....[1]....
        /*00c8*/ 	.word	0x000044c0


	//----- nvinfo : EIATTR_MAX_THREADS
	.align		4
.L_1299:
        /*00cc*/ 	.byte	0x04, 0x05
        /*00ce*/ 	.short	(.L_1301 - .L_1300)
.L_1300:
        /*00d0*/ 	.word	0x00000180
        /*00d4*/ 	.word	0x00000001
        /*00d8*/ 	.word	0x00000001


	//----- nvinfo : EIATTR_CRS_STACK_SIZE
	.align		4
.L_1301:
        /*00dc*/ 	.byte	0x04, 0x1e
        /*00de*/ 	.short	(.L_1303 - .L_1302)
.L_1302:
        /*00e0*/ 	.word	0x00000000


	//----- nvinfo : EIATTR_CBANK_PARAM_SIZE
	.align		4
.L_1303:
        /*00e4*/ 	.byte	0x03, 0x19
        /*00e6*/ 	.short	0x00a0


	//----- nvinfo : EIATTR_PARAM_CBANK
	.align		4
        /*00e8*/ 	.byte	0x04, 0x0a
        /*00ea*/ 	.short	(.L_1305 - .L_1304)
	.align		4
.L_1304:
        /*00ec*/ 	.word	index@(.nv.constant0._Z35group_norm_nhwc_fwd_one_pass_kernelI11Bf16IOBf16WLi128ELi48ELi384EEv26Group_norm_nhwc_fwd_params)
        /*00f0*/ 	.short	0x0380
        /*00f2*/ 	.short	0x00a0


	//----- nvinfo : EIATTR_SW_WAR
	.align		4
.L_1305:
        /*00f4*/ 	.byte	0x04, 0x36
        /*00f6*/ 	.short	(.L_1307 - .L_1306)
.L_1306:
        /*00f8*/ 	.word	0x00000008
.L_1307:


//--------------------- .nv.info._Z35group_norm_nhwc_fwd_one_pass_kernelI11Bf16IOBf16WLi256ELi48ELi384EEv26Group_norm_nhwc_fwd_params --------------------------
	.section	.nv.info._Z35group_norm_nhwc_fwd_one_pass_kernelI11Bf16IOBf16WLi256ELi48ELi384EEv26Group_norm_nhwc_fwd_params,"",@"SHT_CUDA_INFO"
	.sectionflags	@""
	.align	4


	//----- nvinfo : EIATTR_CUDA_API_VERSION
	.align		4
        /*0000*/ 	.byte	0x04, 0x37
        /*0002*/ 	.short	(.L_1309 - .L_1308)
.L_1308:
        /*0004*/ 	.word	0x00000082


	//----- nvinfo : EIATTR_KPARAM_INFO
	.align		4
.L_1309:
        /*0008*/ 	.byte	0x04, 0x17
        /*000a*/ 	.short	(.L_1311 - .L_1310)
.L_1310:
        /*000c*/ 	.word	0x00000000
        /*0010*/ 	.short	0x0000
        /*0012*/ 	.short	0x0000
        /*0014*/ 	.byte	0x00, 0xf0, 0x81, 0x02


	//----- nvinfo : EIATTR_SPARSE_MMA_MASK
	.align		4
.L_1311:
        /*0018*/ 	.byte	0x03, 0x50
        /*001a*/ 	.short	0x0000


	//----- nvinfo : EIATTR_MAXREG_COUNT
	.align		4
        /*001c*/ 	.byte	0x03, 0x1b
        /*001e*/ 	.short	0x00a8


	//----- nvinfo : EIATTR_NUM_BARRIERS
	.align		4
        /*0020*/ 	.byte	0x02, 0x4c
        /*0022*/ 	.byte	0x01
	.zero		1


	//----- nvinfo : EIATTR_MERCURY_ISA_VERSION
	.align		4
        /*0024*/ 	.byte	0x03, 0x5f
        /*0026*/ 	.short	0x0101


	//----- nvinfo : EIATTR_COOP_GROUP_MASK_REGIDS
	.align		4
        /*0028*/ 	.byte	0x04, 0x29
        /*002a*/ 	.short	(.L_1313 - .L_1312)


	//   ....[0]....
.L_1312:
        /*002c*/ 	.word	0xffffffff


	//   ....[1]....
        /*0030*/ 	.word	0xffffffff


	//   ....[2]....
        /*0034*/ 	.word	0xffffffff


	//   ....[3]....
        /*0038*/ 	.word	0xffffffff


	//   ....[4]....
        /*003c*/ 	.word	0xffffffff


	//   ....[5]....
        /*0040*/ 	.word	0xffffffff


	//   ....[6]....
        /*0044*/ 	.word	0xffffffff


	//   ....[7]....
        /*0048*/ 	.word	0xffffffff


	//   ....[8]....
        /*004c*/ 	.word	0xffffffff


	//   ....[9]....
        /*0050*/ 	.word	0xffffffff


	//----- nvinfo : EIATTR_COOP_GROUP_INSTR_OFFSETS
	.align		4
.L_1313:
        /*0054*/ 	.byte	0x04, 0x28
        /*0056*/ 	.short	(.L_1315 - .L_1314)


	//   ....[0]....
.L_1314:
        /*0058*/ 	.word	0x00001c10


	//   ....[1]....
        /*005c*/ 	.word	0x00001c20


	//   ....[2]....
        /*0060*/ 	.word	0x00001c60


	//   ....[3]....
        /*0064*/ 	.word	0x00001c70


	//   ....[4]....
        /*0068*/ 	.word	0x00001cb0


	//   ....[5]....
        /*006c*/ 	.word	0x00001cc0


	//   ....[6]....
        /*0070*/ 	.word	0x00001d00


	//   ....[7]....
        /*0074*/ 	.word	0x00001d10


	//   ....[8]....
        /*0078*/ 	.word	0x00001d90


	//   ....[9]....
        /*007c*/ 	.word	0x00001da0


	//----- nvinfo : EIATTR_VRC_CTA_INIT_COUNT
	.align		4
.L_1315:
        /*0080*/ 	.byte	0x02, 0x4a
	.zero		1
	.zero		1


	//----- nvinfo : EIATTR_EXIT_INSTR_OFFSETS
	.align		4
        /*0084*/ 	.byte	0x04, 0x1c
        /*0086*/ 	.short	(.L_1317 - .L_1316)


	//   ....[0]....
.L_1316:
        /*0088*/ 	.word	0x00000060


	//   ....[1]....
        /*008c*/ 	.word	0x00006820


	//----- nvinfo : EIATTR_MAX_THREADS
	.align		4
.L_1317:
        /*0090*/ 	.byte	0x04, 0x05
        /*0092*/ 	.short	(.L_1319 - .L_1318)
.L_1318:
        /*0094*/ 	.word	0x00000180
        /*0098*/ 	.word	0x00000001
        /*009c*/ 	.word	0x00000001


	//----- nvinfo : EIATTR_CRS_STACK_SIZE
	.align		4
.L_1319:
        /*00a0*/ 	.byte	0x04, 0x1e
        /*00a2*/ 	.short	(.L_1321 - .L_1320)
.L_1320:
        /*00a4*/ 	.word	0x00000000


	//----- nvinfo : EIATTR_CBANK_PARAM_SIZE
	.align		4
.L_1321:
        /*00a8*/ 	.byte	0x03, 0x19
        /*00aa*/ 	.short	0x00a0


	//----- nvinfo : EIATTR_PARAM_CBANK
	.align		4
        /*00ac*/ 	.byte	0x04, 0x0a
        /*00ae*/ 	.short	(.L_1323 - .L_1322)
	.align		4
.L_1322:
        /*00b0*/ 	.word	index@(.nv.constant0._Z35group_norm_nhwc_fwd_one_pass_kernelI11Bf16IOBf16WLi256ELi48ELi384EEv26Group_norm_nhwc_fwd_params)
        /*00b4*/ 	.short	0x0380
        /*00b6*/ 	.short	0x00a0


	//----- nvinfo : EIATTR_SW_WAR
	.align		4
.L_1323:
        /*00b8*/ 	.byte	0x04, 0x36
        /*00ba*/ 	.short	(.L_1325 - .L_1324)
.L_1324:
        /*00bc*/ 	.word	0x00000008
.L_1325:


//--------------------- .nv.info._Z35group_norm_nhwc_fwd_one_pass_kernelI11Bf16IOBf16WLi512ELi48ELi384EEv26Group_norm_nhwc_fwd_params --------------------------
	.section	.nv.info._Z35group_norm_nhwc_fwd_one_pass_kernelI11Bf16IOBf16WLi512ELi48ELi384EEv26Group_norm_nhwc_fwd_params,"",@"SHT_CUDA_INFO"
	.sectionflags	@""
	.align	4


	//----- nvinfo : EIATTR_CUDA_API_VERSION
	.align		4
        /*0000*/ 	.byte	0x04, 0x37
        /*0002*/ 	.short	(.L_1327 - .L_1326)
.L_1326:
        /*0004*/ 	.word	0x00000082


	//----- nvinfo : EIATTR_KPARAM_INFO
	.align		4
.L_1327:
        /*0008*/ 	.byte	0x04, 0x17
        /*000a*/ 	.short	(.L_1329 - .L_1328)
.L_1328:
        /*000c*/ 	.word	0x00000000
        /*0010*/ 	.short	0x0000
        /*0012*/ 	.short	0x0000
        /*0014*/ 	.byte	0x00, 0xf0, 0x81, 0x02


	//----- nvinfo : EIATTR_SPARSE_MMA_MASK
	.align		4
.L_1329:
        /*0018*/ 	.byte	0x03, 0x50
        /*001a*/ 	.short	0x0000


	//----- nvinfo : EIATTR_MAXREG_COUNT
	.align		4
        /*001c*/ 	.byte	0x03, 0x1b
        /*001e*/ 	.short	0x00a8


	//----- nvinfo : EIATTR_NUM_BARRIERS
	.align		4
        /*0020*/ 	.byte	0x02, 0x4c
        /*0022*/ 	.byte	0x01
	.zero		1


	//----- nvinfo : EIATTR_MERCURY_ISA_VERSION
	.align		4
        /*0024*/ 	.byte	0x03, 0x5f
        /*0026*/ 	.short	0x0101


	//----- nvinfo : EIATTR_COOP_GROUP_MASK_REGIDS
	.align		4
        /*0028*/ 	.byte	0x04, 0x29
        /*002a*/ 	.short	(.L_1331 - .L_1330)


	//   ....[0]....
.L_1330:
        /*002c*/ 	.word	0xffffffff


	//   ....[1]....
        /*0030*/ 	.word	0xffffffff


	//   ....[2]....
        /*0034*/ 	.word	0xffffffff


	//   ....[3]....
        /*0038*/ 	.word	0xffffffff


	//   ....[4]....
        /*003c*/ 	.word	0xffffffff


	//   ....[5]....
        /*0040*/ 	.word	0xffffffff


	//   ....[6]....
        /*0044*/ 	.word	0xffffffff


	//   ....[7]....
        /*0048*/ 	.word	0xffffffff


	//   ....[8]....
        /*004c*/ 	.word	0xffffffff


	//   ....[9]....
        /*0050*/ 	.word	0xffffffff


	//----- nvinfo : EIATTR_COOP_GROUP_INSTR_OFFSETS
	.align		4
.L_1331:
        /*0054*/ 	.byte	0x04, 0x28
        /*0056*/ 	.short	(.L_1333 - .L_1332)


	//   ....[0]....
.L_1332:
        /*0058*/ 	.word	0x00003410


	//   ....[1]....
        /*005c*/ 	.word	0x00003420


	//   ....[2]....
        /*0060*/ 	.word	0x00003460


	//   ....[3]....
        /*0064*/ 	.word	0x00003470


	//   ....[4]....
        /*0068*/ 	.word	0x000034b0


	//   ....[5]....
        /*006c*/ 	.word	0x000034c0


	//   ....[6]....
        /*0070*/ 	.word	0x00003500


	//   ....[7]....
        /*0074*/ 	.word	0x00003510


	//   ....[8]....
        /*0078*/ 	.word	0x000035a0


	//   ....[9]....
        /*007c*/ 	.word	0x000035b0


	//----- nvinfo : EIATTR_VRC_CTA_INIT_COUNT
	.align		4
.L_1333:
        /*0080*/ 	.byte	0x02, 0x4a
	.zero		1
	.zero		1


	//----- nvinfo : EIATTR_EXIT_INSTR_OFFSETS
	.align		4
        /*0084*/ 	.byte	0x04, 0x1c
        /*0086*/ 	.short	(.L_1335 - .L_1334)


	//   ....[0]....
.L_1334:
        /*0088*/ 	.word	0x00000060


	//   ....[1]....
        /*008c*/ 	.word	0x0000b7f0


	//----- nvinfo : EIATTR_MAX_THREADS
	.align		4
.L_1335:
        /*0090*/ 	.byte	0x04, 0x05
        /*0092*/ 	.short	(.L_1337 - .L_1336)
.L_1336:
        /*0094*/ 	.word	0x00000180
        /*0098*/ 	.word	0x00000001
        /*009c*/ 	.word	0x00000001


	//----- nvinfo : EIATTR_CRS_STACK_SIZE
	.align		4
.L_1337:
        /*00a0*/ 	.byte	0x04, 0x1e
        /*00a2*/ 	.short	(.L_1339 - .L_1338)
.L_1338:
        /*00a4*/ 	.word	0x00000000


	//----- nvinfo : EIATTR_CBANK_PARAM_SIZE
	.align		4
.L_1339:
        /*00a8*/ 	.byte	0x03, 0x19
        /*00aa*/ 	.short	0x00a0


	//----- nvinfo : EIATTR_PARAM_CBANK
	.align		4
        /*00ac*/ 	.byte	0x04, 0x0a
        /*00ae*/ 	.short	(.L_1341 - .L_1340)
	.align		4
.L_1340:
        /*00b0*/ 	.word	index@(.nv.constant0._Z35group_norm_nhwc_fwd_one_pass_kernelI11Bf16IOBf16WLi512ELi48ELi384EEv26Group_norm_nhwc_fwd_params)
        /*00b4*/ 	.short	0x0380
        /*00b6*/ 	.short	0x00a0


	//----- nvinfo : EIATTR_SW_WAR
	.align		4
.L_1341:
        /*00b8*/ 	.byte	0x04, 0x36
        /*00ba*/ 	.short	(.L_1343 - .L_1342)
.L_1342:
        /*00bc*/ 	.word	0x00000008
.L_1343:


//--------------------- .nv.info._Z35group_norm_nhwc_fwd_one_pass_kernelI11Bf16IOFp16WLi64ELi48ELi384EEv26Group_norm_nhwc_fwd_params --------------------------
	.section	.nv.info._Z35group_norm_nhwc_fwd_one_pass_kernelI11Bf16IOFp16WLi64ELi48ELi384EEv26Group_norm_nhwc_fwd_params,"",@"SHT_CUDA_INFO"
	.sectionflags	@""
	.align	4


	//----- nvinfo : EIATTR_CUDA_API_VERSION
	.align		4
        /*0000*/ 	.byte	0x04, 0x37
        /*0002*/ 	.short	(.L_1345 - .L_1344)
.L_1344:
        /*0004*/ 	.word	0x00000082


	//----- nvinfo : EIATTR_KPARAM_INFO
	.align		4
.L_1345:
        /*0008*/ 	.byte	0x04, 0x17
        /*000a*/ 	.short	(.L_1347 - .L_1346)
.L_1346:
        /*000c*/ 	.word	0x00000000
        /*0010*/ 	.short	0x0000
        /*0012*/ 	.short	0x0000
        /*0014*/ 	.byte	0x00, 0xf0, 0x81, 0x02


	//----- nvinfo : EIATTR_SPARSE_MMA_MASK
	.align		4
.L_1347:
        /*0018*/ 	.byte	0x03, 0x50
        /*001a*/ 	.short	0x0000


	//----- nvinfo : EIATTR_MAXREG_COUNT
	.align		4
        /*001c*/ 	.byte	0x03, 0x1b
        /*001e*/ 	.short	0x00a8


	//----- nvinfo : EIATTR_NUM_BARRIERS
	.align		4
        /*0020*/ 	.byte	0x02, 0x4c
        /*0022*/ 	.byte	0x01
	.zero		1


	//----- nvinfo : EIATTR_MERCURY_ISA_VERSION
	.align		4
        /*0024*/ 	.byte	0x03, 0x5f
        /*0026*/ 	.short	0x0101


	//----- nvinfo : EIATTR_INT_WARP_WIDE_INSTR_OFFSETS
	.align		4
        /*0028*/ 	.byte	0x04, 0x31
        /*002a*/ 	.short	(.L_1349 - .L_1348)


	//   ....[0]....
.L_1348:
        /*002c*/ 	.word	0x000012b0


	//   ....[1]....
        /*0030*/ 	.word	0x00001320


	//   ....[2]....
        /*0034*/ 	.word	0x00001330


	//   ....[3]....
        /*0038*/ 	.word	0x00001360


	//   ....[4]....
        /*003c*/ 	.word	0x00001520


	//   ....[5]....
        /*0040*/ 	.word	0x00001580


	//   ....[6]....
        /*0044*/ 	.word	0x000015a0


	//   ....[7]....
        /*0048*/ 	.word	0x000015d0


	//   ....[8]....
        /*004c*/ 	.word	0x00001900


	//   ....[9]....
        /*0050*/ 	.word	0x00001920


	//   ....[10]....
        /*0054*/ 	.word	0x00001940


	//   ....[11]....
        /*0058*/ 	.word	0x00001960


	//   ....[12]....
        /*005c*/ 	.word	0x00001bc0


	//   ....[13]....
        /*0060*/ 	.word	0x00001be0


	//----- nvinfo : EIATTR_COOP_GROUP_MASK_REGIDS
	.align		4
.L_1349:
        /*0064*/ 	.byte	0x04, 0x29
        /*0066*/ 	.short	(.L_1351 - .L_1350)


	//   ....[0]....
.L_1350:
        /*0068*/ 	.word	0xffffffff


	//   ....[1]....
        /*006c*/ 	.word	0xffffffff


	//   ....[2]....
        /*0070*/ 	.word	0xffffffff


	//   ....[3]....
        /*0074*/ 	.word	0xffffffff


	//   ....[4]....
        /*0078*/ 	.word	0xffffffff


	//   ....[5]....
        /*007c*/ 	.word	0xffffffff


	//   ....[6]....
        /*0080*/ 	.word	0xffffffff


	//   ....[7]....
        /*0084*/ 	.word	0xffffffff


	//   ....[8]....
        /*0088*/ 	.word	0xffffffff


	//   ....[9]....
        /*008c*/ 	.word	0xffffffff


	//----- nvinfo : EIATTR_COOP_GROUP_INSTR_OFFSETS
	.align		4
.L_1351:
        /*0090*/ 	.byte	0x04, 0x28
        /*0092*/ 	.short	(.L_1353 - .L_1352)


	//   ....[0]....
.L_1352:
        /*0094*/ 	.word	0x00000a90


	//   ....[1]....
        /*0098*/ 	.word	0x00000aa0


	//   ....[2]....
        /*009c*/ 	.word	0x00000ad0


	//   ....[3]....
        /*00a0*/ 	.word	0x00000ae0


	//   ....[4]....
        /*00a4*/ 	.word	0x00000b20


	//   ....[5]....
        /*00a8*/ 	.word	0x00000b30


	//   ....[6]....
        /*00ac*/ 	.word	0x00000b70


	//   ....[7]....
        /*00b0*/ 	.word	0x00000b80


	//   ....[8]....
        /*00b4*/ 	.word	0x00000be0


	//   ....[9]....
        /*00b8*/ 	.word	0x00000bf0


	//----- nvinfo : EIATTR_VRC_CTA_INIT_COUNT
	.align		4
.L_1353:
        /*00bc*/ 	.byte	0x02, 0x4a
	.zero		1
	.zero		1


	//----- nvinfo : EIATTR_EXIT_INSTR_OFFSETS
	.align		4
        /*00c0*/ 	.byte	0x04, 0x1c
        /*00c2*/ 	.short	(.L_1355 - .L_1354)


	//   ....[0]....
.L_1354:
        /*00c4*/ 	.word	0x00000070


	//   ....[1]....
        /*00c8*/ 	.word	0x00002fc0


	//----- nvinfo : EIATTR_MAX_THREADS
	.align		4
.L_1355:
        /*00cc*/ 	.byte	0x04, 0x05
        /*00ce*/ 	.short	(.L_1357 - .L_1356)
.L_1356:
        /*00d0*/ 	.word	0x00000180
        /*00d4*/ 	.word	0x00000001
        /*00d8*/ 	.word	0x00000001


	//----- nvinfo : EIATTR_CRS_STACK_SIZE
	.align		4
.L_1357:
        /*00dc*/ 	.byte	0x04, 0x1e
        /*00de*/ 	.short	(.L_1359 - .L_1358)
.L_1358:
        /*00e0*/ 	.word	0x00000000


	//----- nvinfo : EIATTR_CBANK_PARAM_SIZE
	.align		4
.L_1359:
        /*00e4*/ 	.byte	0x03, 0x19
        /*00e6*/ 	.short	0x00a0


	//----- nvinfo : EIATTR_PARAM_CBANK
	.align		4
        /*00e8*/ 	.byte	0x04, 0x0a
        /*00ea*/ 	.short	(.L_1361 - .L_1360)
	.align		4
.L_1360:
        /*00ec*/ 	.word	index@(.nv.constant0._Z35group_norm_nhwc_fwd_one_pass_kernelI11Bf16IOFp16WLi64ELi48ELi384EEv26Group_norm_nhwc_fwd_params)
        /*00f0*/ 	.short	0x0380
        /*00f2*/ 	.short	0x00a0


	//----- nvinfo : EIATTR_SW_WAR
	.align		4
.L_1361:
        /*00f4*/ 	.byte	0x04, 0x36
        /*00f6*/ 	.short	(.L_1363 - .L_1362)
.L_1362:
        /*00f8*/ 	.word	0x00000008
.L_1363:


//--------------------- .nv.info._Z35group_norm_nhwc_fwd_one_pass_kernelI11Bf16IOFp16WLi128ELi48ELi384EEv26Group_norm_nhwc_fwd_params --------------------------
	.section	.nv.info._Z35group_norm_nhwc_fwd_one_pass_kernelI11Bf16IOFp16WLi128ELi48ELi384EEv26Group_norm_nhwc_fwd_params,"",@"SHT_CUDA_INFO"
	.sectionflags	@""
	.align	4


	//----- nvinfo : EIATTR_CUDA_API_VERSION
	.align		4
        /*0000*/ 	.byte	0x04, 0x37
        /*0002*/ 	.short	(.L_1365 - .L_1364)
.L_1364:
        /*0004*/ 	.word	0x00000082


	//----- nvinfo : EIATTR_KPARAM_INFO
	.align		4
.L_1365:
        /*0008*/ 	.byte	0x04, 0x17
        /*000a*/ 	.short	(.L_1367 - .L_1366)
.L_1366:
        /*000c*/ 	.word	0x00000000
        /*0010*/ 	.short	0x0000
        /*0012*/ 	.short	0x0000
        /*0014*/ 	.byte	0x00, 0xf0, 0x81, 0x02


	//----- nvinfo : EIATTR_SPARSE_MMA_MASK
	.align		4
.L_1367:
        /*0018*/ 	.byte	0x03, 0x50
        /*001a*/ 	.short	0x0000


	//----- nvinfo : EIATTR_MAXREG_COUNT
	.align		4
        /*001c*/ 	.byte	0x03, 0x1b
        /*001e*/ 	.short	0x00a8


	//----- nvinfo : EIATTR_NUM_BARRIERS
	.align		4
        /*0020*/ 	.byte	0x02, 0x4c
        /*0022*/ 	.byte	0x01
	.zero		1


	//----- nvinfo : EIATTR_MERCURY_ISA_VERSION
	.align		4
        /*0024*/ 	.byte	0x03, 0x5f
        /*0026*/ 	.short	0x0101


	//----- nvinfo : EIATTR_INT_WARP_WIDE_INSTR_OFFSETS
	.align		4
        /*0028*/ 	.byte	0x04, 0x31
        /*002a*/ 	.short	(.L_1369 - .L_1368)


	//   ....[0]....
.L_1368:
        /*002c*/ 	.word	0x000018c0


	//   ....[1]....
        /*0030*/ 	.word	0x00001940


	//   ....[2]....
        /*0034*/ 	.word	0x000019e0


	//   ....[3]....
        /*0038*/ 	.word	0x00001a80


	//   ....[4]....
        /*003c*/ 	.word	0x00001b20


	//   ....[5]....
        /*0040*/ 	.word	0x00001bc0


	//   ....[6]....
        /*0044*/ 	.word	0x00001c60


	//   ....[7]....
        /*0048*/ 	.word	0x00001d00


	//   ....[8]....
        /*004c*/ 	.word	0x00001f10


	//   ....[9]....
        /*0050*/ 	.word	0x00001f70


	//   ....[10]....
        /*0054*/ 	.word	0x00002010


	//   ....[11]....
        /*0058*/ 	.word	0x000020b0


	//   ....[12]....
        /*005c*/ 	.word	0x00002230


	//   ....[13]....
        /*0060*/ 	.word	0x00002260


	//----- nvinfo : EIATTR_COOP_GROUP_MASK_REGIDS
	.align		4
.L_1369:
        /*0064*/ 	.byte	0x04, 0x29
        /*0066*/ 	.short	(.L_1371 - .L_1370)


	//   ....[0]....
.L_1370:
        /*0068*/ 	.word	0xffffffff


	//   ....[1]....
        /*006c*/ 	.word	0xffffffff


	//   ....[2]....
        /*0070*/ 	.word	0xffffffff


	//   ....[3]....
        /*0074*/ 	.word	0xffffffff


	//   ....[4]....
        /*0078*/ 	.word	0xffffffff


	//   ....[5]....
        /*007c*/ 	.word	0xffffffff


	//   ....[6]....
        /*0080*/ 	.word	0xffffffff


	//   ....[7]....
        /*0084*/ 	.word	0xffffffff


	//   ....[8]....
        /*0088*/ 	.word	0xffffffff


	//   ....[9]....
        /*008c*/ 	.word	0xffffffff


	//----- nvinfo : EIATTR_COOP_GROUP_INSTR_OFFSETS
	.align		4
.L_1371:
        /*0090*/ 	.byte	0x04, 0x28
        /*0092*/ 	.short	(.L_1373 - .L_1372)


	//   ....[0]....
.L_1372:
        /*0094*/ 	.word	0x000010e0


	//   ....[1]....
        /*0098*/ 	.word	0x000010f0


	//   ....[2]....
        /*009c*/ 	.word	0x00001120


	//   ....[3]....
        /*00a0*/ 	.word	0x00001130


	//   ....[4]....
        /*00a4*/ 	.word	0x00001170


	//   ....[5]....
        /*00a8*/ 	.word	0x00001180


	//   ....[6]....
        /*00ac*/ 	.word	0x000011c0


	//   ....[7]....
        /*00b0*/ 	.word	0x000011d0


	//   ....[8]....
        /*00b4*/ 	.word	0x00001250


	//   ....[9]....
        /*00b8*/ 	.word	0x00001260


	//----- nvinfo : EIATTR_VRC_CTA_INIT_COUNT
	.align		4
.L_1373:
        /*00bc*/ 	.byte	0x02, 0x4a
	.zero		1
	.zero		1


	//----- nvinfo : EIATTR_EXIT_INSTR_OFFSETS
	.align		4
        /*00c0*/ 	.byte	0x04, 0x1c
        /*00c2*/ 	.short	(.L_1375 - .L_1374)


	//   ....[0]....
.L_1374:
        /*00c4*/ 	.word	0x00000070


	//   ....[1]....
        /*00c8*/ 	.word	0x000044c0


	//----- nvinfo : EIATTR_MAX_THREADS
	.align		4
.L_1375:
        /*00cc*/ 	.byte	0x04, 0x05
        /*00ce*/ 	.short	(.L_1377 - .L_1376)
.L_1376:
        /*00d0*/ 	.word	0x00000180
        /*00d4*/ 	.word	0x00000001
        /*00d8*/ 	.word	0x00000001


	//----- nvinfo : EIATTR_CRS_STACK_SIZE
	.align		4
.L_1377:
        /*00dc*/ 	.byte	0x04, 0x1e
        /*00de*/ 	.short	(.L_1379 - .L_1378)
.L_1378:
        /*00e0*/ 	.word	0x00000000


	//----- nvinfo : EIATTR_CBANK_PARAM_SIZE
	.align		4
.L_1379:
        /*00e4*/ 	.byte	0x03, 0x19
        /*00e6*/ 	.short	0x00a0


	//----- nvinfo : EIATTR_PARAM_CBANK
	.align		4
        /*00e8*/ 	.byte	0x04, 0x0a
        /*00ea*/ 	.short	(.L_1381 - .L_1380)
	.align		4
.L_1380:
        /*00ec*/ 	.word	index@(.nv.constant0._Z35group_norm_nhwc_fwd_one_pass_kernelI11Bf16IOFp16WLi128ELi48ELi384EEv26Group_norm_nhwc_fwd_params)
        /*00f0*/ 	.short	0x0380
        /*00f2*/ 	.short	0x00a0


	//----- nvinfo : EIATTR_SW_WAR
	.align		4
.L_1381:
        /*00f4*/ 	.byte	0x04, 0x36
        /*00f6*/ 	.short	(.L_1383 - .L_1382)
.L_1382:
        /*00f8*/ 	.word	0x00000008
.L_1383:


//--------------------- .nv.info._Z35group_norm_nhwc_fwd_one_pass_kernelI11Bf16IOFp16WLi256ELi48ELi384EEv26Group_norm_nhwc_fwd_params --------------------------
	.section	.nv.info._Z35group_norm_nhwc_fwd_one_pass_kernelI11Bf16IOFp16WLi256ELi48ELi384EEv26Group_norm_nhwc_fwd_params,"",@"SHT_CUDA_INFO"
	.sectionflags	@""
	.align	4


	//----- nvinfo : EIATTR_CUDA_API_VERSION
	.align		4
        /*0000*/ 	.byte	0x04, 0x37
        /*0002*/ 	.short	(.L_1385 - .L_1384)
.L_1384:
        /*0004*/ 	.word	0x00000082


	//----- nvinfo : EIATTR_KPARAM_INFO
	.align		4
.L_1385:
        /*0008*/ 	.byte	0x04, 0x17
        /*000a*/ 	.short	(.L_1387 - .L_1386)
.L_1386:
        /*000c*/ 	.word	0x00000000
        /*0010*/ 	.short	0x0000
        /*0012*/ 	.short	0x0000
        /*0014*/ 	.byte	0x00, 0xf0, 0x81, 0x02


	//----- nvinfo : EIATTR_SPARSE_MMA_MASK
	.align		4
.L_1387:
        /*0018*/ 	.byte	0x03, 0x50
        /*001a*/ 	.short	0x0000


	//----- nvinfo : EIATTR_MAXREG_COUNT
	.align		4
        /*001c*/ 	.byte	0x03, 0x1b
        /*001e*/ 	.short	0x00a8


	//----- nvinfo : EIATTR_NUM_BARRIERS
	.align		4
        /*0020*/ 	.byte	0x02, 0x4c
        /*0022*/ 	.byte	0x01
	.zero		1


	//----- nvinfo : EIATTR_MERCURY_ISA_VERSION
	.align		4
        /*0024*/ 	.byte	0x03, 0x5f
        /*0026*/ 	.short	0x0101


	//----- nvinfo : EIATTR_COOP_GROUP_MASK_REGIDS
	.align		4
        /*0028*/ 	.byte	0x04, 0x29
        /*002a*/ 	.short	(.L_1389 - .L_1388)


	//   ....[0]....
.L_1388:
        /*002c*/ 	.word	0xffffffff


	//   ....[1]....
        /*0030*/ 	.word	0xffffffff


	//   ....[2]....
        /*0034*/ 	.word	0xffffffff


	//   ....[3]....
        /*0038*/ 	.word	0xffffffff


	//   ....[4]....
        /*003c*/ 	.word	0xffffffff


	//   ....[5]....
        /*0040*/ 	.word	0xffffffff


	//   ....[6]....
        /*0044*/ 	.word	0xffffffff


	//   ....[7]....
        /*0048*/ 	.word	0xffffffff


	//   ....[8]....
        /*004c*/ 	.word	0xffffffff


	//   ....[9]....
        /*0050*/ 	.word	0xffffffff


	//----- nvinfo : EIATTR_COOP_GROUP_INSTR_OFFSETS
	.align		4
.L_1389:
        /*0054*/ 	.byte	0x04, 0x28
        /*0056*/ 	.short	(.L_1391 - .L_1390)


	//   ....[0]....
.L_1390:
        /*0058*/ 	.word	0x00001c10


	//   ....[1]....
        /*005c*/ 	.word	0x00001c20


	//   ....[2]....
        /*0060*/ 	.word	0x00001c60


	//   ....[3]....
        /*0064*/ 	.word	0x00001c70


	//   ....[4]....
        /*0068*/ 	.word	0x00001cb0


	//   ....[5]....
        /*006c*/ 	.word	0x00001cc0


	//   ....[6]....
        /*0070*/ 	.word	0x00001d00


	//   ....[7]....
        /*0074*/ 	.word	0x00001d10


	//   ....[8]....
        /*0078*/ 	.word	0x00001d90


	//   ....[9]....
        /*007c*/ 	.word	0x00001da0


	//----- nvinfo : EIATTR_VRC_CTA_INIT_COUNT
	.align		4
.L_1391:
        /*0080*/ 	.byte	0x02, 0x4a
	.zero		1
	.zero		1


	//----- nvinfo : EIATTR_EXIT_INSTR_OFFSETS
	.align		4
        /*0084*/ 	.byte	0x04, 0x1c
        /*0086*/ 	.short	(.L_1393 - .L_1392)


	//   ....[0]....
.L_1392:
        /*0088*/ 	.word	0x00000060


	//   ....[1]....
        /*008c*/ 	.word	0x00006820


	//----- nvinfo : EIATTR_MAX_THREADS
	.align		4
.L_1393:
        /*0090*/ 	.byte	0x04, 0x05
        /*0092*/ 	.short	(.L_1395 - .L_1394)
.L_1394:
        /*0094*/ 	.word	0x00000180
        /*0098*/ 	.word	0x00000001
        /*009c*/ 	.word	0x00000001


	//----- nvinfo : EIATTR_CRS_STACK_SIZE
	.align		4
.L_1395:
        /*00a0*/ 	.byte	0x04, 0x1e
        /*00a2*/ 	.short	(.L_1397 - .L_1396)
.L_1396:
        /*00a4*/ 	.word	0x00000000


	//----- nvinfo : EIATTR_CBANK_PARAM_SIZE
	.align		4
.L_1397:
        /*00a8*/ 	.byte	0x03, 0x19
        /*00aa*/ 	.short	0x00a0


	//----- nvinfo : EIATTR_PARAM_CBANK
	.align		4
        /*00ac*/ 	.byte	0x04, 0x0a
        /*00ae*/ 	.short	(.L_1399 - .L_1398)
	.align		4
.L_1398:
        /*00b0*/ 	.word	index@(.nv.constant0._Z35group_norm_nhwc_fwd_one_pass_kernelI11Bf16IOFp16WLi256ELi48ELi384EEv26Group_norm_nhwc_fwd_params)
        /*00b4*/ 	.short	0x0380
        /*00b6*/ 	.short	0x00a0


	//----- nvinfo : EIATTR_SW_WAR
	.align		4
.L_1399:
        /*00b8*/ 	.byte	0x04, 0x36
        /*00ba*/ 	.short	(.L_1401 - .L_1400)
.L_1400:
        /*00bc*/ 	.word	0x00000008
.L_1401:


//--------------------- .nv.info._Z35group_norm_nhwc_fwd_one_pass_kernelI11Bf16IOFp16WLi512ELi48ELi384EEv26Group_norm_nhwc_fwd_params --------------------------
	.section	.nv.info._Z35group_norm_nhwc_fwd_one_pass_kernelI11Bf16IOFp16WLi512ELi48ELi384EEv26Group_norm_nhwc_fwd_params,"",@"SHT_CUDA_INFO"
	.sectionflags	@""
	.align	4


	//----- nvinfo : EIATTR_CUDA_API_VERSION
	.align		4
        /*0000*/ 	.byte	0x04, 0x37
        /*0002*/ 	.short	(.L_1403 - .L_1402)
.L_1402:
        /*0004*/ 	.word	0x00000082


	//----- nvinfo : EIATTR_KPARAM_INFO
	.align		4
.L_1403:
        /*0008*/ 	.byte	0x04, 0x17
        /*000a*/ 	.short	(.L_1405 - .L_1404)
.L_1404:
        /*000c*/ 	.word	0x00000000
        /*0010*/ 	.short	0x0000
        /*0012*/ 	.short	0x0000
        /*0014*/ 	.byte	0x00, 0xf0, 0x81, 0x02


	//----- nvinfo : EIATTR_SPARSE_MMA_MASK
	.align		4
.L_1405:
        /*0018*/ 	.byte	0x03, 0x50
        /*001a*/ 	.short	0x0000


	//----- nvinfo : EIATTR_MAXREG_COUNT
	.align		4
        /*001c*/ 	.byte	0x03, 0x1b
        /*001e*/ 	.short	0x00a8


	//----- nvinfo : EIATTR_NUM_BARRIERS
	.align		4
        /*0020*/ 	.byte	0x02, 0x4c
        /*0022*/ 	.byte	0x01
	.zero		1


	//----- nvinfo : EIATTR_MERCURY_ISA_VERSION
	.align		4
        /*0024*/ 	.byte	0x03, 0x5f
        /*0026*/ 	.short	0x0101


	//----- nvinfo : EIATTR_COOP_GROUP_MASK_REGIDS
	.align		4
        /*0028*/ 	.byte	0x04, 0x29
        /*002a*/ 	.short	(.L_1407 - .L_1406)


	//   ....[0]....
.L_1406:
        /*002c*/ 	.word	0xffffffff


	//   ....[1]....
        /*0030*/ 	.word	0xffffffff


	//   ....[2]....
        /*0034*/ 	.word	0xffffffff


	//   ....[3]....
        /*0038*/ 	.word	0xffffffff


	//   ....[4]....
        /*003c*/ 	.word	0xffffffff


	//   ....[5]....
        /*0040*/ 	.word	0xffffffff


	//   ....[6]....
        /*0044*/ 	.word	0xffffffff


	//   ....[7]....
        /*0048*/ 	.word	0xffffffff


	//   ....[8]....
        /*004c*/ 	.word	0xffffffff


	//   ....[9]....
        /*0050*/ 	.word	0xffffffff


	//----- nvinfo : EIATTR_COOP_GROUP_INSTR_OFFSETS
	.align		4
.L_1407:
        /*0054*/ 	.byte	0x04, 0x28
        /*0056*/ 	.short	(.L_1409 - .L_1408)


	//   ....[0]....
.L_1408:
        /*0058*/ 	.word	0x00003410


	//   ....[1]....
        /*005c*/ 	.word	0x00003420


	//   ....[2]....
        /*0060*/ 	.word	0x00003460


	//   ....[3]....
        /*0064*/ 	.word	0x00003470


	//   ....[4]....
        /*0068*/ 	.word	0x000034b0


	//   ....[5]....
        /*006c*/ 	.word	0x000034c0


	//   ....[6]....
        /*0070*/ 	.word	0x00003500


	//   ....[7]....
        /*0074*/ 	.word	0x00003510


	//   ....[8]....
        /*0078*/ 	.word	0x000035a0


	//   ....[9]....
        /*007c*/ 	.word	0x000035b0


	//----- nvinfo : EIATTR_VRC_CTA_INIT_COUNT
	.align		4
.L_1409:
        /*0080*/ 	.byte	0x02, 0x4a
	.zero		1
	.zero		1


	//----- nvinfo : EIATTR_EXIT_INSTR_OFFSETS
	.align		4
        /*0084*/ 	.byte	0x04, 0x1c
        /*0086*/ 	.short	(.L_1411 - .L_1410)


	//   ....[0]....
.L_1410:
        /*0088*/ 	.word	0x00000060


	//   ....[1]....
        /*008c*/ 	.word	0x0000b7f0


	//----- nvinfo : EIATTR_MAX_THREADS
	.align		4
.L_1411:
        /*0090*/ 	.byte	0x04, 0x05
        /*0092*/ 	.short	(.L_1413 - .L_1412)
.L_1412:
        /*0094*/ 	.word	0x00000180
        /*0098*/ 	.word	0x00000001
        /*009c*/ 	.word	0x00000001


	//----- nvinfo : EIATTR_CRS_STACK_SIZE
	.align		4
.L_1413:
        /*00a0*/ 	.byte	0x04, 0x1e
        /*00a2*/ 	.short	(.L_1415 - .L_1414)
.L_1414:
        /*00a4*/ 	.word	0x00000000


	//----- nvinfo : EIATTR_CBANK_PARAM_SIZE
	.align		4
.L_1415:
        /*00a8*/ 	.byte	0x03, 0x19
        /*00aa*/ 	.short	0x00a0


	//----- nvinfo : EIATTR_PARAM_CBANK
	.align		4
        /*00ac*/ 	.byte	0x04, 0x0a
        /*00ae*/ 	.short	(.L_1417 - .L_1416)
	.align		4
.L_1416:
        /*00b0*/ 	.word	index@(.nv.constant0._Z35group_norm_nhwc_fwd_one_pass_kernelI11Bf16IOFp16WLi512ELi48ELi384EEv26Group_norm_nhwc_fwd_params)
        /*00b4*/ 	.short	0x0380
        /*00b6*/ 	.short	0x00a0


	//----- nvinfo : EIATTR_SW_WAR
	.align		4
.L_1417:
        /*00b8*/ 	.byte	0x04, 0x36
        /*00ba*/ 	.short	(.L_1419 - .L_1418)
.L_1418:
        /*00bc*/ 	.word	0x00000008
.L_1419:


//--------------------- .nv.info._Z35group_norm_nhwc_fwd_one_pass_kernelI11Fp16IOFp32WLi64ELi48ELi384EEv26Group_norm_nhwc_fwd_params --------------------------
	.section	.nv.info._Z35group_norm_nhwc_fwd_one_pass_kernelI11Fp16IOFp32WLi64ELi48ELi384EEv26Group_norm_nhwc_fwd_params,"",@"SHT_CUDA_INFO"
	.sectionflags	@""
	.align	4


	//----- nvinfo : EIATTR_CUDA_API_VERSION
	.align		4
        /*0000*/ 	.byte	0x04, 0x37
        /*0002*/ 	.short	(.L_1421 - .L_1420)
.L_1420:
        /*0004*/ 	.word	0x00000082


	//----- nvinfo : EIATTR_KPARAM_INFO
	.align		4
.L_1421:
        /*0008*/ 	.byte	0x04, 0x17
        /*000a*/ 	.short	(.L_1423 - .L_1422)
.L_1422:
        /*000c*/ 	.word	0x00000000
        /*0010*/ 	.short	0x0000
        /*0012*/ 	.short	0x0000
        /*0014*/ 	.byte	0x00, 0xf0, 0x81, 0x02


	//----- nvinfo : EIATTR_SPARSE_MMA_MASK
	.align		4
.L_1423:
        /*0018*/ 	.byte	0x03, 0x50
        /*001a*/ 	.short	0x0000


	//----- nvinfo : EIATTR_MAXREG_COUNT
	.align		4
        /*001c*/ 	.byte	0x03, 0x1b
        /*001e*/ 	.short	0x00a8


	//----- nvinfo : EIATTR_NUM_BARRIERS
	.align		4
        /*0020*/ 	.byte	0x02, 0x4c
        /*0022*/ 	.byte	0x01
	.zero		1


	//----- nvinfo : EIATTR_MERCURY_ISA_VERSION
	.align		4
        /*0024*/ 	.byte	0x03, 0x5f
        /*0026*/ 	.short	0x0101


	//----- nvinfo : EIATTR_INT_WARP_WIDE_INSTR_OFFSETS
	.align		4
        /*0028*/ 	.byte	0x04, 0x31
        /*002a*/ 	.short	(.L_1425 - .L_1424)


	//   ....[0]....
.L_1424:
        /*002c*/ 	.word	0x00001280


	//   ....[1]....
        /*0030*/ 	.word	0x000012f0


	//   ....[2]....
        /*0034*/ 	.word	0x00001300


	//   ....[3]....
        /*0038*/ 	.word	0x00001330


	//   ....[4]....
        /*003c*/ 	.word	0x000014f0


	//   ....[5]....
        /*0040*/ 	.word	0x00001550


	//   ....[6]....
        /*0044*/ 	.word	0x00001580


	//   ....[7]....
        /*0048*/ 	.word	0x000015a0


	//   ....[8]....
        /*004c*/ 	.word	0x000018d0


	//   ....[9]....
        /*0050*/ 	.word	0x000018f0


	//   ....[10]....
        /*0054*/ 	.word	0x00001900


	//   ....[11]....
        /*0058*/ 	.word	0x00001930


	//   ....[12]....
        /*005c*/ 	.word	0x00001b90


	//   ....[13]....
        /*0060*/ 	.word	0x00001bb0


	//----- nvinfo : EIATTR_COOP_GROUP_MASK_REGIDS
	.align		4
.L_1425:
        /*0064*/ 	.byte	0x04, 0x29
        /*0066*/ 	.short	(.L_1427 - .L_1426)


	//   ....[0]....
.L_1426:
        /*0068*/ 	.word	0xffffffff


	//   ....[1]....
        /*006c*/ 	.word	0xffffffff


	//   ....[2]....
        /*0070*/ 	.word	0xffffffff


	//   ....[3]....
        /*0074*/ 	.word	0xffffffff


	//   ....[4]....
        /*0078*/ 	.word	0xffffffff


	//   ....[5]....
        /*007c*/ 	.word	0xffffffff


	//   ....[6]....
        /*0080*/ 	.word	0xffffffff


	//   ....[7]....
        /*0084*/ 	.word	0xffffffff


	//   ....[8]....
        /*0088*/ 	.word	0xffffffff


	//   ....[9]....
        /*008c*/ 	.word	0xffffffff


	//----- nvinfo : EIATTR_COOP_GROUP_INSTR_OFFSETS
	.align		4
.L_1427:
        /*0090*/ 	.byte	0x04, 0x28
        /*0092*/ 	.short	(.L_1429 - .L_1428)


	//   ....[0]....
.L_1428:
        /*0094*/ 	.word	0x00000a60


	//   ....[1]....
        /*0098*/ 	.word	0x00000a70


	//   ....[2]....
        /*009c*/ 	.word	0x00000aa0


	//   ....[3]....
        /*00a0*/ 	.word	0x00000ab0


	//   ....[4]....
        /*00a4*/ 	.word	0x00000af0


	//   ....[5]....
        /*00a8*/ 	.word	0x00000b00


	//   ....[6]....
        /*00ac*/ 	.word	0x00000b40


	//   ....[7]....
        /*00b0*/ 	.word	0x00000b50


	//   ....[8]....
        /*00b4*/ 	.word	0x00000bb0


	//   ....[9]....
        /*00b8*/ 	.word	0x00000bc0


	//----- nvinfo : EIATTR_VRC_CTA_INIT_COUNT
	.align		4
.L_1429:
        /*00bc*/ 	.byte	0x02, 0x4a
	.zero		1
	.zero		1


	//----- nvinfo : EIATTR_EXIT_INSTR_OFFSETS
	.align		4
        /*00c0*/ 	.byte	0x04, 0x1c
        /*00c2*/ 	.short	(.L_1431 - .L_1430)


	//   ....[0]....
.L_1430:
        /*00c4*/ 	.word	0x00000070


	//   ....[1]....
        /*00c8*/ 	.word	0x00002f30


	//----- nvinfo : EIATTR_MAX_THREADS
	.align		4
.L_1431:
        /*00cc*/ 	.byte	0x04, 0x05
        /*00ce*/ 	.short	(.L_1433 - .L_1432)
.L_1432:
        /*00d0*/ 	.word	0x00000180
        /*00d4*/ 	.word	0x00000001
        /*00d8*/ 	.word	0x00000001


	//----- nvinfo : EIATTR_CRS_STACK_SIZE
	.align		4
.L_1433:
        /*00dc*/ 	.byte	0x04, 0x1e
        /*00de*/ 	.short	(.L_1435 - .L_1434)
.L_1434:
        /*00e0*/ 	.word	0x00000000


	//----- nvinfo : EIATTR_CBANK_PARAM_SIZE
	.align		4
.L_1435:
        /*00e4*/ 	.byte	0x03, 0x19
        /*00e6*/ 	.short	0x00a0


	//----- nvinfo : EIATTR_PARAM_CBANK
	.align		4
        /*00e8*/ 	.byte	0x04, 0x0a
        /*00ea*/ 	.short	(.L_1437 - .L_1436)
	.align		4
.L_1436:
        /*00ec*/ 	.word	index@(.nv.constant0._Z35group_norm_nhwc_fwd_one_pass_kernelI11Fp16IOFp32WLi64ELi48ELi384EEv26Group_norm_nhwc_fwd_params)
        /*00f0*/ 	.short	0x0380
        /*00f2*/ 	.short	0x00a0


	//----- nvinfo : EIATTR_SW_WAR
	.align		4
.L_1437:
        /*00f4*/ 	.byte	0x04, 0x36
        /*00f6*/ 	.short	(.L_1439 - .L_1438)
.L_1438:
        /*00f8*/ 	.word	0x00000008
.L_1439:


//--------------------- .nv.info._Z35group_norm_nhwc_fwd_one_pass_kernelI11Fp16IOFp32WLi128ELi48ELi384EEv26Group_norm_nhwc_fwd_params --------------------------
	.section	.nv.info._Z35group_norm_nhwc_fwd_one_pass_kernelI11Fp16IOFp32WLi128ELi48ELi384EEv26Group_norm_nhwc_fwd_params,"",@"SHT_CUDA_INFO"
	.sectionflags	@""
	.align	4


	//----- nvinfo : EIATTR_CUDA_API_VERSION
	.align		4
        /*0000*/ 	.byte	0x04, 0x37
        /*0002*/ 	.short	(.L_1441 - .L_1440)
.L_1440:
        /*0004*/ 	.word	0x00000082


	//----- nvinfo : EIATTR_KPARAM_INFO
	.align		4
.L_1441:
        /*0008*/ 	.byte	0x04, 0x17
        /*000a*/ 	.short	(.L_1443 - .L_1442)
.L_1442:
        /*000c*/ 	.word	0x00000000
        /*0010*/ 	.short	0x0000
        /*0012*/ 	.short	0x0000
        /*0014*/ 	.byte	0x00, 0xf0, 0x81, 0x02


	//----- nvinfo : EIATTR_SPARSE_MMA_MASK
	.align		4
.L_1443:
        /*0018*/ 	.byte	0x03, 0x50
        /*001a*/ 	.short	0x0000


	//----- nvinfo : EIATTR_MAXREG_COUNT
	.align		4
        /*001c*/ 	.byte	0x03, 0x1b
        /*001e*/ 	.short	0x00a8


	//----- nvinfo : EIATTR_NUM_BARRIERS
	.align		4
        /*0020*/ 	.byte	0x02, 0x4c
        /*0022*/ 	.byte	0x01
	.zero		1


	//----- nvinfo : EIATTR_MERCURY_ISA_VERSION
	.align		4
        /*0024*/ 	.byte	0x03, 0x5f
        /*0026*/ 	.short	0x0101


	//----- nvinfo : EIATTR_INT_WARP_WIDE_INSTR_OFFSETS
	.align		4
        /*0028*/ 	.byte	0x04, 0x31
        /*002a*/ 	.short	(.L_1445 - .L_1444)


	//   ....[0]....
.L_1444:
        /*002c*/ 	.word	0x00001850


	//   ....[1]....
        /*0030*/ 	.word	0x000018d0


	//   ....[2]....
        /*0034*/ 	.word	0x00001970


	//   ....[3]....
        /*0038*/ 	.word	0x00001a10


	//   ....[4]....
        /*003c*/ 	.word	0x00001ab0


	//   ....[5]....
        /*0040*/ 	.word	0x00001b50


	//   ....[6]....
        /*0044*/ 	.word	0x00001bf0


	//   ....[7]....
        /*0048*/ 	.word	0x00001c90


	//   ....[8]....
        /*004c*/ 	.word	0x00001ea0


	//   ....[9]....
        /*0050*/ 	.word	0x00001f00


	//   ....[10]....
        /*0054*/ 	.word	0x00001fa0


	//   ....[11]....
        /*0058*/ 	.word	0x00002040


	//   ....[12]....
        /*005c*/ 	.word	0x000021c0


	//   ....[13]....
        /*0060*/ 	.word	0x000021f0


	//----- nvinfo : EIATTR_COOP_GROUP_MASK_REGIDS
	.align		4
.L_1445:
        /*0064*/ 	.byte	0x04, 0x29
        /*0066*/ 	.short	(.L_1447 - .L_1446)


	//   ....[0]....
.L_1446:
        /*0068*/ 	.word	0xffffffff


	//   ....[1]....
        /*006c*/ 	.word	0xffffffff


	//   ....[2]....
        /*0070*/ 	.word	0xffffffff


	//   ....[3]....
        /*0074*/ 	.word	0xffffffff


	//   ....[4]....
        /*0078*/ 	.word	0xffffffff


	//   ....[5]....
        /*007c*/ 	.word	0xffffffff


	//   ....[6]....
        /*0080*/ 	.word	0xffffffff


	//   ....[7]....
        /*0084*/ 	.word	0xffffffff


	//   ....[8]....
        /*0088*/ 	.word	0xffffffff


	//   ....[9]....
        /*008c*/ 	.word	0xffffffff


	//----- nvinfo : EIATTR_COOP_GROUP_INSTR_OFFSETS
	.align		4
.L_1447:
        /*0090*/ 	.byte	0x04, 0x28
        /*0092*/ 	.short	(.L_1449 - .L_1448)


	//   ....[0]....
.L_1448:
        /*0094*/ 	.word	0x00001070


	//   ....[1]....
        /*0098*/ 	.word	0x00001080


	//   ....[2]....
        /*009c*/ 	.word	0x000010b0


	//   ....[3]....
        /*00a0*/ 	.word	0x000010c0


	//   ....[4]....
        /*00a4*/ 	.word	0x00001100


	//   ....[5]....
        /*00a8*/ 	.word	0x00001110


	//   ....[6]....
        /*00ac*/ 	.word	0x00001150


	//   ....[7]....
        /*00b0*/ 	.word	0x00001160


	//   ....[8]....
        /*00b4*/ 	.word	0x000011e0


	//   ....[9]....
        /*00b8*/ 	.word	0x000011f0


	//----- nvinfo : EIATTR_VRC_CTA_INIT_COUNT
	.align		4
.L_1449:
        /*00bc*/ 	.byte	0x02, 0x4a
	.zero		1
	.zero		1


	//----- nvinfo : EIATTR_EXIT_INSTR_OFFSETS
	.align		4
        /*00c0*/ 	.byte	0x04, 0x1c
        /*00c2*/ 	.short	(.L_1451 - .L_1450)


	//   ....[0]....
.L_1450:
        /*00c4*/ 	.word	0x00000070


	//   ....[1]....
        /*00c8*/ 	.word	0x000043f0


	//----- nvinfo : EIATTR_MAX_THREADS
	.align		4
.L_1451:
        /*00cc*/ 	.byte	0x04, 0x05
        /*00ce*/ 	.short	(.L_1453 - .L_1452)
.L_1452:
        /*00d0*/ 	.word	0x00000180
        /*00d4*/ 	.word	0x00000001
        /*00d8*/ 	.word	0x00000001


	//----- nvinfo : EIATTR_CRS_STACK_SIZE
	.align		4
.L_1453:
        /*00dc*/ 	.byte	0x04, 0x1e
        /*00de*/ 	.short	(.L_1455 - .L_1454)
.L_1454:
        /*00e0*/ 	.word	0x00000000


	//----- nvinfo : EIATTR_CBANK_PARAM_SIZE
	.align		4
.L_1455:
        /*00e4*/ 	.byte	0x03, 0x19
        /*00e6*/ 	.short	0x00a0


	//----- nvinfo : EIATTR_PARAM_CBANK
	.align		4
        /*00e8*/ 	.byte	0x04, 0x0a
        /*00ea*/ 	.short	(.L_1457 - .L_1456)
	.align		4
.L_1456:
        /*00ec*/ 	.word	index@(.nv.constant0._Z35group_norm_nhwc_fwd_one_pass_kernelI11Fp16IOFp32WLi128ELi48ELi384EEv26Group_norm_nhwc_fwd_params)
        /*00f0*/ 	.short	0x0380
        /*00f2*/ 	.short	0x00a0


	//----- nvinfo : EIATTR_SW_WAR
	.align		4
.L_1457:
        /*00f4*/ 	.byte	0x04, 0x36
        /*00f6*/ 	.short	(.L_1459 - .L_1458)
.L_1458:
        /*00f8*/ 	.word	0x00000008
.L_1459:


//--------------------- .nv.info._Z35group_norm_nhwc_fwd_one_pass_kernelI11Fp16IOFp32WLi256ELi48ELi384EEv26Group_norm_nhwc_fwd_params --------------------------
	.section	.nv.info._Z35group_norm_nhwc_fwd_one_pass_kernelI11Fp16IOFp32WLi256ELi48ELi384EEv26Group_norm_nhwc_fwd_params,"",@"SHT_CUDA_INFO"
	.sectionflags	@""
	.align	4


	//----- nvinfo : EIATTR_CUDA_API_VERSION
	.align		4
        /*0000*/ 	.byte	0x04, 0x37
        /*0002*/ 	.short	(.L_1461 - .L_1460)
.L_1460:
        /*0004*/ 	.word	0x00000082


	//----- nvinfo : EIATTR_KPARAM_INFO
	.align		4
.L_1461:
        /*0008*/ 	.byte	0x04, 0x17
        /*000a*/ 	.short	(.L_1463 - .L_1462)
.L_1462:
        /*000c*/ 	.word	0x00000000
        /*0010*/ 	.short	0x0000
        /*0012*/ 	.short	0x0000
        /*0014*/ 	.byte	0x00, 0xf0, 0x81, 0x02


	//----- nvinfo : EIATTR_SPARSE_MMA_MASK
	.align		4
.L_1463:
        /*0018*/ 	.byte	0x03, 0x50
        /*001a*/ 	.short	0x0000


	//----- nvinfo : EIATTR_MAXREG_COUNT
	.align		4
        /*001c*/ 	.byte	0x03, 0x1b
        /*001e*/ 	.short	0x00a8


	//----- nvinfo : EIATTR_NUM_BARRIERS
	.align		4
        /*0020*/ 	.byte	0x02, 0x4c
        /*0022*/ 	.byte	0x01
	.zero		1


	//----- nvinfo : EIATTR_MERCURY_ISA_VERSION
	.align		4
        /*0024*/ 	.byte	0x03, 0x5f
        /*0026*/ 	.short	0x0101


	//----- nvinfo : EIATTR_COOP_GROUP_MASK_REGIDS
	.align		4
        /*0028*/ 	.byte	0x04, 0x29
        /*002a*/ 	.short	(.L_1465 - .L_1464)


	//   ....[0]....
.L_1464:
        /*002c*/ 	.word	0xffffffff


	//   ....[1]....
        /*0030*/ 	.word	0xffffffff


	//   ....[2]....
        /*0034*/ 	.word	0xffffffff


	//   ....[3]....
        /*0038*/ 	.word	0xffffffff


	//   ....[4]....
        /*003c*/ 	.word	0xffffffff


	//   ....[5]....
        /*0040*/ 	.word	0xffffffff


	//   ....[6]....
        /*0044*/ 	.word	0xffffffff


	//   ....[7]....
        /*0048*/ 	.word	0xffffffff


	//   ....[8]....
        /*004c*/ 	.word	0xffffffff


	//   ....[9]....
        /*0050*/ 	.word	0xffffffff


	//----- nvinfo : EIATTR_COOP_GROUP_INSTR_OFFSETS
	.align		4
.L_1465:
        /*0054*/ 	.byte	0x04, 0x28
        /*0056*/ 	.short	(.L_1467 - .L_1466)


	//   ....[0]....
.L_1466:
        /*0058*/ 	.word	0x00001b10


	//   ....[1]....
        /*005c*/ 	.word	0x00001b20


	//   ....[2]....
        /*0060*/ 	.word	0x00001b60


	//   ....[3]....
        /*0064*/ 	.word	0x00001b70


	//   ....[4]....
        /*0068*/ 	.word	0x00001bb0


	//   ....[5]....
        /*006c*/ 	.word	0x00001bc0


	//   ....[6]....
        /*0070*/ 	.word	0x00001c00


	//   ....[7]....
        /*0074*/ 	.word	0x00001c10


	//   ....[8]....
        /*0078*/ 	.word	0x00001c90


	//   ....[9]....
        /*007c*/ 	.word	0x00001ca0


	//----- nvinfo : EIATTR_VRC_CTA_INIT_COUNT
	.align		4
.L_1467:
        /*0080*/ 	.byte	0x02, 0x4a
	.zero		1
	.zero		1


	//----- nvinfo : EIATTR_EXIT_INSTR_OFFSETS
	.align		4
        /*0084*/ 	.byte	0x04, 0x1c
        /*0086*/ 	.short	(.L_1469 - .L_1468)


	//   ....[0]....
.L_1468:
        /*0088*/ 	.word	0x00000060


	//   ....[1]....
        /*008c*/ 	.word	0x000066c0


	//----- nvinfo : EIATTR_MAX_THREADS
	.align		4
.L_1469:
        /*0090*/ 	.byte	0x04, 0x05
        /*0092*/ 	.short	(.L_1471 - .L_1470)
.L_1470:
        /*0094*/ 	.word	0x00000180
        /*0098*/ 	.word	0x00000001
        /*009c*/ 	.word	0x00000001


	//----- nvinfo : EIATTR_CRS_STACK_SIZE
	.align		4
.L_1471:
        /*00a0*/ 	.byte	0x04, 0x1e
        /*00a2*/ 	.short	(.L_1473 - .L_1472)
.L_1472:
        /*00a4*/ 	.word	0x00000000


	//----- nvinfo : EIATTR_CBANK_PARAM_SIZE
	.align		4
.L_1473:
        /*00a8*/ 	.byte	0x03, 0x19
        /*00aa*/ 	.short	0x00a0


	//----- nvinfo : EIATTR_PARAM_CBANK
	.align		4
        /*00ac*/ 	.byte	0x04, 0x0a
        /*00ae*/ 	.short	(.L_1475 - .L_1474)
	.align		4
.L_1474:
        /*00b0*/ 	.word	index@(.nv.constant0._Z35group_norm_nhwc_fwd_one_pass_kernelI11Fp16IOFp32WLi256ELi48ELi384EEv26Group_norm_nhwc_fwd_params)
        /*00b4*/ 	.short	0x0380
        /*00b6*/ 	.short	0x00a0


	//----- nvinfo : EIATTR_SW_WAR
	.align		4
.L_1475:
        /*00b8*/ 	.byte	0x04, 0x36
        /*00ba*/ 	.short	(.L_1477 - .L_1476)
.L_1476:
        /*00bc*/ 	.word	0x00000008
.L_1477:


//--------------------- .nv.info._Z35group_norm_nhwc_fwd_one_pass_kernelI11Fp16IOFp32WLi512ELi48ELi384EEv26Group_norm_nhwc_fwd_params --------------------------
	.section	.nv.info._Z35group_norm_nhwc_fwd_one_pass_kernelI11Fp16IOFp32WLi512ELi48ELi384EEv26Group_norm_nhwc_fwd_params,"",@"SHT_CUDA_INFO"
	.sectionflags	@""
	.align	4


	//----- nvinfo : EIATTR_CUDA_API_VERSION
	.align		4
        /*0000*/ 	.byte	0x04, 0x37
        /*0002*/ 	.short	(.L_1479 - .L_1478)
.L_1478:
        /*0004*/ 	.word	0x00000082


	//----- nvinfo : EIATTR_KPARAM_INFO
	.align		4
.L_1479:
        /*0008*/ 	.byte	0x04, 0x17
        /*000a*/ 	.short	(.L_1481 - .L_1480)
.L_1480:
        /*000c*/ 	.word	0x00000000
        /*0010*/ 	.short	0x0000
        /*0012*/ 	.short	0x0000
        /*0014*/ 	.byte	0x00, 0xf0, 0x81, 0x02


	//----- nvinfo : EIATTR_SPARSE_MMA_MASK
	.align		4
.L_1481:
        /*0018*/ 	.byte	0x03, 0x50
        /*001a*/ 	.short	0x0000


	//----- nvinfo : EIATTR_MAXREG_COUNT
	.align		4
        /*001c*/ 	.byte	0x03, 0x1b
        /*001e*/ 	.short	0x00a8


	//----- nvinfo : EIATTR_NUM_BARRIERS
	.align		4
        /*0020*/ 	.byte	0x02, 0x4c
        /*0022*/ 	.byte	0x01
	.zero		1


	//----- nvinfo : EIATTR_MERCURY_ISA_VERSION
	.align		4
        /*0024*/ 	.byte	0x03, 0x5f
        /*0026*/ 	.short	0x0101


	//----- nvinfo : EIATTR_COOP_GROUP_MASK_REGIDS
	.align		4
        /*0028*/ 	.byte	0x04, 0x29
        /*002a*/ 	.short	(.L_1483 - .L_1482)


	//   ....[0]....
.L_1482:
        /*002c*/ 	.word	0xffffffff


	//   ....[1]....
        /*0030*/ 	.word	0xffffffff


	//   ....[2]....
        /*0034*/ 	.word	0xffffffff


	//   ....[3]....
        /*0038*/ 	.word	0xffffffff


	//   ....[4]....
        /*003c*/ 	.word	0xffffffff


	//   ....[5]....
        /*0040*/ 	.word	0xffffffff


	//   ....[6]....
        /*0044*/ 	.word	0xffffffff


	//   ....[7]....
        /*0048*/ 	.word	0xffffffff


	//   ....[8]....
        /*004c*/ 	.word	0xffffffff


	//   ....[9]....
        /*0050*/ 	.word	0xffffffff


	//----- nvinfo : EIATTR_COOP_GROUP_INSTR_OFFSETS
	.align		4
.L_1483:
        /*0054*/ 	.byte	0x04, 0x28
        /*0056*/ 	.short	(.L_1485 - .L_1484)


	//   ....[0]....
.L_1484:
        /*0058*/ 	.word	0x00003220


	//   ....[1]....
        /*005c*/ 	.word	0x00003230


	//   ....[2]....
        /*0060*/ 	.word	0x00003270


	//   ....[3]....
        /*0064*/ 	.word	0x00003280


	//   ....[4]....
        /*0068*/ 	.word	0x000032c0


	//   ....[5]....
        /*006c*/ 	.word	0x000032d0


	//   ....[6]....
        /*0070*/ 	.word	0x00003310


	//   ....[7]....
        /*0074*/ 	.word	0x00003320


	//   ....[8]....
        /*0078*/ 	.word	0x000033b0


	//   ....[9]....
        /*007c*/ 	.word	0x000033c0


	//----- nvinfo : EIATTR_VRC_CTA_INIT_COUNT
	.align		4
.L_1485:
        /*0080*/ 	.byte	0x02, 0x4a
	.zero		1
	.zero		1


	//----- nvinfo : EIATTR_EXIT_INSTR_OFFSETS
	.align		4
        /*0084*/ 	.byte	0x04, 0x1c
        /*0086*/ 	.short	(.L_1487 - .L_1486)


	//   ....[0]....
.L_1486:
        /*0088*/ 	.word	0x00000060


	//   ....[1]....
        /*008c*/ 	.word	0x0000b5a0


	//----- nvinfo : EIATTR_MAX_THREADS
	.align		4
.L_1487:
        /*0090*/ 	.byte	0x04, 0x05
        /*0092*/ 	.short	(.L_1489 - .L_1488)
.L_1488:
        /*0094*/ 	.word	0x00000180
        /*0098*/ 	.word	0x00000001
        /*009c*/ 	.word	0x00000001


	//----- nvinfo : EIATTR_CRS_STACK_SIZE
	.align		4
.L_1489:
        /*00a0*/ 	.byte	0x04, 0x1e
        /*00a2*/ 	.short	(.L_1491 - .L_1490)
.L_1490:
        /*00a4*/ 	.word	0x00000000


	//----- nvinfo : EIATTR_CBANK_PARAM_SIZE
	.align		4
.L_1491:
        /*00a8*/ 	.byte	0x03, 0x19
        /*00aa*/ 	.short	0x00a0


	//----- nvinfo : EIATTR_PARAM_CBANK
	.align		4
        /*00ac*/ 	.byte	0x04, 0x0a
        /*00ae*/ 	.short	(.L_1493 - .L_1492)
	.align		4
.L_1492:
        /*00b0*/ 	.word	index@(.nv.constant0._Z35group_norm_nhwc_fwd_one_pass_kernelI11Fp16IOFp32WLi512ELi48ELi384EEv26Group_norm_nhwc_fwd_params)
        /*00b4*/ 	.short	0x0380
        /*00b6*/ 	.short	0x00a0


	//----- nvinfo : EIATTR_SW_WAR
	.align		4
.L_1493:
        /*00b8*/ 	.byte	0x04, 0x36
        /*00ba*/ 	.short	(.L_1495 - .L_1494)
.L_1494:
        /*00bc*/ 	.word	0x00000008
.L_1495:


//--------------------- .nv.info._Z35group_norm_nhwc_fwd_one_pass_kernelI11Fp16IOBf16WLi64ELi48ELi384EEv26Group_norm_nhwc_fwd_params --------------------------
	.section	.nv.info._Z35group_norm_nhwc_fwd_one_pass_kernelI11Fp16IOBf16WLi64ELi48ELi384EEv26Group_norm_nhwc_fwd_params,"",@"SHT_CUDA_INFO"
	.sectionflags	@""
	.align	4


	//----- nvinfo : EIATTR_CUDA_API_VERSION
	.align		4
        /*0000*/ 	.byte	0x04, 0x37
        /*0002*/ 	.short	(.L_1497 - .L_1496)
.L_1496:
        /*0004*/ 	.word	0x00000082


	//----- nvinfo : EIATTR_KPARAM_INFO
	.align		4
.L_1497:
        /*0008*/ 	.byte	0x04, 0x17
        /*000a*/ 	.short	(.L_1499 - .L_1498)
.L_1498:
        /*000c*/ 	.word	0x00000000
        /*0010*/ 	.short	0x0000
        /*0012*/ 	.short	0x0000
        /*0014*/ 	.byte	0x00, 0xf0, 0x81, 0x02


	//----- nvinfo : EIATTR_SPARSE_MMA_MASK
	.align		4
.L_1499:
        /*0018*/ 	.byte	0x03, 0x50
        /*001a*/ 	.short	0x0000


	//----- nvinfo : EIATTR_MAXREG_COUNT
	.align		4
        /*001c*/ 	.byte	0x03, 0x1b
        /*001e*/ 	.short	0x00a8


	//----- nvinfo : EIATTR_NUM_BARRIERS
	.align		4
        /*0020*/ 	.byte	0x02, 0x4c
        /*0022*/ 	.byte	0x01
	.zero		1


	//----- nvinfo : EIATTR_MERCURY_ISA_VERSION
	.align		4
        /*0024*/ 	.byte	0x03, 0x5f
        /*0026*/ 	.short	0x0101


	//----- nvinfo : EIATTR_INT_WARP_WIDE_INSTR_OFFSETS
	.align		4
        /*0028*/ 	.byte	0x04, 0x31
        /*002a*/ 	.short	(.L_1501 - .L_1500)


	//   ....[0]....
.L_1500:
        /*002c*/ 	.word	0x00001280


	//   ....[1]....
        /*0030*/ 	.word	0x000012f0


	//   ....[2]....
        /*0034*/ 	.word	0x00001300


	//   ....[3]....
        /*0038*/ 	.word	0x00001330


	//   ....[4]....
        /*003c*/ 	.word	0x000014f0


	//   ....[5]....
        /*0040*/ 	.word	0x00001550


	//   ....[6]....
        /*0044*/ 	.word	0x00001580


	//   ....[7]....
        /*0048*/ 	.word	0x000015a0


	//   ....[8]....
        /*004c*/ 	.word	0x000018d0


	//   ....[9]....
        /*0050*/ 	.word	0x000018f0


	//   ....[10]....
        /*0054*/ 	.word	0x00001900


	//   ....[11]....
        /*0058*/ 	.word	0x00001930


	//   ....[12]....
        /*005c*/ 	.word	0x00001b90


	//   ....[13]....
        /*0060*/ 	.word	0x00001bb0


	//----- nvinfo : EIATTR_COOP_GROUP_MASK_REGIDS
	.align		4
.L_1501:
        /*0064*/ 	.byte	0x04, 0x29
        /*0066*/ 	.short	(.L_1503 - .L_1502)


	//   ....[0]....
.L_1502:
        /*0068*/ 	.word	0xffffffff


	//   ....[1]....
        /*006c*/ 	.word	0xffffffff


	//   ....[2]....
        /*0070*/ 	.word	0xffffffff


	//   ....[3]....
        /*0074*/ 	.word	0xffffffff


	//   ....[4]....
        /*0078*/ 	.word	0xffffffff


	//   ....[5]....
        /*007c*/ 	.word	0xffffffff


	//   ....[6]....
        /*0080*/ 	.word	0xffffffff


	//   ....[7]....
        /*0084*/ 	.word	0xffffffff


	//   ....[8]....
        /*0088*/ 	.word	0xffffffff


	//   ....[9]....
        /*008c*/ 	.word	0xffffffff


	//----- nvinfo : EIATTR_COOP_GROUP_INSTR_OFFSETS
	.align		4
.L_1503:
        /*0090*/ 	.byte	0x04, 0x28
        /*0092*/ 	.short	(.L_1505 - .L_1504)


	//   ....[0]....
.L_1504:
        /*0094*/ 	.word	0x00000a60


	//   ....[1]....
        /*0098*/ 	.word	0x00000a70


	//   ....[2]....
        /*009c*/ 	.word	0x00000aa0


	//   ....[3]....
        /*00a0*/ 	.word	0x00000ab0


	//   ....[4]....
        /*00a4*/ 	.word	0x00000af0


	//   ....[5]....
        /*00a8*/ 	.word	0x00000b00


	//   ....[6]....
        /*00ac*/ 	.word	0x00000b40


	//   ....[7]....
        /*00b0*/ 	.word	0x00000b50


	//   ....[8]....
        /*00b4*/ 	.word	0x00000bb0


	//   ....[9]....
        /*00b8*/ 	.word	0x00000bc0


	//----- nvinfo : EIATTR_VRC_CTA_INIT_COUNT
	.align		4
.L_1505:
        /*00bc*/ 	.byte	0x02, 0x4a
	.zero		1
	.zero		1


	//----- nvinfo : EIATTR_EXIT_INSTR_OFFSETS
	.align		4
        /*00c0*/ 	.byte	0x04, 0x1c
        /*00c2*/ 	.short	(.L_1507 - .L_1506)


	//   ....[0]....
.L_1506:
        /*00c4*/ 	.word	0x00000070


	//   ....[1]....
        /*00c8*/ 	.word	0x00002f90


	//----- nvinfo : EIATTR_MAX_THREADS
	.align		4
.L_1507:
        /*00cc*/ 	.byte	0x04, 0x05
        /*00ce*/ 	.short	(.L_1509 - .L_1508)
.L_1508:
        /*00d0*/ 	.word	0x00000180
        /*00d4*/ 	.word	0x00000001
        /*00d8*/ 	.word	0x00000001


	//----- nvinfo : EIATTR_CRS_STACK_SIZE
	.align		4
.L_1509:
        /*00dc*/ 	.byte	0x04, 0x1e
        /*00de*/ 	.short	(.L_1511 - .L_1510)
.L_1510:
        /*00e0*/ 	.word	0x00000000


	//----- nvinfo : EIATTR_CBANK_PARAM_SIZE
	.align		4
.L_1511:
        /*00e4*/ 	.byte	0x03, 0x19
        /*00e6*/ 	.short	0x00a0


	//----- nvinfo : EIATTR_PARAM_CBANK
	.align		4
        /*00e8*/ 	.byte	0x04, 0x0a
        /*00ea*/ 	.short	(.L_1513 - .L_1512)
	.align		4
.L_1512:
        /*00ec*/ 	.word	index@(.nv.constant0._Z35group_norm_nhwc_fwd_one_pass_kernelI11Fp16IOBf16WLi64ELi48ELi384EEv26Group_norm_nhwc_fwd_params)
        /*00f0*/ 	.short	0x0380
        /*00f2*/ 	.short	0x00a0


	//----- nvinfo : EIATTR_SW_WAR
	.align		4
.L_1513:
        /*00f4*/ 	.byte	0x04, 0x36
        /*00f6*/ 	.short	(.L_1515 - .L_1514)
.L_1514:
        /*00f8*/ 	.word	0x00000008
.L_1515:


//--------------------- .nv.info._Z35group_norm_nhwc_fwd_one_pass_kernelI11Fp16IOBf16WLi128ELi48ELi384EEv26Group_norm_nhwc_fwd_params --------------------------
	.section	.nv.info._Z35group_norm_nhwc_fwd_one_pass_kernelI11Fp16IOBf16WLi128ELi48ELi384EEv26Group_norm_nhwc_fwd_params,"",@"SHT_CUDA_INFO"
	.sectionflags	@""
	.align	4


	//----- nvinfo : EIATTR_CUDA_API_VERSION
	.align		4
        /*0000*/ 	.byte	0x04, 0x37
        /*0002*/ 	.short	(.L_1517 - .L_1516)
.L_1516:
        /*0004*/ 	.word	0x00000082


	//----- nvinfo : EIATTR_KPARAM_INFO
	.align		4
.L_1517:
        /*0008*/ 	.byte	0x04, 0x17
        /*000a*/ 	.short	(.L_1519 - .L_1518)
.L_1518:
        /*000c*/ 	.word	0x00000000
        /*0010*/ 	.short	0x0000
        /*0012*/ 	.short	0x0000
        /*0014*/ 	.byte	0x00, 0xf0, 0x81, 0x02


	//----- nvinfo : EIATTR_SPARSE_MMA_MASK
	.align		4
.L_1519:
        /*0018*/ 	.byte	0x03, 0x50
        /*001a*/ 	.short	0x0000


	//----- nvinfo : EIATTR_MAXREG_COUNT
	.align		4
        /*001c*/ 	.byte	0x03, 0x1b
        /*001e*/ 	.short	0x00a8


	//----- nvinfo : EIATTR_NUM_BARRIERS
	.align		4
        /*0020*/ 	.byte	0x02, 0x4c
        /*0022*/ 	.byte	0x01
	.zero		1


	//----- nvinfo : EIATTR_MERCURY_ISA_VERSION
	.align		4
        /*0024*/ 	.byte	0x03, 0x5f
        /*0026*/ 	.short	0x0101


	//----- nvinfo : EIATTR_INT_WARP_WIDE_INSTR_OFFSETS
	.align		4
        /*0028*/ 	.byte	0x04, 0x31
        /*002a*/ 	.short	(.L_1521 - .L_1520)


	//   ....[0]....
.L_1520:
        /*002c*/ 	.word	0x00001840


	//   ....[1]....
        /*0030*/ 	.word	0x000018c0


	//   ....[2]....
        /*0034*/ 	.word	0x00001960


	//   ....[3]....
        /*0038*/ 	.word	0x00001a00


	//   ....[4]....
        /*003c*/ 	.word	0x00001aa0


	//   ....[5]....
        /*0040*/ 	.word	0x00001b40


	//   ....[6]....
        /*0044*/ 	.word	0x00001be0


	//   ....[7]....
        /*0048*/ 	.word	0x00001c80


	//   ....[8]....
        /*004c*/ 	.word	0x00001e90


	//   ....[9]....
        /*0050*/ 	.word	0x00001ef0


	//   ....[10]....
        /*0054*/ 	.word	0x00001f90


	//   ....[11]....
        /*0058*/ 	.word	0x00002030


	//   ....[12]....
        /*005c*/ 	.word	0x000021b0


	//   ....[13]....
        /*0060*/ 	.word	0x000021e0


	//----- nvinfo : EIATTR_COOP_GROUP_MASK_REGIDS
	.align		4
.L_1521:
        /*0064*/ 	.byte	0x04, 0x29
        /*0066*/ 	.short	(.L_1523 - .L_1522)


	//   ....[0]....
.L_1522:
        /*0068*/ 	.word	0xffffffff


	//   ....[1]....
        /*006c*/ 	.word	0xffffffff


	//   ....[2]....
        /*0070*/ 	.word	0xffffffff


	//   ....[3]....
        /*0074*/ 	.word	0xffffffff


	//   ....[4]....
        /*0078*/ 	.word	0xffffffff


	//   ....[5]....
        /*007c*/ 	.word	0xffffffff


	//   ....[6]....
        /*0080*/ 	.word	0xffffffff


	//   ....[7]....
        /*0084*/ 	.word	0xffffffff


	//   ....[8]....
        /*0088*/ 	.word	0xffffffff


	//   ....[9]....
        /*008c*/ 	.word	0xffffffff


	//----- nvinfo : EIATTR_COOP_GROUP_INSTR_OFFSETS
	.align		4
.L_1523:
        /*0090*/ 	.byte	0x04, 0x28
        /*0092*/ 	.short	(.L_1525 - .L_1524)


	//   ....[0]....
.L_1524:
        /*0094*/ 	.word	0x00001060


	//   ....[1]....
        /*0098*/ 	.word	0x00001070


	//   ....[2]....
        /*009c*/ 	.word	0x000010a0


	//   ....[3]....
        /*00a0*/ 	.word	0x000010b0


	//   ....[4]....
        /*00a4*/ 	.word	0x000010f0


	//   ....[5]....
        /*00a8*/ 	.word	0x00001100


	//   ....[6]....
        /*00ac*/ 	.word	0x00001140


	//   ....[7]....
        /*00b0*/ 	.word	0x00001150


	//   ....[8]....
        /*00b4*/ 	.word	0x000011d0


	//   ....[9]....
        /*00b8*/ 	.word	0x000011e0


	//----- nvinfo : EIATTR_VRC_CTA_INIT_COUNT
	.align		4
.L_1525:
        /*00bc*/ 	.byte	0x02, 0x4a
	.zero		1
	.zero		1


	//----- nvinfo : EIATTR_EXIT_INSTR_OFFSETS
	.align		4
        /*00c0*/ 	.byte	0x04, 0x1c
        /*00c2*/ 	.short	(.L_1527 - .L_1526)


	//   ....[0]....
.L_1526:
        /*00c4*/ 	.word	0x00000070


	//   ....[1]....
        /*00c8*/ 	.word	0x00004440


	//----- nvinfo : EIATTR_MAX_THREADS
	.align		4
.L_1527:
        /*00cc*/ 	.byte	0x04, 0x05
        /*00ce*/ 	.short	(.L_1529 - .L_1528)
.L_1528:
        /*00d0*/ 	.word	0x00000180
        /*00d4*/ 	.word	0x00000001
        /*00d8*/ 	.word	0x00000001


	//----- nvinfo : EIATTR_CRS_STACK_SIZE
	.align		4
.L_1529:
        /*00dc*/ 	.byte	0x04, 0x1e
        /*00de*/ 	.short	(.L_1531 - .L_1530)
.L_1530:
        /*00e0*/ 	.word	0x00000000


	//----- nvinfo : EIATTR_CBANK_PARAM_SIZE
	.align		4
.L_1531:
        /*00e4*/ 	.byte	0x03, 0x19
        /*00e6*/ 	.short	0x00a0


	//----- nvinfo : EIATTR_PARAM_CBANK
	.align		4
        /*00e8*/ 	.byte	0x04, 0x0a
        /*00ea*/ 	.short	(.L_1533 - .L_1532)
	.align		4
.L_1532:
        /*00ec*/ 	.word	index@(.nv.constant0._Z35group_norm_nhwc_fwd_one_pass_kernelI11Fp16IOBf16WLi128ELi48ELi384EEv26Group_norm_nhwc_fwd_params)
        /*00f0*/ 	.short	0x0380
        /*00f2*/ 	.short	0x00a0


	//----- nvinfo : EIATTR_SW_WAR
	.align		4
.L_1533:
        /*00f4*/ 	.byte	0x04, 0x36
        /*00f6*/ 	.short	(.L_1535 - .L_1534)
.L_1534:
        /*00f8*/ 	.word	0x00000008
.L_1535:


//--------------------- .nv.info._Z35group_norm_nhwc_fwd_one_pass_kernelI11Fp16IOBf16WLi256ELi48ELi384EEv26Group_norm_nhwc_fwd_params --------------------------
	.section	.nv.info._Z35group_norm_nhwc_fwd_one_pass_kernelI11Fp16IOBf16WLi256ELi48ELi384EEv26Group_norm_nhwc_fwd_params,"",@"SHT_CUDA_INFO"
	.sectionflags	@""
	.align	4


	//----- nvinfo : EIATTR_CUDA_API_VERSION
	.align		4
        /*0000*/ 	.byte	0x04, 0x37
        /*0002*/ 	.short	(.L_1537 - .L_1536)
.L_1536:
        /*0004*/ 	.word	0x00000082


	//----- nvinfo : EIATTR_KPARAM_INFO
	.align		4
.L_1537:
        /*0008*/ 	.byte	0x04, 0x17
        /*000a*/ 	.short	(.L_1539 - .L_1538)
.L_1538:
        /*000c*/ 	.word	0x00000000
        /*0010*/ 	.short	0x0000
        /*0012*/ 	.short	0x0000
        /*0014*/ 	.byte	0x00, 0xf0, 0x81, 0x02


	//----- nvinfo : EIATTR_SPARSE_MMA_MASK
	.align		4
.L_1539:
        /*0018*/ 	.byte	0x03, 0x50
        /*001a*/ 	.short	0x0000


	//----- nvinfo : EIATTR_MAXREG_COUNT
	.align		4
        /*001c*/ 	.byte	0x03, 0x1b
        /*001e*/ 	.short	0x00a8


	//----- nvinfo : EIATTR_NUM_BARRIERS
	.align		4
        /*0020*/ 	.byte	0x02, 0x4c
        /*0022*/ 	.byte	0x01
	.zero		1


	//----- nvinfo : EIATTR_MERCURY_ISA_VERSION
	.align		4
        /*0024*/ 	.byte	0x03, 0x5f
        /*0026*/ 	.short	0x0101


	//----- nvinfo : EIATTR_COOP_GROUP_MASK_REGIDS
	.align		4
        /*0028*/ 	.byte	0x04, 0x29
        /*002a*/ 	.short	(.L_1541 - .L_1540)


	//   ....[0]....
.L_1540:
        /*002c*/ 	.word	0xffffffff


	//   ....[1]....
        /*0030*/ 	.word	0xffffffff


	//   ....[2]....
        /*0034*/ 	.word	0xffffffff


	//   ....[3]....
        /*0038*/ 	.word	0xffffffff


	//   ....[4]....
        /*003c*/ 	.word	0xffffffff


	//   ....[5]....
        /*0040*/ 	.word	0xffffffff


	//   ....[6]....
        /*0044*/ 	.word	0xffffffff


	//   ....[7]....
        /*0048*/ 	.word	0xffffffff


	//   ....[8]....
        /*004c*/ 	.word	0xffffffff


	//   ....[9]....
        /*0050*/ 	.word	0xffffffff


	//----- nvinfo : EIATTR_COOP_GROUP_INSTR_OFFSETS
	.align		4
.L_1541:
        /*0054*/ 	.byte	0x04, 0x28
        /*0056*/ 	.short	(.L_1543 - .L_1542)


	//   ....[0]....
.L_1542:
        /*0058*/ 	.word	0x00001b10


	//   ....[1]....
        /*005c*/ 	.word	0x00001b20


	//   ....[2]....
        /*0060*/ 	.word	0x00001b60


	//   ....[3]....
        /*0064*/ 	.word	0x00001b70


	//   ....[4]....
        /*0068*/ 	.word	0x00001bb0


	//   ....[5]....
        /*006c*/ 	.word	0x00001bc0


	//   ....[6]....
        /*0070*/ 	.word	0x00001c00


	//   ....[7]....
        /*0074*/ 	.word	0x00001c10


	//   ....[8]....
        /*0078*/ 	.word	0x00001c90


	//   ....[9]....
        /*007c*/ 	.word	0x00001ca0


	//----- nvinfo : EIATTR_VRC_CTA_INIT_COUNT
	.align		4
.L_1543:
        /*0080*/ 	.byte	0x02, 0x4a
	.zero		1
	.zero		1


	//----- nvinfo : EIATTR_EXIT_INSTR_OFFSETS
	.align		4
        /*0084*/ 	.byte	0x04, 0x1c
        /*0086*/ 	.short	(.L_1545 - .L_1544)


	//   ....[0]....
.L_1544:
        /*0088*/ 	.word	0x00000060


	//   ....[1]....
        /*008c*/ 	.word	0x00006720


	//----- nvinfo : EIATTR_MAX_THREADS
	.align		4
.L_1545:
        /*0090*/ 	.byte	0x04, 0x05
        /*0092*/ 	.short	(.L_1547 - .L_1546)
.L_1546:
        /*0094*/ 	.word	0x00000180
        /*0098*/ 	.word	0x00000001
        /*009c*/ 	.word	0x00000001


	//----- nvinfo : EIATTR_CRS_STACK_SIZE
	.align		4
.L_1547:
        /*00a0*/ 	.byte	0x04, 0x1e
        /*00a2*/ 	.short	(.L_1549 - .L_1548)
.L_1548:
        /*00a4*/ 	.word	0x00000000


	//----- nvinfo : EIATTR_CBANK_PARAM_SIZE
	.align		4
.L_1549:
        /*00a8*/ 	.byte	0x03, 0x19
        /*00aa*/ 	.short	0x00a0


	//----- nvinfo : EIATTR_PARAM_CBANK
	.align		4
        /*00ac*/ 	.byte	0x04, 0x0a
        /*00ae*/ 	.short	(.L_1551 - .L_1550)
	.align		4
.L_1550:
        /*00b0*/ 	.word	index@(.nv.constant0._Z35group_norm_nhwc_fwd_one_pass_kernelI11Fp16IOBf16WLi256ELi48ELi384EEv26Group_norm_nhwc_fwd_params)
        /*00b4*/ 	.short	0x0380
        /*00b6*/ 	.short	0x00a0


	//----- nvinfo : EIATTR_SW_WAR
	.align		4
.L_1551:
        /*00b8*/ 	.byte	0x04, 0x36
        /*00ba*/ 	.short	(.L_1553 - .L_1552)
.L_1552:
        /*00bc*/ 	.word	0x00000008
.L_1553:


//--------------------- .nv.info._Z35group_norm_nhwc_fwd_one_pass_kernelI11Fp16IOBf16WLi512ELi48ELi384EEv26Group_norm_nhwc_fwd_params --------------------------
	.section	.nv.info._Z35group_norm_nhwc_fwd_one_pass_kernelI11Fp16IOBf16WLi512ELi48ELi384EEv26Group_norm_nhwc_fwd_params,"",@"SHT_CUDA_INFO"
	.sectionflags	@""
	.align	4


	//----- nvinfo : EIATTR_CUDA_API_VERSION
	.align		4
        /*0000*/ 	.byte	0x04, 0x37
        /*0002*/ 	.short	(.L_1555 - .L_1554)
.L_1554:
        /*0004*/ 	.word	0x00000082


	//----- nvinfo : EIATTR_KPARAM_INFO
	.align		4
.L_1555:
        /*0008*/ 	.byte	0x04, 0x17
        /*000a*/ 	.short	(.L_1557 - .L_1556)
.L_1556:
        /*000c*/ 	.word	0x00000000
        /*0010*/ 	.short	0x0000
        /*0012*/ 	.short	0x0000
        /*0014*/ 	.byte	0x00, 0xf0, 0x81, 0x02


	//----- nvinfo : EIATTR_SPARSE_MMA_MASK
	.align		4
.L_1557:
        /*0018*/ 	.byte	0x03, 0x50
        /*001a*/ 	.short	0x0000


	//----- nvinfo : EIATTR_MAXREG_COUNT
	.align		4
        /*001c*/ 	.byte	0x03, 0x1b
        /*001e*/ 	.short	0x00a8


	//----- nvinfo : EIATTR_NUM_BARRIERS
	.align		4
        /*0020*/ 	.byte	0x02, 0x4c
        /*0022*/ 	.byte	0x01
	.zero		1


	//----- nvinfo : EIATTR_MERCURY_ISA_VERSION
	.align		4
        /*0024*/ 	.byte	0x03, 0x5f
        /*0026*/ 	.short	0x0101


	//----- nvinfo : EIATTR_COOP_GROUP_MASK_REGIDS
	.align		4
        /*0028*/ 	.byte	0x04, 0x29
        /*002a*/ 	.short	(.L_1559 - .L_1558)


	//   ....[0]....
.L_1558:
        /*002c*/ 	.word	0xffffffff


	//   ....[1]....
        /*0030*/ 	.word	0xffffffff


	//   ....[2]....
        /*0034*/ 	.word	0xffffffff


	//   ....[3]....
        /*0038*/ 	.word	0xffffffff


	//   ....[4]....
        /*003c*/ 	.word	0xffffffff


	//   ....[5]....
        /*0040*/ 	.word	0xffffffff


	//   ....[6]....
        /*0044*/ 	.word	0xffffffff


	//   ....[7]....
        /*0048*/ 	.word	0xffffffff


	//   ....[8]....
        /*004c*/ 	.word	0xffffffff


	//   ....[9]....
        /*0050*/ 	.word	0xffffffff


	//----- nvinfo : EIATTR_COOP_GROUP_INSTR_OFFSETS
	.align		4
.L_1559:
        /*0054*/ 	.byte	0x04, 0x28
        /*0056*/ 	.short	(.L_1561 - .L_1560)


	//   ....[0]....
.L_1560:
        /*0058*/ 	.word	0x00003230


	//   ....[1]....
        /*005c*/ 	.word	0x00003240


	//   ....[2]....
        /*0060*/ 	.word	0x00003280


	//   ....[3]....
        /*0064*/ 	.word	0x00003290


	//   ....[4]....
        /*0068*/ 	.word	0x000032d0


	//   ....[5]....
        /*006c*/ 	.word	0x000032e0


	//   ....[6]....
        /*0070*/ 	.word	0x00003320


	//   ....[7]....
        /*0074*/ 	.word	0x00003330


	//   ....[8]....
        /*0078*/ 	.word	0x000033c0


	//   ....[9]....
        /*007c*/ 	.word	0x000033d0


	//----- nvinfo : EIATTR_VRC_CTA_INIT_COUNT
	.align		4
.L_1561:
        /*0080*/ 	.byte	0x02, 0x4a
	.zero		1
	.zero		1


	//----- nvinfo : EIATTR_EXIT_INSTR_OFFSETS
	.align		4
        /*0084*/ 	.byte	0x04, 0x1c
        /*0086*/ 	.short	(.L_1563 - .L_1562)


	//   ....[0]....
.L_1562:
        /*0088*/ 	.word	0x00000060


	//   ....[1]....
        /*008c*/ 	.word	0x0000b610


	//----- nvinfo : EIATTR_MAX_THREADS
	.align		4
.L_1563:
        /*0090*/ 	.byte	0x04, 0x05
        /*0092*/ 	.short	(.L_1565 - .L_1564)
.L_1564:
        /*0094*/ 	.word	0x00000180
        /*0098*/ 	.word	0x00000001
        /*009c*/ 	.word	0x00000001


	//----- nvinfo : EIATTR_CRS_STACK_SIZE
	.align		4
.L_1565:
        /*00a0*/ 	.byte	0x04, 0x1e
        /*00a2*/ 	.short	(.L_1567 - .L_1566)
.L_1566:
        /*00a4*/ 	.word	0x00000000


	//----- nvinfo : EIATTR_CBANK_PARAM_SIZE
	.align		4
.L_1567:
        /*00a8*/ 	.byte	0x03, 0x19
        /*00aa*/ 	.short	0x00a0


	//----- nvinfo : EIATTR_PARAM_CBANK
	.align		4
        /*00ac*/ 	.byte	0x04, 0x0a
        /*00ae*/ 	.short	(.L_1569 - .L_1568)
	.align		4
.L_1568:
        /*00b0*/ 	.word	index@(.nv.constant0._Z35group_norm_nhwc_fwd_one_pass_kernelI11Fp16IOBf16WLi512ELi48ELi384EEv26Group_norm_nhwc_fwd_params)
        /*00b4*/ 	.short	0x0380
        /*00b6*/ 	.short	0x00a0


	//----- nvinfo : EIATTR_SW_WAR
	.align		4
.L_1569:
        /*00b8*/ 	.byte	0x04, 0x36
        /*00ba*/ 	.short	(.L_1571 - .L_1570)
.L_1570:
        /*00bc*/ 	.word	0x00000008
.L_1571:


//--------------------- .nv.info._Z35group_norm_nhwc_fwd_one_pass_kernelI11Fp16IOFp16WLi64ELi48ELi384EEv26Group_norm_nhwc_fwd_params --------------------------
	.section	.nv.info._Z35group_norm_nhwc_fwd_one_pass_kernelI11Fp16IOFp16WLi64ELi48ELi384EEv26Group_norm_nhwc_fwd_params,"",@"SHT_CUDA_INFO"
	.sectionflags	@""
	.align	4


	//----- nvinfo : EIATTR_CUDA_API_VERSION
	.align		4
        /*0000*/ 	.byte	0x04, 0x37
        /*0002*/ 	.short	(.L_1573 - .L_1572)
.L_1572:
        /*0004*/ 	.word	0x00000082


	//----- nvinfo : EIATTR_KPARAM_INFO
	.align		4
.L_1573:
        /*0008*/ 	.byte	0x04, 0x17
        /*000a*/ 	.short	(.L_1575 - .L_1574)
.L_1574:
        /*000c*/ 	.word	0x00000000
        /*0010*/ 	.short	0x0000
        /*0012*/ 	.short	0x0000
        /*0014*/ 	.byte	0x00, 0xf0, 0x81, 0x02


	//----- nvinfo : EIATTR_SPARSE_MMA_MASK
	.align		4
.L_1575:
        /*0018*/ 	.byte	0x03, 0x50
        /*001a*/ 	.short	0x0000


	//----- nvinfo : EIATTR_MAXREG_COUNT
	.align		4
        /*001c*/ 	.byte	0x03, 0x1b
        /*001e*/ 	.short	0x00a8


	//----- nvinfo : EIATTR_NUM_BARRIERS
	.align		4
        /*0020*/ 	.byte	0x02, 0x4c
        /*0022*/ 	.byte	0x01
	.zero		1


	//----- nvinfo : EIATTR_MERCURY_ISA_VERSION
	.align		4
        /*0024*/ 	.byte	0x03, 0x5f
        /*0026*/ 	.short	0x0101


	//----- nvinfo : EIATTR_INT_WARP_WIDE_INSTR_OFFSETS
	.align		4
        /*0028*/ 	.byte	0x04, 0x31
        /*002a*/ 	.short	(.L_1577 - .L_1576)


	//   ....[0]....
.L_1576:
        /*002c*/ 	.word	0x00001280


	//   ....[1]....
        /*0030*/ 	.word	0x000012f0


	//   ....[2]....
        /*0034*/ 	.word	0x00001300


	//   ....[3]....
        /*0038*/ 	.word	0x00001330


	//   ....[4]....
        /*003c*/ 	.word	0x000014f0


	//   ....[5]....
        /*0040*/ 	.word	0x00001550


	//   ....[6]....
        /*0044*/ 	.word	0x00001570


	//   ....[7]....
        /*0048*/ 	.word	0x000015a0


	//   ....[8]....
        /*004c*/ 	.word	0x000018d0


	//   ....[9]....
        /*0050*/ 	.word	0x000018f0


	//   ....[10]....
        /*0054*/ 	.word	0x00001910


	//   ....[11]....
        /*0058*/ 	.word	0x00001930


	//   ....[12]....
        /*005c*/ 	.word	0x00001b90


	//   ....[13]....
        /*0060*/ 	.word	0x00001bb0


	//----- nvinfo : EIATTR_COOP_GROUP_MASK_REGIDS
	.align		4
.L_1577:
        /*0064*/ 	.byte	0x04, 0x29
        /*0066*/ 	.short	(.L_1579 - .L_1578)


	//   ....[0]....
.L_1578:
        /*0068*/ 	.word	0xffffffff


	//   ....[1]....
        /*006c*/ 	.word	0xffffffff


	//   ....[2]....
        /*0070*/ 	.word	0xffffffff


	//   ....[3]....
        /*0074*/ 	.word	0xffffffff


	//   ....[4]....
        /*0078*/ 	.word	0xffffffff


	//   ....[5]....
        /*007c*/ 	.word	0xffffffff


	//   ....[6]....
        /*0080*/ 	.word	0xffffffff


	//   ....[7]....
        /*0084*/ 	.word	0xffffffff


	//   ....[8]....
        /*0088*/ 	.word	0xffffffff


	//   ....[9]....
        /*008c*/ 	.word	0xffffffff


	//----- nvinfo : EIATTR_COOP_GROUP_INSTR_OFFSETS
	.align		4
.L_1579:
        /*0090*/ 	.byte	0x04, 0x28
        /*0092*/ 	.short	(.L_1581 - .L_1580)


	//   ....[0]....
.L_1580:
        /*0094*/ 	.word	0x00000a60


	//   ....[1]....
        /*0098*/ 	.word	0x00000a70


	//   ....[2]....
        /*009c*/ 	.word	0x00000aa0


	//   ....[3]....
        /*00a0*/ 	.word	0x00000ab0


	//   ....[4]....
        /*00a4*/ 	.word	0x00000af0


	//   ....[5]....
        /*00a8*/ 	.word	0x00000b00


	//   ....[6]....
        /*00ac*/ 	.word	0x00000b40


	//   ....[7]....
        /*00b0*/ 	.word	0x00000b50


	//   ....[8]....
        /*00b4*/ 	.word	0x00000bb0


	//   ....[9]....
        /*00b8*/ 	.word	0x00000bc0


	//----- nvinfo : EIATTR_VRC_CTA_INIT_COUNT
	.align		4
.L_1581:
        /*00bc*/ 	.byte	0x02, 0x4a
	.zero		1
	.zero		1


	//----- nvinfo : EIATTR_EXIT_INSTR_OFFSETS
	.align		4
        /*00c0*/ 	.byte	0x04, 0x1c
        /*00c2*/ 	.short	(.L_1583 - .L_1582)


	//   ....[0]....
.L_1582:
        /*00c4*/ 	.word	0x00000070


	//   ....[1]....
        /*00c8*/ 	.word	0x00002f90


	//----- nvinfo : EIATTR_MAX_THREADS
	.align		4
.L_1583:
        /*00cc*/ 	.byte	0x04, 0x05
        /*00ce*/ 	.short	(.L_1585 - .L_1584)
.L_1584:
        /*00d0*/ 	.word	0x00000180
        /*00d4*/ 	.word	0x00000001
        /*00d8*/ 	.word	0x00000001


	//----- nvinfo : EIATTR_CRS_STACK_SIZE
	.align		4
.L_1585:
        /*00dc*/ 	.byte	0x04, 0x1e
        /*00de*/ 	.short	(.L_1587 - .L_1586)
.L_1586:
        /*00e0*/ 	.word	0x00000000


	//----- nvinfo : EIATTR_CBANK_PARAM_SIZE
	.align		4
.L_1587:
        /*00e4*/ 	.byte	0x03, 0x19
        /*00e6*/ 	.short	0x00a0


	//----- nvinfo : EIATTR_PARAM_CBANK
	.align		4
        /*00e8*/ 	.byte	0x04, 0x0a
        /*00ea*/ 	.short	(.L_1589 - .L_1588)
	.align		4
.L_1588:
        /*00ec*/ 	.word	index@(.nv.constant0._Z35group_norm_nhwc_fwd_one_pass_kernelI11Fp16IOFp16WLi64ELi48ELi384EEv26Group_norm_nhwc_fwd_params)
        /*00f0*/ 	.short	0x0380
        /*00f2*/ 	.short	0x00a0


	//----- nvinfo : EIATTR_SW_WAR
	.align		4
.L_1589:
        /*00f4*/ 	.byte	0x04, 0x36
        /*00f6*/ 	.short	(.L_1591 - .L_1590)
.L_1590:
        /*00f8*/ 	.word	0x00000008
.L_1591:


//--------------------- .nv.info._Z35group_norm_nhwc_fwd_one_pass_kernelI11Fp16IOFp16WLi128ELi48ELi384EEv26Group_norm_nhwc_fwd_params --------------------------
	.section	.nv.info._Z35group_norm_nhwc_fwd_one_pass_kernelI11Fp16IOFp16WLi128ELi48ELi384EEv26Group_norm_nhwc_fwd_params,"",@"SHT_CUDA_INFO"
	.sectionflags	@""
	.align	4


	//----- nvinfo : EIATTR_CUDA_API_VERSION
	.align		4
        /*0000*/ 	.byte	0x04, 0x37
        /*0002*/ 	.short	(.L_1593 - .L_1592)
.L_1592:
        /*0004*/ 	.word	0x00000082


	//----- nvinfo : EIATTR_KPARAM_INFO
	.align		4
.L_1593:
        /*0008*/ 	.byte	0x04, 0x17
        /*000a*/ 	.short	(.L_1595 - .L_1594)
.L_1594:
        /*000c*/ 	.word	0x00000000
        /*0010*/ 	.short	0x0000
        /*0012*/ 	.short	0x0000
        /*0014*/ 	.byte	0x00, 0xf0, 0x81, 0x02


	//----- nvinfo : EIATTR_SPARSE_MMA_MASK
	.align		4
.L_1595:
        /*0018*/ 	.byte	0x03, 0x50
        /*001a*/ 	.short	0x0000


	//----- nvinfo : EIATTR_MAXREG_COUNT
	.align		4
        /*001c*/ 	.byte	0x03, 0x1b
        /*001e*/ 	.short	0x00a8


	//----- nvinfo : EIATTR_NUM_BARRIERS
	.align		4
        /*0020*/ 	.byte	0x02, 0x4c
        /*0022*/ 	.byte	0x01
	.zero		1


	//----- nvinfo : EIATTR_MERCURY_ISA_VERSION
	.align		4
        /*0024*/ 	.byte	0x03, 0x5f
        /*0026*/ 	.short	0x0101


	//----- nvinfo : EIATTR_INT_WARP_WIDE_INSTR_OFFSETS
	.align		4
        /*0028*/ 	.byte	0x04, 0x31
        /*002a*/ 	.short	(.L_1597 - .L_1596)


	//   ....[0]....
.L_1596:
        /*002c*/ 	.word	0x00001840


	//   ....[1]....
        /*0030*/ 	.word	0x000018c0


	//   ....[2]....
        /*0034*/ 	.word	0x00001960


	//   ....[3]....
        /*0038*/ 	.word	0x00001a00


	//   ....[4]....
        /*003c*/ 	.word	0x00001aa0


	//   ....[5]....
        /*0040*/ 	.word	0x00001b40


	//   ....[6]....
        /*0044*/ 	.word	0x00001be0


	//   ....[7]....
        /*0048*/ 	.word	0x00001c80


	//   ....[8]....
        /*004c*/ 	.word	0x00001e90


	//   ....[9]....
        /*0050*/ 	.word	0x00001ef0


	//   ....[10]....
        /*0054*/ 	.word	0x00001f90


	//   ....[11]....
        /*0058*/ 	.word	0x00002030


	//   ....[12]....
        /*005c*/ 	.word	0x000021b0


	//   ....[13]....
        /*0060*/ 	.word	0x000021e0


	//----- nvinfo : EIATTR_COOP_GROUP_MASK_REGIDS
	.align		4
.L_1597:
        /*0064*/ 	.byte	0x04, 0x29
        /*0066*/ 	.short	(.L_1599 - .L_1598)


	//   ....[0]....
.L_1598:
        /*0068*/ 	.word	0xffffffff


	//   ....[1]....
        /*006c*/ 	.word	0xffffffff


	//   ....[2]....
        /*0070*/ 	.word	0xffffffff


	//   ....[3]....
        /*0074*/ 	.word	0xffffffff


	//   ....[4]....
        /*0078*/ 	.word	0xffffffff


	//   ....[5]....
        /*007c*/ 	.word	0xffffffff


	//   ....[6]....
        /*0080*/ 	.word	0xffffffff


	//   ....[7]....
        /*0084*/ 	.word	0xffffffff


	//   ....[8]....
        /*0088*/ 	.word	0xffffffff


	//   ....[9]....
        /*008c*/ 	.word	0xffffffff


	//----- nvinfo : EIATTR_COOP_GROUP_INSTR_OFFSETS
	.align		4
.L_1599:
        /*0090*/ 	.byte	0x04, 0x28
        /*0092*/ 	.short	(.L_1601 - .L_1600)


	//   ....[0]....
.L_1600:
        /*0094*/ 	.word	0x00001060


	//   ....[1]....
        /*0098*/ 	.word	0x00001070


	//   ....[2]....
        /*009c*/ 	.word	0x000010a0


	//   ....[3]....
        /*00a0*/ 	.word	0x000010b0


	//   ....[4]....
        /*00a4*/ 	.word	0x000010f0


	//   ....[5]....
        /*00a8*/ 	.word	0x00001100


	//   ....[6]....
        /*00ac*/ 	.word	0x00001140


	//   ....[7]....
        /*00b0*/ 	.word	0x00001150


	//   ....[8]....
        /*00b4*/ 	.word	0x000011d0


	//   ....[9]....
        /*00b8*/ 	.word	0x000011e0


	//----- nvinfo : EIATTR_VRC_CTA_INIT_COUNT
	.align		4
.L_1601:
        /*00bc*/ 	.byte	0x02, 0x4a
	.zero		1
	.zero		1


	//----- nvinfo : EIATTR_EXIT_INSTR_OFFSETS
	.align		4
        /*00c0*/ 	.byte	0x04, 0x1c
        /*00c2*/ 	.short	(.L_1603 - .L_1602)


	//   ....[0]....
.L_1602:
        /*00c4*/ 	.word	0x00000070


	//   ....[1]....
        /*00c8*/ 	.word	0x00004440


	//----- nvinfo : EIATTR_MAX_THREADS
	.align		4
.L_1603:
        /*00cc*/ 	.byte	0x04, 0x05
        /*00ce*/ 	.short	(.L_1605 - .L_1604)
.L_1604:
        /*00d0*/ 	.word	0x00000180
        /*00d4*/ 	.word	0x00000001
        /*00d8*/ 	.word	0x00000001


	//----- nvinfo : EIATTR_CRS_STACK_SIZE
	.align		4
.L_1605:
        /*00dc*/ 	.byte	0x04, 0x1e
        /*00de*/ 	.short	(.L_1607 - .L_1606)
.L_1606:
        /*00e0*/ 	.word	0x00000000


	//----- nvinfo : EIATTR_CBANK_PARAM_SIZE
	.align		4
.L_1607:
        /*00e4*/ 	.byte	0x03, 0x19
        /*00e6*/ 	.short	0x00a0


	//----- nvinfo : EIATTR_PARAM_CBANK
	.align		4
        /*00e8*/ 	.byte	0x04, 0x0a
        /*00ea*/ 	.short	(.L_1609 - .L_1608)
	.align		4
.L_1608:
        /*00ec*/ 	.word	index@(.nv.constant0._Z35group_norm_nhwc_fwd_one_pass_kernelI11Fp16IOFp16WLi128ELi48ELi384EEv26Group_norm_nhwc_fwd_params)
        /*00f0*/ 	.short	0x0380
        /*00f2*/ 	.short	0x00a0


	//----- nvinfo : EIATTR_SW_WAR
	.align		4
.L_1609:
        /*00f4*/ 	.byte	0x04, 0x36
        /*00f6*/ 	.short	(.L_1611 - .L_1610)
.L_1610:
        /*00f8*/ 	.word	0x00000008
.L_1611:


//--------------------- .nv.info._Z35group_norm_nhwc_fwd_one_pass_kernelI11Fp16IOFp16WLi256ELi48ELi384EEv26Group_norm_nhwc_fwd_params --------------------------
	.section	.nv.info._Z35group_norm_nhwc_fwd_one_pass_kernelI11Fp16IOFp16WLi256ELi48ELi384EEv26Group_norm_nhwc_fwd_params,"",@"SHT_CUDA_INFO"
	.sectionflags	@""
	.align	4


	//----- nvinfo : EIATTR_CUDA_API_VERSION
	.align		4
        /*0000*/ 	.byte	0x04, 0x37
        /*0002*/ 	.short	(.L_1613 - .L_1612)
.L_1612:
        /*0004*/ 	.word	0x00000082


	//----- nvinfo : EIATTR_KPARAM_INFO
	.align		4
.L_1613:
        /*0008*/ 	.byte	0x04, 0x17
        /*000a*/ 	.short	(.L_1615 - .L_1614)
.L_1614:
        /*000c*/ 	.word	0x00000000
        /*0010*/ 	.short	0x0000
        /*0012*/ 	.short	0x0000
        /*0014*/ 	.byte	0x00, 0xf0, 0x81, 0x02


	//----- nvinfo : EIATTR_SPARSE_MMA_MASK
	.align		4
.L_1615:
        /*0018*/ 	.byte	0x03, 0x50
        /*001a*/ 	.short	0x0000


	//----- nvinfo : EIATTR_MAXREG_COUNT
	.align		4
        /*001c*/ 	.byte	0x03, 0x1b
        /*001e*/ 	.short	0x00a8


	//----- nvinfo : EIATTR_NUM_BARRIERS
	.align		4
        /*0020*/ 	.byte	0x02, 0x4c
        /*0022*/ 	.byte	0x01
	.zero		1


	//----- nvinfo : EIATTR_MERCURY_ISA_VERSION
	.align		4
        /*0024*/ 	.byte	0x03, 0x5f
        /*0026*/ 	.short	0x0101


	//----- nvinfo : EIATTR_COOP_GROUP_MASK_REGIDS
	.align		4
        /*0028*/ 	.byte	0x04, 0x29
        /*002a*/ 	.short	(.L_1617 - .L_1616)


	//   ....[0]....
.L_1616:
        /*002c*/ 	.word	0xffffffff


	//   ....[1]....
        /*0030*/ 	.word	0xffffffff


	//   ....[2]....
        /*0034*/ 	.word	0xffffffff


	//   ....[3]....
        /*0038*/ 	.word	0xffffffff


	//   ....[4]....
        /*003c*/ 	.word	0xffffffff


	//   ....[5]....
        /*0040*/ 	.word	0xffffffff


	//   ....[6]....
        /*0044*/ 	.word	0xffffffff


	//   ....[7]....
        /*0048*/ 	.word	0xffffffff


	//   ....[8]....
        /*004c*/ 	.word	0xffffffff


	//   ....[9]....
        /*0050*/ 	.word	0xffffffff


	//----- nvinfo : EIATTR_COOP_GROUP_INSTR_OFFSETS
	.align		4
.L_1617:
        /*0054*/ 	.byte	0x04, 0x28
        /*0056*/ 	.short	(.L_1619 - .L_1618)


	//   ....[0]....
.L_1618:
        /*0058*/ 	.word	0x00001b10


	//   ....[1]....
        /*005c*/ 	.word	0x00001b20


	//   ....[2]....
        /*0060*/ 	.word	0x00001b60


	//   ....[3]....
        /*0064*/ 	.word	0x00001b70


	//   ....[4]....
        /*0068*/ 	.word	0x00001bb0


	//   ....[5]....
        /*006c*/ 	.word	0x00001bc0


	//   ....[6]....
        /*0070*/ 	.word	0x00001c00


	//   ....[7]....
        /*0074*/ 	.word	0x00001c10


	//   ....[8]....
        /*0078*/ 	.word	0x00001c90


	//   ....[9]....
        /*007c*/ 	.word	0x00001ca0


	//----- nvinfo : EIATTR_VRC_CTA_INIT_COUNT
	.align		4
.L_1619:
        /*0080*/ 	.byte	0x02, 0x4a
	.zero		1
	.zero		1


	//----- nvinfo : EIATTR_EXIT_INSTR_OFFSETS
	.align		4
        /*0084*/ 	.byte	0x04, 0x1c
        /*0086*/ 	.short	(.L_1621 - .L_1620)


	//   ....[0]....
.L_1620:
        /*0088*/ 	.word	0x00000060


	//   ....[1]....
        /*008c*/ 	.word	0x00006720


	//----- nvinfo : EIATTR_MAX_THREADS
	.align		4
.L_1621:
        /*0090*/ 	.byte	0x04, 0x05
        /*0092*/ 	.short	(.L_1623 - .L_1622)
.L_1622:
        /*0094*/ 	.word	0x00000180
        /*0098*/ 	.word	0x00000001
        /*009c*/ 	.word	0x00000001


	//----- nvinfo : EIATTR_CRS_STACK_SIZE
	.align		4
.L_1623:
        /*00a0*/ 	.byte	0x04, 0x1e
        /*00a2*/ 	.short	(.L_1625 - .L_1624)
.L_1624:
        /*00a4*/ 	.word	0x00000000


	//----- nvinfo : EIATTR_CBANK_PARAM_SIZE
	.align		4
.L_1625:
        /*00a8*/ 	.byte	0x03, 0x19
        /*00aa*/ 	.short	0x00a0


	//----- nvinfo : EIATTR_PARAM_CBANK
	.align		4
        /*00ac*/ 	.byte	0x04, 0x0a
        /*00ae*/ 	.short	(.L_1627 - .L_1626)
	.align		4
.L_1626:
        /*00b0*/ 	.word	index@(.nv.constant0._Z35group_norm_nhwc_fwd_one_pass_kernelI11Fp16IOFp16WLi256ELi48ELi384EEv26Group_norm_nhwc_fwd_params)
        /*00b4*/ 	.short	0x0380
        /*00b6*/ 	.short	0x00a0


	//----- nvinfo : EIATTR_SW_WAR
	.align		4
.L_1627:
        /*00b8*/ 	.byte	0x04, 0x36
        /*00ba*/ 	.short	(.L_1629 - .L_1628)
.L_1628:
        /*00bc*/ 	.word	0x00000008
.L_1629:


//--------------------- .nv.info._Z35group_norm_nhwc_fwd_one_pass_kernelI11Fp16IOFp16WLi512ELi48ELi384EEv26Group_norm_nhwc_fwd_params --------------------------
	.section	.nv.info._Z35group_norm_nhwc_fwd_one_pass_kernelI11Fp16IOFp16WLi512ELi48ELi384EEv26Group_norm_nhwc_fwd_params,"",@"SHT_CUDA_INFO"
	.sectionflags	@""
	.align	4


	//----- nvinfo : EIATTR_CUDA_API_VERSION
	.align		4
        /*0000*/ 	.byte	0x04, 0x37
        /*0002*/ 	.short	(.L_1631 - .L_1630)
.L_1630:
        /*0004*/ 	.word	0x00000082


	//----- nvinfo : EIATTR_KPARAM_INFO
	.align		4
.L_1631:
        /*0008*/ 	.byte	0x04, 0x17
        /*000a*/ 	.short	(.L_1633 - .L_1632)
.L_1632:
        /*000c*/ 	.word	0x00000000
        /*0010*/ 	.short	0x0000
        /*0012*/ 	.short	0x0000
        /*0014*/ 	.byte	0x00, 0xf0, 0x81, 0x02


	//----- nvinfo : EIATTR_SPARSE_MMA_MASK
	.align		4
.L_1633:
        /*0018*/ 	.byte	0x03, 0x50
        /*001a*/ 	.short	0x0000


	//----- nvinfo : EIATTR_MAXREG_COUNT
	.align		4
        /*001c*/ 	.byte	0x03, 0x1b
        /*001e*/ 	.short	0x00a8


	//----- nvinfo : EIATTR_NUM_BARRIERS
	.align		4
        /*0020*/ 	.byte	0x02, 0x4c
        /*0022*/ 	.byte	0x01
	.zero		1


	//----- nvinfo : EIATTR_MERCURY_ISA_VERSION
	.align		4
        /*0024*/ 	.byte	0x03, 0x5f
        /*0026*/ 	.short	0x0101


	//----- nvinfo : EIATTR_COOP_GROUP_MASK_REGIDS
	.align		4
        /*0028*/ 	.byte	0x04, 0x29
        /*002a*/ 	.short	(.L_1635 - .L_1634)


	//   ....[0]....
.L_1634:
        /*002c*/ 	.word	0xffffffff


	//   ....[1]....
        /*0030*/ 	.word	0xffffffff


	//   ....[2]....
        /*0034*/ 	.word	0xffffffff


	//   ....[3]....
        /*0038*/ 	.word	0xffffffff


	//   ....[4]....
        /*003c*/ 	.word	0xffffffff


	//   ....[5]....
        /*0040*/ 	.word	0xffffffff


	//   ....[6]....
        /*0044*/ 	.word	0xffffffff


	//   ....[7]....
        /*0048*/ 	.word	0xffffffff


	//   ....[8]....
        /*004c*/ 	.word	0xffffffff


	//   ....[9]....
        /*0050*/ 	.word	0xffffffff


	//----- nvinfo : EIATTR_COOP_GROUP_INSTR_OFFSETS
	.align		4
.L_1635:
        /*0054*/ 	.byte	0x04, 0x28
        /*0056*/ 	.short	(.L_1637 - .L_1636)


	//   ....[0]....
.L_1636:
        /*0058*/ 	.word	0x00003230


	//   ....[1]....
        /*005c*/ 	.word	0x00003240


	//   ....[2]....
        /*0060*/ 	.word	0x00003280


	//   ....[3]....
        /*0064*/ 	.word	0x00003290


	//   ....[4]....
        /*0068*/ 	.word	0x000032d0


	//   ....[5]....
        /*006c*/ 	.word	0x000032e0


	//   ....[6]....
        /*0070*/ 	.word	0x00003320


	//   ....[7]....
        /*0074*/ 	.word	0x00003330


	//   ....[8]....
        /*0078*/ 	.word	0x000033c0


	//   ....[9]....
        /*007c*/ 	.word	0x000033d0


	//----- nvinfo : EIATTR_VRC_CTA_INIT_COUNT
	.align		4
.L_1637:
        /*0080*/ 	.byte	0x02, 0x4a
	.zero		1
	.zero		1


	//----- nvinfo : EIATTR_EXIT_INSTR_OFFSETS
	.align		4
        /*0084*/ 	.byte	0x04, 0x1c
        /*0086*/ 	.short	(.L_1639 - .L_1638)


	//   ....[0]....
.L_1638:
        /*0088*/ 	.word	0x00000060


	//   ....[1]....
        /*008c*/ 	.word	0x0000b610


	//----- nvinfo : EIATTR_MAX_THREADS
	.align		4
.L_1639:
        /*0090*/ 	.byte	0x04, 0x05
        /*0092*/ 	.short	(.L_1641 - .L_1640)
.L_1640:
        /*0094*/ 	.word	0x00000180
        /*0098*/ 	.word	0x00000001
        /*009c*/ 	.word	0x00000001


	//----- nvinfo : EIATTR_CRS_STACK_SIZE
	.align		4
.L_1641:
        /*00a0*/ 	.byte	0x04, 0x1e
        /*00a2*/ 	.short	(.L_1643 - .L_1642)
.L_1642:
        /*00a4*/ 	.word	0x00000000


	//----- nvinfo : EIATTR_CBANK_PARAM_SIZE
	.align		4
.L_1643:
        /*00a8*/ 	.byte	0x03, 0x19
        /*00aa*/ 	.short	0x00a0


	//----- nvinfo : EIATTR_PARAM_CBANK
	.align		4
        /*00ac*/ 	.byte	0x04, 0x0a
        /*00ae*/ 	.short	(.L_1645 - .L_1644)
	.align		4
.L_1644:
        /*00b0*/ 	.word	index@(.nv.constant0._Z35group_norm_nhwc_fwd_one_pass_kernelI11Fp16IOFp16WLi512ELi48ELi384EEv26Group_norm_nhwc_fwd_params)
        /*00b4*/ 	.short	0x0380
        /*00b6*/ 	.short	0x00a0


	//----- nvinfo : EIATTR_SW_WAR
	.align		4
.L_1645:
        /*00b8*/ 	.byte	0x04, 0x36
        /*00ba*/ 	.short	(.L_1647 - .L_1646)
.L_1646:
        /*00bc*/ 	.word	0x00000008
.L_1647:


//--------------------- .nv.info._Z35group_norm_nhwc_fwd_one_pass_kernelI11Fp32IOFp32WLi64ELi48ELi384EEv26Group_norm_nhwc_fwd_params --------------------------
	.section	.nv.info._Z35group_norm_nhwc_fwd_one_pass_kernelI11Fp32IOFp32WLi64ELi48ELi384EEv26Group_norm_nhwc_fwd_params,"",@"SHT_CUDA_INFO"
	.sectionflags	@""
	.align	4


	//----- nvinfo : EIATTR_CUDA_API_VERSION
	.align		4
        /*0000*/ 	.byte	0x04, 0x37
        /*0002*/ 	.short	(.L_1649 - .L_1648)
.L_1648:
        /*0004*/ 	.word	0x00000082


	//----- nvinfo : EIATTR_KPARAM_INFO
	.align		4
.L_1649:
        /*0008*/ 	.byte	0x04, 0x17
        /*000a*/ 	.short	(.L_1651 - .L_1650)
.L_1650:
        /*000c*/ 	.word	0x00000000
        /*0010*/ 	.short	0x0000
        /*0012*/ 	.short	0x0000
        /*0014*/ 	.byte	0x00, 0xf0, 0x81, 0x02


	//----- nvinfo : EIATTR_SPARSE_MMA_MASK
	.align		4
.L_1651:
        /*0018*/ 	.byte	0x03, 0x50
        /*001a*/ 	.short	0x0000


	//----- nvinfo : EIATTR_MAXREG_COUNT
	.align		4
        /*001c*/ 	.byte	0x03, 0x1b
        /*001e*/ 	.short	0x00a8


	//----- nvinfo : EIATTR_NUM_BARRIERS
	.align		4
        /*0020*/ 	.byte	0x02, 0x4c
        /*0022*/ 	.byte	0x01
	.zero		1


	//----- nvinfo : EIATTR_MERCURY_ISA_VERSION
	.align		4
        /*0024*/ 	.byte	0x03, 0x5f
        /*0026*/ 	.short	0x0101


	//----- nvinfo : EIATTR_INT_WARP_WIDE_INSTR_OFFSETS
	.align		4
        /*0028*/ 	.byte	0x04, 0x31
        /*002a*/ 	.short	(.L_1653 - .L_1652)


	//   ....[0]....
.L_1652:
        /*002c*/ 	.word	0x00001230


	//   ....[1]....
        /*0030*/ 	.word	0x00001260


	//   ....[2]....
        /*0034*/ 	.word	0x00001270


	//   ....[3]....
        /*0038*/ 	.word	0x000012b0


	//   ....[4]....
        /*003c*/ 	.word	0x00001480


	//   ....[5]....
        /*0040*/ 	.word	0x000014e0


	//   ....[6]....
        /*0044*/ 	.word	0x00001500


	//   ....[7]....
        /*0048*/ 	.word	0x00001530


	//   ....[8]....
        /*004c*/ 	.word	0x00001860


	//   ....[9]....
        /*0050*/ 	.word	0x00001880


	//   ....[10]....
        /*0054*/ 	.word	0x000018a0


	//   ....[11]....
        /*0058*/ 	.word	0x000018c0


	//   ....[12]....
        /*005c*/ 	.word	0x00001b20


	//   ....[13]....
        /*0060*/ 	.word	0x00001b40


	//----- nvinfo : EIATTR_COOP_GROUP_MASK_REGIDS
	.align		4
.L_1653:
        /*0064*/ 	.byte	0x04, 0x29
        /*0066*/ 	.short	(.L_1655 - .L_1654)


	//   ....[0]....
.L_1654:
        /*0068*/ 	.word	0xffffffff


	//   ....[1]....
        /*006c*/ 	.word	0xffffffff


	//   ....[2]....
        /*0070*/ 	.word	0xffffffff


	//   ....[3]....
        /*0074*/ 	.word	0xffffffff


	//   ....[4]....
        /*0078*/ 	.word	0xffffffff


	//   ....[5]....
        /*007c*/ 	.word	0xffffffff


	//   ....[6]....
        /*0080*/ 	.word	0xffffffff


	//   ....[7]....
        /*0084*/ 	.word	0xffffffff


	//   ....[8]....
        /*0088*/ 	.word	0xffffffff


	//   ....[9]....
        /*008c*/ 	.word	0xffffffff


	//----- nvinfo : EIATTR_COOP_GROUP_INSTR_OFFSETS
	.align		4
.L_1655:
        /*0090*/ 	.byte	0x04, 0x28
        /*0092*/ 	.short	(.L_1657 - .L_1656)


	//   ....[0]....
.L_1656:
        /*0094*/ 	.word	0x000009f0


	//   ....[1]....
        /*0098*/ 	.word	0x00000a00


	//   ....[2]....
        /*009c*/ 	.word	0x00000a30


	//   ....[3]....
        /*00a0*/ 	.word	0x00000a40


	//   ....[4]....
        /*00a4*/ 	.word	0x00000a80


	//   ....[5]....
        /*00a8*/ 	.word	0x00000a90


	//   ....[6]....
        /*00ac*/ 	.word	0x00000ad0


	//   ....[7]....
        /*00b0*/ 	.word	0x00000ae0


	//   ....[8]....
        /*00b4*/ 	.word	0x00000b40


	//   ....[9]....
        /*00b8*/ 	.word	0x00000b50


	//----- nvinfo : EIATTR_VRC_CTA_INIT_COUNT
	.align		4
.L_1657:
        /*00bc*/ 	.byte	0x02, 0x4a
	.zero		1
	.zero		1


	//----- nvinfo : EIATTR_EXIT_INSTR_OFFSETS
	.align		4
        /*00c0*/ 	.byte	0x04, 0x1c
        /*00c2*/ 	.short	(.L_1659 - .L_1658)


	//   ....[0]....
.L_1658:
        /*00c4*/ 	.word	0x00000070


	//   ....[1]....
        /*00c8*/ 	.word	0x00002e50


	//----- nvinfo : EIATTR_MAX_THREADS
	.align		4
.L_1659:
        /*00cc*/ 	.byte	0x04, 0x05
        /*00ce*/ 	.short	(.L_1661 - .L_1660)
.L_1660:
        /*00d0*/ 	.word	0x00000180
        /*00d4*/ 	.word	0x00000001
        /*00d8*/ 	.word	0x00000001


	//----- nvinfo : EIATTR_CRS_STACK_SIZE
	.align		4
.L_1661:
        /*00dc*/ 	.byte	0x04, 0x1e
        /*00de*/ 	.short	(.L_1663 - .L_1662)
.L_1662:
        /*00e0*/ 	.word	0x00000000


	//----- nvinfo : EIATTR_CBANK_PARAM_SIZE
	.align		4
.L_1663:
        /*00e4*/ 	.byte	0x03, 0x19
        /*00e6*/ 	.short	0x00a0


	//----- nvinfo : EIATTR_PARAM_CBANK
	.align		4
        /*00e8*/ 	.byte	0x04, 0x0a
        /*00ea*/ 	.short	(.L_1665 - .L_1664)
	.align		4
.L_1664:
        /*00ec*/ 	.word	index@(.nv.constant0._Z35group_norm_nhwc_fwd_one_pass_kernelI11Fp32IOFp32WLi64ELi48ELi384EEv26Group_norm_nhwc_fwd_params)
        /*00f0*/ 	.short	0x0380
        /*00f2*/ 	.short	0x00a0


	//----- nvinfo : EIATTR_SW_WAR
	.align		4
.L_1665:
        /*00f4*/ 	.byte	0x04, 0x36
        /*00f6*/ 	.short	(.L_1667 - .L_1666)
.L_1666:
        /*00f8*/ 	.word	0x00000008
.L_1667:


//--------------------- .nv.info._Z35group_norm_nhwc_fwd_one_pass_kernelI11Fp32IOFp32WLi128ELi48ELi384EEv26Group_norm_nhwc_fwd_params --------------------------
	.section	.nv.info._Z35group_norm_nhwc_fwd_one_pass_kernelI11Fp32IOFp32WLi128ELi48ELi384EEv26Group_norm_nhwc_fwd_params,"",@"SHT_CUDA_INFO"
	.sectionflags	@""
	.align	4


	//----- nvinfo : EIATTR_CUDA_API_VERSION
	.align		4
        /*0000*/ 	.byte	0x04, 0x37
        /*0002*/ 	.short	(.L_1669 - .L_1668)
.L_1668:
        /*0004*/ 	.word	0x00000082


	//----- nvinfo : EIATTR_KPARAM_INFO
	.align		4
.L_1669:
        /*0008*/ 	.byte	0x04, 0x17
        /*000a*/ 	.short	(.L_1671 - .L_1670)
.L_1670:
        /*000c*/ 	.word	0x00000000
        /*0010*/ 	.short	0x0000
        /*0012*/ 	.short	0x0000
        /*0014*/ 	.byte	0x00, 0xf0, 0x81, 0x02


	//----- nvinfo : EIATTR_SPARSE_MMA_MASK
	.align		4
.L_1671:
        /*0018*/ 	.byte	0x03, 0x50
        /*001a*/ 	.short	0x0000


	//----- nvinfo : EIATTR_MAXREG_COUNT
	.align		4
        /*001c*/ 	.byte	0x03, 0x1b
        /*001e*/ 	.short	0x00a8


	//----- nvinfo : EIATTR_NUM_BARRIERS
	.align		4
        /*0020*/ 	.byte	0x02, 0x4c
        /*0022*/ 	.byte	0x01
	.zero		1


	//----- nvinfo : EIATTR_MERCURY_ISA_VERSION
	.align		4
        /*0024*/ 	.byte	0x03, 0x5f
        /*0026*/ 	.short	0x0101


	//----- nvinfo : EIATTR_INT_WARP_WIDE_INSTR_OFFSETS
	.align		4
        /*0028*/ 	.byte	0x04, 0x31
        /*002a*/ 	.short	(.L_1673 - .L_1672)


	//   ....[0]....
.L_1672:
        /*002c*/ 	.word	0x00001760


	//   ....[1]....
        /*0030*/ 	.word	0x000017e0


	//   ....[2]....
        /*0034*/ 	.word	0x00001880


	//   ....[3]....
        /*0038*/ 	.word	0x00001920


	//   ....[4]....
        /*003c*/ 	.word	0x000019c0


	//   ....[5]....
        /*0040*/ 	.word	0x00001a60


	//   ....[6]....
        /*0044*/ 	.word	0x00001b00


	//   ....[7]....
        /*0048*/ 	.word	0x00001ba0


	//   ....[8]....
        /*004c*/ 	.word	0x00001db0


	//   ....[9]....
        /*0050*/ 	.word	0x00001e10


	//   ....[10]....
        /*0054*/ 	.word	0x00001eb0


	//   ....[11]....
        /*0058*/ 	.word	0x00001f50


	//   ....[12]....
        /*005c*/ 	.word	0x000020d0


	//   ....[13]....
        /*0060*/ 	.word	0x00002100


	//----- nvinfo : EIATTR_COOP_GROUP_MASK_REGIDS
	.align		4
.L_1673:
        /*0064*/ 	.byte	0x04, 0x29
        /*0066*/ 	.short	(.L_1675 - .L_1674)


	//   ....[0]....
.L_1674:
        /*0068*/ 	.word	0xffffffff


	//   ....[1]....
        /*006c*/ 	.word	0xffffffff


	//   ....[2]....
        /*0070*/ 	.word	0xffffffff


	//   ....[3]....
        /*0074*/ 	.word	0xffffffff


	//   ....[4]....
        /*0078*/ 	.word	0xffffffff


	//   ....[5]....
        /*007c*/ 	.word	0xffffffff


	//   ....[6]....
        /*0080*/ 	.word	0xffffffff


	//   ....[7]....
        /*0084*/ 	.word	0xffffffff


	//   ....[8]....
        /*0088*/ 	.word	0xffffffff


	//   ....[9]....
        /*008c*/ 	.word	0xffffffff


	//----- nvinfo : EIATTR_COOP_GROUP_INSTR_OFFSETS
	.align		4
.L_1675:
        /*0090*/ 	.byte	0x04, 0x28
        /*0092*/ 	.short	(.L_1677 - .L_1676)


	//   ....[0]....
.L_1676:
        /*0094*/ 	.word	0x00000f80


	//   ....[1]....
        /*0098*/ 	.word	0x00000f90


	//   ....[2]....
        /*009c*/ 	.word	0x00000fc0


	//   ....[3]....
        /*00a0*/ 	.word	0x00000fd0


	//   ....[4]....
        /*00a4*/ 	.word	0x00001010


	//   ....[5]....
        /*00a8*/ 	.word	0x00001020


	//   ....[6]....
        /*00ac*/ 	.word	0x00001060


	//   ....[7]....
        /*00b0*/ 	.word	0x00001070


	//   ....[8]....
        /*00b4*/ 	.word	0x000010f0


	//   ....[9]....
        /*00b8*/ 	.word	0x00001100


	//----- nvinfo : EIATTR_VRC_CTA_INIT_COUNT
	.align		4
.L_1677:
        /*00bc*/ 	.byte	0x02, 0x4a
	.zero		1
	.zero		1


	//----- nvinfo : EIATTR_EXIT_INSTR_OFFSETS
	.align		4
        /*00c0*/ 	.byte	0x04, 0x1c
        /*00c2*/ 	.short	(.L_1679 - .L_1678)


	//   ....[0]....
.L_1678:
        /*00c4*/ 	.word	0x00000070


	//   ....[1]....
        /*00c8*/ 	.word	0x000041f0


	//----- nvinfo : EIATTR_MAX_THREADS
	.align		4
.L_1679:
        /*00cc*/ 	.byte	0x04, 0x05
        /*00ce*/ 	.short	(.L_1681 - .L_1680)
.L_1680:
        /*00d0*/ 	.word	0x00000180
        /*00d4*/ 	.word	0x00000001
        /*00d8*/ 	.word	0x00000001


	//----- nvinfo : EIATTR_CRS_STACK_SIZE
	.align		4
.L_1681:
        /*00dc*/ 	.byte	0x04, 0x1e
        /*00de*/ 	.short	(.L_1683 - .L_1682)
.L_1682:
        /*00e0*/ 	.word	0x00000000


	//----- nvinfo : EIATTR_CBANK_PARAM_SIZE
	.align		4
.L_1683:
        /*00e4*/ 	.byte	0x03, 0x19
        /*00e6*/ 	.short	0x00a0


	//----- nvinfo : EIATTR_PARAM_CBANK
	.align		4
        /*00e8*/ 	.byte	0x04, 0x0a
        /*00ea*/ 	.short	(.L_1685 - .L_1684)
	.align		4
.L_1684:
        /*00ec*/ 	.word	index@(.nv.constant0._Z35group_norm_nhwc_fwd_one_pass_kernelI11Fp32IOFp32WLi128ELi48ELi384EEv26Group_norm_nhwc_fwd_params)
        /*00f0*/ 	.short	0x0380
        /*00f2*/ 	.short	0x00a0


	//----- nvinfo : EIATTR_SW_WAR
	.align		4
.L_1685:
        /*00f4*/ 	.byte	0x04, 0x36
        /*00f6*/ 	.short	(.L_1687 - .L_1686)
.L_1686:
        /*00f8*/ 	.word	0x00000008
.L_1687:


//--------------------- .nv.info._Z35group_norm_nhwc_fwd_one_pass_kernelI11Fp32IOFp32WLi256ELi48ELi384EEv26Group_norm_nhwc_fwd_params --------------------------
	.section	.nv.info._Z35group_norm_nhwc_fwd_one_pass_kernelI11Fp32IOFp32WLi256ELi48ELi384EEv26Group_norm_nhwc_fwd_params,"",@"SHT_CUDA_INFO"
	.sectionflags	@""
	.align	4


	//----- nvinfo : EIATTR_CUDA_API_VERSION
	.align		4
        /*0000*/ 	.byte	0x04, 0x37
        /*0002*/ 	.short	(.L_1689 - .L_1688)
.L_1688:
        /*0004*/ 	.word	0x00000082


	//----- nvinfo : EIATTR_KPARAM_INFO
	.align		4
.L_1689:
        /*0008*/ 	.byte	0x04, 0x17
        /*000a*/ 	.short	(.L_1691 - .L_1690)
.L_1690:
        /*000c*/ 	.word	0x00000000
        /*0010*/ 	.short	0x0000
        /*0012*/ 	.short	0x0000
        /*0014*/ 	.byte	0x00, 0xf0, 0x81, 0x02


	//----- nvinfo : EIATTR_SPARSE_MMA_MASK
	.align		4
.L_1691:
        /*0018*/ 	.byte	0x03, 0x50
        /*001a*/ 	.short	0x0000


	//----- nvinfo : EIATTR_MAXREG_COUNT
	.align		4
        /*001c*/ 	.byte	0x03, 0x1b
        /*001e*/ 	.short	0x00a8


	//----- nvinfo : EIATTR_NUM_BARRIERS
	.align		4
        /*0020*/ 	.byte	0x02, 0x4c
        /*0022*/ 	.byte	0x01
	.zero		1


	//----- nvinfo : EIATTR_MERCURY_ISA_VERSION
	.align		4
        /*0024*/ 	.byte	0x03, 0x5f
        /*0026*/ 	.short	0x0101


	//----- nvinfo : EIATTR_COOP_GROUP_MASK_REGIDS
	.align		4
        /*0028*/ 	.byte	0x04, 0x29
        /*002a*/ 	.short	(.L_1693 - .L_1692)


	//   ....[0]....
.L_1692:
        /*002c*/ 	.word	0xffffffff


	//   ....[1]....
        /*0030*/ 	.word	0xffffffff


	//   ....[2]....
        /*0034*/ 	.word	0xffffffff


	//   ....[3]....
        /*0038*/ 	.word	0xffffffff


	//   ....[4]....
        /*003c*/ 	.word	0xffffffff


	//   ....[5]....
        /*0040*/ 	.word	0xffffffff


	//   ....[6]....
        /*0044*/ 	.word	0xffffffff


	//   ....[7]....
        /*0048*/ 	.word	0xffffffff


	//   ....[8]....
        /*004c*/ 	.word	0xffffffff


	//   ....[9]....
        /*0050*/ 	.word	0xffffffff


	//----- nvinfo : EIATTR_COOP_GROUP_INSTR_OFFSETS
	.align		4
.L_1693:
        /*0054*/ 	.byte	0x04, 0x28
        /*0056*/ 	.short	(.L_1695 - .L_1694)


	//   ....[0]....
.L_1694:
        /*0058*/ 	.word	0x00001930


	//   ....[1]....
        /*005c*/ 	.word	0x00001940


	//   ....[2]....
        /*0060*/ 	.word	0x00001970


	//   ....[3]....
        /*0064*/ 	.word	0x00001980


	//   ....[4]....
        /*0068*/ 	.word	0x000019c0


	//   ....[5]....
        /*006c*/ 	.word	0x000019d0


	//   ....[6]....
        /*0070*/ 	.word	0x00001a10


	//   ....[7]....
        /*0074*/ 	.word	0x00001a20


	//   ....[8]....
        /*0078*/ 	.word	0x00001aa0


	//   ....[9]....
        /*007c*/ 	.word	0x00001ab0


	//----- nvinfo : EIATTR_VRC_CTA_INIT_COUNT
	.align		4
.L_1695:
        /*0080*/ 	.byte	0x02, 0x4a
	.zero		1
	.zero		1


	//----- nvinfo : EIATTR_EXIT_INSTR_OFFSETS
	.align		4
        /*0084*/ 	.byte	0x04, 0x1c
        /*0086*/ 	.short	(.L_1697 - .L_1696)


	//   ....[0]....
.L_1696:
        /*0088*/ 	.word	0x00000060


	//   ....[1]....
        /*008c*/ 	.word	0x000062d0


	//----- nvinfo : EIATTR_MAX_THREADS
	.align		4
.L_1697:
        /*0090*/ 	.byte	0x04, 0x05
        /*0092*/ 	.short	(.L_1699 - .L_1698)
.L_1698:
        /*0094*/ 	.word	0x00000180
        /*0098*/ 	.word	0x00000001
        /*009c*/ 	.word	0x00000001


	//----- nvinfo : EIATTR_CRS_STACK_SIZE
	.align		4
.L_1699:
        /*00a0*/ 	.byte	0x04, 0x1e
        /*00a2*/ 	.short	(.L_1701 - .L_1700)
.L_1700:
        /*00a4*/ 	.word	0x00000000


	//----- nvinfo : EIATTR_CBANK_PARAM_SIZE
	.align		4
.L_1701:
        /*00a8*/ 	.byte	0x03, 0x19
        /*00aa*/ 	.short	0x00a0


	//----- nvinfo : EIATTR_PARAM_CBANK
	.align		4
        /*00ac*/ 	.byte	0x04, 0x0a
        /*00ae*/ 	.short	(.L_1703 - .L_1702)
	.align		4
.L_1702:
        /*00b0*/ 	.word	index@(.nv.constant0._Z35group_norm_nhwc_fwd_one_pass_kernelI11Fp32IOFp32WLi256ELi48ELi384EEv26Group_norm_nhwc_fwd_params)
        /*00b4*/ 	.short	0x0380
        /*00b6*/ 	.short	0x00a0


	//----- nvinfo : EIATTR_SW_WAR
	.align		4
.L_1703:
        /*00b8*/ 	.byte	0x04, 0x36
        /*00ba*/ 	.short	(.L_1705 - .L_1704)
.L_1704:
        /*00bc*/ 	.word	0x00000008
.L_1705:


//--------------------- .nv.info._Z35group_norm_nhwc_fwd_one_pass_kernelI11Fp32IOFp32WLi512ELi48ELi384EEv26Group_norm_nhwc_fwd_params --------------------------
	.section	.nv.info._Z35group_norm_nhwc_fwd_one_pass_kernelI11Fp32IOFp32WLi512ELi48ELi384EEv26Group_norm_nhwc_fwd_params,"",@"SHT_CUDA_INFO"
	.sectionflags	@""
	.align	4


	//----- nvinfo : EIATTR_CUDA_API_VERSION
	.align		4
        /*0000*/ 	.byte	0x04, 0x37
        /*0002*/ 	.short	(.L_1707 - .L_1706)
.L_1706:
        /*0004*/ 	.word	0x00000082


	//----- nvinfo : EIATTR_KPARAM_INFO
	.align		4
.L_1707:
        /*0008*/ 	.byte	0x04, 0x17
        /*000a*/ 	.short	(.L_1709 - .L_1708)
.L_1708:
        /*000c*/ 	.word	0x00000000
        /*0010*/ 	.short	0x0000
        /*0012*/ 	.short	0x0000
        /*0014*/ 	.byte	0x00, 0xf0, 0x81, 0x02


	//----- nvinfo : EIATTR_SPARSE_MMA_MASK
	.align		4
.L_1709:
        /*0018*/ 	.byte	0x03, 0x50
        /*001a*/ 	.short	0x0000


	//----- nvinfo : EIATTR_MAXREG_COUNT
	.align		4
        /*001c*/ 	.byte	0x03, 0x1b
        /*001e*/ 	.short	0x00a8


	//----- nvinfo : EIATTR_NUM_BARRIERS
	.align		4
        /*0020*/ 	.byte	0x02, 0x4c
        /*0022*/ 	.byte	0x01
	.zero		1


	//----- nvinfo : EIATTR_MERCURY_ISA_VERSION
	.align		4
        /*0024*/ 	.byte	0x03, 0x5f
        /*0026*/ 	.short	0x0101


	//----- nvinfo : EIATTR_COOP_GROUP_MASK_REGIDS
	.align		4
        /*0028*/ 	.byte	0x04, 0x29
        /*002a*/ 	.short	(.L_1711 - .L_1710)


	//   ....[0]....
.L_1710:
        /*002c*/ 	.word	0xffffffff


	//   ....[1]....
        /*0030*/ 	.word	0xffffffff


	//   ....[2]....
        /*0034*/ 	.word	0xffffffff


	//   ....[3]....
        /*0038*/ 	.word	0xffffffff


	//   ....[4]....
        /*003c*/ 	.word	0xffffffff


	//   ....[5]....
        /*0040*/ 	.word	0xffffffff


	//   ....[6]....
        /*0044*/ 	.word	0xffffffff


	//   ....[7]....
        /*0048*/ 	.word	0xffffffff


	//   ....[8]....
        /*004c*/ 	.word	0xffffffff


	//   ....[9]....
        /*0050*/ 	.word	0xffffffff


	//----- nvinfo : EIATTR_COOP_GROUP_INSTR_OFFSETS
	.align		4
.L_1711:
        /*0054*/ 	.byte	0x04, 0x28
        /*0056*/ 	.short	(.L_1713 - .L_1712)


	//   ....[0]....
.L_1712:
        /*0058*/ 	.word	0x00002e20


	//   ....[1]....
        /*005c*/ 	.word	0x00002e30


	//   ....[2]....
        /*0060*/ 	.word	0x00002e70


	//   ....[3]....
        /*0064*/ 	.word	0x00002e80


	//   ....[4]....
        /*0068*/ 	.word	0x00002ec0


	//   ....[5]....
        /*006c*/ 	.word	0x00002ed0


	//   ....[6]....
        /*0070*/ 	.word	0x00002f10


	//   ....[7]....
        /*0074*/ 	.word	0x00002f20


	//   ....[8]....
        /*0078*/ 	.word	0x00002fb0


	//   ....[9]....
        /*007c*/ 	.word	0x00002fc0


	//----- nvinfo : EIATTR_VRC_CTA_INIT_COUNT
	.align		4
.L_1713:
        /*0080*/ 	.byte	0x02, 0x4a
	.zero		1
	.zero		1


	//----- nvinfo : EIATTR_EXIT_INSTR_OFFSETS
	.align		4
        /*0084*/ 	.byte	0x04, 0x1c
        /*0086*/ 	.short	(.L_1715 - .L_1714)


	//   ....[0]....
.L_1714:
        /*0088*/ 	.word	0x00000060


	//   ....[1]....
        /*008c*/ 	.word	0x0000ada0


	//----- nvinfo : EIATTR_MAX_THREADS
	.align		4
.L_1715:
        /*0090*/ 	.byte	0x04, 0x05
        /*0092*/ 	.short	(.L_1717 - .L_1716)
.L_1716:
        /*0094*/ 	.word	0x00000180
        /*0098*/ 	.word	0x00000001
        /*009c*/ 	.word	0x00000001


	//----- nvinfo : EIATTR_CRS_STACK_SIZE
	.align		4
.L_1717:
        /*00a0*/ 	.byte	0x04, 0x1e
        /*00a2*/ 	.short	(.L_1719 - .L_1718)
.L_1718:
        /*00a4*/ 	.word	0x00000000


	//----- nvinfo : EIATTR_CBANK_PARAM_SIZE
	.align		4
.L_1719:
        /*00a8*/ 	.byte	0x03, 0x19
        /*00aa*/ 	.short	0x00a0


	//----- nvinfo : EIATTR_PARAM_CBANK
	.align		4
        /*00ac*/ 	.byte	0x04, 0x0a
        /*00ae*/ 	.short	(.L_1721 - .L_1720)
	.align		4
.L_1720:
        /*00b0*/ 	.word	index@(.nv.constant0._Z35group_norm_nhwc_fwd_one_pass_kernelI11Fp32IOFp32WLi512ELi48ELi384EEv26Group_norm_nhwc_fwd_params)
        /*00b4*/ 	.short	0x0380
        /*00b6*/ 	.short	0x00a0


	//----- nvinfo : EIATTR_SW_WAR
	.align		4
.L_1721:
        /*00b8*/ 	.byte	0x04, 0x36
        /*00ba*/ 	.short	(.L_1723 - .L_1722)
.L_1722:
        /*00bc*/ 	.word	0x00000008
.L_1723:


//--------------------- .nv.info._Z35group_norm_nhwc_fwd_one_pass_kernelI11Fp32IOBf16WLi64ELi48ELi384EEv26Group_norm_nhwc_fwd_params --------------------------
	.section	.nv.info._Z35group_norm_nhwc_fwd_one_pass_kernelI11Fp32IOBf16WLi64ELi48ELi384EEv26Group_norm_nhwc_fwd_params,"",@"SHT_CUDA_INFO"
	.sectionflags	@""
	.align	4


	//----- nvinfo : EIATTR_CUDA_API_VERSION
	.align		4
        /*0000*/ 	.byte	0x04, 0x37
        /*0002*/ 	.short	(.L_1725 - .L_1724)
.L_1724:
        /*0004*/ 	.word	0x00000082


	//----- nvinfo : EIATTR_KPARAM_INFO
	.align		4
.L_1725:
        /*0008*/ 	.byte	0x04, 0x17
        /*000a*/ 	.short	(.L_1727 - .L_1726)
.L_1726:
        /*000c*/ 	.word	0x00000000
        /*0010*/ 	.short	0x0000
        /*0012*/ 	.short	0x0000
        /*0014*/ 	.byte	0x00, 0xf0, 0x81, 0x02


	//----- nvinfo : EIATTR_SPARSE_MMA_MASK
	.align		4
.L_1727:
        /*0018*/ 	.byte	0x03, 0x50
        /*001a*/ 	.short	0x0000


	//----- nvinfo : EIATTR_MAXREG_COUNT
	.align		4
        /*001c*/ 	.byte	0x03, 0x1b
        /*001e*/ 	.short	0x00a8


	//----- nvinfo : EIATTR_NUM_BARRIERS
	.align		4
        /*0020*/ 	.byte	0x02, 0x4c
        /*0022*/ 	.byte	0x01
	.zero		1


	//----- nvinfo : EIATTR_MERCURY_ISA_VERSION
	.align		4
        /*0024*/ 	.byte	0x03, 0x5f
        /*0026*/ 	.short	0x0101


	//----- nvinfo : EIATTR_INT_WARP_WIDE_INSTR_OFFSETS
	.align		4
        /*0028*/ 	.byte	0x04, 0x31
        /*002a*/ 	.short	(.L_1729 - .L_1728)


	//   ....[0]....
.L_1728:
        /*002c*/ 	.word	0x00001230


	//   ....[1]....
        /*0030*/ 	.word	0x00001260


	//   ....[2]....
        /*0034*/ 	.word	0x00001270


	//   ....[3]....
        /*0038*/ 	.word	0x000012c0


	//   ....[4]....
        /*003c*/ 	.word	0x00001480


	//   ....[5]....
        /*0040*/ 	.word	0x000014e0


	//   ....[6]....
        /*0044*/ 	.word	0x00001510


	//   ....[7]....
        /*0048*/ 	.word	0x00001530


	//   ....[8]....
        /*004c*/ 	.word	0x00001860


	//   ....[9]....
        /*0050*/ 	.word	0x00001880


	//   ....[10]....
        /*0054*/ 	.word	0x000018a0


	//   ....[11]....
        /*0058*/ 	.word	0x000018c0


	//   ....[12]....
        /*005c*/ 	.word	0x00001b20


	//   ....[13]....
        /*0060*/ 	.word	0x00001b40


	//----- nvinfo : EIATTR_COOP_GROUP_MASK_REGIDS
	.align		4
.L_1729:
        /*0064*/ 	.byte	0x04, 0x29
        /*0066*/ 	.short	(.L_1731 - .L_1730)


	//   ....[0]....
.L_1730:
        /*0068*/ 	.word	0xffffffff


	//   ....[1]....
        /*006c*/ 	.word	0xffffffff


	//   ....[2]....
        /*0070*/ 	.word	0xffffffff


	//   ....[3]....
        /*0074*/ 	.word	0xffffffff


	//   ....[4]....
        /*0078*/ 	.word	0xffffffff


	//   ....[5]....
        /*007c*/ 	.word	0xffffffff


	//   ....[6]....
        /*0080*/ 	.word	0xffffffff


	//   ....[7]....
        /*0084*/ 	.word	0xffffffff


	//   ....[8]....
        /*0088*/ 	.word	0xffffffff


	//   ....[9]....
        /*008c*/ 	.word	0xffffffff


	//----- nvinfo : EIATTR_COOP_GROUP_INSTR_OFFSETS
	.align		4
.L_1731:
        /*0090*/ 	.byte	0x04, 0x28
        /*0092*/ 	.short	(.L_1733 - .L_1732)


	//   ....[0]....
.L_1732:
        /*0094*/ 	.word	0x000009f0


	//   ....[1]....
        /*0098*/ 	.word	0x00000a00


	//   ....[2]....
        /*009c*/ 	.word	0x00000a30


	//   ....[3]....
        /*00a0*/ 	.word	0x00000a40


	//   ....[4]....
        /*00a4*/ 	.word	0x00000a80


	//   ....[5]....
        /*00a8*/ 	.word	0x00000a90


	//   ....[6]....
        /*00ac*/ 	.word	0x00000ad0


	//   ....[7]....
        /*00b0*/ 	.word	0x00000ae0


	//   ....[8]....
        /*00b4*/ 	.word	0x00000b40


	//   ....[9]....
        /*00b8*/ 	.word	0x00000b50


	//----- nvinfo : EIATTR_VRC_CTA_INIT_COUNT
	.align		4
.L_1733:
        /*00bc*/ 	.byte	0x02, 0x4a
	.zero		1
	.zero		1


	//----- nvinfo : EIATTR_EXIT_INSTR_OFFSETS
	.align		4
        /*00c0*/ 	.byte	0x04, 0x1c
        /*00c2*/ 	.short	(.L_1735 - .L_1734)


	//   ....[0]....
.L_1734:
        /*00c4*/ 	.word	0x00000070


	//   ....[1]....
        /*00c8*/ 	.word	0x00002eb0


	//----- nvinfo : EIATTR_MAX_THREADS
	.align		4
.L_1735:
        /*00cc*/ 	.byte	0x04, 0x05
        /*00ce*/ 	.short	(.L_1737 - .L_1736)
.L_1736:
        /*00d0*/ 	.word	0x00000180
        /*00d4*/ 	.word	0x00000001
        /*00d8*/ 	.word	0x00000001


	//----- nvinfo : EIATTR_CRS_STACK_SIZE
	.align		4
.L_1737:
        /*00dc*/ 	.byte	0x04, 0x1e
        /*00de*/ 	.short	(.L_1739 - .L_1738)
.L_1738:
        /*00e0*/ 	.word	0x00000000


	//----- nvinfo : EIATTR_CBANK_PARAM_SIZE
	.align		4
.L_1739:
        /*00e4*/ 	.byte	0x03, 0x19
        /*00e6*/ 	.short	0x00a0


	//----- nvinfo : EIATTR_PARAM_CBANK
	.align		4
        /*00e8*/ 	.byte	0x04, 0x0a
        /*00ea*/ 	.short	(.L_1741 - .L_1740)
	.align		4
.L_1740:
        /*00ec*/ 	.word	index@(.nv.constant0._Z35group_norm_nhwc_fwd_one_pass_kernelI11Fp32IOBf16WLi64ELi48ELi384EEv26Group_norm_nhwc_fwd_params)
        /*00f0*/ 	.short	0x0380
        /*00f2*/ 	.short	0x00a0


	//----- nvinfo : EIATTR_SW_WAR
	.align		4
.L_1741:
        /*00f4*/ 	.byte	0x04, 0x36
        /*00f6*/ 	.short	(.L_1743 - .L_1742)
.L_1742:
        /*00f8*/ 	.word	0x00000008
.L_1743:


//--------------------- .nv.info._Z35group_norm_nhwc_fwd_one_pass_kernelI11Fp32IOBf16WLi128ELi48ELi384EEv26Group_norm_nhwc_fwd_params --------------------------
	.section	.nv.info._Z35group_norm_nhwc_fwd_one_pass_kernelI11Fp32IOBf16WLi128ELi48ELi384EEv26Group_norm_nhwc_fwd_params,"",@"SHT_CUDA_INFO"
	.sectionflags	@""
	.align	4


	//----- nvinfo : EIATTR_CUDA_API_VERSION
	.align		4
        /*0000*/ 	.byte	0x04, 0x37
        /*0002*/ 	.short	(.L_1745 - .L_1744)
.L_1744:
        /*0004*/ 	.word	0x00000082


	//----- nvinfo : EIATTR_KPARAM_INFO
	.align		4
.L_1745:
        /*0008*/ 	.byte	0x04, 0x17
        /*000a*/ 	.short	(.L_1747 - .L_1746)
.L_1746:
        /*000c*/ 	.word	0x00000000
        /*0010*/ 	.short	0x0000
        /*0012*/ 	.short	0x0000
        /*0014*/ 	.byte	0x00, 0xf0, 0x81, 0x02


	//----- nvinfo : EIATTR_SPARSE_MMA_MASK
	.align		4
.L_1747:
        /*0018*/ 	.byte	0x03, 0x50
        /*001a*/ 	.short	0x0000


	//----- nvinfo : EIATTR_MAXREG_COUNT
	.align		4
        /*001c*/ 	.byte	0x03, 0x1b
        /*001e*/ 	.short	0x00a8


	//----- nvinfo : EIATTR_NUM_BARRIERS
	.align		4
        /*0020*/ 	.byte	0x02, 0x4c
        /*0022*/ 	.byte	0x01
	.zero		1


	//----- nvinfo : EIATTR_MERCURY_ISA_VERSION
	.align		4
        /*0024*/ 	.byte	0x03, 0x5f
        /*0026*/ 	.short	0x0101


	//----- nvinfo : EIATTR_INT_WARP_WIDE_INSTR_OFFSETS
	.align		4
        /*0028*/ 	.byte	0x04, 0x31
        /*002a*/ 	.short	(.L_1749 - .L_1748)


	//   ....[0]....
.L_1748:
        /*002c*/ 	.word	0x00001760


	//   ....[1]....
        /*0030*/ 	.word	0x000017e0


	//   ....[2]....
        /*0034*/ 	.word	0x00001880


	//   ....[3]....
        /*0038*/ 	.word	0x00001920


	//   ....[4]....
        /*003c*/ 	.word	0x000019c0


	//   ....[5]....
        /*0040*/ 	.word	0x00001a60


	//   ....[6]....
        /*0044*/ 	.word	0x00001b00


	//   ....[7]....
        /*0048*/ 	.word	0x00001ba0


	//   ....[8]....
        /*004c*/ 	.word	0x00001db0


	//   ....[9]....
        /*0050*/ 	.word	0x00001e10


	//   ....[10]....
        /*0054*/ 	.word	0x00001eb0


	//   ....[11]....
        /*0058*/ 	.word	0x00001f50


	//   ....[12]....
        /*005c*/ 	.word	0x000020d0


	//   ....[13]....
        /*0060*/ 	.word	0x00002100


	//----- nvinfo : EIATTR_COOP_GROUP_MASK_REGIDS
	.align		4
.L_1749:
        /*0064*/ 	.byte	0x04, 0x29
        /*0066*/ 	.short	(.L_1751 - .L_1750)


	//   ....[0]....
.L_1750:
        /*0068*/ 	.word	0xffffffff


	//   ....[1]....
        /*006c*/ 	.word	0xffffffff


	//   ....[2]....
        /*0070*/ 	.word	0xffffffff


	//   ....[3]....
        /*0074*/ 	.word	0xffffffff


	//   ....[4]....
        /*0078*/ 	.word	0xffffffff


	//   ....[5]....
        /*007c*/ 	.word	0xffffffff


	//   ....[6]....
        /*0080*/ 	.word	0xffffffff


	//   ....[7]....
        /*0084*/ 	.word	0xffffffff


	//   ....[8]....
        /*0088*/ 	.word	0xffffffff


	//   ....[9]....
        /*008c*/ 	.word	0xffffffff


	//----- nvinfo : EIATTR_COOP_GROUP_INSTR_OFFSETS
	.align		4
.L_1751:
        /*0090*/ 	.byte	0x04, 0x28
        /*0092*/ 	.short	(.L_1753 - .L_1752)


	//   ....[0]....
.L_1752:
        /*0094*/ 	.word	0x00000f80


	//   ....[1]....
        /*0098*/ 	.word	0x00000f90


	//   ....[2]....
        /*009c*/ 	.word	0x00000fc0


	//   ....[3]....
        /*00a0*/ 	.word	0x00000fd0


	//   ....[4]....
        /*00a4*/ 	.word	0x00001010


	//   ....[5]....
        /*00a8*/ 	.word	0x00001020


	//   ....[6]....
        /*00ac*/ 	.word	0x00001060


	//   ....[7]....
        /*00b0*/ 	.word	0x00001070


	//   ....[8]....
        /*00b4*/ 	.word	0x000010f0


	//   ....[9]....
        /*00b8*/ 	.word	0x00001100


	//----- nvinfo : EIATTR_VRC_CTA_INIT_COUNT
	.align		4
.L_1753:
        /*00bc*/ 	.byte	0x02, 0x4a
	.zero		1
	.zero		1


	//----- nvinfo : EIATTR_EXIT_INSTR_OFFSETS
	.align		4
        /*00c0*/ 	.byte	0x04, 0x1c
        /*00c2*/ 	.short	(.L_1755 - .L_1754)


	//   ....[0]....
.L_1754:
        /*00c4*/ 	.word	0x00000070


	//   ....[1]....
        /*00c8*/ 	.word	0x00004250


	//----- nvinfo : EIATTR_MAX_THREADS
	.align		4
.L_1755:
        /*00cc*/ 	.byte	0x04, 0x05
        /*00ce*/ 	.short	(.L_1757 - .L_1756)
.L_1756:
        /*00d0*/ 	.word	0x00000180
        /*00d4*/ 	.word	0x00000001
        /*00d8*/ 	.word	0x00000001


	//----- nvinfo : EIATTR_CRS_STACK_SIZE
	.align		4
.L_1757:
        /*00dc*/ 	.byte	0x04, 0x1e
        /*00de*/ 	.short	(.L_1759 - .L_1758)
.L_1758:
        /*00e0*/ 	.word	0x00000000


	//----- nvinfo : EIATTR_CBANK_PARAM_SIZE
	.align		4
.L_1759:
        /*00e4*/ 	.byte	0x03, 0x19
        /*00e6*/ 	.short	0x00a0


	//----- nvinfo : EIATTR_PARAM_CBANK
	.align		4
        /*00e8*/ 	.byte	0x04, 0x0a
        /*00ea*/ 	.short	(.L_1761 - .L_1760)
	.align		4
.L_1760:
        /*00ec*/ 	.word	index@(.nv.constant0._Z35group_norm_nhwc_fwd_one_pass_kernelI11Fp32IOBf16WLi128ELi48ELi384EEv26Group_norm_nhwc_fwd_params)
        /*00f0*/ 	.short	0x0380
        /*00f2*/ 	.short	0x00a0


	//----- nvinfo : EIATTR_SW_WAR
	.align		4
.L_1761:
        /*00f4*/ 	.byte	0x04, 0x36
        /*00f6*/ 	.short	(.L_1763 - .L_1762)
.L_1762:
        /*00f8*/ 	.word	0x00000008
.L_1763:


//--------------------- .nv.info._Z35group_norm_nhwc_fwd_one_pass_kernelI11Fp32IOBf16WLi256ELi48ELi384EEv26Group_norm_nhwc_fwd_params --------------------------
	.section	.nv.info._Z35group_norm_nhwc_fwd_one_pass_kernelI11Fp32IOBf16WLi256ELi48ELi384EEv26Group_norm_nhwc_fwd_params,"",@"SHT_CUDA_INFO"
	.sectionflags	@""
	.align	4


	//----- nvinfo : EIATTR_CUDA_API_VERSION
	.align		4
        /*0000*/ 	.byte	0x04, 0x37
        /*0002*/ 	.short	(.L_1765 - .L_1764)
.L_1764:
        /*0004*/ 	.word	0x00000082


	//----- nvinfo : EIATTR_KPARAM_INFO
	.align		4
.L_1765:
        /*0008*/ 	.byte	0x04, 0x17
        /*000a*/ 	.short	(.L_1767 - .L_1766)
.L_1766:
        /*000c*/ 	.word	0x00000000
        /*0010*/ 	.short	0x0000
        /*0012*/ 	.short	0x0000
        /*0014*/ 	.byte	0x00, 0xf0, 0x81, 0x02


	//----- nvinfo : EIATTR_SPARSE_MMA_MASK
	.align		4
.L_1767:
        /*0018*/ 	.byte	0x03, 0x50
        /*001a*/ 	.short	0x0000


	//----- nvinfo : EIATTR_MAXREG_COUNT
	.align		4
        /*001c*/ 	.byte	0x03, 0x1b
        /*001e*/ 	.short	0x00a8


	//----- nvinfo : EIATTR_NUM_BARRIERS
	.align		4
        /*0020*/ 	.byte	0x02, 0x4c
        /*0022*/ 	.byte	0x01
	.zero		1


	//----- nvinfo : EIATTR_MERCURY_ISA_VERSION
	.align		4
        /*0024*/ 	.byte	0x03, 0x5f
        /*0026*/ 	.short	0x0101


	//----- nvinfo : EIATTR_COOP_GROUP_MASK_REGIDS
	.align		4
        /*0028*/ 	.byte	0x04, 0x29
        /*002a*/ 	.short	(.L_1769 - .L_1768)


	//   ....[0]....
.L_1768:
        /*002c*/ 	.word	0xffffffff


	//   ....[1]....
        /*0030*/ 	.word	0xffffffff


	//   ....[2]....
        /*0034*/ 	.word	0xffffffff


	//   ....[3]....
        /*0038*/ 	.word	0xffffffff


	//   ....[4]....
        /*003c*/ 	.word	0xffffffff


	//   ....[5]....
        /*0040*/ 	.word	0xffffffff


	//   ....[6]....
        /*0044*/ 	.word	0xffffffff


	//   ....[7]....
        /*0048*/ 	.word	0xffffffff


	//   ....[8]....
        /*004c*/ 	.word	0xffffffff


	//   ....[9]....
        /*0050*/ 	.word	0xffffffff


	//----- nvinfo : EIATTR_COOP_GROUP_INSTR_OFFSETS
	.align		4
.L_1769:
        /*0054*/ 	.byte	0x04, 0x28
        /*0056*/ 	.short	(.L_1771 - .L_1770)


	//   ....[0]....
.L_1770:
        /*0058*/ 	.word	0x00001930


	//   ....[1]....
        /*005c*/ 	.word	0x00001940


	//   ....[2]....
        /*0060*/ 	.word	0x00001970


	//   ....[3]....
        /*0064*/ 	.word	0x00001980


	//   ....[4]....
        /*0068*/ 	.word	0x000019c0


	//   ....[5]....
        /*006c*/ 	.word	0x000019d0


	//   ....[6]....
        /*0070*/ 	.word	0x00001a10


	//   ....[7]....
        /*0074*/ 	.word	0x00001a20


	//   ....[8]....
        /*0078*/ 	.word	0x00001aa0


	//   ....[9]....
        /*007c*/ 	.word	0x00001ab0


	//----- nvinfo : EIATTR_VRC_CTA_INIT_COUNT
	.align		4
.L_1771:
        /*0080*/ 	.byte	0x02, 0x4a
	.zero		1
	.zero		1


	//----- nvinfo : EIATTR_EXIT_INSTR_OFFSETS
	.align		4
        /*0084*/ 	.byte	0x04, 0x1c
        /*0086*/ 	.short	(.L_1773 - .L_1772)


	//   ....[0]....
.L_1772:
        /*0088*/ 	.word	0x00000060


	//   ....[1]....
        /*008c*/ 	.word	0x00006330


	//----- nvinfo : EIATTR_MAX_THREADS
	.align		4
.L_1773:
        /*0090*/ 	.byte	0x04, 0x05
        /*0092*/ 	.short	(.L_1775 - .L_1774)
.L_1774:
        /*0094*/ 	.word	0x00000180
        /*0098*/ 	.word	0x00000001
        /*009c*/ 	.word	0x00000001


	//----- nvinfo : EIATTR_CRS_STACK_SIZE
	.align		4
.L_1775:
        /*00a0*/ 	.byte	0x04, 0x1e
        /*00a2*/ 	.short	(.L_1777 - .L_1776)
.L_1776:
        /*00a4*/ 	.word	0x00000000


	//----- nvinfo : EIATTR_CBANK_PARAM_SIZE
	.align		4
.L_1777:
        /*00a8*/ 	.byte	0x03, 0x19
        /*00aa*/ 	.short	0x00a0


	//----- nvinfo : EIATTR_PARAM_CBANK
	.align		4
        /*00ac*/ 	.byte	0x04, 0x0a
        /*00ae*/ 	.short	(.L_1779 - .L_1778)
	.align		4
.L_1778:
        /*00b0*/ 	.word	index@(.nv.constant0._Z35group_norm_nhwc_fwd_one_pass_kernelI11Fp32IOBf16WLi256ELi48ELi384EEv26Group_norm_nhwc_fwd_params)
        /*00b4*/ 	.short	0x0380
        /*00b6*/ 	.short	0x00a0


	//----- nvinfo : EIATTR_SW_WAR
	.align		4
.L_1779:
        /*00b8*/ 	.byte	0x04, 0x36
        /*00ba*/ 	.short	(.L_1781 - .L_1780)
.L_1780:
        /*00bc*/ 	.word	0x00000008
.L_1781:


//--------------------- .nv.info._Z35group_norm_nhwc_fwd_one_pass_kernelI11Fp32IOBf16WLi512ELi48ELi384EEv26Group_norm_nhwc_fwd_params --------------------------
	.section	.nv.info._Z35group_norm_nhwc_fwd_one_pass_kernelI11Fp32IOBf16WLi512ELi48ELi384EEv26Group_norm_nhwc_fwd_params,"",@"SHT_CUDA_INFO"
	.sectionflags	@""
	.align	4


	//----- nvinfo : EIATTR_CUDA_API_VERSION
	.align		4
        /*0000*/ 	.byte	0x04, 0x37
        /*0002*/ 	.short	(.L_1783 - .L_1782)
.L_1782:
        /*0004*/ 	.word	0x00000082


	//----- nvinfo : EIATTR_KPARAM_INFO
	.align		4
.L_1783:
        /*0008*/ 	.byte	0x04, 0x17
        /*000a*/ 	.short	(.L_1785 - .L_1784)
.L_1784:
        /*000c*/ 	.word	0x00000000
        /*0010*/ 	.short	0x0000
        /*0012*/ 	.short	0x0000
        /*0014*/ 	.byte	0x00, 0xf0, 0x81, 0x02


	//----- nvinfo : EIATTR_SPARSE_MMA_MASK
	.align		4
.L_1785:
        /*0018*/ 	.byte	0x03, 0x50
        /*001a*/ 	.short	0x0000


	//----- nvinfo : EIATTR_MAXREG_COUNT
	.align		4
        /*001c*/ 	.byte	0x03, 0x1b
        /*001e*/ 	.short	0x00a8


	//----- nvinfo : EIATTR_NUM_BARRIERS
	.align		4
        /*0020*/ 	.byte	0x02, 0x4c
        /*0022*/ 	.byte	0x01
	.zero		1


	//----- nvinfo : EIATTR_MERCURY_ISA_VERSION
	.align		4
        /*0024*/ 	.byte	0x03, 0x5f
        /*0026*/ 	.short	0x0101


	//----- nvinfo : EIATTR_COOP_GROUP_MASK_REGIDS
	.align		4
        /*0028*/ 	.byte	0x04, 0x29
        /*002a*/ 	.short	(.L_1787 - .L_1786)


	//   ....[0]....
.L_1786:
        /*002c*/ 	.word	0xffffffff


	//   ....[1]....
        /*0030*/ 	.word	0xffffffff


	//   ....[2]....
        /*0034*/ 	.word	0xffffffff


	//   ....[3]....
        /*0038*/ 	.word	0xffffffff


	//   ....[4]....
        /*003c*/ 	.word	0xffffffff


	//   ....[5]....
        /*0040*/ 	.word	0xffffffff


	//   ....[6]....
        /*0044*/ 	.word	0xffffffff


	//   ....[7]....
        /*0048*/ 	.word	0xffffffff


	//   ....[8]....
        /*004c*/ 	.word	0xffffffff


	//   ....[9]....
        /*0050*/ 	.word	0xffffffff


	//----- nvinfo : EIATTR_COOP_GROUP_INSTR_OFFSETS
	.align		4
.L_1787:
        /*0054*/ 	.byte	0x04, 0x28
        /*0056*/ 	.short	(.L_1789 - .L_1788)


	//   ....[0]....
.L_1788:
        /*0058*/ 	.word	0x00002e20


	//   ....[1]....
        /*005c*/ 	.word	0x00002e30


	//   ....[2]....
        /*0060*/ 	.word	0x00002e70


	//   ....[3]....
        /*0064*/ 	.word	0x00002e80


	//   ....[4]....
        /*0068*/ 	.word	0x00002ec0


	//   ....[5]....
        /*006c*/ 	.word	0x00002ed0


	//   ....[6]....
        /*0070*/ 	.word	0x00002f10


	//   ....[7]....
        /*0074*/ 	.word	0x00002f20


	//   ....[8]....
        /*0078*/ 	.word	0x00002fb0


	//   ....[9]....
        /*007c*/ 	.word	0x00002fc0


	//----- nvinfo : EIATTR_VRC_CTA_INIT_COUNT
	.align		4
.L_1789:
        /*0080*/ 	.byte	0x02, 0x4a
	.zero		1
	.zero		1


	//----- nvinfo : EIATTR_EXIT_INSTR_OFFSETS
	.align		4
        /*0084*/ 	.byte	0x04, 0x1c
        /*0086*/ 	.short	(.L_1791 - .L_1790)


	//   ....[0]....
.L_1790:
        /*0088*/ 	.word	0x00000060


	//   ....[1]....
        /*008c*/ 	.word	0x0000ae00


	//----- nvinfo : EIATTR_MAX_THREADS
	.align		4
.L_1791:
        /*0090*/ 	.byte	0x04, 0x05
        /*0092*/ 	.short	(.L_1793 - .L_1792)
.L_1792:
        /*0094*/ 	.word	0x00000180
        /*0098*/ 	.word	0x00000001
        /*009c*/ 	.word	0x00000001


	//----- nvinfo : EIATTR_CRS_STACK_SIZE
	.align		4
.L_1793:
        /*00a0*/ 	.byte	0x04, 0x1e
        /*00a2*/ 	.short	(.L_1795 - .L_1794)
.L_1794:
        /*00a4*/ 	.word	0x00000000


	//----- nvinfo : EIATTR_CBANK_PARAM_SIZE
	.align		4
.L_1795:
        /*00a8*/ 	.byte	0x03, 0x19
        /*00aa*/ 	.short	0x00a0


	//----- nvinfo : EIATTR_PARAM_CBANK
	.align		4
        /*00ac*/ 	.byte	0x04, 0x0a
        /*00ae*/ 	.short	(.L_1797 - .L_1796)
	.align		4
.L_1796:
        /*00b0*/ 	.word	index@(.nv.constant0._Z35group_norm_nhwc_fwd_one_pass_kernelI11Fp32IOBf16WLi512ELi48ELi384EEv26Group_norm_nhwc_fwd_params)
        /*00b4*/ 	.short	0x0380
        /*00b6*/ 	.short	0x00a0


	//----- nvinfo : EIATTR_SW_WAR
	.align		4
.L_1797:
        /*00b8*/ 	.byte	0x04, 0x36
        /*00ba*/ 	.short	(.L_1799 - .L_1798)
.L_1798:
        /*00bc*/ 	.word	0x00000008
.L_1799:


//--------------------- .nv.info._Z35group_norm_nhwc_fwd_one_pass_kernelI11Fp32IOFp16WLi64ELi48ELi384EEv26Group_norm_nhwc_fwd_params --------------------------
	.section	.nv.info._Z35group_norm_nhwc_fwd_one_pass_kernelI11Fp32IOFp16WLi64ELi48ELi384EEv26Group_norm_nhwc_fwd_params,"",@"SHT_CUDA_INFO"
	.sectionflags	@""
	.align	4


	//----- nvinfo : EIATTR_CUDA_API_VERSION
	.align		4
        /*0000*/ 	.byte	0x04, 0x37
        /*0002*/ 	.short	(.L_1801 - .L_1800)
.L_1800:
        /*0004*/ 	.word	0x00000082


	//----- nvinfo : EIATTR_KPARAM_INFO
	.align		4
.L_1801:
        /*0008*/ 	.byte	0x04, 0x17
        /*000a*/ 	.short	(.L_1803 - .L_1802)
.L_1802:
        /*000c*/ 	.word	0x00000000
        /*0010*/ 	.short	0x0000
        /*0012*/ 	.short	0x0000
        /*0014*/ 	.byte	0x00, 0xf0, 0x81, 0x02


	//----- nvinfo : EIATTR_SPARSE_MMA_MASK
	.align		4
.L_1803:
        /*0018*/ 	.byte	0x03, 0x50
        /*001a*/ 	.short	0x0000


	//----- nvinfo : EIATTR_MAXREG_COUNT
	.align		4
        /*001c*/ 	.byte	0x03, 0x1b
        /*001e*/ 	.short	0x00a8


	//----- nvinfo : EIATTR_NUM_BARRIERS
	.align		4
        /*0020*/ 	.byte	0x02, 0x4c
        /*0022*/ 	.byte	0x01
	.zero		1


	//----- nvinfo : EIATTR_MERCURY_ISA_VERSION
	.align		4
        /*0024*/ 	.byte	0x03, 0x5f
        /*0026*/ 	.short	0x0101


	//----- nvinfo : EIATTR_INT_WARP_WIDE_INSTR_OFFSETS
	.align		4
        /*0028*/ 	.byte	0x04, 0x31
        /*002a*/ 	.short	(.L_1805 - .L_1804)


	//   ....[0]....
.L_1804:
        /*002c*/ 	.word	0x00001220


	//   ....[1]....
        /*0030*/ 	.word	0x00001260


	//   ....[2]....
        /*0034*/ 	.word	0x00001280


	//   ....[3]....
        /*0038*/ 	.word	0x000012b0


	//   ....[4]....
        /*003c*/ 	.word	0x00001490


	//   ....[5]....
        /*0040*/ 	.word	0x000014e0


	//   ....[6]....
        /*0044*/ 	.word	0x00001500


	//   ....[7]....
        /*0048*/ 	.word	0x00001530


	//   ....[8]....
        /*004c*/ 	.word	0x00001860


	//   ....[9]....
        /*0050*/ 	.word	0x00001880


	//   ....[10]....
        /*0054*/ 	.word	0x000018a0


	//   ....[11]....
        /*0058*/ 	.word	0x000018c0


	//   ....[12]....
        /*005c*/ 	.word	0x00001b20


	//   ....[13]....
        /*0060*/ 	.word	0x00001b40


	//----- nvinfo : EIATTR_COOP_GROUP_MASK_REGIDS
	.align		4
.L_1805:
        /*0064*/ 	.byte	0x04, 0x29
        /*0066*/ 	.short	(.L_1807 - .L_1806)


	//   ....[0]....
.L_1806:
        /*0068*/ 	.word	0xffffffff


	//   ....[1]....
        /*006c*/ 	.word	0xffffffff


	//   ....[2]....
        /*0070*/ 	.word	0xffffffff


	//   ....[3]....
        /*0074*/ 	.word	0xffffffff


	//   ....[4]....
        /*0078*/ 	.word	0xffffffff


	//   ....[5]....
        /*007c*/ 	.word	0xffffffff


	//   ....[6]....
        /*0080*/ 	.word	0xffffffff


	//   ....[7]....
        /*0084*/ 	.word	0xffffffff


	//   ....[8]....
        /*0088*/ 	.word	0xffffffff


	//   ....[9]....
        /*008c*/ 	.word	0xffffffff


	//----- nvinfo : EIATTR_COOP_GROUP_INSTR_OFFSETS
	.align		4
.L_1807:
        /*0090*/ 	.byte	0x04, 0x28
        /*0092*/ 	.short	(.L_1809 - .L_1808)


	//   ....[0]....
.L_1808:
        /*0094*/ 	.word	0x000009f0


	//   ....[1]....
        /*0098*/ 	.word	0x00000a00


	//   ....[2]....
        /*009c*/ 	.word	0x00000a30


	//   ....[3]....
        /*00a0*/ 	.word	0x00000a40


	//   ....[4]....
        /*00a4*/ 	.word	0x00000a80


	//   ....[5]....
        /*00a8*/ 	.word	0x00000a90


	//   ....[6]....
        /*00ac*/ 	.word	0x00000ad0


	//   ....[7]....
        /*00b0*/ 	.word	0x00000ae0


	//   ....[8]....
        /*00b4*/ 	.word	0x00000b40


	//   ....[9]....
        /*00b8*/ 	.word	0x00000b50


	//----- nvinfo : EIATTR_VRC_CTA_INIT_COUNT
	.align		4
.L_1809:
        /*00bc*/ 	.byte	0x02, 0x4a
	.zero		1
	.zero		1


	//----- nvinfo : EIATTR_EXIT_INSTR_OFFSETS
	.align		4
        /*00c0*/ 	.byte	0x04, 0x1c
        /*00c2*/ 	.short	(.L_1811 - .L_1810)


	//   ....[0]....
.L_1810:
        /*00c4*/ 	.word	0x00000070


	//   ....[1]....
        /*00c8*/ 	.word	0x00002eb0


	//----- nvinfo : EIATTR_MAX_THREADS
	.align		4
.L_1811:
        /*00cc*/ 	.byte	0x04, 0x05
        /*00ce*/ 	.short	(.L_1813 - .L_1812)
.L_1812:
        /*00d0*/ 	.word	0x00000180
        /*00d4*/ 	.word	0x00000001
        /*00d8*/ 	.word	0x00000001


	//----- nvinfo : EIATTR_CRS_STACK_SIZE
	.align		4
.L_1813:
        /*00dc*/ 	.byte	0x04, 0x1e
        /*00de*/ 	.short	(.L_1815 - .L_1814)
.L_1814:
        /*00e0*/ 	.word	0x00000000


	//----- nvinfo : EIATTR_CBANK_PARAM_SIZE
	.align		4
.L_1815:
        /*00e4*/ 	.byte	0x03, 0x19
        /*00e6*/ 	.short	0x00a0


	//----- nvinfo : EIATTR_PARAM_CBANK
	.align		4
        /*00e8*/ 	.byte	0x04, 0x0a
        /*00ea*/ 	.short	(.L_1817 - .L_1816)
	.align		4
.L_1816:
        /*00ec*/ 	.word	index@(.nv.constant0._Z35group_norm_nhwc_fwd_one_pass_kernelI11Fp32IOFp16WLi64ELi48ELi384EEv26Group_norm_nhwc_fwd_params)
        /*00f0*/ 	.short	0x0380
        /*00f2*/ 	.short	0x00a0


	//----- nvinfo : EIATTR_SW_WAR
	.align		4
.L_1817:
        /*00f4*/ 	.byte	0x04, 0x36
        /*00f6*/ 	.short	(.L_1819 - .L_1818)
.L_1818:
        /*00f8*/ 	.word	0x00000008
.L_1819:


//--------------------- .nv.info._Z35group_norm_nhwc_fwd_one_pass_kernelI11Fp32IOFp16WLi128ELi48ELi384EEv26Group_norm_nhwc_fwd_params --------------------------
	.section	.nv.info._Z35group_norm_nhwc_fwd_one_pass_kernelI11Fp32IOFp16WLi128ELi48ELi384EEv26Group_norm_nhwc_fwd_params,"",@"SHT_CUDA_INFO"
	.sectionflags	@""
	.align	4


	//----- nvinfo : EIATTR_CUDA_API_VERSION
	.align		4
        /*0000*/ 	.byte	0x04, 0x37
        /*0002*/ 	.short	(.L_1821 - .L_1820)
.L_1820:
        /*0004*/ 	.word	0x00000082


	//----- nvinfo : EIATTR_KPARAM_INFO
	.align		4
.L_1821:
        /*0008*/ 	.byte	0x04, 0x17
        /*000a*/ 	.short	(.L_1823 - .L_1822)
.L_1822:
        /*000c*/ 	.word	0x00000000
        /*0010*/ 	.short	0x0000
        /*0012*/ 	.short	0x0000
        /*0014*/ 	.byte	0x00, 0xf0, 0x81, 0x02


	//----- nvinfo : EIATTR_SPARSE_MMA_MASK
	.align		4
.L_1823:
        /*0018*/ 	.byte	0x03, 0x50
        /*001a*/ 	.short	0x0000


	//----- nvinfo : EIATTR_MAXREG_COUNT
	.align		4
        /*001c*/ 	.byte	0x03, 0x1b
        /*001e*/ 	.short	0x00a8


	//----- nvinfo : EIATTR_NUM_BARRIERS
	.align		4
        /*0020*/ 	.byte	0x02, 0x4c
        /*0022*/ 	.byte	0x01
	.zero		1


	//----- nvinfo : EIATTR_MERCURY_ISA_VERSION
	.align		4
        /*0024*/ 	.byte	0x03, 0x5f
        /*0026*/ 	.short	0x0101


	//----- nvinfo : EIATTR_INT_WARP_WIDE_INSTR_OFFSETS
	.align		4
        /*0028*/ 	.byte	0x04, 0x31
        /*002a*/ 	.short	(.L_1825 - .L_1824)


	//   ....[0]....
.L_1824:
        /*002c*/ 	.word	0x00001760


	//   ....[1]....
        /*0030*/ 	.word	0x000017e0


	//   ....[2]....
        /*0034*/ 	.word	0x00001880


	//   ....[3]....
        /*0038*/ 	.word	0x00001920


	//   ....[4]....
        /*003c*/ 	.word	0x000019c0


	//   ....[5]....
        /*0040*/ 	.word	0x00001a60


	//   ....[6]....
        /*0044*/ 	.word	0x00001b00


	//   ....[7]....
        /*0048*/ 	.word	0x00001ba0


	//   ....[8]....
        /*004c*/ 	.word	0x00001db0


	//   ....[9]....
        /*0050*/ 	.word	0x00001e10


	//   ....[10]....
        /*0054*/ 	.word	0x00001eb0


	//   ....[11]....
        /*0058*/ 	.word	0x00001f50


	//   ....[12]....
        /*005c*/ 	.word	0x000020d0


	//   ....[13]....
        /*0060*/ 	.word	0x00002100


	//----- nvinfo : EIATTR_COOP_GROUP_MASK_REGIDS
	.align		4
.L_1825:
        /*0064*/ 	.byte	0x04, 0x29
        /*0066*/ 	.short	(.L_1827 - .L_1826)


	//   ....[0]....
.L_1826:
        /*0068*/ 	.word	0xffffffff


	//   ....[1]....
        /*006c*/ 	.word	0xffffffff


	//   ....[2]....
        /*0070*/ 	.word	0xffffffff


	//   ....[3]....
        /*0074*/ 	.word	0xffffffff


	//   ....[4]....
        /*0078*/ 	.word	0xffffffff


	//   ....[5]....
        /*007c*/ 	.word	0xffffffff


	//   ....[6]....
        /*0080*/ 	.word	0xffffffff


	//   ....[7]....
        /*0084*/ 	.word	0xffffffff


	//   ....[8]....
        /*0088*/ 	.word	0xffffffff


	//   ....[9]....
        /*008c*/ 	.word	0xffffffff


	//----- nvinfo : EIATTR_COOP_GROUP_INSTR_OFFSETS
	.align		4
.L_1827:
        /*0090*/ 	.byte	0x04, 0x28
        /*0092*/ 	.short	(.L_1829 - .L_1828)


	//   ....[0]....
.L_1828:
        /*0094*/ 	.word	0x00000f80


	//   ....[1]....
        /*0098*/ 	.word	0x00000f90


	//   ....[2]....
        /*009c*/ 	.word	0x00000fc0


	//   ....[3]....
        /*00a0*/ 	.word	0x00000fd0


	//   ....[4]....
        /*00a4*/ 	.word	0x00001010


	//   ....[5]....
        /*00a8*/ 	.word	0x00001020


	//   ....[6]....
        /*00ac*/ 	.word	0x00001060


	//   ....[7]....
        /*00b0*/ 	.word	0x00001070


	//   ....[8]....
        /*00b4*/ 	.word	0x000010f0


	//   ....[9]....
        /*00b8*/ 	.word	0x00001100


	//----- nvinfo : EIATTR_VRC_CTA_INIT_COUNT
	.align		4
.L_1829:
        /*00bc*/ 	.byte	0x02, 0x4a
	.zero		1
	.zero		1


	//----- nvinfo : EIATTR_EXIT_INSTR_OFFSETS
	.align		4
        /*00c0*/ 	.byte	0x04, 0x1c
        /*00c2*/ 	.short	(.L_1831 - .L_1830)


	//   ....[0]....
.L_1830:
        /*00c4*/ 	.word	0x00000070


	//   ....[1]....
        /*00c8*/ 	.word	0x00004250


	//----- nvinfo : EIATTR_MAX_THREADS
	.align		4
.L_1831:
        /*00cc*/ 	.byte	0x04, 0x05
        /*00ce*/ 	.short	(.L_1833 - .L_1832)
.L_1832:
        /*00d0*/ 	.word	0x00000180
        /*00d4*/ 	.word	0x00000001
        /*00d8*/ 	.word	0x00000001


	//----- nvinfo : EIATTR_CRS_STACK_SIZE
	.align		4
.L_1833:
        /*00dc*/ 	.byte	0x04, 0x1e
        /*00de*/ 	.short	(.L_1835 - .L_1834)
.L_1834:
        /*00e0*/ 	.word	0x00000000


	//----- nvinfo : EIATTR_CBANK_PARAM_SIZE
	.align		4
.L_1835:
        /*00e4*/ 	.byte	0x03, 0x19
        /*00e6*/ 	.short	0x00a0


	//----- nvinfo : EIATTR_PARAM_CBANK
	.align		4
        /*00e8*/ 	.byte	0x04, 0x0a
        /*00ea*/ 	.short	(.L_1837 - .L_1836)
	.align		4
.L_1836:
        /*00ec*/ 	.word	index@(.nv.constant0._Z35group_norm_nhwc_fwd_one_pass_kernelI11Fp32IOFp16WLi128ELi48ELi384EEv26Group_norm_nhwc_fwd_params)
        /*00f0*/ 	.short	0x0380
        /*00f2*/ 	.short	0x00a0


	//----- nvinfo : EIATTR_SW_WAR
	.align		4
.L_1837:
        /*00f4*/ 	.byte	0x04, 0x36
        /*00f6*/ 	.short	(.L_1839 - .L_1838)
.L_1838:
        /*00f8*/ 	.word	0x00000008
.L_1839:


//--------------------- .nv.info._Z35group_norm_nhwc_fwd_one_pass_kernelI11Fp32IOFp16WLi256ELi48ELi384EEv26Group_norm_nhwc_fwd_params --------------------------
	.section	.nv.info._Z35group_norm_nhwc_fwd_one_pass_kernelI11Fp32IOFp16WLi256ELi48ELi384EEv26Group_norm_nhwc_fwd_params,"",@"SHT_CUDA_INFO"
	.sectionflags	@""
	.align	4


	//----- nvinfo : EIATTR_CUDA_API_VERSION
	.align		4
        /*0000*/ 	.byte	0x04, 0x37
        /*0002*/ 	.short	(.L_1841 - .L_1840)
.L_1840:
        /*0004*/ 	.word	0x00000082


	//----- nvinfo : EIATTR_KPARAM_INFO
	.align		4
.L_1841:
        /*0008*/ 	.byte	0x04, 0x17
        /*000a*/ 	.short	(.L_1843 - .L_1842)
.L_1842:
        /*000c*/ 	.word	0x00000000
        /*0010*/ 	.short	0x0000
        /*0012*/ 	.short	0x0000
        /*0014*/ 	.byte	0x00, 0xf0, 0x81, 0x02


	//----- nvinfo : EIATTR_SPARSE_MMA_MASK
	.align		4
.L_1843:
        /*0018*/ 	.byte	0x03, 0x50
        /*001a*/ 	.short	0x0000


	//----- nvinfo : EIATTR_MAXREG_COUNT
	.align		4
        /*001c*/ 	.byte	0x03, 0x1b
        /*001e*/ 	.short	0x00a8


	//----- nvinfo : EIATTR_NUM_BARRIERS
	.align		4
        /*0020*/ 	.byte	0x02, 0x4c
        /*0022*/ 	.byte	0x01
	.zero		1


	//----- nvinfo : EIATTR_MERCURY_ISA_VERSION
	.align		4
        /*0024*/ 	.byte	0x03, 0x5f
        /*0026*/ 	.short	0x0101


	//----- nvinfo : EIATTR_COOP_GROUP_MASK_REGIDS
	.align		4
        /*0028*/ 	.byte	0x04, 0x29
        /*002a*/ 	.short	(.L_1845 - .L_1844)


	//   ....[0]....
.L_1844:
        /*002c*/ 	.word	0xffffffff


	//   ....[1]....
        /*0030*/ 	.word	0xffffffff


	//   ....[2]....
        /*0034*/ 	.word	0xffffffff


	//   ....[3]....
        /*0038*/ 	.word	0xffffffff


	//   ....[4]....
        /*003c*/ 	.word	0xffffffff


	//   ....[5]....
        /*0040*/ 	.word	0xffffffff


	//   ....[6]....
        /*0044*/ 	.word	0xffffffff


	//   ....[7]....
        /*0048*/ 	.word	0xffffffff


	//   ....[8]....
        /*004c*/ 	.word	0xffffffff


	//   ....[9]....
        /*0050*/ 	.word	0xffffffff


	//----- nvinfo : EIATTR_COOP_GROUP_INSTR_OFFSETS
	.align		4
.L_1845:
        /*0054*/ 	.byte	0x04, 0x28
        /*0056*/ 	.short	(.L_1847 - .L_1846)


	//   ....[0]....
.L_1846:
        /*0058*/ 	.word	0x00001930


	//   ....[1]....
        /*005c*/ 	.word	0x00001940


	//   ....[2]....
        /*0060*/ 	.word	0x00001970


	//   ....[3]....
        /*0064*/ 	.word	0x00001980


	//   ....[4]....
        /*0068*/ 	.word	0x000019c0


	//   ....[5]....
        /*006c*/ 	.word	0x000019d0


	//   ....[6]....
        /*0070*/ 	.word	0x00001a10


	//   ....[7]....
        /*0074*/ 	.word	0x00001a20


	//   ....[8]....
        /*0078*/ 	.word	0x00001aa0


	//   ....[9]....
        /*007c*/ 	.word	0x00001ab0


	//----- nvinfo : EIATTR_VRC_CTA_INIT_COUNT
	.align		4
.L_1847:
        /*0080*/ 	.byte	0x02, 0x4a
	.zero		1
	.zero		1


	//----- nvinfo : EIATTR_EXIT_INSTR_OFFSETS
	.align		4
        /*0084*/ 	.byte	0x04, 0x1c
        /*0086*/ 	.short	(.L_1849 - .L_1848)


	//   ....[0]....
.L_1848:
        /*0088*/ 	.word	0x00000060


	//   ....[1]....
        /*008c*/ 	.word	0x00006330


	//----- nvinfo : EIATTR_MAX_THREADS
	.align		4
.L_1849:
        /*0090*/ 	.byte	0x04, 0x05
        /*0092*/ 	.short	(.L_1851 - .L_1850)
.L_1850:
        /*0094*/ 	.word	0x00000180
        /*0098*/ 	.word	0x00000001
        /*009c*/ 	.word	0x00000001


	//----- nvinfo : EIATTR_CRS_STACK_SIZE
	.align		4
.L_1851:
        /*00a0*/ 	.byte	0x04, 0x1e
        /*00a2*/ 	.short	(.L_1853 - .L_1852)
.L_1852:
        /*00a4*/ 	.word	0x00000000


	//----- nvinfo : EIATTR_CBANK_PARAM_SIZE
	.align		4
.L_1853:
        /*00a8*/ 	.byte	0x03, 0x19
        /*00aa*/ 	.short	0x00a0


	//----- nvinfo : EIATTR_PARAM_CBANK
	.align		4
        /*00ac*/ 	.byte	0x04, 0x0a
        /*00ae*/ 	.short	(.L_1855 - .L_1854)
	.align		4
.L_1854:
        /*00b0*/ 	.word	index@(.nv.constant0._Z35group_norm_nhwc_fwd_one_pass_kernelI11Fp32IOFp16WLi256ELi48ELi384EEv26Group_norm_nhwc_fwd_params)
        /*00b4*/ 	.short	0x0380
        /*00b6*/ 	.short	0x00a0


	//----- nvinfo : EIATTR_SW_WAR
	.align		4
.L_1855:
        /*00b8*/ 	.byte	0x04, 0x36
        /*00ba*/ 	.short	(.L_1857 - .L_1856)
.L_1856:
        /*00bc*/ 	.word	0x00000008
.L_1857:


//--------------------- .nv.info._Z35group_norm_nhwc_fwd_one_pass_kernelI11Fp32IOFp16WLi512ELi48ELi384EEv26Group_norm_nhwc_fwd_params --------------------------
	.section	.nv.info._Z35group_norm_nhwc_fwd_one_pass_kernelI11Fp32IOFp16WLi512ELi48ELi384EEv26Group_norm_nhwc_fwd_params,"",@"SHT_CUDA_INFO"
	.sectionflags	@""
	.align	4


	//----- nvinfo : EIATTR_CUDA_API_VERSION
	.align		4
        /*0000*/ 	.byte	0x04, 0x37
        /*0002*/ 	.short	(.L_1859 - .L_1858)
.L_1858:
        /*0004*/ 	.word	0x00000082


	//----- nvinfo : EIATTR_KPARAM_INFO
	.align		4
.L_1859:
        /*0008*/ 	.byte	0x04, 0x17
        /*000a*/ 	.short	(.L_1861 - .L_1860)
.L_1860:
        /*000c*/ 	.word	0x00000000
        /*0010*/ 	.short	0x0000
        /*0012*/ 	.short	0x0000
        /*0014*/ 	.byte	0x00, 0xf0, 0x81, 0x02


	//----- nvinfo : EIATTR_SPARSE_MMA_MASK
	.align		4
.L_1861:
        /*0018*/ 	.byte	0x03, 0x50
        /*001a*/ 	.short	0x0000


	//----- nvinfo : EIATTR_MAXREG_COUNT
	.align		4
        /*001c*/ 	.byte	0x03, 0x1b
        /*001e*/ 	.short	0x00a8


	//----- nvinfo : EIATTR_NUM_BARRIERS
	.align		4
        /*0020*/ 	.byte	0x02, 0x4c
        /*0022*/ 	.byte	0x01
	.zero		1


	//----- nvinfo : EIATTR_MERCURY_ISA_VERSION
	.align		4
        /*0024*/ 	.byte	0x03, 0x5f
        /*0026*/ 	.short	0x0101


	//----- nvinfo : EIATTR_COOP_GROUP_MASK_REGIDS
	.align		4
        /*0028*/ 	.byte	0x04, 0x29
        /*002a*/ 	.short	(.L_1863 - .L_1862)


	//   ....[0]....
.L_1862:
        /*002c*/ 	.word	0xffffffff


	//   ....[1]....
        /*0030*/ 	.word	0xffffffff


	//   ....[2]....
        /*0034*/ 	.word	0xffffffff


	//   ....[3]....
        /*0038*/ 	.word	0xffffffff


	//   ....[4]....
        /*003c*/ 	.word	0xffffffff


	//   ....[5]....
        /*0040*/ 	.word	0xffffffff


	//   ....[6]....
        /*0044*/ 	.word	0xffffffff


	//   ....[7]....
        /*0048*/ 	.word	0xffffffff


	//   ....[8]....
        /*004c*/ 	.word	0xffffffff


	//   ....[9]....
        /*0050*/ 	.word	0xffffffff


	//----- nvinfo : EIATTR_COOP_GROUP_INSTR_OFFSETS
	.align		4
.L_1863:
        /*0054*/ 	.byte	0x04, 0x28
        /*0056*/ 	.short	(.L_1865 - .L_1864)


	//   ....[0]....
.L_1864:
        /*0058*/ 	.word	0x00002e20


	//   ....[1]....
        /*005c*/ 	.word	0x00002e30


	//   ....[2]....
        /*0060*/ 	.word	0x00002e70


	//   ....[3]....
        /*0064*/ 	.word	0x00002e80


	//   ....[4]....
        /*0068*/ 	.word	0x00002ec0


	//   ....[5]....
        /*006c*/ 	.word	0x00002ed0


	//   ....[6]....
        /*0070*/ 	.word	0x00002f10


	//   ....[7]....
        /*0074*/ 	.word	0x00002f20


	//   ....[8]....
        /*0078*/ 	.word	0x00002fb0


	//   ....[9]....
        /*007c*/ 	.word	0x00002fc0


	//----- nvinfo : EIATTR_VRC_CTA_INIT_COUNT
	.align		4
.L_1865:
        /*0080*/ 	.byte	0x02, 0x4a
	.zero		1
	.zero		1


	//----- nvinfo : EIATTR_EXIT_INSTR_OFFSETS
	.align		4
        /*0084*/ 	.byte	0x04, 0x1c
        /*0086*/ 	.short	(.L_1867 - .L_1866)


	//   ....[0]....
.L_1866:
        /*0088*/ 	.word	0x00000060


	//   ....[1]....
        /*008c*/ 	.word	0x0000ae00


	//----- nvinfo : EIATTR_MAX_THREADS
	.align		4
.L_1867:
        /*0090*/ 	.byte	0x04, 0x05
        /*0092*/ 	.short	(.L_1869 - .L_1868)
.L_1868:
        /*0094*/ 	.word	0x00000180
        /*0098*/ 	.word	0x00000001
        /*009c*/ 	.word	0x00000001


	//----- nvinfo : EIATTR_CRS_STACK_SIZE
	.align		4
.L_1869:
        /*00a0*/ 	.byte	0x04, 0x1e
        /*00a2*/ 	.short	(.L_1871 - .L_1870)
.L_1870:
        /*00a4*/ 	.word	0x00000000


	//----- nvinfo : EIATTR_CBANK_PARAM_SIZE
	.align		4
.L_1871:
        /*00a8*/ 	.byte	0x03, 0x19
        /*00aa*/ 	.short	0x00a0


	//----- nvinfo : EIATTR_PARAM_CBANK
	.align		4
        /*00ac*/ 	.byte	0x04, 0x0a
        /*00ae*/ 	.short	(.L_1873 - .L_1872)
	.align		4
.L_1872:
        /*00b0*/ 	.word	index@(.nv.constant0._Z35group_norm_nhwc_fwd_one_pass_kernelI11Fp32IOFp16WLi512ELi48ELi384EEv26Group_norm_nhwc_fwd_params)
        /*00b4*/ 	.short	0x0380
        /*00b6*/ 	.short	0x00a0


	//----- nvinfo : EIATTR_SW_WAR
	.align		4
.L_1873:
        /*00b8*/ 	.byte	0x04, 0x36
        /*00ba*/ 	.short	(.L_1875 - .L_1874)
.L_1874:
        /*00bc*/ 	.word	0x00000008
.L_1875:


//--------------------- .nv.callgraph             --------------------------
	.section	.nv.callgraph,"",@"SHT_CUDA_CALLGRAPH"
	.align	4
	.sectionentsize	8
	.align		4
        /*0000*/ 	.word	0x00000000
	.align		4
        /*0004*/ 	.word	0xffffffff
	.align		4
        /*0008*/ 	.word	0x00000000
	.align		4
        /*000c*/ 	.word	0xfffffffe
	.align		4
        /*0010*/ 	.word	0x00000000
	.align		4
        /*0014*/ 	.word	0xfffffffd
	.align		4
        /*0018*/ 	.word	0x00000000
	.align		4
        /*001c*/ 	.word	0xfffffffc


//--------------------- .nv.constant4             --------------------------
	.section	.nv.constant4,"a",@progbits
	.align	8
	.align		8
.nv.constant4:
        /*0000*/ 	.dword	_ZN61_INTERNAL_cc668ceb_30_group_norm_nhwc_one_pass_48_cu_b3a0362b4cuda3std3__45__cpo5beginE
	.align		8
        /*0008*/ 	.dword	_ZN61_INTERNAL_cc668ceb_30_group_norm_nhwc_one_pass_48_cu_b3a0362b4cuda3std3__45__cpo3endE
	.align		8
        /*0010*/ 	.dword	_ZN61_INTERNAL_cc668ceb_30_group_norm_nhwc_one_pass_48_cu_b3a0362b4cuda3std3__45__cpo6cbeginE
	.align		8
        /*0018*/ 	.dword	_ZN61_INTERNAL_cc668ceb_30_group_norm_nhwc_one_pass_48_cu_b3a0362b4cuda3std3__45__cpo4cendE
	.align		8
        /*0020*/ 	.dword	_ZN61_INTERNAL_cc668ceb_30_group_norm_nhwc_one_pass_48_cu_b3a0362b4cuda3std3__45__cpo6rbeginE
	.align		8
        /*0028*/ 	.dword	_ZN61_INTERNAL_cc668ceb_30_group_norm_nhwc_one_pass_48_cu_b3a0362b4cuda3std3__45__cpo4rendE
	.align		8
        /*0030*/ 	.dword	_ZN61_INTERNAL_cc668ceb_30_group_norm_nhwc_one_pass_48_cu_b3a0362b4cuda3std3__45__cpo7crbeginE
	.align		8
        /*0038*/ 	.dword	_ZN61_INTERNAL_cc668ceb_30_group_norm_nhwc_one_pass_48_cu_b3a0362b4cuda3std3__45__cpo5crendE
	.align		8
        /*0040*/ 	.dword	_ZN61_INTERNAL_cc668ceb_30_group_norm_nhwc_one_pass_48_cu_b3a0362b4cuda3std3__463_GLOBAL__N__cc668ceb_30_group_norm_nhwc_one_pass_48_cu_b3a0362b6ignoreE
	.align		8
        /*0048*/ 	.dword	_ZN61_INTERNAL_cc668ceb_30_group_norm_nhwc_one_pass_48_cu_b3a0362b4cuda3std3__419piecewise_constructE
	.align		8
        /*0050*/ 	.dword	_ZN61_INTERNAL_cc668ceb_30_group_norm_nhwc_one_pass_48_cu_b3a0362b4cuda3std3__48in_placeE
	.align		8
        /*0058*/ 	.dword	_ZN61_INTERNAL_cc668ceb_30_group_norm_nhwc_one_pass_48_cu_b3a0362b4cuda3std3__420unreachable_sentinelE
	.align		8
        /*0060*/ 	.dword	_ZN61_INTERNAL_cc668ceb_30_group_norm_nhwc_one_pass_48_cu_b3a0362b4cuda3std3__47nulloptE
	.align		8
        /*0068*/ 	.dword	_ZN61_INTERNAL_cc668ceb_30_group_norm_nhwc_one_pass_48_cu_b3a0362b4cuda3std3__48unexpectE
	.align		8
        /*0070*/ 	.dword	_ZN61_INTERNAL_cc668ceb_30_group_norm_nhwc_one_pass_48_cu_b3a0362b4cuda3std6ranges3__45__cpo4swapE
	.align		8
        /*0078*/ 	.dword	_ZN61_INTERNAL_cc668ceb_30_group_norm_nhwc_one_pass_48_cu_b3a0362b4cuda3std6ranges3__45__cpo9iter_moveE
	.align		8
        /*0080*/ 	.dword	_ZN61_INTERNAL_cc668ceb_30_group_norm_nhwc_one_pass_48_cu_b3a0362b4cuda3std6ranges3__45__cpo5beginE
	.align		8
        /*0088*/ 	.dword	_ZN61_INTERNAL_cc668ceb_30_group_norm_nhwc_one_pass_48_cu_b3a0362b4cuda3std6ranges3__45__cpo3endE
	.align		8
        /*0090*/ 	.dword	_ZN61_INTERNAL_cc668ceb_30_group_norm_nhwc_one_pass_48_cu_b3a0362b4cuda3std6ranges3__45__cpo6cbeginE
	.align		8
        /*0098*/ 	.dword	_ZN61_INTERNAL_cc668ceb_30_group_norm_nhwc_one_pass_48_cu_b3a0362b4cuda3std6ranges3__45__cpo4cendE
	.align		8
        /*00a0*/ 	.dword	_ZN61_INTERNAL_cc668ceb_30_group_norm_nhwc_one_pass_48_cu_b3a0362b4cuda3std6ranges3__45__cpo7advanceE
	.align		8
        /*00a8*/ 	.dword	_ZN61_INTERNAL_cc668ceb_30_group_norm_nhwc_one_pass_48_cu_b3a0362b4cuda3std6ranges3__45__cpo9iter_swapE
	.align		8
        /*00b0*/ 	.dword	_ZN61_INTERNAL_cc668ceb_30_group_norm_nhwc_one_pass_48_cu_b3a0362b4cuda3std6ranges3__45__cpo4nextE
	.align		8
        /*00b8*/ 	.dword	_ZN61_INTERNAL_cc668ceb_30_group_norm_nhwc_one_pass_48_cu_b3a0362b4cuda3std6ranges3__45__cpo4prevE
	.align		8
        /*00c0*/ 	.dword	_ZN61_INTERNAL_cc668ceb_30_group_norm_nhwc_one_pass_48_cu_b3a0362b4cuda3std6ranges3__45__cpo4dataE
	.align		8
        /*00c8*/ 	.dword	_ZN61_INTERNAL_cc668ceb_30_group_norm_nhwc_one_pass_48_cu_b3a0362b4cuda3std6ranges3__45__cpo5cdataE
	.align		8
        /*00d0*/ 	.dword	_ZN61_INTERNAL_cc668ceb_30_group_norm_nhwc_one_pass_48_cu_b3a0362b4cuda3std6ranges3__45__cpo4sizeE
	.align		8
        /*00d8*/ 	.dword	_ZN61_INTERNAL_cc668ceb_30_group_norm_nhwc_one_pass_48_cu_b3a0362b4cuda3std6ranges3__45__cpo5ssizeE
	.align		8
        /*00e0*/ 	.dword	_ZN61_INTERNAL_cc668ceb_30_group_norm_nhwc_one_pass_48_cu_b3a0362b4cuda3std6ranges3__45__cpo8distanceE
	.align		8
        /*00e8*/ 	.dword	_ZN61_INTERNAL_cc668ceb_30_group_norm_nhwc_one_pass_48_cu_b3a0362b6thrust24THRUST_300001_SM_1000_NS6system6detail10sequential3seqE
	.align		8
        /*00f0*/ 	.dword	_ZN61_INTERNAL_cc668ceb_30_group_norm_nhwc_one_pass_48_cu_b3a0362b6thrust24THRUST_300001_SM_1000_NS12placeholders2_1E
	.align		8
        /*00f8*/ 	.dword	_ZN61_INTERNAL_cc668ceb_30_group_norm_nhwc_one_pass_48_cu_b3a0362b6thrust24THRUST_300001_SM_1000_NS12placeholders2_2E
	.align		8
        /*0100*/ 	.dword	_ZN61_INTERNAL_cc668ceb_30_group_norm_nhwc_one_pass_48_cu_b3a0362b6thrust24THRUST_300001_SM_1000_NS12placeholders2_3E
	.align		8
        /*0108*/ 	.dword	_ZN61_INTERNAL_cc668ceb_30_group_norm_nhwc_one_pass_48_cu_b3a0362b6thrust24THRUST_300001_SM_1000_NS12placeholders2_4E
	.align		8
        /*0110*/ 	.dword	_ZN61_INTERNAL_cc668ceb_30_group_norm_nhwc_one_pass_48_cu_b3a0362b6thrust24THRUST_300001_SM_1000_NS12placeholders2_5E
	.align		8
        /*0118*/ 	.dword	_ZN61_INTERNAL_cc668ceb_30_group_norm_nhwc_one_pass_48_cu_b3a0362b6thrust24THRUST_300001_SM_1000_NS12placeholders2_6E
	.align		8
        /*0120*/ 	.dword	_ZN61_INTERNAL_cc668ceb_30_group_norm_nhwc_one_pass_48_cu_b3a0362b6thrust24THRUST_300001_SM_1000_NS12placeholders2_7E
	.align		8
        /*0128*/ 	.dword	_ZN61_INTERNAL_cc668ceb_30_group_norm_nhwc_one_pass_48_cu_b3a0362b6thrust24THRUST_300001_SM_1000_NS12placeholders2_8E
	.align		8
        /*0130*/ 	.dword	_ZN61_INTERNAL_cc668ceb_30_group_norm_nhwc_one_pass_48_cu_b3a0362b6thrust24THRUST_300001_SM_1000_NS12placeholders2_9E
	.align		8
        /*0138*/ 	.dword	_ZN61_INTERNAL_cc668ceb_30_group_norm_nhwc_one_pass_48_cu_b3a0362b6thrust24THRUST_300001_SM_1000_NS12placeholders3_10E


//--------------------- .text._ZN3cub18CUB_300001_SM_10006detail11EmptyKernelIvEEvv --------------------------
	.section	.text._ZN3cub18CUB_300001_SM_10006detail11EmptyKernelIvEEvv,"ax",@progbits
	.align	128
        .global         _ZN3cub18CUB_300001_SM_10006detail11EmptyKernelIvEEvv
        .type           _ZN3cub18CUB_300001_SM_10006detail11EmptyKernelIvEEvv,@function
        .size           _ZN3cub18CUB_300001_SM_10006detail11EmptyKernelIvEEvv,(.L_x_4492 - _ZN3cub18CUB_300001_SM_10006detail11EmptyKernelIvEEvv)
        .other          _ZN3cub18CUB_300001_SM_10006detail11EmptyKernelIvEEvv,@"STO_CUDA_ENTRY STV_DEFAULT"
_ZN3cub18CUB_300001_SM_10006detail11EmptyKernelIvEEvv:
.text._ZN3cub18CUB_300001_SM_10006detail11EmptyKernelIvEEvv:
[----:B------:R-:W-:Y:S01]  /*0000*/  LDC R1, c[0x0][0x37c] ;  /* 0x0000df00ff017b82 */ /* 0x000fe20000000800 */
[----:B------:R-:W-:Y:S05]  /*0010*/  EXIT ;  /* 0x000000000000794d */ /* 0x000fea0003800000 */
.L_x_0:
[----:B------:R-:W-:-:S00]  /*0020*/  BRA `(.L_x_0) ;  /* 0xfffffffc00fc7947 */ /* 0x000fc0000383ffff */
[----:B------:R-:W-:-:S00]  /*0030*/  NOP ;  /* 0x0000000000007918 */ /* 0x000fc00000000000 */
        /* <DEDUP_REMOVED lines=12> */
.L_x_4492:


//--------------------- .text._Z35group_norm_nhwc_bwd_one_pass_kernelI11Bf16IOFp32WLi64ELi48ELi384EEv26Group_norm_nhwc_bwd_params --------------------------
	.section	.text._Z35group_norm_nhwc_bwd_one_pass_kernelI11Bf16IOFp32WLi64ELi48ELi384EEv26Group_norm_nhwc_bwd_params,"ax",@progbits
	.align	128
        .global         _Z35group_norm_nhwc_bwd_one_pass_kernelI11Bf16IOFp32WLi64ELi48ELi384EEv26Group_norm_nhwc_bwd_params
        .type           _Z35group_norm_nhwc_bwd_one_pass_kernelI11Bf16IOFp32WLi64ELi48ELi384EEv26Group_norm_nhwc_bwd_params,@function
        .size           _Z35group_norm_nhwc_bwd_one_pass_kernelI11Bf16IOFp32WLi64ELi48ELi384EEv26Group_norm_nhwc_bwd_params,(.L_x_4493 - _Z35group_norm_nhwc_bwd_one_pass_kernelI11Bf16IOFp32WLi64ELi48ELi384EEv26Group_norm_nhwc_bwd_params)
        .other          _Z35group_norm_nhwc_bwd_one_pass_kernelI11Bf16IOFp32WLi64ELi48ELi384EEv26Group_norm_nhwc_bwd_params,@"STO_CUDA_ENTRY STV_DEFAULT"
_Z35group_norm_nhwc_bwd_one_pass_kernelI11Bf16IOFp32WLi64ELi48ELi384EEv26Group_norm_nhwc_bwd_params:
.text._Z35group_norm_nhwc_bwd_one_pass_kernelI11Bf16IOFp32WLi64ELi48ELi384EEv26Group_norm_nhwc_bwd_params:
[----:B------:R-:W-:Y:S01]  /*0000*/  LDC R1, c[0x0][0x37c] ;  /* 0x0000df00ff017b82 */ /* 0x000fe20000000800 */
[----:B------:R-:W0:Y:S01]  /*0010*/  S2R R0, SR_CTAID.Y ;  /* 0x0000000000007919 */ /* 0x000e220000002600 */
[----:B------:R-:W1:Y:S06]  /*0020*/  LDCU UR4, c[0x0][0x410] ;  /* 0x00008200ff0477ac */ /* 0x000e6c0008000800 */
[----:B------:R-:W2:Y:S01]  /*0030*/  S2UR UR10, SR_CTAID.X ;  /* 0x00000000000a79c3 */ /* 0x000ea20000002500 */
[----:B------:R-:W3:Y:S01]  /*0040*/  S2R R30, SR_TID.X ;  /* 0x00000000001e7919 */ /* 0x000ee20000002100 */
[----:B------:R-:W1:Y:S01]  /*0050*/  LDCU UR5, c[0x0][0x3e0] ;  /* 0x00007c00ff0577ac */ /* 0x000e620008000800 */
[----:B------:R-:W4:Y:S01]  /*0060*/  LDCU.64 UR8, c[0x0][0x358] ;  /* 0x00006b00ff0877ac */ /* 0x000f220008000a00 */
[----:B-1----:R-:W-:-:S06]  /*0070*/  UIMAD UR4, UR4, UR5, URZ ;  /* 0x00000005040472a4 */ /* 0x002fcc000f8e02ff */
[----:B0-----:R-:W-:-:S13]  /*0080*/  ISETP.GE.AND P0, PT, R0, UR4, PT ;  /* 0x0000000400007c0c */ /* 0x001fda000bf06270 */
[----:B--234-:R-:W-:Y:S05]  /*0090*/  @P0 BRA `(.L_x_1) ;  /* 0x0000003c00600947 */ /* 0x01cfea0003800000 */
[----:B------:R-:W-:Y:S01]  /*00a0*/  LOP3.LUT R2, R30, 0xffff, RZ, 0xc0, !PT ;  /* 0x0000ffff1e027812 */ /* 0x000fe200078ec0ff */
[----:B------:R-:W0:Y:S01]  /*00b0*/  LDC R8, c[0x0][0x41c] ;  /* 0x00010700ff087b82 */ /* 0x000e220000000800 */
[----:B------:R-:W-:Y:S01]  /*00c0*/  HFMA2 R40, -RZ, RZ, 0, 0 ;  /* 0x00000000ff287431 */ /* 0x000fe200000001ff */
[----:B------:R-:W-:Y:S01]  /*00d0*/  MOV R39, R0 ;  /* 0x0000000000277202 */ /* 0x000fe20000000f00 */
[----:B------:R-:W1:Y:S01]  /*00e0*/  LDCU.U8 UR11, c[0x0][0x414] ;  /* 0x00008280ff0b77ac */ /* 0x000e620008000000 */
[----:B------:R-:W-:-:S04]  /*00f0*/  IMAD R2, R2, 0xaab, RZ ;  /* 0x00000aab02027824 */ /* 0x000fc800078e02ff */
[----:B------:R-:W2:Y:S01]  /*0100*/  LDC R3, c[0x0][0x374] ;  /* 0x0000dd00ff037b82 */ /* 0x000ea20000000800 */
[----:B------:R-:W-:Y:S02]  /*0110*/  SHF.R.U32.HI R5, RZ, 0x10, R2 ;  /* 0x00000010ff057819 */ /* 0x000fe40000011602 */
[----:B------:R-:W3:Y:S02]  /*0120*/  S2R R2, SR_LANEID ;  /* 0x0000000000027919 */ /* 0x000ee40000000000 */
[----:B------:R-:W-:-:S03]  /*0130*/  PRMT R6, R5, 0x9910, RZ ;  /* 0x0000991005067816 */ /* 0x000fc600000000ff */
[----:B------:R-:W4:Y:S02]  /*0140*/  LDC R4, c[0x0][0x370] ;  /* 0x0000dc00ff047b82 */ /* 0x000f240000000800 */
[----:B------:R-:W-:-:S05]  /*0150*/  IMAD R6, R6, 0x18, RZ ;  /* 0x0000001806067824 */ /* 0x000fca00078e02ff */
[----:B------:R-:W-:Y:S01]  /*0160*/  IADD3 R6, PT, PT, RZ, -R6, RZ ;  /* 0x80000006ff067210 */ /* 0x000fe20007ffe0ff */
[----:B0-----:R-:W-:-:S03]  /*0170*/  IMAD R5, R8, UR10, R5 ;  /* 0x0000000a08057c24 */ /* 0x001fc6000f8e0205 */
[----:B------:R-:W-:Y:S02]  /*0180*/  PRMT R7, R6, 0x7710, RZ ;  /* 0x0000771006077816 */ /* 0x000fe400000000ff */
[----:B------:R-:W-:Y:S02]  /*0190*/  IADD3 R42, PT, PT, R5, 0x20, RZ ;  /* 0x00000020052a7810 */ /* 0x000fe40007ffe0ff */
[----:B------:R-:W-:Y:S02]  /*01a0*/  IADD3 R6, PT, PT, R7, R30, RZ ;  /* 0x0000001e07067210 */ /* 0x000fe40007ffe0ff */
[----:B------:R-:W-:Y:S02]  /*01b0*/  IADD3 R41, PT, PT, R5, 0x30, RZ ;  /* 0x0000003005297810 */ /* 0x000fe40007ffe0ff */
[----:B------:R-:W-:-:S04]  /*01c0*/  SHF.L.U32 R6, R6, 0x1, RZ ;  /* 0x0000000106067819 */ /* 0x000fc800000006ff */
[----:B-123--:R-:W-:-:S07]  /*01d0*/  LOP3.LUT R5, R6, 0xffff, RZ, 0xc0, !PT ;  /* 0x0000ffff06057812 */ /* 0x00efce00078ec0ff */
.L_x_32:
[----:B0-----:R-:W0:Y:S01]  /*01e0*/  LDC R12, c[0x0][0x410] ;  /* 0x00010400ff0c7b82 */ /* 0x001e220000000800 */
[----:B-1----:R-:W1:Y:S01]  /*01f0*/  LDCU.128 UR12, c[0x0][0x400] ;  /* 0x00008000ff0c77ac */ /* 0x002e620008000c00 */
[----:B------:R-:W-:Y:S02]  /*0200*/  ISETP.GE.AND P2, PT, R39, RZ, PT ;  /* 0x000000ff2700720c */ /* 0x000fe40003f46270 */
[----:B------:R-:W-:Y:S02]  /*0210*/  SHF.R.S32.HI R23, RZ, 0x1f, R42 ;  /* 0x0000001fff177819 */ /* 0x000fe4000001142a */
[----:B------:R-:W-:Y:S02]  /*0220*/  MOV R38, RZ ;  /* 0x000000ff00267202 */ /* 0x000fe40000000f00 */
[----:B0-2---:R-:W-:-:S04]  /*0230*/  IABS R9, R12 ;  /* 0x0000000c00097213 */ /* 0x005fc80000000000 */
[----:B------:R-:W0:Y:S08]  /*0240*/  I2F.RP R8, R9 ;  /* 0x0000000900087306 */ /* 0x000e300000209400 */
[----:B0-----:R-:W0:Y:S02]  /*0250*/  MUFU.RCP R8, R8 ;  /* 0x0000000800087308 */ /* 0x001e240000001000 */
[----:B0-----:R-:W-:-:S06]  /*0260*/  IADD3 R6, PT, PT, R8, 0xffffffe, RZ ;  /* 0x0ffffffe08067810 */ /* 0x001fcc0007ffe0ff */
[----:B------:R0:W2:Y:S02]  /*0270*/  F2I.FTZ.U32.TRUNC.NTZ R7, R6 ;  /* 0x0000000600077305 */ /* 0x0000a4000021f000 */
[----:B0-----:R-:W-:Y:S02]  /*0280*/  MOV R6, RZ ;  /* 0x000000ff00067202 */ /* 0x001fe40000000f00 */
[----:B--2---:R-:W-:-:S05]  /*0290*/  IADD3 R10, PT, PT, RZ, -R7, RZ ;  /* 0x80000007ff0a7210 */ /* 0x004fca0007ffe0ff */
[----:B------:R-:W-:Y:S01]  /*02a0*/  IMAD R11, R10, R9, RZ ;  /* 0x000000090a0b7224 */ /* 0x000fe200078e02ff */
[----:B------:R-:W-:-:S03]  /*02b0*/  IABS R10, R39 ;  /* 0x00000027000a7213 */ /* 0x000fc60000000000 */
[----:B------:R-:W-:Y:S02]  /*02c0*/  IMAD.HI.U32 R7, R7, R11, R6 ;  /* 0x0000000b07077227 */ /* 0x000fe400078e0006 */
[----:B------:R-:W0:Y:S04]  /*02d0*/  LDC R11, c[0x0][0x41c] ;  /* 0x00010700ff0b7b82 */ /* 0x000e280000000800 */
[----:B------:R-:W-:-:S05]  /*02e0*/  IMAD.HI.U32 R7, R7, R10, RZ ;  /* 0x0000000a07077227 */ /* 0x000fca00078e00ff */
[----:B------:R-:W-:-:S05]  /*02f0*/  IADD3 R8, PT, PT, -R7, RZ, RZ ;  /* 0x000000ff07087210 */ /* 0x000fca0007ffe1ff */
[----:B------:R-:W-:Y:S01]  /*0300*/  IMAD R6, R9, R8, R10 ;  /* 0x0000000809067224 */ /* 0x000fe200078e020a */
[----:B------:R-:W-:-:S04]  /*0310*/  LOP3.LUT R8, R30, 0xffff, RZ, 0xc0, !PT ;  /* 0x0000ffff1e087812 */ /* 0x000fc800078ec0ff */
[----:B------:R-:W-:Y:S01]  /*0320*/  ISETP.GT.U32.AND P3, PT, R9, R6, PT ;  /* 0x000000060900720c */ /* 0x000fe20003f64070 */
[----:B------:R-:W-:-:S05]  /*0330*/  IMAD R8, R8, 0xaab, RZ ;  /* 0x00000aab08087824 */ /* 0x000fca00078e02ff */
[----:B------:R-:W-:Y:S02]  /*0340*/  SHF.R.U32.HI R24, RZ, 0x10, R8 ;  /* 0x00000010ff187819 */ /* 0x000fe40000011608 */
[----:B------:R-:W-:-:S03]  /*0350*/  LOP3.LUT R8, R39, R12, RZ, 0x3c, !PT ;  /* 0x0000000c27087212 */ /* 0x000fc600078e3cff */
[----:B0-----:R-:W-:Y:S01]  /*0360*/  IMAD R17, R11, UR10, R24 ;  /* 0x0000000a0b117c24 */ /* 0x001fe2000f8e0218 */
[----:B------:R-:W-:Y:S02]  /*0370*/  ISETP.GE.AND P5, PT, R8, RZ, PT ;  /* 0x000000ff0800720c */ /* 0x000fe40003fa6270 */
[-C--:B------:R-:W-:Y:S02]  /*0380*/  @!P3 IADD3 R6, PT, PT, R6, -R9.reuse, RZ ;  /* 0x800000090606b210 */ /* 0x080fe40007ffe0ff */
[----:B-1----:R-:W-:Y:S02]  /*0390*/  ISETP.GE.U32.AND P1, PT, R17, UR12, PT ;  /* 0x0000000c11007c0c */ /* 0x002fe4000bf26070 */
[----:B------:R-:W-:Y:S02]  /*03a0*/  ISETP.GE.U32.AND P0, PT, R6, R9, PT ;  /* 0x000000090600720c */ /* 0x000fe40003f06070 */
[----:B------:R-:W-:Y:S02]  /*03b0*/  SHF.R.S32.HI R15, RZ, 0x1f, R17 ;  /* 0x0000001fff0f7819 */ /* 0x000fe40000011411 */
[----:B------:R-:W-:-:S02]  /*03c0*/  ISETP.GT.U32.AND P4, PT, R9, R6, PT ;  /* 0x000000060900720c */ /* 0x000fc40003f84070 */
[----:B------:R-:W-:Y:S02]  /*03d0*/  IADD3 R9, PT, PT, R6, -R9, RZ ;  /* 0x8000000906097210 */ /* 0x000fe40007ffe0ff */
[----:B------:R-:W-:Y:S02]  /*03e0*/  ISETP.GE.AND.EX P1, PT, R15, UR13, PT, P1 ;  /* 0x0000000d0f007c0c */ /* 0x000fe4000bf26310 */
[----:B------:R-:W-:Y:S02]  /*03f0*/  @!P3 IADD3 R7, PT, PT, R7, 0x1, RZ ;  /* 0x000000010707b810 */ /* 0x000fe40007ffe0ff */
[----:B------:R-:W-:Y:S02]  /*0400*/  SEL R6, R9, R6, !P4 ;  /* 0x0000000609067207 */ /* 0x000fe40006000000 */
[----:B------:R-:W-:Y:S02]  /*0410*/  @P0 IADD3 R7, PT, PT, R7, 0x1, RZ ;  /* 0x0000000107070810 */ /* 0x000fe40007ffe0ff */
[----:B------:R-:W-:-:S02]  /*0420*/  @!P2 IADD3 R6, PT, PT, -R6, RZ, RZ ;  /* 0x000000ff0606a210 */ /* 0x000fc40007ffe1ff */
[----:B------:R-:W-:Y:S02]  /*0430*/  ISETP.NE.AND P3, PT, R12, RZ, PT ;  /* 0x000000ff0c00720c */ /* 0x000fe40003f65270 */
[----:B------:R-:W-:Y:S02]  /*0440*/  LOP3.LUT R9, RZ, R12, RZ, 0x33, !PT ;  /* 0x0000000cff097212 */ /* 0x000fe400078e33ff */
[----:B------:R-:W-:Y:S02]  /*0450*/  MOV R8, R7 ;  /* 0x0000000700087202 */ /* 0x000fe40000000f00 */
[----:B------:R-:W-:Y:S02]  /*0460*/  SEL R47, R9, R6, !P3 ;  /* 0x00000006092f7207 */ /* 0x000fe40005800000 */
[----:B------:R-:W0:Y:S01]  /*0470*/  @!P1 LDC.64 R6, c[0x0][0x3f8] ;  /* 0x0000fe00ff069b82 */ /* 0x000e220000000a00 */
[----:B------:R-:W-:Y:S02]  /*0480*/  @!P5 IADD3 R8, PT, PT, -R8, RZ, RZ ;  /* 0x000000ff0808d210 */ /* 0x000fe40007ffe1ff */
[----:B------:R-:W-:Y:S01]  /*0490*/  IADD3 R25, PT, PT, R17, 0x10, RZ ;  /* 0x0000001011197810 */ /* 0x000fe20007ffe0ff */
[----:B------:R-:W-:Y:S01]  /*04a0*/  IMAD R10, R47, 0x30, RZ ;  /* 0x000000302f0a7824 */ /* 0x000fe200078e02ff */
[----:B------:R-:W-:-:S02]  /*04b0*/  SEL R9, R9, R8, !P3 ;  /* 0x0000000809097207 */ /* 0x000fc40005800000 */
[----:B------:R-:W-:Y:S02]  /*04c0*/  ISETP.GE.U32.AND P2, PT, R25, UR12, PT ;  /* 0x0000000c19007c0c */ /* 0x000fe4000bf46070 */
[----:B------:R-:W-:Y:S02]  /*04d0*/  SHF.R.S32.HI R13, RZ, 0x1f, R25 ;  /* 0x0000001fff0d7819 */ /* 0x000fe40000011419 */
[C---:B------:R-:W-:Y:S02]  /*04e0*/  IADD3 R50, P0, PT, R10.reuse, R5, RZ ;  /* 0x000000050a327210 */ /* 0x040fe40007f1e0ff */
[----:B------:R-:W-:Y:S02]  /*04f0*/  SHF.R.S32.HI R5, RZ, 0x1f, R9 ;  /* 0x0000001fff057819 */ /* 0x000fe40000011409 */
[----:B------:R-:W-:Y:S02]  /*0500*/  ISETP.GE.AND.EX P2, PT, R13, UR13, PT, P2 ;  /* 0x0000000d0d007c0c */ /* 0x000fe4000bf46320 */
[----:B------:R-:W-:Y:S01]  /*0510*/  LEA.HI.X.SX32 R51, R10, RZ, 0x1, P0 ;  /* 0x000000ff0a337211 */ /* 0x000fe200000f0eff */
[----:B------:R-:W-:Y:S01]  /*0520*/  IMAD R8, R5, UR14, RZ ;  /* 0x0000000e05087c24 */ /* 0x000fe2000f8e02ff */
[----:B------:R-:W-:Y:S01]  /*0530*/  ISETP.GE.U32.AND P0, PT, R42, UR12, PT ;  /* 0x0000000c2a007c0c */ /* 0x000fe2000bf06070 */
[----:B------:R-:W1:Y:S01]  /*0540*/  @!P1 LDC.64 R10, c[0x0][0x3a0] ;  /* 0x0000e800ff0a9b82 */ /* 0x000e620000000a00 */
[----:B------:R-:W-:Y:S01]  /*0550*/  ISETP.GE.U32.AND P3, PT, R41, UR12, PT ;  /* 0x0000000c29007c0c */ /* 0x000fe2000bf66070 */
[----:B------:R-:W-:Y:S01]  /*0560*/  IMAD R53, R9, UR15, R8 ;  /* 0x0000000f09357c24 */ /* 0x000fe2000f8e0208 */
[----:B------:R-:W-:Y:S01]  /*0570*/  ISETP.GE.AND.EX P0, PT, R23, UR13, PT, P0 ;  /* 0x0000000d17007c0c */ /* 0x000fe2000bf06300 */
[----:B------:R-:W-:-:S04]  /*0580*/  IMAD.WIDE.U32 R50, R9, UR14, R50 ;  /* 0x0000000e09327c25 */ /* 0x000fc8000f8e0032 */
[----:B0-----:R-:W-:Y:S01]  /*0590*/  @!P1 IMAD R12, R15, R6, RZ ;  /* 0x000000060f0c9224 */ /* 0x001fe200078e02ff */
[----:B------:R-:W-:Y:S01]  /*05a0*/  IADD3 R53, PT, PT, R51, R53, RZ ;  /* 0x0000003533357210 */ /* 0x000fe20007ffe0ff */
[----:B------:R-:W0:Y:S01]  /*05b0*/  @!P2 LDC.64 R8, c[0x0][0x3f8] ;  /* 0x0000fe00ff08ab82 */ /* 0x000e220000000a00 */
[----:B------:R-:W-:Y:S01]  /*05c0*/  @!P1 MOV R52, R50 ;  /* 0x0000003200349202 */ /* 0x000fe20000000f00 */
[----:B------:R-:W-:-:S04]  /*05d0*/  @!P1 IMAD R5, R17, R7, R12 ;  /* 0x0000000711059224 */ /* 0x000fc800078e020c */
[----:B------:R-:W-:Y:S02]  /*05e0*/  @!P1 IMAD.WIDE.U32 R6, R17, R6, R52 ;  /* 0x0000000611069225 */ /* 0x000fe400078e0034 */
[----:B------:R-:W2:Y:S03]  /*05f0*/  @!P1 LDC.64 R16, c[0x0][0x398] ;  /* 0x0000e600ff109b82 */ /* 0x000ea60000000a00 */
[----:B------:R-:W-:Y:S02]  /*0600*/  @!P1 IADD3 R5, PT, PT, R7, R5, RZ ;  /* 0x0000000507059210 */ /* 0x000fe40007ffe0ff */
[C---:B------:R-:W-:Y:S02]  /*0610*/  @!P1 SHF.L.U32 R27, R6.reuse, 0x1, RZ ;  /* 0x00000001061b9819 */ /* 0x040fe400000006ff */
[----:B------:R-:W-:Y:S01]  /*0620*/  @!P1 SHF.L.U64.HI R22, R6, 0x1, R5 ;  /* 0x0000000106169819 */ /* 0x000fe20000010205 */
[----:B------:R-:W3:Y:S01]  /*0630*/  @!P2 LDC.64 R18, c[0x0][0x3a0] ;  /* 0x0000e800ff12ab82 */ /* 0x000ee20000000a00 */
[----:B------:R-:W-:-:S02]  /*0640*/  SHF.R.S32.HI R5, RZ, 0x1f, R41 ;  /* 0x0000001fff057819 */ /* 0x000fc40000011429 */
[----:B-1----:R-:W-:Y:S02]  /*0650*/  @!P1 IADD3 R10, P4, PT, R27, R10, RZ ;  /* 0x0000000a1b0a9210 */ /* 0x002fe40007f9e0ff */
[----:B------:R-:W-:Y:S02]  /*0660*/  ISETP.GE.AND.EX P3, PT, R5, UR13, PT, P3 ;  /* 0x0000000d05007c0c */ /* 0x000fe4000bf66330 */
[----:B------:R-:W-:Y:S01]  /*0670*/  @!P1 IADD3.X R11, PT, PT, R22, R11, RZ, P4, !PT ;  /* 0x0000000b160b9210 */ /* 0x000fe200027fe4ff */
[----:B------:R-:W1:Y:S01]  /*0680*/  LDC.64 R6, c[0x0][0x3b8] ;  /* 0x0000ee00ff067b82 */ /* 0x000e620000000a00 */
[----:B0-----:R-:W-:Y:S01]  /*0690*/  @!P2 IMAD R12, R13, R8, RZ ;  /* 0x000000080d0ca224 */ /* 0x001fe200078e02ff */
[----:B------:R-:W-:Y:S02]  /*06a0*/  @!P2 MOV R13, R53 ;  /* 0x00000035000da202 */ /* 0x000fe40000000f00 */
[----:B------:R0:W4:Y:S01]  /*06b0*/  @!P1 LDG.E R38, desc[UR8][R10.64] ;  /* 0x000000080a269981 */ /* 0x000122000c1e1900 */
[----:B------:R-:W-:Y:S01]  /*06c0*/  @!P2 IMAD R29, R25, R9, R12 ;  /* 0x00000009191da224 */ /* 0x000fe200078e020c */
[----:B------:R-:W-:-:S02]  /*06d0*/  @!P2 MOV R12, R50 ;  /* 0x00000032000ca202 */ /* 0x000fc40000000f00 */
[----:B------:R-:W0:Y:S03]  /*06e0*/  @!P2 LDC.64 R20, c[0x0][0x398] ;  /* 0x0000e600ff14ab82 */ /* 0x000e260000000a00 */
[----:B------:R-:W-:-:S05]  /*06f0*/  @!P2 IMAD.WIDE.U32 R8, R25, R8, R12 ;  /* 0x000000081908a225 */ /* 0x000fca00078e000c */
[----:B------:R-:W0:Y:S01]  /*0700*/  @!P0 LDC.64 R14, c[0x0][0x3f8] ;  /* 0x0000fe00ff0e8b82 */ /* 0x000e220000000a00 */
[----:B--2---:R-:W-:Y:S02]  /*0710*/  @!P1 IADD3 R16, P4, PT, R27, R16, RZ ;  /* 0x000000101b109210 */ /* 0x004fe40007f9e0ff */
[----:B------:R-:W-:-:S05]  /*0720*/  @!P2 IADD3 R25, PT, PT, R9, R29, RZ ;  /* 0x0000001d0919a210 */ /* 0x000fca0007ffe0ff */
[----:B------:R-:W2:Y:S01]  /*0730*/  @!P0 LDC.64 R12, c[0x0][0x3a0] ;  /* 0x0000e800ff0c8b82 */ /* 0x000ea20000000a00 */
[----:B-1----:R-:W-:Y:S01]  /*0740*/  IMAD.WIDE R6, R39, 0x8, R6 ;  /* 0x0000000827067825 */ /* 0x002fe200078e0206 */
[----:B------:R-:W-:Y:S02]  /*0750*/  @!P2 SHF.L.U32 R9, R8, 0x1, RZ ;  /* 0x000000010809a819 */ /* 0x000fe400000006ff */
[----:B------:R-:W-:Y:S02]  /*0760*/  @!P1 IADD3.X R17, PT, PT, R22, R17, RZ, P4, !PT ;  /* 0x0000001116119210 */ /* 0x000fe400027fe4ff */
[----:B------:R-:W-:Y:S01]  /*0770*/  @!P2 SHF.L.U64.HI R22, R8, 0x1, R25 ;  /* 0x000000010816a819 */ /* 0x000fe20000010219 */
[----:B------:R-:W4:Y:S01]  /*0780*/  LDG.E.64 R6, desc[UR8][R6.64] ;  /* 0x0000000806067981 */ /* 0x000f22000c1e1b00 */
[C---:B---3--:R-:W-:Y:S01]  /*0790*/  @!P2 IADD3 R18, P4, PT, R9.reuse, R18, RZ ;  /* 0x000000120912a210 */ /* 0x048fe20007f9e0ff */
[----:B0-----:R-:W0:Y:S01]  /*07a0*/  @!P3 LDC.64 R10, c[0x0][0x3f8] ;  /* 0x0000fe00ff0abb82 */ /* 0x001e220000000a00 */
[----:B------:R-:W-:-:S02]  /*07b0*/  @!P2 IADD3 R20, P5, PT, R9, R20, RZ ;  /* 0x000000140914a210 */ /* 0x000fc40007fbe0ff */
[----:B------:R-:W-:Y:S02]  /*07c0*/  @!P0 MOV R8, R50 ;  /* 0x0000003200088202 */ /* 0x000fe40000000f00 */
[----:B------:R-:W-:Y:S01]  /*07d0*/  @!P0 MOV R9, R53 ;  /* 0x0000003500098202 */ /* 0x000fe20000000f00 */
[----:B------:R-:W-:Y:S01]  /*07e0*/  @!P0 IMAD R23, R23, R14, RZ ;  /* 0x0000000e17178224 */ /* 0x000fe200078e02ff */
[----:B------:R-:W-:-:S03]  /*07f0*/  CS2R R36, SRZ ;  /* 0x0000000000247805 */ /* 0x000fc6000001ff00 */
[C---:B------:R-:W-:Y:S02]  /*0800*/  @!P0 IMAD R23, R42.reuse, R15, R23 ;  /* 0x0000000f2a178224 */ /* 0x040fe400078e0217 */
[----:B------:R-:W-:Y:S01]  /*0810*/  @!P0 IMAD.WIDE.U32 R14, R42, R14, R8 ;  /* 0x0000000e2a0e8225 */ /* 0x000fe200078e0008 */
[----:B------:R1:W3:Y:S01]  /*0820*/  @!P1 LDG.E R37, desc[UR8][R16.64] ;  /* 0x0000000810259981 */ /* 0x0002e2000c1e1900 */
[----:B------:R-:W-:Y:S01]  /*0830*/  @!P2 IADD3.X R19, PT, PT, R22, R19, RZ, P4, !PT ;  /* 0x000000131613a210 */ /* 0x000fe200027fe4ff */
[----:B------:R-:W0:Y:S02]  /*0840*/  @!P0 LDC.64 R8, c[0x0][0x398] ;  /* 0x0000e600ff088b82 */ /* 0x000e240000000a00 */
[----:B------:R-:W-:Y:S02]  /*0850*/  @!P0 IADD3 R15, PT, PT, R15, R23, RZ ;  /* 0x000000170f0f8210 */ /* 0x000fe40007ffe0ff */
[----:B------:R-:W-:Y:S02]  /*0860*/  @!P0 SHF.L.U32 R25, R14, 0x1, RZ ;  /* 0x000000010e198819 */ /* 0x000fe400000006ff */
[----:B------:R-:W-:-:S02]  /*0870*/  CS2R R34, SRZ ;  /* 0x0000000000227805 */ /* 0x000fc4000001ff00 */
[----:B------:R-:W-:Y:S01]  /*0880*/  @!P2 IADD3.X R21, PT, PT, R22, R21, RZ, P5, !PT ;  /* 0x000000151615a210 */ /* 0x000fe20002ffe4ff */
[----:B------:R0:W3:Y:S01]  /*0890*/  @!P2 LDG.E R36, desc[UR8][R18.64] ;  /* 0x000000081224a981 */ /* 0x0000e2000c1e1900 */
[----:B------:R-:W-:Y:S01]  /*08a0*/  @!P0 SHF.L.U64.HI R26, R14, 0x1, R15 ;  /* 0x000000010e1a8819 */ /* 0x000fe2000001020f */
[----:B-1----:R-:W1:Y:S01]  /*08b0*/  @!P3 LDC.64 R16, c[0x0][0x3a0] ;  /* 0x0000e800ff10bb82 */ /* 0x002e620000000a00 */
[----:B--2---:R-:W-:Y:S01]  /*08c0*/  @!P0 IADD3 R22, P1, PT, R25, R12, RZ ;  /* 0x0000000c19168210 */ /* 0x004fe20007f3e0ff */
[----:B------:R2:W3:Y:S01]  /*08d0*/  @!P2 LDG.E R35, desc[UR8][R20.64] ;  /* 0x000000081423a981 */ /* 0x0004e2000c1e1900 */
[----:B------:R-:W-:Y:S02]  /*08e0*/  ISETP.NE.AND P4, PT, RZ, UR11, PT ;  /* 0x0000000bff007c0c */ /* 0x000fe4000bf85270 */
[----:B------:R-:W-:Y:S02]  /*08f0*/  @!P0 IADD3.X R23, PT, PT, R26, R13, RZ, P1, !PT ;  /* 0x0000000d1a178210 */ /* 0x000fe40000ffe4ff */
[----:B------:R-:W-:Y:S01]  /*0900*/  PRMT R13, R24, 0x9910, RZ ;  /* 0x00009910180d7816 */ /* 0x000fe200000000ff */
[----:B------:R-:W1:Y:S01]  /*0910*/  @!P3 LDC.64 R14, c[0x0][0x398] ;  /* 0x0000e600ff0ebb82 */ /* 0x000e620000000a00 */
[----:B0-----:R-:W-:Y:S01]  /*0920*/  @!P3 MOV R18, R50 ;  /* 0x000000320012b202 */ /* 0x001fe20000000f00 */
[----:B------:R-:W-:Y:S01]  /*0930*/  @!P3 IMAD R12, R5, R10, RZ ;  /* 0x0000000a050cb224 */ /* 0x000fe200078e02ff */
[----:B------:R-:W-:Y:S01]  /*0940*/  @!P3 MOV R19, R53 ;  /* 0x000000350013b202 */ /* 0x000fe20000000f00 */
[----:B------:R-:W-:Y:S01]  /*0950*/  IMAD R13, R13, 0x18, RZ ;  /* 0x000000180d0d7824 */ /* 0x000fe200078e02ff */
[----:B------:R-:W-:Y:S01]  /*0960*/  CS2R R32, SRZ ;  /* 0x0000000000207805 */ /* 0x000fe2000001ff00 */
[----:B------:R-:W-:Y:S01]  /*0970*/  @!P3 IMAD R5, R41, R11, R12 ;  /* 0x0000000b2905b224 */ /* 0x000fe200078e020c */
[----:B------:R-:W-:Y:S01]  /*0980*/  @!P0 IADD3 R8, P1, PT, R25, R8, RZ ;  /* 0x0000000819088210 */ /* 0x000fe20007f3e0ff */
[----:B------:R-:W-:Y:S01]  /*0990*/  @!P3 IMAD.WIDE.U32 R18, R41, R10, R18 ;  /* 0x0000000a2912b225 */ /* 0x000fe200078e0012 */
[----:B--2---:R-:W-:Y:S01]  /*09a0*/  IADD3 R21, PT, PT, RZ, -R13, RZ ;  /* 0x8000000dff157210 */ /* 0x004fe20007ffe0ff */
[----:B------:R-:W0:Y:S01]  /*09b0*/  @P4 LDC.64 R10, c[0x0][0x3b0] ;  /* 0x0000ec00ff0a4b82 */ /* 0x000e220000000a00 */
[----:B------:R-:W-:Y:S01]  /*09c0*/  MOV R31, RZ ;  /* 0x000000ff001f7202 */ /* 0x000fe20000000f00 */
[----:B------:R-:W2:Y:S01]  /*09d0*/  @!P0 LDG.E R34, desc[UR8][R22.64] ;  /* 0x0000000816228981 */ /* 0x000ea2000c1e1900 */
[----:B------:R-:W-:-:S05]  /*09e0*/  PRMT R21, R21, 0x7710, RZ ;  /* 0x0000771015157816 */ /* 0x000fca00000000ff */
[----:B------:R-:W0:Y:S01]  /*09f0*/  LDC.64 R12, c[0x0][0x3a8] ;  /* 0x0000ea00ff0c7b82 */ /* 0x000e220000000a00 */
[----:B------:R-:W-:Y:S02]  /*0a00*/  IADD3 R21, PT, PT, R21, R30, RZ ;  /* 0x0000001e15157210 */ /* 0x000fe40007ffe0ff */
[----:B------:R-:W-:Y:S02]  /*0a10*/  @!P3 IADD3 R19, PT, PT, R19, R5, RZ ;  /* 0x000000051313b210 */ /* 0x000fe40007ffe0ff */
[----:B------:R-:W-:Y:S02]  /*0a20*/  @!P3 SHF.L.U32 R5, R18, 0x1, RZ ;  /* 0x000000011205b819 */ /* 0x000fe400000006ff */
[----:B------:R-:W-:Y:S02]  /*0a30*/  SHF.L.U32 R21, R21, 0x1, RZ ;  /* 0x0000000115157819 */ /* 0x000fe400000006ff */
[----:B------:R-:W-:Y:S02]  /*0a40*/  @!P0 IADD3.X R9, PT, PT, R26, R9, RZ, P1, !PT ;  /* 0x000000091a098210 */ /* 0x000fe40000ffe4ff */
[----:B-1----:R-:W-:-:S02]  /*0a50*/  @!P3 IADD3 R16, P1, PT, R5, R16, RZ ;  /* 0x000000100510b210 */ /* 0x002fc40007f3e0ff */
[----:B------:R-:W-:Y:S01]  /*0a60*/  @!P3 IADD3 R14, P2, PT, R5, R14, RZ ;  /* 0x0000000e050eb210 */ /* 0x000fe20007f5e0ff */
[----:B------:R1:W2:Y:S01]  /*0a70*/  @!P0 LDG.E R33, desc[UR8][R8.64] ;  /* 0x0000000808218981 */ /* 0x0002a2000c1e1900 */
[----:B------:R-:W-:Y:S02]  /*0a80*/  LOP3.LUT R5, R21, 0xffff, RZ, 0xc0, !PT ;  /* 0x0000ffff15057812 */ /* 0x000fe400078ec0ff */
[----:B------:R-:W-:-:S03]  /*0a90*/  @!P3 SHF.L.U64.HI R18, R18, 0x1, R19 ;  /* 0x000000011212b819 */ /* 0x000fc60000010213 */
[----:B------:R-:W-:Y:S01]  /*0aa0*/  IMAD R21, R47, 0x30, R5 ;  /* 0x000000302f157824 */ /* 0x000fe200078e0205 */
[C---:B------:R-:W-:Y:S02]  /*0ab0*/  @!P3 IADD3.X R17, PT, PT, R18.reuse, R17, RZ, P1, !PT ;  /* 0x000000111211b210 */ /* 0x040fe40000ffe4ff */
[----:B------:R-:W-:Y:S01]  /*0ac0*/  @!P3 IADD3.X R15, PT, PT, R18, R15, RZ, P2, !PT ;  /* 0x0000000f120fb210 */ /* 0x000fe200017fe4ff */
[C---:B0-----:R-:W-:Y:S02]  /*0ad0*/  @P4 IMAD.WIDE R18, R21.reuse, 0x4, R10 ;  /* 0x0000000415124825 */ /* 0x041fe400078e020a */
[----:B------:R-:W2:Y:S02]  /*0ae0*/  @!P3 LDG.E R32, desc[UR8][R16.64] ;  /* 0x000000081020b981 */ /* 0x000ea4000c1e1900 */
[----:B------:R-:W-:Y:S02]  /*0af0*/  IMAD.WIDE R10, R21, 0x4, R12 ;  /* 0x00000004150a7825 */ /* 0x000fe400078e020c */
[----:B------:R0:W2:Y:S04]  /*0b00*/  @!P3 LDG.E R31, desc[UR8][R14.64] ;  /* 0x000000080e1fb981 */ /* 0x0000a8000c1e1900 */
[----:B------:R-:W5:Y:S01]  /*0b10*/  LDG.E.64 R10, desc[UR8][R10.64] ;  /* 0x000000080a0a7981 */ /* 0x000f62000c1e1b00 */
[----:B------:R-:W-:Y:S01]  /*0b20*/  MOV R46, 0x3f800000 ;  /* 0x3f800000002e7802 */ /* 0x000fe20000000f00 */
[----:B------:R-:W-:Y:S01]  /*0b30*/  UISETP.NE.AND UP0, UPT, UR11, URZ, UPT ;  /* 0x000000ff0b00728c */ /* 0x000fe2000bf05270 */
[----:B-1----:R-:W-:-:S06]  /*0b40*/  CS2R R8, SRZ ;  /* 0x0000000000087805 */ /* 0x002fcc000001ff00 */
[----:B------:R1:W5:Y:S01]  /*0b50*/  @P4 LDG.E.64 R8, desc[UR8][R18.64] ;  /* 0x0000000812084981 */ /* 0x000362000c1e1b00 */
[----:B----4-:R-:W-:-:S05]  /*0b60*/  FFMA.FTZ R7, -R6, R6, R7 ;  /* 0x0000000606077223 */ /* 0x010fca0000010107 */
[----:B------:R-:W-:-:S13]  /*0b70*/  FSETP.GTU.FTZ.AND P1, PT, R7, RZ, PT ;  /* 0x000000ff0700720b */ /* 0x000fda0003f3c000 */
[----:B------:R-:W4:Y:S01]  /*0b80*/  @P1 LDC R12, c[0x0][0x3c0] ;  /* 0x0000f000ff0c1b82 */ /* 0x000f220000000800 */
[----:B0-----:R-:W-:Y:S02]  /*0b90*/  PRMT R14, R38, 0x7632, R14 ;  /* 0x00007632260e7816 */ /* 0x001fe4000000000e */
[----:B---3--:R-:W-:Y:S02]  /*0ba0*/  PRMT R45, R37, 0x7632, R45 ;  /* 0x00007632252d7816 */ /* 0x008fe4000000002d */
[----:B------:R-:W-:Y:S01]  /*0bb0*/  PRMT R16, R36, 0x7632, R16 ;  /* 0x0000763224107816 */ /* 0x000fe20000000010 */
[----:B----4-:R-:W-:-:S04]  /*0bc0*/  @P1 FADD.FTZ R12, R7, R12 ;  /* 0x0000000c070c1221 */ /* 0x010fc80000010000 */
[----:B------:R0:W3:Y:S01]  /*0bd0*/  @P1 MUFU.RSQ R46, R12 ;  /* 0x0000000c002e1308 */ /* 0x0000e20000001400 */
[----:B------:R-:W-:Y:S02]  /*0be0*/  PRMT R44, R35, 0x7632, R44 ;  /* 0x00007632232c7816 */ /* 0x000fe4000000002c */
[----:B--2---:R-:W-:Y:S02]  /*0bf0*/  PRMT R15, R34, 0x7632, R15 ;  /* 0x00007632220f7816 */ /* 0x004fe4000000000f */
[----:B------:R-:W-:Y:S02]  /*0c00*/  PRMT R43, R33, 0x7632, R43 ;  /* 0x00007632212b7816 */ /* 0x000fe4000000002b */
[----:B-1----:R-:W-:Y:S02]  /*0c10*/  PRMT R19, R32, 0x7632, R19 ;  /* 0x0000763220137816 */ /* 0x002fe40000000013 */
[----:B------:R-:W-:Y:S01]  /*0c20*/  PRMT R7, R31, 0x7632, R7 ;  /* 0x000076321f077816 */ /* 0x000fe20000000007 */
[----:B0--3--:R-:W-:Y:S06]  /*0c30*/  BRA.U UP0, `(.L_x_2) ;  /* 0x0000000500247547 */ /* 0x009fec000b800000 */
[----:B------:R-:W-:Y:S02]  /*0c40*/  SHF.L.U32 R17, R38, 0x10, RZ ;  /* 0x0000001026117819 */ /* 0x000fe400000006ff */
[----:B------:R-:W-:Y:S02]  /*0c50*/  SHF.L.U32 R21, R14, 0x10, RZ ;  /* 0x000000100e157819 */ /* 0x000fe400000006ff */
[----:B------:R-:W-:Y:S01]  /*0c60*/  SHF.L.U32 R13, R37, 0x10, RZ ;  /* 0x00000010250d7819 */ /* 0x000fe200000006ff */
[C---:B------:R-:W-:Y:S01]  /*0c70*/  FADD.FTZ R17, -R6.reuse, R17 ;  /* 0x0000001106117221 */ /* 0x040fe20000010100 */
[----:B------:R-:W-:Y:S01]  /*0c80*/  SHF.L.U32 R12, R45, 0x10, RZ ;  /* 0x000000102d0c7819 */ /* 0x000fe200000006ff */
[----:B------:R-:W-:Y:S01]  /*0c90*/  FADD.FTZ R21, -R6, R21 ;  /* 0x0000001506157221 */ /* 0x000fe20000010100 */
[----:B------:R-:W-:Y:S01]  /*0ca0*/  SHF.L.U32 R15, R15, 0x10, RZ ;  /* 0x000000100f0f7819 */ /* 0x000fe200000006ff */
[----:B-----5:R-:W-:Y:S01]  /*0cb0*/  FMUL.FTZ R23, R10, R13 ;  /* 0x0000000d0a177220 */ /* 0x020fe20000410000 */
[-C--:B------:R-:W-:Y:S01]  /*0cc0*/  FMUL.FTZ R14, R17, R46.reuse ;  /* 0x0000002e110e7220 */ /* 0x080fe20000410000 */
[----:B------:R-:W-:Y:S01]  /*0cd0*/  FMUL.FTZ R17, R21, R46 ;  /* 0x0000002e15117220 */ /* 0x000fe20000410000 */
[----:B------:R-:W-:Y:S01]  /*0ce0*/  FMUL.FTZ R20, R11, R12 ;  /* 0x0000000c0b147220 */ /* 0x000fe20000410000 */
[----:B------:R-:W-:Y:S01]  /*0cf0*/  FADD.FTZ R21, RZ, R23 ;  /* 0x00000017ff157221 */ /* 0x000fe20000010000 */
[----:B------:R-:W-:Y:S01]  /*0d00*/  FFMA.FTZ R22, R14, R23, RZ ;  /* 0x000000170e167223 */ /* 0x000fe200000100ff */
[----:B------:R-:W-:Y:S01]  /*0d10*/  SHF.L.U32 R23, R36, 0x10, RZ ;  /* 0x0000001024177819 */ /* 0x000fe200000006ff */
[----:B------:R-:W-:Y:S01]  /*0d20*/  FFMA.FTZ R14, R13, R14, RZ ;  /* 0x0000000e0d0e7223 */ /* 0x000fe200000100ff */
[----:B------:R-:W-:Y:S01]  /*0d30*/  FADD.FTZ R18, R20, R21 ;  /* 0x0000001514127221 */ /* 0x000fe20000010000 */
[----:B------:R-:W-:Y:S01]  /*0d40*/  SHF.L.U32 R21, R16, 0x10, RZ ;  /* 0x0000001010157819 */ /* 0x000fe200000006ff */
[----:B------:R-:W-:Y:S01]  /*0d50*/  FFMA.FTZ R20, R17, R20, R22 ;  /* 0x0000001411147223 */ /* 0x000fe20000010016 */
[C---:B------:R-:W-:Y:S01]  /*0d60*/  FADD.FTZ R25, -R6.reuse, R23 ;  /* 0x0000001706197221 */ /* 0x040fe20000010100 */
[----:B------:R-:W-:Y:S01]  /*0d70*/  SHF.L.U32 R23, R35, 0x10, RZ ;  /* 0x0000001023177819 */ /* 0x000fe200000006ff */
[----:B------:R-:W-:Y:S01]  /*0d80*/  FADD.FTZ R22, RZ, R13 ;  /* 0x0000000dff167221 */ /* 0x000fe20000010000 */
[----:B------:R-:W-:Y:S01]  /*0d90*/  FADD.FTZ R21, -R6, R21 ;  /* 0x0000001506157221 */ /* 0x000fe20000010100 */
[-C--:B------:R-:W-:Y:S01]  /*0da0*/  FMUL.FTZ R25, R25, R46.reuse ;  /* 0x0000002e19197220 */ /* 0x080fe20000410000 */
[----:B------:R-:W-:Y:S01]  /*0db0*/  SHF.L.U32 R16, R44, 0x10, RZ ;  /* 0x000000102c107819 */ /* 0x000fe200000006ff */
[----:B------:R-:W-:Y:S01]  /*0dc0*/  FMUL.FTZ R29, R10, R23 ;  /* 0x000000170a1d7220 */ /* 0x000fe20000410000 */
[C---:B------:R-:W-:Y:S01]  /*0dd0*/  FADD.FTZ R13, R23.reuse, R22 ;  /* 0x00000016170d7221 */ /* 0x040fe20000010000 */
[----:B------:R-:W-:Y:S01]  /*0de0*/  FFMA.FTZ R14, R23, R25, R14 ;  /* 0x00000019170e7223 */ /* 0x000fe2000001000e */
[----:B------:R-:W-:Y:S01]  /*0df0*/  FFMA.FTZ R17, R12, R17, RZ ;  /* 0x000000110c117223 */ /* 0x000fe200000100ff */
[----:B------:R-:W-:Y:S01]  /*0e00*/  FADD.FTZ R27, RZ, R12 ;  /* 0x0000000cff1b7221 */ /* 0x000fe20000010000 */
[----:B------:R-:W-:Y:S01]  /*0e10*/  FMUL.FTZ R23, R21, R46 ;  /* 0x0000002e15177220 */ /* 0x000fe20000410000 */
[----:B------:R-:W-:Y:S01]  /*0e20*/  FFMA.FTZ R20, R25, R29, R20 ;  /* 0x0000001d19147223 */ /* 0x000fe20000010014 */
[----:B------:R-:W-:Y:S01]  /*0e30*/  SHF.L.U32 R25, R34, 0x10, RZ ;  /* 0x0000001022197819 */ /* 0x000fe200000006ff */
[C---:B------:R-:W-:Y:S01]  /*0e40*/  FADD.FTZ R12, R16.reuse, R27 ;  /* 0x0000001b100c7221 */ /* 0x040fe20000010000 */
[----:B------:R-:W-:Y:S01]  /*0e50*/  FFMA.FTZ R17, R16, R23, R17 ;  /* 0x0000001710117223 */ /* 0x000fe20000010011 */
[----:B------:R-:W-:Y:S01]  /*0e60*/  FADD.FTZ R49, R18, R29 ;  /* 0x0000001d12317221 */ /* 0x000fe20000010000 */
[----:B------:R-:W-:Y:S01]  /*0e70*/  FMUL.FTZ R16, R11, R16 ;  /* 0x000000100b107220 */ /* 0x000fe20000410000 */
[----:B------:R-:W-:Y:S01]  /*0e80*/  SHF.L.U32 R21, R33, 0x10, RZ ;  /* 0x0000001021157819 */ /* 0x000fe200000006ff */
[C---:B------:R-:W-:Y:S01]  /*0e90*/  FADD.FTZ R25, -R6.reuse, R25 ;  /* 0x0000001906197221 */ /* 0x040fe20000010100 */
[----:B------:R-:W-:Y:S01]  /*0ea0*/  FADD.FTZ R15, -R6, R15 ;  /* 0x0000000f060f7221 */ /* 0x000fe20000010100 */
[----:B------:R-:W-:Y:S01]  /*0eb0*/  FADD.FTZ R49, R16, R49 ;  /* 0x0000003110317221 */ /* 0x000fe20000010000 */
[----:B------:R-:W-:Y:S01]  /*0ec0*/  FFMA.FTZ R20, R23, R16, R20 ;  /* 0x0000001017147223 */ /* 0x000fe20000010014 */
[----:B------:R-:W-:Y:S01]  /*0ed0*/  FMUL.FTZ R18, R10, R21 ;  /* 0x000000150a127220 */ /* 0x000fe20000410000 */
[----:B------:R-:W-:Y:S01]  /*0ee0*/  FMUL.FTZ R25, R25, R46 ;  /* 0x0000002e19197220 */ /* 0x000fe20000410000 */
[----:B------:R-:W-:Y:S01]  /*0ef0*/  SHF.L.U32 R16, R43, 0x10, RZ ;  /* 0x000000102b107819 */ /* 0x000fe200000006ff */
[----:B------:R-:W-:Y:S01]  /*0f00*/  FADD.FTZ R13, R13, R21 ;  /* 0x000000150d0d7221 */ /* 0x000fe20000010000 */
[----:B------:R-:W-:Y:S01]  /*0f10*/  SHF.L.U32 R29, R32, 0x10, RZ ;  /* 0x00000010201d7819 */ /* 0x000fe200000006ff */
[----:B------:R-:W-:Y:S01]  /*0f20*/  FFMA.FTZ R27, R25, R18, R20 ;  /* 0x00000012191b7223 */ /* 0x000fe20000010014 */
[----:B------:R-:W-:Y:S01]  /*0f30*/  FADD.FTZ R22, R49, R18 ;  /* 0x0000001231167221 */ /* 0x000fe20000010000 */
[----:B------:R-:W-:Y:S01]  /*0f40*/  FMUL.FTZ R23, R11, R16 ;  /* 0x000000100b177220 */ /* 0x000fe20000410000 */
[----:B------:R-:W-:Y:S01]  /*0f50*/  FMUL.FTZ R20, R15, R46 ;  /* 0x0000002e0f147220 */ /* 0x000fe20000410000 */
[----:B------:R-:W-:Y:S01]  /*0f60*/  FFMA.FTZ R15, R21, R25, R14 ;  /* 0x00000019150f7223 */ /* 0x000fe2000001000e */
[----:B------:R-:W-:Y:S01]  /*0f70*/  SHF.L.U32 R18, R31, 0x10, RZ ;  /* 0x000000101f127819 */ /* 0x000fe200000006ff */
[----:B------:R-:W-:Y:S01]  /*0f80*/  FADD.FTZ R14, R23, R22 ;  /* 0x00000016170e7221 */ /* 0x000fe20000010000 */
[----:B------:R-:W-:Y:S01]  /*0f90*/  FFMA.FTZ R24, R20, R23, R27 ;  /* 0x0000001714187223 */ /* 0x000fe2000001001b */
[----:B------:R-:W-:Y:S01]  /*0fa0*/  FADD.FTZ R29, -R6, R29 ;  /* 0x0000001d061d7221 */ /* 0x000fe20000010100 */
[----:B------:R-:W-:Y:S01]  /*0fb0*/  SHF.L.U32 R23, R19, 0x10, RZ ;  /* 0x0000001013177819 */ /* 0x000fe200000006ff */
[----:B------:R-:W-:Y:S01]  /*0fc0*/  FMUL.FTZ R25, R10, R18 ;  /* 0x000000120a197220 */ /* 0x000fe20000410000 */
[----:B------:R-:W-:Y:S01]  /*0fd0*/  SHF.L.U32 R22, R7, 0x10, RZ ;  /* 0x0000001007167819 */ /* 0x000fe200000006ff */
[----:B------:R-:W-:Y:S01]  /*0fe0*/  FMUL.FTZ R19, R29, R46 ;  /* 0x0000002e1d137220 */ /* 0x000fe20000410000 */
[----:B------:R-:W-:Y:S01]  /*0ff0*/  FADD.FTZ R21, R12, R16 ;  /* 0x000000100c157221 */ /* 0x000fe20000010000 */
[----:B------:R-:W-:Y:S01]  /*1000*/  FADD.FTZ R23, -R6, R23 ;  /* 0x0000001706177221 */ /* 0x000fe20000010100 */
[----:B------:R-:W-:Y:S01]  /*1010*/  FADD.FTZ R14, R14, R25 ;  /* 0x000000190e0e7221 */ /* 0x000fe20000010000 */
[----:B------:R-:W-:Y:S01]  /*1020*/  FFMA.FTZ R27, R19, R25, R24 ;  /* 0x00000019131b7223 */ /* 0x000fe20000010018 */
[----:B------:R-:W-:Y:S01]  /*1030*/  FMUL.FTZ R25, R11, R22 ;  /* 0x000000160b197220 */ /* 0x000fe20000410000 */
[----:B------:R-:W-:Y:S01]  /*1040*/  FMUL.FTZ R24, R23, R46 ;  /* 0x0000002e17187220 */ /* 0x000fe20000410000 */
[----:B------:R-:W-:Y:S01]  /*1050*/  FFMA.FTZ R23, R16, R20, R17 ;  /* 0x0000001410177223 */ /* 0x000fe20000010011 */
[----:B------:R-:W-:Y:S01]  /*1060*/  FFMA.FTZ R12, R18, R19, R15 ;  /* 0x00000013120c7223 */ /* 0x000fe2000001000f */
[----:B------:R-:W-:Y:S01]  /*1070*/  FADD.FTZ R16, R25, R14 ;  /* 0x0000000e19107221 */ /* 0x000fe20000010000 */
[----:B------:R-:W-:Y:S01]  /*1080*/  FADD.FTZ R14, R13, R18 ;  /* 0x000000120d0e7221 */ /* 0x000fe20000010000 */
[----:B------:R-:W-:Y:S01]  /*1090*/  FFMA.FTZ R17, R24, R25, R27 ;  /* 0x0000001918117223 */ /* 0x000fe2000001001b */
[----:B------:R-:W-:Y:S01]  /*10a0*/  FADD.FTZ R15, R21, R22 ;  /* 0x00000016150f7221 */ /* 0x000fe20000010000 */
[----:B------:R-:W-:Y:S01]  /*10b0*/  FFMA.FTZ R13, R22, R24, R23 ;  /* 0x00000018160d7223 */ /* 0x000fe20000010017 */
[----:B------:R-:W-:Y:S06]  /*10c0*/  BRA `(.L_x_3) ;  /* 0x0000000800447947 */ /* 0x000fec0003800000 */
.L_x_2:
[----:B------:R-:W-:Y:S02]  /*10d0*/  SHF.L.U32 R13, R38, 0x10, RZ ;  /* 0x00000010260d7819 */ /* 0x000fe400000006ff */
[----:B------:R-:W-:Y:S02]  /*10e0*/  SHF.L.U32 R15, R14, 0x10, RZ ;  /* 0x000000100e0f7819 */ /* 0x000fe400000006ff */
[----:B------:R-:W-:Y:S01]  /*10f0*/  SHF.L.U32 R21, R16, 0x10, RZ ;  /* 0x0000001010157819 */ /* 0x000fe200000006ff */
[----:B------:R-:W-:Y:S01]  /*1100*/  FADD.FTZ R13, -R6, R13 ;  /* 0x0000000d060d7221 */ /* 0x000fe20000010100 */
[----:B------:R-:W-:Y:S01]  /*1110*/  SHF.L.U32 R27, R34, 0x10, RZ ;  /* 0x00000010221b7819 */ /* 0x000fe200000006ff */
[----:B------:R-:W-:Y:S01]  /*1120*/  FADD.FTZ R17, -R6, R15 ;  /* 0x0000000f06117221 */ /* 0x000fe20000010100 */
[----:B------:R-:W-:Y:S01]  /*1130*/  PRMT R49, R34, 0x7632, R49 ;  /* 0x0000763222317816 */ /* 0x000fe20000000031 */
[-C--:B------:R-:W-:Y:S01]  /*1140*/  FMUL.FTZ R13, R13, R46.reuse ;  /* 0x0000002e0d0d7220 */ /* 0x080fe20000410000 */
[C---:B------:R-:W-:Y:S01]  /*1150*/  FADD.FTZ R21, -R6.reuse, R21 ;  /* 0x0000001506157221 */ /* 0x040fe20000010100 */
[-C--:B------:R-:W-:Y:S01]  /*1160*/  FMUL.FTZ R12, R17, R46.reuse ;  /* 0x0000002e110c7220 */ /* 0x080fe20000410000 */
[----:B------:R-:W-:Y:S01]  /*1170*/  FADD.FTZ R27, -R6, R27 ;  /* 0x0000001b061b7221 */ /* 0x000fe20000010100 */
[----:B-----5:R-:W-:Y:S01]  /*1180*/  FFMA.FTZ R14, R10, R13, R8 ;  /* 0x0000000d0a0e7223 */ /* 0x020fe20000010008 */
[----:B------:R-:W-:Y:S01]  /*1190*/  FMUL.FTZ R20, R21, R46 ;  /* 0x0000002e15147220 */ /* 0x000fe20000410000 */
[--C-:B------:R-:W-:Y:S01]  /*11a0*/  FFMA.FTZ R17, R11, R12, R9.reuse ;  /* 0x0000000c0b117223 */ /* 0x100fe20000010009 */
[----:B------:R-:W-:Y:S01]  /*11b0*/  SHF.L.U32 R49, R49, 0x10, RZ ;  /* 0x0000001031317819 */ /* 0x000fe200000006ff */
[----:B------:R-:W-:Y:S01]  /*11c0*/  FMUL.FTZ R15, R14, -1.4426950216293334961 ;  /* 0xbfb8aa3b0e0f7820 */ /* 0x000fe20000410000 */
[----:B------:R-:W-:Y:S01]  /*11d0*/  FFMA.FTZ R18, R11, R20, R9 ;  /* 0x000000140b127223 */ /* 0x000fe20000010009 */
[----:B------:R-:W-:Y:S01]  /*11e0*/  FMUL.FTZ R22, R17, -1.4426950216293334961 ;  /* 0xbfb8aa3b11167820 */ /* 0x000fe20000410000 */
[----:B------:R-:W-:Y:S01]  /*11f0*/  SHF.L.U32 R29, R44, 0x10, RZ ;  /* 0x000000102c1d7819 */ /* 0x000fe200000006ff */
[----:B------:R-:W-:Y:S01]  /*1200*/  FADD.FTZ R49, -R6, R49 ;  /* 0x0000003106317221 */ /* 0x000fe20000010100 */
[----:B------:R-:W-:Y:S01]  /*1210*/  FMUL.FTZ R23, R18, -1.4426950216293334961 ;  /* 0xbfb8aa3b12177820 */ /* 0x000fe20000410000 */
[----:B------:R-:W0:Y:S08]  /*1220*/  MUFU.EX2 R15, R15 ;  /* 0x0000000f000f7308 */ /* 0x000e300000000800 */
[----:B------:R-:W1:Y:S08]  /*1230*/  MUFU.EX2 R22, R22 ;  /* 0x0000001600167308 */ /* 0x000e700000000800 */
[----:B------:R-:W-:Y:S01]  /*1240*/  MUFU.EX2 R23, R23 ;  /* 0x0000001700177308 */ /* 0x000fe20000000800 */
[----:B0-----:R-:W-:Y:S01]  /*1250*/  FADD.FTZ R21, R15, 1 ;  /* 0x3f8000000f157421 */ /* 0x001fe20000010000 */
[----:B------:R-:W-:-:S05]  /*1260*/  SHF.L.U32 R15, R36, 0x10, RZ ;  /* 0x00000010240f7819 */ /* 0x000fca00000006ff */
[----:B------:R-:W-:Y:S01]  /*1270*/  FADD.FTZ R15, -R6, R15 ;  /* 0x0000000f060f7221 */ /* 0x000fe20000010100 */
[----:B------:R-:W0:Y:S01]  /*1280*/  MUFU.RCP R21, R21 ;  /* 0x0000001500157308 */ /* 0x000e220000001000 */
[----:B-1----:R-:W-:Y:S01]  /*1290*/  FADD.FTZ R16, R22, 1 ;  /* 0x3f80000016107421 */ /* 0x002fe20000010000 */
[----:B------:R-:W-:Y:S01]  /*12a0*/  SHF.L.U32 R22, R37, 0x10, RZ ;  /* 0x0000001025167819 */ /* 0x000fe200000006ff */
[----:B------:R-:W-:-:S05]  /*12b0*/  FMUL.FTZ R15, R15, R46 ;  /* 0x0000002e0f0f7220 */ /* 0x000fca0000410000 */
[----:B------:R-:W1:Y:S01]  /*12c0*/  MUFU.RCP R16, R16 ;  /* 0x0000001000107308 */ /* 0x000e620000001000 */
[----:B0-----:R-:W-:Y:S01]  /*12d0*/  FADD.FTZ R25, -R21, 1 ;  /* 0x3f80000015197421 */ /* 0x001fe20000010100 */
[----:B------:R-:W-:-:S03]  /*12e0*/  FMUL.FTZ R22, R22, R21 ;  /* 0x0000001516167220 */ /* 0x000fc60000410000 */
[----:B------:R-:W-:Y:S01]  /*12f0*/  FFMA.FTZ R25, R14, R25, 1 ;  /* 0x3f8000000e197423 */ /* 0x000fe20000010019 */
[----:B------:R-:W-:Y:S01]  /*1300*/  FADD.FTZ R14, R23, 1 ;  /* 0x3f800000170e7421 */ /* 0x000fe20000010000 */
[----:B------:R-:W-:Y:S01]  /*1310*/  FFMA.FTZ R23, R10, R15, R8 ;  /* 0x0000000f0a177223 */ /* 0x000fe20000010008 */
[----:B-1----:R-:W-:Y:S01]  /*1320*/  FADD.FTZ R24, -R16, 1 ;  /* 0x3f80000010187421 */ /* 0x002fe20000010100 */
[----:B------:R-:W-:Y:S02]  /*1330*/  FMUL.FTZ R25, R22, R25 ;  /* 0x0000001916197220 */ /* 0x000fe40000410000 */
[----:B------:R-:W-:Y:S01]  /*1340*/  FMUL.FTZ R26, R23, -1.4426950216293334961 ;  /* 0xbfb8aa3b171a7820 */ /* 0x000fe20000410000 */
[----:B------:R-:W0:Y:S01]  /*1350*/  MUFU.RCP R14, R14 ;  /* 0x0000000e000e7308 */ /* 0x000e220000001000 */
[----:B------:R-:W-:Y:S01]  /*1360*/  FFMA.FTZ R24, R17, R24, 1 ;  /* 0x3f80000011187423 */ /* 0x000fe20000010018 */
[----:B------:R-:W-:Y:S01]  /*1370*/  FMUL.FTZ R17, R27, R46 ;  /* 0x0000002e1b117220 */ /* 0x000fe20000410000 */
[----:B------:R-:W-:-:S03]  /*1380*/  SHF.L.U32 R27, R45, 0x10, RZ ;  /* 0x000000102d1b7819 */ /* 0x000fc600000006ff */
[----:B------:R-:W-:Y:S02]  /*1390*/  FFMA.FTZ R22, R10, R17, R8 ;  /* 0x000000110a167223 */ /* 0x000fe40000010008 */
[----:B------:R-:W1:Y:S01]  /*13a0*/  MUFU.EX2 R26, R26 ;  /* 0x0000001a001a7308 */ /* 0x000e620000000800 */
[----:B------:R-:W-:Y:S01]  /*13b0*/  FMUL.FTZ R27, R27, R16 ;  /* 0x000000101b1b7220 */ /* 0x000fe20000410000 */
[----:B------:R-:W-:-:S03]  /*13c0*/  FMUL.FTZ R21, R22, -1.4426950216293334961 ;  /* 0xbfb8aa3b16157820 */ /* 0x000fc60000410000 */
[----:B------:R-:W-:-:S03]  /*13d0*/  FMUL.FTZ R16, R27, R24 ;  /* 0x000000181b107220 */ /* 0x000fc60000410000 */
[----:B------:R-:W2:Y:S01]  /*13e0*/  MUFU.EX2 R21, R21 ;  /* 0x0000001500157308 */ /* 0x000ea20000000800 */
[----:B0-----:R-:W-:Y:S01]  /*13f0*/  FADD.FTZ R27, -R14, 1 ;  /* 0x3f8000000e1b7421 */ /* 0x001fe20000010100 */
[----:B------:R-:W-:-:S03]  /*1400*/  FMUL.FTZ R29, R29, R14 ;  /* 0x0000000e1d1d7220 */ /* 0x000fc60000410000 */
[----:B------:R-:W-:Y:S01]  /*1410*/  FFMA.FTZ R24, R18, R27, 1 ;  /* 0x3f80000012187423 */ /* 0x000fe2000001001b */
[----:B------:R-:W-:Y:S01]  /*1420*/  FMUL.FTZ R18, R49, R46 ;  /* 0x0000002e31127220 */ /* 0x000fe20000410000 */
[----:B-1----:R-:W-:Y:S02]  /*1430*/  FADD.FTZ R27, R26, 1 ;  /* 0x3f8000001a1b7421 */ /* 0x002fe40000010000 */
[----:B------:R-:W-:Y:S01]  /*1440*/  FMUL.FTZ R14, R29, R24 ;  /* 0x000000181d0e7220 */ /* 0x000fe20000410000 */
[----:B------:R-:W-:-:S03]  /*1450*/  SHF.L.U32 R29, R35, 0x10, RZ ;  /* 0x00000010231d7819 */ /* 0x000fc600000006ff */
[----:B------:R-:W0:Y:S01]  /*1460*/  MUFU.RCP R27, R27 ;  /* 0x0000001b001b7308 */ /* 0x000e220000001000 */
[----:B--2---:R-:W-:Y:S01]  /*1470*/  FADD.FTZ R48, R21, 1 ;  /* 0x3f80000015307421 */ /* 0x004fe20000010000 */
[----:B------:R-:W-:-:S04]  /*1480*/  FFMA.FTZ R21, R11, R18, R9 ;  /* 0x000000120b157223 */ /* 0x000fc80000010009 */
[----:B------:R-:W-:Y:S02]  /*1490*/  FMUL.FTZ R28, R21, -1.4426950216293334961 ;  /* 0xbfb8aa3b151c7820 */ /* 0x000fe40000410000 */
[----:B------:R-:W1:Y:S08]  /*14a0*/  MUFU.RCP R24, R48 ;  /* 0x0000003000187308 */ /* 0x000e700000001000 */
[----:B------:R-:W2:Y:S01]  /*14b0*/  MUFU.EX2 R28, R28 ;  /* 0x0000001c001c7308 */ /* 0x000ea20000000800 */
[----:B0-----:R-:W-:Y:S01]  /*14c0*/  FADD.FTZ R26, -R27, 1 ;  /* 0x3f8000001b1a7421 */ /* 0x001fe20000010100 */
[----:B------:R-:W-:-:S03]  /*14d0*/  FMUL.FTZ R27, R29, R27 ;  /* 0x0000001b1d1b7220 */ /* 0x000fc60000410000 */
[----:B------:R-:W-:Y:S01]  /*14e0*/  FFMA.FTZ R26, R23, R26, 1 ;  /* 0x3f800000171a7423 */ /* 0x000fe2000001001a */
[----:B------:R-:W-:Y:S01]  /*14f0*/  SHF.L.U32 R23, R19, 0x10, RZ ;  /* 0x0000001013177819 */ /* 0x000fe200000006ff */
[----:B-1----:R-:W-:Y:S02]  /*1500*/  FADD.FTZ R19, -R24, 1 ;  /* 0x3f80000018137421 */ /* 0x002fe40000010100 */
[----:B------:R-:W-:Y:S02]  /*1510*/  FMUL.FTZ R26, R27, R26 ;  /* 0x0000001a1b1a7220 */ /* 0x000fe40000410000 */
[----:B------:R-:W-:Y:S01]  /*1520*/  FADD.FTZ R49, -R6, R23 ;  /* 0x0000001706317221 */ /* 0x000fe20000010100 */
[----:B------:R-:W-:Y:S01]  /*1530*/  SHF.L.U32 R23, R33, 0x10, RZ ;  /* 0x0000001021177819 */ /* 0x000fe200000006ff */
[----:B------:R-:W-:Y:S01]  /*1540*/  FFMA.FTZ R19, R22, R19, 1 ;  /* 0x3f80000016137423 */ /* 0x000fe20000010013 */
[----:B------:R-:W-:Y:S01]  /*1550*/  SHF.L.U32 R27, R43, 0x10, RZ ;  /* 0x000000102b1b7819 */ /* 0x000fe200000006ff */
[----:B------:R-:W-:Y:S01]  /*1560*/  FMUL.FTZ R22, R49, R46 ;  /* 0x0000002e31167220 */ /* 0x000fe20000410000 */
[----:B--2---:R-:W-:Y:S01]  /*1570*/  FADD.FTZ R29, R28, 1 ;  /* 0x3f8000001c1d7421 */ /* 0x004fe20000010000 */
[----:B------:R-:W-:-:S02]  /*1580*/  FMUL.FTZ R48, R23, R24 ;  /* 0x0000001817307220 */ /* 0x000fc40000410000 */
[----:B------:R-:W-:Y:S01]  /*1590*/  FFMA.FTZ R23, R11, R22, R9 ;  /* 0x000000160b177223 */ /* 0x000fe20000010009 */
[----:B------:R0:W1:Y:S01]  /*15a0*/  MUFU.RCP R28, R29 ;  /* 0x0000001d001c7308 */ /* 0x0000620000001000 */
[----:B------:R-:W-:Y:S02]  /*15b0*/  FMUL.FTZ R19, R48, R19 ;  /* 0x0000001330137220 */ /* 0x000fe40000410000 */
[----:B------:R-:W-:-:S05]  /*15c0*/  FMUL.FTZ R49, R23, -1.4426950216293334961 ;  /* 0xbfb8aa3b17317820 */ /* 0x000fca0000410000 */
[----:B------:R2:W3:Y:S01]  /*15d0*/  MUFU.EX2 R24, R49 ;  /* 0x0000003100187308 */ /* 0x0004e20000000800 */
[----:B0-----:R-:W-:Y:S01]  /*15e0*/  FMUL.FTZ R29, R11, R16 ;  /* 0x000000100b1d7220 */ /* 0x001fe20000410000 */
[----:B-1----:R-:W-:Y:S01]  /*15f0*/  FADD.FTZ R48, -R28, 1 ;  /* 0x3f8000001c307421 */ /* 0x002fe20000010100 */
[----:B--2---:R-:W-:-:S03]  /*1600*/  FADD.FTZ R49, RZ, R16 ;  /* 0x00000010ff317221 */ /* 0x004fc60000010000 */
[----:B------:R-:W-:Y:S01]  /*1610*/  FFMA.FTZ R48, R21, R48, 1 ;  /* 0x3f80000015307423 */ /* 0x000fe20000010030 */
[----:B------:R-:W-:Y:S01]  /*1620*/  FMUL.FTZ R21, R27, R28 ;  /* 0x0000001c1b157220 */ /* 0x000fe20000410000 */
[----:B---3--:R-:W-:Y:S01]  /*1630*/  FADD.FTZ R28, R24, 1 ;  /* 0x3f800000181c7421 */ /* 0x008fe20000010000 */
[----:B------:R-:W-:Y:S02]  /*1640*/  FMUL.FTZ R24, R10, R25 ;  /* 0x000000190a187220 */ /* 0x000fe40000410000 */
[----:B------:R-:W-:Y:S02]  /*1650*/  FMUL.FTZ R21, R21, R48 ;  /* 0x0000003015157220 */ /* 0x000fe40000410000 */
[----:B------:R-:W-:Y:S01]  /*1660*/  FFMA.FTZ R27, R13, R24, RZ ;  /* 0x000000180d1b7223 */ /* 0x000fe200000100ff */
[----:B------:R-:W0:Y:S01]  /*1670*/  MUFU.RCP R28, R28 ;  /* 0x0000001c001c7308 */ /* 0x000e220000001000 */
[----:B------:R-:W-:Y:S02]  /*1680*/  FADD.FTZ R24, RZ, R24 ;  /* 0x00000018ff187221 */ /* 0x000fe40000010000 */
[----:B------:R-:W-:-:S02]  /*1690*/  FFMA.FTZ R27, R12, R29, R27 ;  /* 0x0000001d0c1b7223 */ /* 0x000fc4000001001b */
[----:B------:R-:W-:Y:S01]  /*16a0*/  FADD.FTZ R24, R29, R24 ;  /* 0x000000181d187221 */ /* 0x000fe20000010000 */
[----:B------:R-:W-:Y:S01]  /*16b0*/  SHF.L.U32 R29, R7, 0x10, RZ ;  /* 0x00000010071d7819 */ /* 0x000fe200000006ff */
[----:B0-----:R-:W-:-:S04]  /*16c0*/  FADD.FTZ R48, -R28, 1 ;  /* 0x3f8000001c307421 */ /* 0x001fc80000010100 */
[----:B------:R-:W-:Y:S01]  /*16d0*/  FMUL.FTZ R29, R29, R28 ;  /* 0x0000001c1d1d7220 */ /* 0x000fe20000410000 */
[----:B------:R-:W-:-:S04]  /*16e0*/  FFMA.FTZ R48, R23, R48, 1 ;  /* 0x3f80000017307423 */ /* 0x000fc80000010030 */
[----:B------:R-:W-:Y:S01]  /*16f0*/  FMUL.FTZ R23, R29, R48 ;  /* 0x000000301d177220 */ /* 0x000fe20000410000 */
[----:B------:R-:W-:Y:S01]  /*1700*/  FFMA.FTZ R48, R13, R25, RZ ;  /* 0x000000190d307223 */ /* 0x000fe200000100ff */
[----:B------:R-:W-:Y:S01]  /*1710*/  SHF.L.U32 R13, R32, 0x10, RZ ;  /* 0x00000010200d7819 */ /* 0x000fe200000006ff */
[----:B------:R-:W-:Y:S02]  /*1720*/  FADD.FTZ R25, RZ, R25 ;  /* 0x00000019ff197221 */ /* 0x000fe40000010000 */
[-C--:B------:R-:W-:Y:S02]  /*1730*/  FFMA.FTZ R48, R15, R26.reuse, R48 ;  /* 0x0000001a0f307223 */ /* 0x080fe40000010030 */
[----:B------:R-:W-:Y:S01]  /*1740*/  FADD.FTZ R13, -R6, R13 ;  /* 0x0000000d060d7221 */ /* 0x000fe20000010100 */
[----:B------:R-:W-:Y:S01]  /*1750*/  FADD.FTZ R28, R25, R26 ;  /* 0x0000001a191c7221 */ /* 0x000fe20000010000 */
[----:B------:R-:W-:Y:S01]  /*1760*/  FMUL.FTZ R26, R10, R26 ;  /* 0x0000001a0a1a7220 */ /* 0x000fe20000410000 */
[----:B------:R-:W-:Y:S01]  /*1770*/  FFMA.FTZ R48, R17, R19, R48 ;  /* 0x0000001311307223 */ /* 0x000fe20000010030 */
[----:B------:R-:W-:-:S02]  /*1780*/  FMUL.FTZ R25, R13, R46 ;  /* 0x0000002e0d197220 */ /* 0x000fc40000410000 */
[----:B------:R-:W-:Y:S01]  /*1790*/  FFMA.FTZ R27, R15, R26, R27 ;  /* 0x0000001a0f1b7223 */ /* 0x000fe2000001001b */
[----:B------:R-:W-:Y:S01]  /*17a0*/  FADD.FTZ R24, R24, R26 ;  /* 0x0000001a18187221 */ /* 0x000fe20000010000 */
[----:B------:R-:W-:Y:S01]  /*17b0*/  FFMA.FTZ R13, R10, R25, R8 ;  /* 0x000000190a0d7223 */ /* 0x000fe20000010008 */
[----:B------:R-:W-:-:S03]  /*17c0*/  SHF.L.U32 R26, R31, 0x10, RZ ;  /* 0x000000101f1a7819 */ /* 0x000fc600000006ff */
[----:B------:R-:W-:-:S06]  /*17d0*/  FMUL.FTZ R15, R13, -1.4426950216293334961 ;  /* 0xbfb8aa3b0d0f7820 */ /* 0x000fcc0000410000 */
[----:B------:R-:W0:Y:S02]  /*17e0*/  MUFU.EX2 R15, R15 ;  /* 0x0000000f000f7308 */ /* 0x000e240000000800 */
[----:B0-----:R-:W-:-:S06]  /*17f0*/  FADD.FTZ R29, R15, 1 ;  /* 0x3f8000000f1d7421 */ /* 0x001fcc0000010000 */
[----:B------:R-:W0:Y:S02]  /*1800*/  MUFU.RCP R29, R29 ;  /* 0x0000001d001d7308 */ /* 0x000e240000001000 */
[----:B0-----:R-:W-:Y:S01]  /*1810*/  FMUL.FTZ R15, R26, R29 ;  /* 0x0000001d1a0f7220 */ /* 0x001fe20000410000 */
[----:B------:R-:W-:Y:S01]  /*1820*/  FADD.FTZ R26, -R29, 1 ;  /* 0x3f8000001d1a7421 */ /* 0x000fe20000010100 */
[----:B------:R-:W-:Y:S01]  /*1830*/  FFMA.FTZ R29, R12, R16, RZ ;  /* 0x000000100c1d7223 */ /* 0x000fe200000100ff */
[----:B------:R-:W-:Y:S01]  /*1840*/  FMUL.FTZ R16, R11, R14 ;  /* 0x0000000e0b107220 */ /* 0x000fe20000410000 */
[----:B------:R-:W-:Y:S01]  /*1850*/  FADD.FTZ R12, R49, R14 ;  /* 0x0000000e310c7221 */ /* 0x000fe20000010000 */
[----:B------:R-:W-:Y:S01]  /*1860*/  FFMA.FTZ R26, R13, R26, 1 ;  /* 0x3f8000000d1a7423 */ /* 0x000fe2000001001a */
[C---:B------:R-:W-:Y:S01]  /*1870*/  FFMA.FTZ R13, R20.reuse, R14, R29 ;  /* 0x0000000e140d7223 */ /* 0x040fe2000001001d */
[----:B------:R-:W-:Y:S01]  /*1880*/  FFMA.FTZ R20, R20, R16, R27 ;  /* 0x0000001014147223 */ /* 0x000fe2000001001b */
[----:B------:R-:W-:Y:S01]  /*1890*/  FADD.FTZ R24, R16, R24 ;  /* 0x0000001810187221 */ /* 0x000fe20000010000 */
[----:B------:R-:W-:Y:S01]  /*18a0*/  FMUL.FTZ R14, R15, R26 ;  /* 0x0000001a0f0e7220 */ /* 0x000fe20000410000 */
[----:B------:R-:W-:Y:S01]  /*18b0*/  FMUL.FTZ R15, R10, R19 ;  /* 0x000000130a0f7220 */ /* 0x000fe20000410000 */
[----:B------:R-:W-:Y:S01]  /*18c0*/  FADD.FTZ R12, R12, R21 ;  /* 0x000000150c0c7221 */ /* 0x000fe20000010000 */
[----:B------:R-:W-:-:S02]  /*18d0*/  FADD.FTZ R19, R28, R19 ;  /* 0x000000131c137221 */ /* 0x000fc40000010000 */
[----:B------:R-:W-:Y:S01]  /*18e0*/  FFMA.FTZ R27, R17, R15, R20 ;  /* 0x0000000f111b7223 */ /* 0x000fe20000010014 */
[----:B------:R-:W-:Y:S01]  /*18f0*/  FADD.FTZ R24, R24, R15 ;  /* 0x0000000f18187221 */ /* 0x000fe20000010000 */
[----:B------:R-:W-:-:S04]  /*1900*/  FMUL.FTZ R15, R11, R21 ;  /* 0x000000150b0f7220 */ /* 0x000fc80000410000 */
[----:B------:R-:W-:Y:S01]  /*1910*/  FFMA.FTZ R16, R18, R15, R27 ;  /* 0x0000000f12107223 */ /* 0x000fe2000001001b */
[----:B------:R-:W-:Y:S01]  /*1920*/  FADD.FTZ R24, R15, R24 ;  /* 0x000000180f187221 */ /* 0x000fe20000010000 */
[-C--:B------:R-:W-:Y:S01]  /*1930*/  FMUL.FTZ R15, R10, R14.reuse ;  /* 0x0000000e0a0f7220 */ /* 0x080fe20000410000 */
[----:B------:R-:W-:Y:S01]  /*1940*/  FMUL.FTZ R27, R11, R23 ;  /* 0x000000170b1b7220 */ /* 0x000fe20000410000 */
[----:B------:R-:W-:Y:S02]  /*1950*/  FFMA.FTZ R18, R18, R21, R13 ;  /* 0x0000001512127223 */ /* 0x000fe4000001000d */
[C---:B------:R-:W-:Y:S01]  /*1960*/  FFMA.FTZ R17, R25.reuse, R15, R16 ;  /* 0x0000000f19117223 */ /* 0x040fe20000010010 */
[----:B------:R-:W-:Y:S01]  /*1970*/  FADD.FTZ R24, R24, R15 ;  /* 0x0000000f18187221 */ /* 0x000fe20000010000 */
[----:B------:R-:W-:Y:S01]  /*1980*/  FADD.FTZ R15, R12, R23 ;  /* 0x000000170c0f7221 */ /* 0x000fe20000010000 */
[----:B------:R-:W-:Y:S01]  /*1990*/  FFMA.FTZ R12, R25, R14, R48 ;  /* 0x0000000e190c7223 */ /* 0x000fe20000010030 */
[C---:B------:R-:W-:Y:S01]  /*19a0*/  FFMA.FTZ R17, R22.reuse, R27, R17 ;  /* 0x0000001b16117223 */ /* 0x040fe20000010011 */
[----:B------:R-:W-:Y:S01]  /*19b0*/  FADD.FTZ R16, R27, R24 ;  /* 0x000000181b107221 */ /* 0x000fe20000010000 */
[----:B------:R-:W-:Y:S01]  /*19c0*/  FFMA.FTZ R13, R22, R23, R18 ;  /* 0x00000017160d7223 */ /* 0x000fe20000010012 */
[----:B------:R-:W-:-:S07]  /*19d0*/  FADD.FTZ R14, R19, R14 ;  /* 0x0000000e130e7221 */ /* 0x000fce0000010000 */
.L_x_3:
[----:B------:R-:W-:Y:S01]  /*19e0*/  MOV R19, R17 ;  /* 0x0000001100137202 */ /* 0x000fe20000000f00 */
[----:B------:R-:W0:Y:S01]  /*19f0*/  S2UR UR7, SR_CgaCtaId ;  /* 0x00000000000779c3 */ /* 0x000e220000008800 */
[----:B------:R-:W-:Y:S01]  /*1a00*/  MOV R18, R16 ;  /* 0x0000001000127202 */ /* 0x000fe20000000f00 */
[----:B------:R-:W-:Y:S01]  /*1a10*/  UMOV UR6, 0x400 ;  /* 0x0000040000067882 */ /* 0x000fe20000000000 */
[C---:B------:R-:W-:Y:S01]  /*1a20*/  ISETP.GT.AND P1, PT, R2.reuse, 0x1e, PT ;  /* 0x0000001e0200780c */ /* 0x040fe20003f24270 */
[----:B------:R-:W1:Y:S01]  /*1a30*/  SHFL.DOWN PT, R16, R19, 0x1, 0x1f ;  /* 0x08201f0013107f89 */ /* 0x000e6200000e0000 */
[----:B------:R-:W-:Y:S01]  /*1a40*/  UIADD3 UR5, UPT, UPT, UR6, 0x80, URZ ;  /* 0x0000008006057890 */ /* 0x000fe2000fffe0ff */
[C---:B------:R-:W-:Y:S01]  /*1a50*/  ISETP.GT.AND P6, PT, R2.reuse, 0xf, PT ;  /* 0x0000000f0200780c */ /* 0x040fe20003fc4270 */
[----:B------:R-:W-:Y:S01]  /*1a60*/  BSSY.RECONVERGENT B0, `(.L_x_4) ;  /* 0x0000026000007945 */ /* 0x000fe20003800200 */
[----:B------:R-:W2:Y:S01]  /*1a70*/  SHFL.DOWN PT, R17, R18, 0x1, 0x1f ;  /* 0x08201f0012117f89 */ /* 0x000ea200000e0000 */
[----:B------:R-:W-:-:S02]  /*1a80*/  ISETP.GT.AND P5, PT, R2, 0x17, PT ;  /* 0x000000170200780c */ /* 0x000fc40003fa4270 */
[----:B------:R-:W-:Y:S02]  /*1a90*/  ISETP.NE.AND P2, PT, R30, RZ, PT ;  /* 0x000000ff1e00720c */ /* 0x000fe40003f45270 */
[----:B------:R-:W-:Y:S01]  /*1aa0*/  ISETP.GE.U32.AND P3, PT, R4, 0x2, PT ;  /* 0x000000020400780c */ /* 0x000fe20003f66070 */
[----:B0-----:R-:W-:Y:S02]  /*1ab0*/  ULEA UR5, UR7, UR5, 0x18 ;  /* 0x0000000507057291 */ /* 0x001fe4000f8ec0ff */
[----:B-1----:R-:W-:-:S04]  /*1ac0*/  @!P1 FADD.FTZ R19, R16, R19 ;  /* 0x0000001310139221 */ /* 0x002fc80000010000 */
[----:B------:R-:W-:Y:S01]  /*1ad0*/  LEA R48, R30, UR5, 0x4 ;  /* 0x000000051e307c11 */ /* 0x000fe2000f8e20ff */
[----:B--2---:R-:W-:Y:S01]  /*1ae0*/  @!P1 FADD.FTZ R18, R17, R18 ;  /* 0x0000001211129221 */ /* 0x004fe20000010000 */
[----:B------:R-:W0:Y:S01]  /*1af0*/  SHFL.DOWN PT, R16, R19, 0x2, 0x1f ;  /* 0x08401f0013107f89 */ /* 0x000e2200000e0000 */
[----:B------:R-:W-:-:S03]  /*1b00*/  ISETP.GT.AND P1, PT, R2, 0x1d, PT ;  /* 0x0000001d0200780c */ /* 0x000fc60003f24270 */
[----:B------:R-:W1:Y:S04]  /*1b10*/  SHFL.DOWN PT, R17, R18, 0x2, 0x1f ;  /* 0x08401f0012117f89 */ /* 0x000e6800000e0000 */
[----:B------:R-:W-:Y:S06]  /*1b20*/  STS.128 [R48], R12 ;  /* 0x0000000c30007388 */ /* 0x000fec0000000c00 */
[----:B0-----:R-:W-:Y:S01]  /*1b30*/  @!P1 FADD.FTZ R19, R19, R16 ;  /* 0x0000001013139221 */ /* 0x001fe20000010000 */
[----:B-1----:R-:W-:-:S04]  /*1b40*/  @!P1 FADD.FTZ R18, R18, R17 ;  /* 0x0000001112129221 */ /* 0x002fc80000010000 */
[----:B------:R-:W0:Y:S01]  /*1b50*/  SHFL.DOWN PT, R16, R19, 0x4, 0x1f ;  /* 0x08801f0013107f89 */ /* 0x000e2200000e0000 */
[----:B------:R-:W-:-:S03]  /*1b60*/  ISETP.GT.AND P1, PT, R2, 0x1b, PT ;  /* 0x0000001b0200780c */ /* 0x000fc60003f24270 */
[----:B------:R-:W1:Y:S10]  /*1b70*/  SHFL.DOWN PT, R17, R18, 0x4, 0x1f ;  /* 0x08801f0012117f89 */ /* 0x000e7400000e0000 */
[----:B0-----:R-:W-:Y:S01]  /*1b80*/  @!P1 FADD.FTZ R19, R19, R16 ;  /* 0x0000001013139221 */ /* 0x001fe20000010000 */
[----:B-1----:R-:W-:-:S04]  /*1b90*/  @!P1 FADD.FTZ R18, R18, R17 ;  /* 0x0000001112129221 */ /* 0x002fc80000010000 */
[----:B------:R-:W0:Y:S01]  /*1ba0*/  SHFL.DOWN PT, R16, R19, 0x8, 0x1f ;  /* 0x09001f0013107f89 */ /* 0x000e2200000e0000 */
[----:B------:R-:W-:-:S03]  /*1bb0*/  ISETP.GT.U32.AND P1, PT, R30, 0x17, PT ;  /* 0x000000171e00780c */ /* 0x000fc60003f24070 */
[----:B------:R-:W1:Y:S01]  /*1bc0*/  SHFL.DOWN PT, R17, R18, 0x8, 0x1f ;  /* 0x09001f0012117f89 */ /* 0x000e6200000e0000 */
[----:B0-----:R-:W-:Y:S01]  /*1bd0*/  FADD.FTZ R20, R19, R16 ;  /* 0x0000001013147221 */ /* 0x001fe20000010000 */
[----:B-1----:R-:W-:-:S04]  /*1be0*/  FADD.FTZ R17, R18, R17 ;  /* 0x0000001112117221 */ /* 0x002fc80000010000 */
[----:B------:R-:W-:Y:S02]  /*1bf0*/  FSEL R28, R19, R20, P5 ;  /* 0x00000014131c7208 */ /* 0x000fe40002800000 */
[----:B------:R-:W-:-:S03]  /*1c00*/  FSEL R29, R18, R17, P5 ;  /* 0x00000011121d7208 */ /* 0x000fc60002800000 */
[----:B------:R0:W1:Y:S04]  /*1c10*/  SHFL.DOWN PT, R19, R28, 0x10, 0x1f ;  /* 0x0a001f001c137f89 */ /* 0x00006800000e0000 */
[----:B------:R0:W2:Y:S01]  /*1c20*/  SHFL.DOWN PT, R18, R29, 0x10, 0x1f ;  /* 0x0a001f001d127f89 */ /* 0x0000a200000e0000 */
[----:B------:R-:W-:Y:S05]  /*1c30*/  @P6 BRA `(.L_x_5) ;  /* 0x0000000000206947 */ /* 0x000fea0003800000 */
[----:B------:R-:W-:Y:S01]  /*1c40*/  ISETP.NE.AND P5, PT, R2, RZ, PT ;  /* 0x000000ff0200720c */ /* 0x000fe20003fa5270 */
[----:B01----:R-:W-:Y:S01]  /*1c50*/  FADD.FTZ R28, R20, R19 ;  /* 0x00000013141c7221 */ /* 0x003fe20000010000 */
[----:B--2---:R-:W-:-:S11]  /*1c60*/  FADD.FTZ R29, R17, R18 ;  /* 0x00000012111d7221 */ /* 0x004fd60000010000 */
[----:B------:R-:W-:Y:S01]  /*1c70*/  VOTEU.ALL UP0, P5 ;  /* 0x0000000000ff7886 */ /* 0x000fe20002800000 */
[----:B------:R-:W-:-:S04]  /*1c80*/  @!P5 SHF.R.U32.HI R16, RZ, 0x2, R30 ;  /* 0x00000002ff10d819 */ /* 0x000fc8000001161e */
[----:B------:R-:W-:Y:S01]  /*1c90*/  @!UP0 ULEA UR5, UR7, UR6, 0x18 ;  /* 0x0000000607058291 */ /* 0x000fe2000f8ec0ff */
[----:B------:R-:W-:-:S08]  /*1ca0*/  @!P5 LOP3.LUT R16, R16, 0xf8, RZ, 0xc0, !PT ;  /* 0x000000f81010d812 */ /* 0x000fd000078ec0ff */
[----:B------:R3:W-:Y:S03]  /*1cb0*/  @!P5 STS.64 [R16+UR5+0x10], R28 ;  /* 0x0000101c1000d988 */ /* 0x0007e60008000a05 */
.L_x_5:
[----:B------:R-:W-:Y:S05]  /*1cc0*/  BSYNC.RECONVERGENT B0 ;  /* 0x0000000000007941 */ /* 0x000fea0003800200 */
.L_x_4:
[----:B------:R-:W-:Y:S06]  /*1cd0*/  BAR.SYNC.DEFER_BLOCKING 0x0 ;  /* 0x0000000000007b1d */ /* 0x000fec0000010000 */
[----:B------:R-:W-:Y:S04]  /*1ce0*/  BSSY.RECONVERGENT B0, `(.L_x_6) ;  /* 0x000001f000007945 */ /* 0x000fe80003800200 */
[----:B------:R-:W-:Y:S05]  /*1cf0*/  @P2 BRA `(.L_x_7) ;  /* 0x0000000000742947 */ /* 0x000fea0003800000 */
[----:B------:R-:W-:-:S09]  /*1d00*/  ULEA UR5, UR7, UR6, 0x18 ;  /* 0x0000000607057291 */ /* 0x000fd2000f8ec0ff */
[----:B------:R-:W4:Y:S04]  /*1d10*/  LDS.64 R24, [UR5+0x18] ;  /* 0x00001805ff187984 */ /* 0x000f280008000a00 */
[----:B-123--:R-:W1:Y:S04]  /*1d20*/  LDS.128 R16, [UR5+0x20] ;  /* 0x00002005ff107984 */ /* 0x00ee680008000c00 */
[----:B------:R-:W2:Y:S01]  /*1d30*/  LDS.128 R20, [UR5+0x30] ;  /* 0x00003005ff147984 */ /* 0x000ea20008000c00 */
[----:B----4-:R-:W-:Y:S01]  /*1d40*/  FADD.FTZ R27, R28, R24 ;  /* 0x000000181c1b7221 */ /* 0x010fe20000010000 */
[----:B0-----:R-:W-:-:S03]  /*1d50*/  FADD.FTZ R28, R29, R25 ;  /* 0x000000191d1c7221 */ /* 0x001fc60000010000 */
[----:B-1----:R-:W-:Y:S01]  /*1d60*/  FADD.FTZ R29, R27, R16 ;  /* 0x000000101b1d7221 */ /* 0x002fe20000010000 */
[----:B------:R-:W-:Y:S01]  /*1d70*/  FADD.FTZ R28, R28, R17 ;  /* 0x000000111c1c7221 */ /* 0x000fe20000010000 */
[----:B------:R-:W0:Y:S02]  /*1d80*/  LDS.128 R24, [UR5+0x40] ;  /* 0x00004005ff187984 */ /* 0x000e240008000c00 */
[----:B------:R-:W-:Y:S01]  /*1d90*/  FADD.FTZ R29, R29, R18 ;  /* 0x000000121d1d7221 */ /* 0x000fe20000010000 */
[----:B------:R-:W-:Y:S02]  /*1da0*/  FADD.FTZ R28, R28, R19 ;  /* 0x000000131c1c7221 */ /* 0x000fe40000010000 */
[----:B------:R-:W1:Y:S01]  /*1db0*/  LDS.128 R16, [UR5+0x50] ;  /* 0x00005005ff107984 */ /* 0x000e620008000c00 */
[----:B--2---:R-:W-:Y:S01]  /*1dc0*/  FADD.FTZ R29, R29, R20 ;  /* 0x000000141d1d7221 */ /* 0x004fe20000010000 */
[----:B------:R-:W-:-:S03]  /*1dd0*/  FADD.FTZ R28, R28, R21 ;  /* 0x000000151c1c7221 */ /* 0x000fc60000010000 */
[----:B------:R-:W-:Y:S01]  /*1de0*/  FADD.FTZ R29, R29, R22 ;  /* 0x000000161d1d7221 */ /* 0x000fe20000010000 */
[----:B------:R-:W-:Y:S02]  /*1df0*/  FADD.FTZ R28, R28, R23 ;  /* 0x000000171c1c7221 */ /* 0x000fe40000010000 */
[----:B------:R-:W2:Y:S01]  /*1e00*/  LDS.128 R20, [UR5+0x60] ;  /* 0x00006005ff147984 */ /* 0x000ea20008000c00 */
[----:B0-----:R-:W-:Y:S01]  /*1e10*/  FADD.FTZ R29, R29, R24 ;  /* 0x000000181d1d7221 */ /* 0x001fe20000010000 */
[----:B------:R-:W-:-:S03]  /*1e20*/  FADD.FTZ R28, R28, R25 ;  /* 0x000000191c1c7221 */ /* 0x000fc60000010000 */
[----:B------:R-:W-:Y:S01]  /*1e30*/  FADD.FTZ R29, R29, R26 ;  /* 0x0000001a1d1d7221 */ /* 0x000fe20000010000 */
[----:B------:R-:W-:-:S03]  /*1e40*/  FADD.FTZ R28, R28, R27 ;  /* 0x0000001b1c1c7221 */ /* 0x000fc60000010000 */
[----:B-1----:R-:W-:Y:S01]  /*1e50*/  FADD.FTZ R29, R29, R16 ;  /* 0x000000101d1d7221 */ /* 0x002fe20000010000 */
[----:B------:R-:W-:-:S03]  /*1e60*/  FADD.FTZ R28, R28, R17 ;  /* 0x000000111c1c7221 */ /* 0x000fc60000010000 */
[----:B------:R-:W-:Y:S01]  /*1e70*/  FADD.FTZ R29, R29, R18 ;  /* 0x000000121d1d7221 */ /* 0x000fe20000010000 */
[----:B------:R-:W-:-:S03]  /*1e80*/  FADD.FTZ R28, R28, R19 ;  /* 0x000000131c1c7221 */ /* 0x000fc60000010000 */
[----:B--2---:R-:W-:Y:S01]  /*1e90*/  FADD.FTZ R29, R29, R20 ;  /* 0x000000141d1d7221 */ /* 0x004fe20000010000 */
[----:B------:R-:W-:-:S03]  /*1ea0*/  FADD.FTZ R16, R28, R21 ;  /* 0x000000151c107221 */ /* 0x000fc60000010000 */
[----:B------:R-:W-:Y:S01]  /*1eb0*/  FADD.FTZ R28, R29, R22 ;  /* 0x000000161d1c7221 */ /* 0x000fe20000010000 */
[----:B------:R-:W-:-:S07]  /*1ec0*/  FADD.FTZ R29, R16, R23 ;  /* 0x00000017101d7221 */ /* 0x000fce0000010000 */
.L_x_7:
[----:B------:R-:W-:Y:S05]  /*1ed0*/  BSYNC.RECONVERGENT B0 ;  /* 0x0000000000007941 */ /* 0x000fea0003800200 */
.L_x_6:
[----:B------:R-:W-:Y:S06]  /*1ee0*/  BAR.SYNC.DEFER_BLOCKING 0x0 ;  /* 0x0000000000007b1d */ /* 0x000fec0000010000 */
[----:B------:R-:W-:Y:S04]  /*1ef0*/  BSSY.RECONVERGENT B0, `(.L_x_8) ;  /* 0x000004d000007945 */ /* 0x000fe80003800200 */
[----:B------:R-:W-:Y:S05]  /*1f00*/  @P1 BRA `(.L_x_9) ;  /* 0x00000004002c1947 */ /* 0x000fea0003800000 */
[----:B-123--:R-:W1:Y:S04]  /*1f10*/  LDS.128 R16, [R48+0x180] ;  /* 0x0001800030107984 */ /* 0x00ee680000000c00 */
[----:B------:R-:W2:Y:S04]  /*1f20*/  LDS.128 R20, [R48+0x300] ;  /* 0x0003000030147984 */ /* 0x000ea80000000c00 */
[----:B------:R-:W3:Y:S01]  /*1f30*/  LDS.128 R24, [R48+0x480] ;  /* 0x0004800030187984 */ /* 0x000ee20000000c00 */
[----:B-1----:R-:W-:Y:S01]  /*1f40*/  FADD.FTZ R49, R12, R16 ;  /* 0x000000100c317221 */ /* 0x002fe20000010000 */
[----:B------:R-:W-:Y:S01]  /*1f50*/  FADD.FTZ R16, R13, R17 ;  /* 0x000000110d107221 */ /* 0x000fe20000010000 */
[----:B------:R-:W-:Y:S01]  /*1f60*/  FADD.FTZ R17, R14, R18 ;  /* 0x000000120e117221 */ /* 0x000fe20000010000 */
[----:B------:R-:W-:Y:S01]  /*1f70*/  FADD.FTZ R18, R15, R19 ;  /* 0x000000130f127221 */ /* 0x000fe20000010000 */
[----:B--2---:R-:W-:Y:S01]  /*1f80*/  FADD.FTZ R49, R49, R20 ;  /* 0x0000001431317221 */ /* 0x004fe20000010000 */
[----:B------:R-:W-:Y:S01]  /*1f90*/  FADD.FTZ R16, R16, R21 ;  /* 0x0000001510107221 */ /* 0x000fe20000010000 */
[----:B------:R-:W1:Y:S01]  /*1fa0*/  LDS.128 R12, [R48+0x600] ;  /* 0x00060000300c7984 */ /* 0x000e620000000c00 */
[----:B------:R-:W-:Y:S01]  /*1fb0*/  FADD.FTZ R21, R17, R22 ;  /* 0x0000001611157221 */ /* 0x000fe20000010000 */
[----:B------:R-:W-:Y:S01]  /*1fc0*/  FADD.FTZ R20, R18, R23 ;  /* 0x0000001712147221 */ /* 0x000fe20000010000 */
[----:B---3--:R-:W-:Y:S01]  /*1fd0*/  FADD.FTZ R49, R49, R24 ;  /* 0x0000001831317221 */ /* 0x008fe20000010000 */
[----:B------:R-:W-:Y:S01]  /*1fe0*/  FADD.FTZ R24, R16, R25 ;  /* 0x0000001910187221 */ /* 0x000fe20000010000 */
[----:B------:R-:W-:Y:S01]  /*1ff0*/  FADD.FTZ R25, R21, R26 ;  /* 0x0000001a15197221 */ /* 0x000fe20000010000 */
[----:B------:R-:W2:Y:S01]  /*2000*/  LDS.128 R16, [R48+0x780] ;  /* 0x0007800030107984 */ /* 0x000ea20000000c00 */
[----:B------:R-:W-:-:S03]  /*2010*/  FADD.FTZ R26, R20, R27 ;  /* 0x0000001b141a7221 */ /* 0x000fc60000010000 */
[----:B------:R-:W3:Y:S01]  /*2020*/  LDS.128 R20, [R48+0x900] ;  /* 0x0009000030147984 */ /* 0x000ee20000000c00 */
[----:B-1----:R-:W-:Y:S01]  /*2030*/  FADD.FTZ R49, R49, R12 ;  /* 0x0000000c31317221 */ /* 0x002fe20000010000 */
[----:B------:R-:W-:Y:S01]  /*2040*/  FADD.FTZ R24, R24, R13 ;  /* 0x0000000d18187221 */ /* 0x000fe20000010000 */
[----:B------:R-:W-:Y:S01]  /*2050*/  FADD.FTZ R25, R25, R14 ;  /* 0x0000000e19197221 */ /* 0x000fe20000010000 */
[----:B------:R-:W-:Y:S02]  /*2060*/  FADD.FTZ R26, R26, R15 ;  /* 0x0000000f1a1a7221 */ /* 0x000fe40000010000 */
[----:B------:R-:W1:Y:S01]  /*2070*/  LDS.128 R12, [R48+0xa80] ;  /* 0x000a8000300c7984 */ /* 0x000e620000000c00 */
[----:B--2---:R-:W-:Y:S01]  /*2080*/  FADD.FTZ R49, R49, R16 ;  /* 0x0000001031317221 */ /* 0x004fe20000010000 */
[----:B------:R-:W-:Y:S01]  /*2090*/  FADD.FTZ R24, R24, R17 ;  /* 0x0000001118187221 */ /* 0x000fe20000010000 */
[----:B------:R-:W-:Y:S01]  /*20a0*/  FADD.FTZ R25, R25, R18 ;  /* 0x0000001219197221 */ /* 0x000fe20000010000 */
[----:B------:R-:W-:Y:S01]  /*20b0*/  FADD.FTZ R26, R26, R19 ;  /* 0x000000131a1a7221 */ /* 0x000fe20000010000 */
[----:B---3--:R-:W-:Y:S01]  /*20c0*/  FADD.FTZ R49, R49, R20 ;  /* 0x0000001431317221 */ /* 0x008fe20000010000 */
[----:B------:R-:W2:Y:S01]  /*20d0*/  LDS.128 R16, [R48+0xc00] ;  /* 0x000c000030107984 */ /* 0x000ea20000000c00 */
[----:B------:R-:W-:Y:S01]  /*20e0*/  FADD.FTZ R24, R24, R21 ;  /* 0x0000001518187221 */ /* 0x000fe20000010000 */
[----:B------:R-:W-:Y:S01]  /*20f0*/  FADD.FTZ R25, R25, R22 ;  /* 0x0000001619197221 */ /* 0x000fe20000010000 */
[----:B------:R-:W-:-:S02]  /*2100*/  FADD.FTZ R26, R26, R23 ;  /* 0x000000171a1a7221 */ /* 0x000fc40000010000 */
        /* <DEDUP_REMOVED lines=11> */
[----:B------:R-:W-:Y:S01]  /*21c0*/  FADD.FTZ R24, R24, R21 ;  /* 0x0000001518187221 */ /* 0x000fe20000010000 */
[----:B------:R-:W-:Y:S01]  /*21d0*/  FADD.FTZ R25, R25, R22 ;  /* 0x0000001619197221 */ /* 0x000fe20000010000 */
[----:B------:R-:W-:Y:S01]  /*21e0*/  FADD.FTZ R26, R26, R23 ;  /* 0x000000171a1a7221 */ /* 0x000fe20000010000 */
[----:B------:R-:W-:Y:S04]  /*21f0*/  LDS.128 R16, [R48+0x1200] ;  /* 0x0012000030107984 */ /* 0x000fe80000000c00 */
[----:B------:R-:W2:Y:S01]  /*2200*/  LDS.128 R20, [R48+0x1080] ;  /* 0x0010800030147984 */ /* 0x000ea20000000c00 */
[----:B-1----:R-:W-:Y:S01]  /*2210*/  FADD.FTZ R49, R49, R12 ;  /* 0x0000000c31317221 */ /* 0x002fe20000010000 */
[----:B------:R-:W-:Y:S01]  /*2220*/  FADD.FTZ R24, R24, R13 ;  /* 0x0000000d18187221 */ /* 0x000fe20000010000 */
[----:B------:R-:W-:Y:S01]  /*2230*/  FADD.FTZ R25, R25, R14 ;  /* 0x0000000e19197221 */ /* 0x000fe20000010000 */
[----:B------:R-:W-:-:S02]  /*2240*/  FADD.FTZ R26, R26, R15 ;  /* 0x0000000f1a1a7221 */ /* 0x000fc40000010000 */
[----:B------:R-:W1:Y:S01]  /*2250*/  LDS.128 R12, [R48+0x1380] ;  /* 0x00138000300c7984 */ /* 0x000e620000000c00 */
[----:B--2---:R-:W-:Y:S01]  /*2260*/  FADD.FTZ R49, R49, R20 ;  /* 0x0000001431317221 */ /* 0x004fe20000010000 */
[----:B------:R-:W-:Y:S01]  /*2270*/  FADD.FTZ R24, R24, R21 ;  /* 0x0000001518187221 */ /* 0x000fe20000010000 */
[----:B------:R-:W-:Y:S01]  /*2280*/  FADD.FTZ R27, R25, R22 ;  /* 0x00000016191b7221 */ /* 0x000fe20000010000 */
[----:B------:R-:W-:Y:S01]  /*2290*/  FADD.FTZ R26, R26, R23 ;  /* 0x000000171a1a7221 */ /* 0x000fe20000010000 */
[----:B------:R-:W-:Y:S01]  /*22a0*/  FADD.FTZ R25, R49, R16 ;  /* 0x0000001031197221 */ /* 0x000fe20000010000 */
        /* <DEDUP_REMOVED lines=8> */
[----:B------:R-:W-:Y:S01]  /*2330*/  FADD.FTZ R26, R26, R15 ;  /* 0x0000000f1a1a7221 */ /* 0x000fe20000010000 */
[----:B--2---:R-:W-:Y:S01]  /*2340*/  FADD.FTZ R25, R25, R16 ;  /* 0x0000001019197221 */ /* 0x004fe20000010000 */
[----:B------:R-:W-:Y:S01]  /*2350*/  FADD.FTZ R24, R24, R17 ;  /* 0x0000001118187221 */ /* 0x000fe20000010000 */
[----:B------:R-:W-:Y:S01]  /*2360*/  FADD.FTZ R27, R27, R18 ;  /* 0x000000121b1b7221 */ /* 0x000fe20000010000 */
[----:B------:R-:W-:Y:S01]  /*2370*/  FADD.FTZ R26, R26, R19 ;  /* 0x000000131a1a7221 */ /* 0x000fe20000010000 */
[----:B------:R-:W-:Y:S01]  /*2380*/  FADD.FTZ R12, R25, R20 ;  /* 0x00000014190c7221 */ /* 0x000fe20000010000 */
[----:B------:R-:W-:Y:S01]  /*2390*/  FADD.FTZ R13, R24, R21 ;  /* 0x00000015180d7221 */ /* 0x000fe20000010000 */
[----:B------:R-:W-:Y:S01]  /*23a0*/  FADD.FTZ R14, R27, R22 ;  /* 0x000000161b0e7221 */ /* 0x000fe20000010000 */
[----:B------:R-:W-:-:S07]  /*23b0*/  FADD.FTZ R15, R26, R23 ;  /* 0x000000171a0f7221 */ /* 0x000fce0000010000 */
.L_x_9:
[----:B------:R-:W-:Y:S05]  /*23c0*/  BSYNC.RECONVERGENT B0 ;  /* 0x0000000000007941 */ /* 0x000fea0003800200 */
.L_x_8:
[----:B------:R-:W-:Y:S04]  /*23d0*/  BSSY.RECONVERGENT B0, `(.L_x_10) ;  /* 0x000001d000007945 */ /* 0x000fe80003800200 */
[----:B------:R-:W-:Y:S05]  /*23e0*/  @P1 BRA `(.L_x_11) ;  /* 0x00000000006c1947 */ /* 0x000fea0003800000 */
[----:B---3--:R-:W3:Y:S01]  /*23f0*/  LDC.64 R16, c[0x0][0x3f8] ;  /* 0x0000fe00ff107b82 */ /* 0x008ee20000000a00 */
[----:B------:R-:W-:-:S07]  /*2400*/  IMAD R47, R47, 0x18, R30 ;  /* 0x000000182f2f7824 */ /* 0x000fce00078e021e */
[----:B-12---:R-:W1:Y:S01]  /*2410*/  LDC.64 R18, c[0x0][0x3d8] ;  /* 0x0000f600ff127b82 */ /* 0x006e620000000a00 */
[----:B---3--:R-:W-:Y:S01]  /*2420*/  IMAD.WIDE.U32 R20, R16, 0x3, RZ ;  /* 0x0000000310147825 */ /* 0x008fe200078e00ff */
[C---:B------:R-:W-:Y:S02]  /*2430*/  LEA R25, R17.reuse, R17, 0x1 ;  /* 0x0000001111197211 */ /* 0x040fe400078e08ff */
[----:B------:R-:W-:Y:S02]  /*2440*/  LEA.HI R23, P1, R17, R16, RZ, 0x1 ;  /* 0x0000001011177211 */ /* 0x000fe400078308ff */
[----:B------:R-:W-:Y:S02]  /*2450*/  IADD3 R21, PT, PT, R21, R25, RZ ;  /* 0x0000001915157210 */ /* 0x000fe40007ffe0ff */
[----:B------:R-:W-:Y:S01]  /*2460*/  IADD3.X R22, PT, PT, RZ, R17, RZ, P1, !PT ;  /* 0x00000011ff167210 */ /* 0x000fe20000ffe4ff */
[----:B-1----:R-:W-:Y:S01]  /*2470*/  IMAD.WIDE R18, R47, 0x4, R18 ;  /* 0x000000042f127825 */ /* 0x002fe200078e0212 */
[----:B------:R-:W-:-:S02]  /*2480*/  LEA.HI R24, P1, R21, R20, RZ, 0x1 ;  /* 0x0000001415187211 */ /* 0x000fc400078308ff */
[----:B------:R-:W-:Y:S02]  /*2490*/  SHF.L.U32 R47, R23, 0x1, RZ ;  /* 0x00000001172f7819 */ /* 0x000fe400000006ff */
[----:B------:R-:W-:Y:S01]  /*24a0*/  SHF.L.U32 R25, R24, 0x1, RZ ;  /* 0x0000000118197819 */ /* 0x000fe200000006ff */
[----:B------:R4:W-:Y:S01]  /*24b0*/  REDG.E.ADD.F32.FTZ.RN.STRONG.GPU desc[UR8][R18.64], R12 ;  /* 0x0000000c120079a6 */ /* 0x0009e2000c12f308 */
[----:B------:R-:W-:Y:S02]  /*24c0*/  LOP3.LUT R47, R47, 0xfffffffc, RZ, 0xc0, !PT ;  /* 0xfffffffc2f2f7812 */ /* 0x000fe400078ec0ff */
[----:B------:R-:W-:Y:S02]  /*24d0*/  LEA R20, P5, R16, R18, 0x2 ;  /* 0x0000001210147211 */ /* 0x000fe400078a10ff */
[----:B------:R-:W-:Y:S02]  /*24e0*/  IADD3.X R27, PT, PT, RZ, R21, RZ, P1, !PT ;  /* 0x00000015ff1b7210 */ /* 0x000fe40000ffe4ff */
[----:B------:R-:W-:-:S02]  /*24f0*/  LOP3.LUT R25, R25, 0xfffffffc, RZ, 0xc0, !PT ;  /* 0xfffffffc19197812 */ /* 0x000fc400078ec0ff */
[----:B------:R-:W-:Y:S02]  /*2500*/  SHF.L.U64.HI R23, R23, 0x1, R22 ;  /* 0x0000000117177819 */ /* 0x000fe40000010216 */
[----:B------:R-:W-:Y:S02]  /*2510*/  IADD3 R22, P1, PT, R18, R47, RZ ;  /* 0x0000002f12167210 */ /* 0x000fe40007f3e0ff */
[----:B------:R-:W-:Y:S02]  /*2520*/  LEA.HI.X R21, R16, R19, R17, 0x2, P5 ;  /* 0x0000001310157211 */ /* 0x000fe400028f1411 */
[----:B------:R-:W-:Y:S02]  /*2530*/  SHF.L.U64.HI R17, R24, 0x1, R27 ;  /* 0x0000000118117819 */ /* 0x000fe4000001021b */
[----:B------:R-:W-:Y:S02]  /*2540*/  IADD3 R16, P5, PT, R18, R25, RZ ;  /* 0x0000001912107210 */ /* 0x000fe40007fbe0ff */
[----:B------:R-:W-:-:S02]  /*2550*/  IADD3.X R23, PT, PT, R19, R23, RZ, P1, !PT ;  /* 0x0000001713177210 */ /* 0x000fc40000ffe4ff */
[----:B------:R-:W-:-:S03]  /*2560*/  IADD3.X R17, PT, PT, R19, R17, RZ, P5, !PT ;  /* 0x0000001113117210 */ /* 0x000fc60002ffe4ff */
[----:B------:R4:W-:Y:S04]  /*2570*/  REDG.E.ADD.F32.FTZ.RN.STRONG.GPU desc[UR8][R22.64], R13 ;  /* 0x0000000d160079a6 */ /* 0x0009e8000c12f308 */
[----:B------:R4:W-:Y:S04]  /*2580*/  REDG.E.ADD.F32.FTZ.RN.STRONG.GPU desc[UR8][R20.64], R14 ;  /* 0x0000000e140079a6 */ /* 0x0009e8000c12f308 */
[----:B------:R4:W-:Y:S02]  /*2590*/  REDG.E.ADD.F32.FTZ.RN.STRONG.GPU desc[UR8][R16.64], R15 ;  /* 0x0000000f100079a6 */ /* 0x0009e4000c12f308 */
.L_x_11:
[----:B------:R-:W-:Y:S05]  /*25a0*/  BSYNC.RECONVERGENT B0 ;  /* 0x0000000000007941 */ /* 0x000fea0003800200 */
.L_x_10:
[----:B------:R-:W-:Y:S05]  /*25b0*/  @!P3 BRA `(.L_x_12) ;  /* 0x000000080090b947 */ /* 0x000fea0003800000 */
[----:B------:R-:W5:Y:S01]  /*25c0*/  LDC.64 R48, c[0x0][0x3d0] ;  /* 0x0000f400ff307b82 */ /* 0x000f620000000a00 */
[----:B----4-:R-:W-:Y:S02]  /*25d0*/  LOP3.LUT R12, R40, 0x1, RZ, 0xc0, !PT ;  /* 0x00000001280c7812 */ /* 0x010fe400078ec0ff */
[----:B------:R-:W-:-:S03]  /*25e0*/  ISETP.GE.U32.AND P3, PT, R4, 0x8, PT ;  /* 0x000000080400780c */ /* 0x000fc60003f66070 */
[----:B------:R-:W-:-:S04]  /*25f0*/  IMAD R15, R12, R3, RZ ;  /* 0x000000030c0f7224 */ /* 0x000fc800078e02ff */
[----:B------:R-:W-:-:S05]  /*2600*/  IMAD R12, R15, R4, RZ ;  /* 0x000000040f0c7224 */ /* 0x000fca00078e02ff */
[----:B------:R-:W-:-:S05]  /*2610*/  SHF.L.U32 R13, R12, 0x1, RZ ;  /* 0x000000010c0d7819 */ /* 0x000fca00000006ff */
[----:B-----5:R-:W-:Y:S01]  /*2620*/  IMAD.WIDE R48, R13, 0x4, R48 ;  /* 0x000000040d307825 */ /* 0x020fe200078e0230 */
[----:B------:R-:W-:Y:S06]  /*2630*/  @P2 BRA `(.L_x_13) ;  /* 0x0000000000502947 */ /* 0x000fec0003800000 */
[----:B------:R-:W4:Y:S01]  /*2640*/  LDC.64 R12, c[0x0][0x3c8] ;  /* 0x0000f200ff0c7b82 */ /* 0x000f220000000a00 */
[----:B---3--:R-:W-:Y:S01]  /*2650*/  LOP3.LUT P1, R16, R40, 0x2, RZ, 0xc0, !PT ;  /* 0x0000000228107812 */ /* 0x008fe2000782c0ff */
[----:B------:R-:W-:Y:S01]  /*2660*/  IMAD R17, R3, UR10, R0 ;  /* 0x0000000a03117c24 */ /* 0x000fe2000f8e0200 */
[----:B------:R-:W-:Y:S02]  /*2670*/  IADD3 R15, PT, PT, R15, R0, RZ ;  /* 0x000000000f0f7210 */ /* 0x000fe40007ffe0ff */
[----:B-1----:R-:W-:-:S04]  /*2680*/  SEL R19, R4, RZ, !P1 ;  /* 0x000000ff04137207 */ /* 0x002fc80004800000 */
[----:B------:R-:W-:Y:S01]  /*2690*/  ISETP.NE.AND P1, PT, R19, -0x1, PT ;  /* 0xffffffff1300780c */ /* 0x000fe20003f25270 */
[----:B----4-:R-:W-:-:S04]  /*26a0*/  IMAD.WIDE.U32 R12, R15, 0x4, R12 ;  /* 0x000000040f0c7825 */ /* 0x010fc800078e000c */
[----:B------:R-:W-:Y:S01]  /*26b0*/  IMAD.WIDE.U32 R14, R17, 0x8, R48 ;  /* 0x00000008110e7825 */ /* 0x000fe200078e0030 */
[----:B------:R-:W-:-:S04]  /*26c0*/  IADD3 R17, PT, PT, -R16, 0x1, RZ ;  /* 0x0000000110117810 */ /* 0x000fc80007ffe1ff */
[----:B------:R4:W-:Y:S01]  /*26d0*/  STG.E.64 desc[UR8][R14.64], R28 ;  /* 0x0000001c0e007986 */ /* 0x0009e2000c101b08 */
[----:B------:R-:W-:Y:S06]  /*26e0*/  MEMBAR.ALL.GPU ;  /* 0x0000000000007992 */ /* 0x000fec000000a000 */
[----:B------:R-:W-:-:S00]  /*26f0*/  ERRBAR ;  /* 0x00000000000079ab */ /* 0x000fc00000000000 */
[----:B------:R-:W-:Y:S06]  /*2700*/  CGAERRBAR ;  /* 0x00000000000075ab */ /* 0x000fec0000000000 */
[----:B------:R4:W-:Y:S01]  /*2710*/  REDG.E.ADD.S32.STRONG.GPU desc[UR8][R12.64], R17 ;  /* 0x000000110c00798e */ /* 0x0009e2000c12e308 */
[----:B------:R-:W-:Y:S05]  /*2720*/  @!P1 BRA `(.L_x_13) ;  /* 0x0000000000149947 */ /* 0x000fea0003800000 */
.L_x_14:
[----:B----4-:R-:W3:Y:S04]  /*2730*/  LDG.E.STRONG.GPU R14, desc[UR8][R12.64] ;  /* 0x000000080c0e7981 */ /* 0x010ee8000c1ef900 */
[----:B---3--:R-:W-:Y:S01]  /*2740*/  CCTL.IVALL ;  /* 0x00000000ff00798f */ /* 0x008fe20002000000 */
[----:B------:R-:W-:Y:S05]  /*2750*/  YIELD ;  /* 0x0000000000007946 */ /* 0x000fea0003800000 */
[----:B------:R-:W-:-:S13]  /*2760*/  ISETP.NE.AND P1, PT, R14, R19, PT ;  /* 0x000000130e00720c */ /* 0x000fda0003f25270 */
[----:B------:R-:W-:Y:S05]  /*2770*/  @P1 BRA `(.L_x_14) ;  /* 0xfffffffc00ec1947 */ /* 0x000fea000383ffff */
.L_x_13:
[----:B------:R-:W-:Y:S05]  /*2780*/  WARPSYNC.ALL ;  /* 0x0000000000007948 */ /* 0x000fea0003800000 */
[----:B------:R-:W-:Y:S01]  /*2790*/  BAR.SYNC.DEFER_BLOCKING 0x0 ;  /* 0x0000000000007b1d */ /* 0x000fe20000010000 */
[----:B------:R-:W-:-:S05]  /*27a0*/  HFMA2 R20, -RZ, RZ, 0, 0 ;  /* 0x00000000ff147431 */ /* 0x000fca00000001ff */
[----:B------:R-:W-:Y:S05]  /*27b0*/  @!P3 BRA `(.L_x_15) ;  /* 0x000000040018b947 */ /* 0x000fea0003800000 */
[CC--:B------:R-:W-:Y:S01]  /*27c0*/  LEA R27, R3.reuse, R0.reuse, 0x1 ;  /* 0x00000000031b7211 */ /* 0x0c0fe200078e08ff */
[C-C-:B------:R-:W-:Y:S01]  /*27d0*/  IMAD R26, R3.reuse, 0x6, R0.reuse ;  /* 0x00000006031a7824 */ /* 0x140fe200078e0200 */
[CC--:B------:R-:W-:Y:S01]  /*27e0*/  LEA R22, R3.reuse, R0.reuse, 0x2 ;  /* 0x0000000003167211 */ /* 0x0c0fe200078e10ff */
[C-C-:B------:R-:W-:Y:S01]  /*27f0*/  IMAD R25, R3.reuse, 0x5, R0.reuse ;  /* 0x0000000503197824 */ /* 0x140fe200078e0200 */
[----:B------:R-:W-:Y:S01]  /*2800*/  IADD3 R21, PT, PT, R0, R3, RZ ;  /* 0x0000000300157210 */ /* 0x000fe20007ffe0ff */
[C-C-:B------:R-:W-:Y:S01]  /*2810*/  IMAD R24, R3.reuse, 0x3, R0.reuse ;  /* 0x0000000303187824 */ /* 0x140fe200078e0200 */
[----:B--2---:R-:W-:Y:S01]  /*2820*/  MOV R18, RZ ;  /* 0x000000ff00127202 */ /* 0x004fe20000000f00 */
[----:B------:R-:W-:Y:S01]  /*2830*/  IMAD R23, R3, 0x7, R0 ;  /* 0x0000000703177824 */ /* 0x000fe200078e0200 */
[----:B-1----:R-:W-:Y:S01]  /*2840*/  MOV R19, R0 ;  /* 0x0000000000137202 */ /* 0x002fe20000000f00 */
[----:B------:R-:W-:Y:S01]  /*2850*/  UIADD3 UR5, UPT, UPT, -UR10, URZ, URZ ;  /* 0x000000ff0a057290 */ /* 0x000fe2000fffe1ff */
[----:B------:R-:W-:-:S11]  /*2860*/  LOP3.LUT R20, R4, 0x7ffffff8, RZ, 0xc0, !PT ;  /* 0x7ffffff804147812 */ /* 0x000fd600078ec0ff */
.L_x_16:
[----:B------:R-:W-:Y:S02]  /*2870*/  ISETP.EQ.OR P5, PT, RZ, UR5, P2 ;  /* 0x00000005ff007c0c */ /* 0x000fe400097a2670 */
[----:B----4-:R-:W-:-:S04]  /*2880*/  IADD3 R12, PT, PT, R18, 0x1, RZ ;  /* 0x00000001120c7810 */ /* 0x010fc80007ffe0ff */
[----:B------:R-:W-:-:S07]  /*2890*/  ISETP.EQ.OR P6, PT, R12, UR10, P2 ;  /* 0x0000000a0c007c0c */ /* 0x000fce00097c2670 */
[----:B------:R-:W-:-:S06]  /*28a0*/  @!P5 IMAD.WIDE.U32 R12, R19, 0x8, R48 ;  /* 0x00000008130cd825 */ /* 0x000fcc00078e0030 */
[----:B------:R-:W0:Y:S01]  /*28b0*/  @!P5 LDG.E.64 R12, desc[UR8][R12.64] ;  /* 0x000000080c0cd981 */ /* 0x000e22000c1e1b00 */
[----:B------:R-:W-:Y:S01]  /*28c0*/  @!P6 IMAD.WIDE.U32 R14, R21, 0x8, R48 ;  /* 0x00000008150ee825 */ /* 0x000fe200078e0030 */
[----:B---3--:R-:W-:-:S04]  /*28d0*/  IADD3 R16, PT, PT, R18, 0x2, RZ ;  /* 0x0000000212107810 */ /* 0x008fc80007ffe0ff */
[----:B------:R-:W-:Y:S01]  /*28e0*/  ISETP.EQ.OR P1, PT, R16, UR10, P2 ;  /* 0x0000000a10007c0c */ /* 0x000fe20009722670 */
[----:B------:R-:W2:Y:S01]  /*28f0*/  @!P6 LDG.E.64 R14, desc[UR8][R14.64] ;  /* 0x000000080e0ee981 */ /* 0x000ea2000c1e1b00 */
[----:B------:R-:W-:-:S04]  /*2900*/  IADD3 R16, PT, PT, R18, 0x3, RZ ;  /* 0x0000000312107810 */ /* 0x000fc80007ffe0ff */
[----:B------:R-:W-:-:S07]  /*2910*/  ISETP.EQ.OR P3, PT, R16, UR10, P2 ;  /* 0x0000000a10007c0c */ /* 0x000fce0009762670 */
[----:B------:R-:W-:-:S06]  /*2920*/  @!P1 IMAD.WIDE.U32 R16, R27, 0x8, R48 ;  /* 0x000000081b109825 */ /* 0x000fcc00078e0030 */
[----:B------:R-:W3:Y:S01]  /*2930*/  @!P1 LDG.E.64 R16, desc[UR8][R16.64] ;  /* 0x0000000810109981 */ /* 0x000ee2000c1e1b00 */
[----:B0-----:R-:W-:Y:S01]  /*2940*/  @!P5 FADD.FTZ R28, R28, R12 ;  /* 0x0000000c1c1cd221 */ /* 0x001fe20000010000 */
[----:B------:R-:W-:Y:S01]  /*2950*/  @!P5 FADD.FTZ R29, R29, R13 ;  /* 0x0000000d1d1dd221 */ /* 0x000fe20000010000 */
[----:B------:R-:W-:-:S04]  /*2960*/  @!P3 IMAD.WIDE.U32 R12, R24, 0x8, R48 ;  /* 0x00000008180cb825 */ /* 0x000fc800078e0030 */
[----:B--2---:R-:W-:Y:S02]  /*2970*/  @!P6 FADD.FTZ R28, R28, R14 ;  /* 0x0000000e1c1ce221 */ /* 0x004fe40000010000 */
[----:B------:R-:W2:Y:S01]  /*2980*/  @!P3 LDG.E.64 R12, desc[UR8][R12.64] ;  /* 0x000000080c0cb981 */ /* 0x000ea2000c1e1b00 */
[----:B------:R-:W-:-:S04]  /*2990*/  IADD3 R14, PT, PT, R18, 0x4, RZ ;  /* 0x00000004120e7810 */ /* 0x000fc80007ffe0ff */
[----:B------:R-:W-:Y:S01]  /*29a0*/  ISETP.EQ.OR P5, PT, R14, UR10, P2 ;  /* 0x0000000a0e007c0c */ /* 0x000fe200097a2670 */
[----:B------:R-:W-:Y:S01]  /*29b0*/  @!P6 FADD.FTZ R29, R29, R15 ;  /* 0x0000000f1d1de221 */ /* 0x000fe20000010000 */
[----:B---3--:R-:W-:-:S03]  /*29c0*/  @!P1 FADD.FTZ R28, R28, R16 ;  /* 0x000000101c1c9221 */ /* 0x008fc60000010000 */
[----:B------:R-:W-:-:S08]  /*29d0*/  @!P1 FADD.FTZ R29, R29, R17 ;  /* 0x000000111d1d9221 */ /* 0x000fd00000010000 */
[----:B------:R-:W-:-:S06]  /*29e0*/  @!P5 IMAD.WIDE.U32 R16, R22, 0x8, R48 ;  /* 0x000000081610d825 */ /* 0x000fcc00078e0030 */
[----:B------:R-:W3:Y:S01]  /*29f0*/  @!P5 LDG.E.64 R16, desc[UR8][R16.64] ;  /* 0x000000081010d981 */ /* 0x000ee2000c1e1b00 */
[----:B------:R-:W-:-:S04]  /*2a00*/  IADD3 R14, PT, PT, R18, 0x5, RZ ;  /* 0x00000005120e7810 */ /* 0x000fc80007ffe0ff */
[----:B------:R-:W-:-:S13]  /*2a10*/  ISETP.EQ.OR P6, PT, R14, UR10, P2 ;  /* 0x0000000a0e007c0c */ /* 0x000fda00097c2670 */
[----:B------:R-:W-:-:S06]  /*2a20*/  @!P6 IMAD.WIDE.U32 R14, R25, 0x8, R48 ;  /* 0x00000008190ee825 */ /* 0x000fcc00078e0030 */
[----:B------:R-:W4:Y:S01]  /*2a30*/  @!P6 LDG.E.64 R14, desc[UR8][R14.64] ;  /* 0x000000080e0ee981 */ /* 0x000f22000c1e1b00 */
[----:B--2---:R-:W-:Y:S01]  /*2a40*/  @!P3 FADD.FTZ R28, R28, R12 ;  /* 0x0000000c1c1cb221 */ /* 0x004fe20000010000 */
[----:B------:R-:W-:-:S04]  /*2a50*/  IADD3 R12, PT, PT, R18, 0x6, RZ ;  /* 0x00000006120c7810 */ /* 0x000fc80007ffe0ff */
[----:B------:R-:W-:Y:S02]  /*2a60*/  ISETP.EQ.OR P1, PT, R12, UR10, P2 ;  /* 0x0000000a0c007c0c */ /* 0x000fe40009722670 */
[----:B------:R-:W-:Y:S01]  /*2a70*/  IADD3 R12, PT, PT, R18, 0x7, RZ ;  /* 0x00000007120c7810 */ /* 0x000fe20007ffe0ff */
[----:B------:R-:W-:-:S03]  /*2a80*/  @!P3 FADD.FTZ R29, R29, R13 ;  /* 0x0000000d1d1db221 */ /* 0x000fc60000010000 */
[----:B------:R-:W-:-:S07]  /*2a90*/  ISETP.EQ.OR P3, PT, R12, UR10, P2 ;  /* 0x0000000a0c007c0c */ /* 0x000fce0009762670 */
[----:B------:R-:W-:-:S06]  /*2aa0*/  @!P1 IMAD.WIDE.U32 R12, R26, 0x8, R48 ;  /* 0x000000081a0c9825 */ /* 0x000fcc00078e0030 */
[----:B------:R-:W2:Y:S01]  /*2ab0*/  @!P1 LDG.E.64 R12, desc[UR8][R12.64] ;  /* 0x000000080c0c9981 */ /* 0x000ea2000c1e1b00 */
[----:B---3--:R-:W-:Y:S01]  /*2ac0*/  @!P5 FADD.FTZ R28, R28, R16 ;  /* 0x000000101c1cd221 */ /* 0x008fe20000010000 */
[----:B------:R-:W-:Y:S01]  /*2ad0*/  @!P5 FADD.FTZ R29, R29, R17 ;  /* 0x000000111d1dd221 */ /* 0x000fe20000010000 */
[----:B------:R-:W-:-:S06]  /*2ae0*/  @!P3 IMAD.WIDE.U32 R16, R23, 0x8, R48 ;  /* 0x000000081710b825 */ /* 0x000fcc00078e0030 */
[----:B------:R-:W3:Y:S01]  /*2af0*/  @!P3 LDG.E.64 R16, desc[UR8][R16.64] ;  /* 0x000000081010b981 */ /* 0x000ee2000c1e1b00 */
[----:B------:R-:W-:Y:S01]  /*2b00*/  IADD3 R18, PT, PT, R18, 0x8, RZ ;  /* 0x0000000812127810 */ /* 0x000fe20007ffe0ff */
[----:B----4-:R-:W-:Y:S01]  /*2b10*/  @!P6 FADD.FTZ R28, R28, R14 ;  /* 0x0000000e1c1ce221 */ /* 0x010fe20000010000 */
[----:B------:R-:W-:Y:S01]  /*2b20*/  @!P6 FADD.FTZ R29, R29, R15 ;  /* 0x0000000f1d1de221 */ /* 0x000fe20000010000 */
[----:B------:R-:W-:Y:S01]  /*2b30*/  UIADD3 UR5, UPT, UPT, UR5, 0x8, URZ ;  /* 0x0000000805057890 */ /* 0x000fe2000fffe0ff */
[C---:B------:R-:W-:Y:S02]  /*2b40*/  LEA R19, R3.reuse, R19, 0x3 ;  /* 0x0000001303137211 */ /* 0x040fe400078e18ff */
[C---:B------:R-:W-:Y:S02]  /*2b50*/  LEA R21, R3.reuse, R21, 0x3 ;  /* 0x0000001503157211 */ /* 0x040fe400078e18ff */
[C---:B------:R-:W-:Y:S02]  /*2b60*/  LEA R27, R3.reuse, R27, 0x3 ;  /* 0x0000001b031b7211 */ /* 0x040fe400078e18ff */
[----:B------:R-:W-:-:S02]  /*2b70*/  LEA R24, R3, R24, 0x3 ;  /* 0x0000001803187211 */ /* 0x000fc400078e18ff */
[C---:B------:R-:W-:Y:S02]  /*2b80*/  LEA R22, R3.reuse, R22, 0x3 ;  /* 0x0000001603167211 */ /* 0x040fe400078e18ff */
[C---:B------:R-:W-:Y:S02]  /*2b90*/  LEA R25, R3.reuse, R25, 0x3 ;  /* 0x0000001903197211 */ /* 0x040fe400078e18ff */
[C---:B------:R-:W-:Y:S02]  /*2ba0*/  LEA R26, R3.reuse, R26, 0x3 ;  /* 0x0000001a031a7211 */ /* 0x040fe400078e18ff */
[----:B------:R-:W-:Y:S01]  /*2bb0*/  LEA R23, R3, R23, 0x3 ;  /* 0x0000001703177211 */ /* 0x000fe200078e18ff */
[----:B--2---:R-:W-:Y:S01]  /*2bc0*/  @!P1 FADD.FTZ R28, R28, R12 ;  /* 0x0000000c1c1c9221 */ /* 0x004fe20000010000 */
[----:B------:R-:W-:Y:S01]  /*2bd0*/  @!P1 FADD.FTZ R29, R29, R13 ;  /* 0x0000000d1d1d9221 */ /* 0x000fe20000010000 */
[----:B------:R-:W-:Y:S02]  /*2be0*/  ISETP.NE.AND P1, PT, R18, R20, PT ;  /* 0x000000141200720c */ /* 0x000fe40003f25270 */
[----:B---3--:R-:W-:Y:S01]  /*2bf0*/  @!P3 FADD.FTZ R28, R28, R16 ;  /* 0x000000101c1cb221 */ /* 0x008fe20000010000 */
[----:B------:R-:W-:-:S10]  /*2c00*/  @!P3 FADD.FTZ R29, R29, R17 ;  /* 0x000000111d1db221 */ /* 0x000fd40000010000 */
[----:B------:R-:W-:Y:S05]  /*2c10*/  @P1 BRA `(.L_x_16) ;  /* 0xfffffffc00141947 */ /* 0x000fea000383ffff */
.L_x_15:
[----:B----4-:R-:W-:-:S13]  /*2c20*/  LOP3.LUT P1, R12, R4, 0x7, RZ, 0xc0, !PT ;  /* 0x00000007040c7812 */ /* 0x010fda000782c0ff */
[----:B------:R-:W-:Y:S05]  /*2c30*/  @!P1 BRA `(.L_x_12) ;  /* 0x0000000000f09947 */ /* 0x000fea0003800000 */
[----:B------:R-:W-:Y:S02]  /*2c40*/  IADD3 R12, PT, PT, R12, -0x1, RZ ;  /* 0xffffffff0c0c7810 */ /* 0x000fe40007ffe0ff */
[----:B--2---:R-:W-:Y:S02]  /*2c50*/  LOP3.LUT P1, R18, R4, 0x3, RZ, 0xc0, !PT ;  /* 0x0000000304127812 */ /* 0x004fe4000782c0ff */
[----:B------:R-:W-:-:S13]  /*2c60*/  ISETP.GE.U32.AND P3, PT, R12, 0x3, PT ;  /* 0x000000030c00780c */ /* 0x000fda0003f66070 */
[----:B------:R-:W-:Y:S05]  /*2c70*/  @!P3 BRA `(.L_x_17) ;  /* 0x000000000070b947 */ /* 0x000fea0003800000 */
[----:B------:R-:W-:-:S13]  /*2c80*/  ISETP.EQ.OR P6, PT, R20, UR10, P2 ;  /* 0x0000000a14007c0c */ /* 0x000fda00097c2670 */
[----:B------:R-:W-:-:S04]  /*2c90*/  @!P6 IMAD R13, R20, R3, R0 ;  /* 0x00000003140de224 */ /* 0x000fc800078e0200 */
[----:B------:R-:W-:-:S06]  /*2ca0*/  @!P6 IMAD.WIDE.U32 R12, R13, 0x8, R48 ;  /* 0x000000080d0ce825 */ /* 0x000fcc00078e0030 */
[----:B------:R-:W0:Y:S01]  /*2cb0*/  @!P6 LDG.E.64 R12, desc[UR8][R12.64] ;  /* 0x000000080c0ce981 */ /* 0x000e22000c1e1b00 */
[C---:B------:R-:W-:Y:S02]  /*2cc0*/  IADD3 R15, PT, PT, R20.reuse, 0x1, RZ ;  /* 0x00000001140f7810 */ /* 0x040fe40007ffe0ff */
[C---:B------:R-:W-:Y:S02]  /*2cd0*/  IADD3 R17, PT, PT, R20.reuse, 0x2, RZ ;  /* 0x0000000214117810 */ /* 0x040fe40007ffe0ff */
[----:B------:R-:W-:Y:S02]  /*2ce0*/  ISETP.EQ.OR P5, PT, R15, UR10, P2 ;  /* 0x0000000a0f007c0c */ /* 0x000fe400097a2670 */
[----:B-1----:R-:W-:Y:S02]  /*2cf0*/  IADD3 R19, PT, PT, R20, 0x3, RZ ;  /* 0x0000000314137810 */ /* 0x002fe40007ffe0ff */
[----:B------:R-:W-:-:S09]  /*2d00*/  ISETP.EQ.OR P3, PT, R17, UR10, P2 ;  /* 0x0000000a11007c0c */ /* 0x000fd20009762670 */
[----:B------:R-:W-:-:S04]  /*2d10*/  @!P5 IMAD R15, R15, R3, R0 ;  /* 0x000000030f0fd224 */ /* 0x000fc800078e0200 */
[----:B------:R-:W-:Y:S02]  /*2d20*/  @!P3 IMAD R17, R17, R3, R0 ;  /* 0x000000031111b224 */ /* 0x000fe400078e0200 */
[----:B0--3--:R-:W-:Y:S01]  /*2d30*/  @!P6 FADD.FTZ R28, R28, R12 ;  /* 0x0000000c1c1ce221 */ /* 0x009fe20000010000 */
[----:B------:R-:W-:Y:S01]  /*2d40*/  @!P6 FADD.FTZ R29, R29, R13 ;  /* 0x0000000d1d1de221 */ /* 0x000fe20000010000 */
[----:B------:R-:W-:Y:S01]  /*2d50*/  ISETP.EQ.OR P6, PT, R19, UR10, P2 ;  /* 0x0000000a13007c0c */ /* 0x000fe200097c2670 */
[----:B------:R-:W-:-:S04]  /*2d60*/  @!P5 IMAD.WIDE.U32 R12, R15, 0x8, R48 ;  /* 0x000000080f0cd825 */ /* 0x000fc800078e0030 */
[----:B------:R-:W-:Y:S02]  /*2d70*/  @!P3 IMAD.WIDE.U32 R14, R17, 0x8, R48 ;  /* 0x00000008110eb825 */ /* 0x000fe400078e0030 */
[----:B------:R-:W2:Y:S04]  /*2d80*/  @!P5 LDG.E.64 R12, desc[UR8][R12.64] ;  /* 0x000000080c0cd981 */ /* 0x000ea8000c1e1b00 */
[----:B------:R-:W3:Y:S02]  /*2d90*/  @!P3 LDG.E.64 R14, desc[UR8][R14.64] ;  /* 0x000000080e0eb981 */ /* 0x000ee4000c1e1b00 */
[----:B------:R-:W-:-:S04]  /*2da0*/  @!P6 IMAD R19, R19, R3, R0 ;  /* 0x000000031313e224 */ /* 0x000fc800078e0200 */
[----:B------:R-:W-:-:S06]  /*2db0*/  @!P6 IMAD.WIDE.U32 R16, R19, 0x8, R48 ;  /* 0x000000081310e825 */ /* 0x000fcc00078e0030 */
[----:B------:R-:W4:Y:S01]  /*2dc0*/  @!P6 LDG.E.64 R16, desc[UR8][R16.64] ;  /* 0x000000081010e981 */ /* 0x000f22000c1e1b00 */
[----:B------:R-:W-:Y:S01]  /*2dd0*/  IADD3 R20, PT, PT, R20, 0x4, RZ ;  /* 0x0000000414147810 */ /* 0x000fe20007ffe0ff */
[----:B--2---:R-:W-:Y:S01]  /*2de0*/  @!P5 FADD.FTZ R28, R28, R12 ;  /* 0x0000000c1c1cd221 */ /* 0x004fe20000010000 */
[----:B------:R-:W-:-:S03]  /*2df0*/  @!P5 FADD.FTZ R29, R29, R13 ;  /* 0x0000000d1d1dd221 */ /* 0x000fc60000010000 */
[----:B---3--:R-:W-:Y:S01]  /*2e00*/  @!P3 FADD.FTZ R28, R28, R14 ;  /* 0x0000000e1c1cb221 */ /* 0x008fe20000010000 */
[----:B------:R-:W-:-:S03]  /*2e10*/  @!P3 FADD.FTZ R29, R29, R15 ;  /* 0x0000000f1d1db221 */ /* 0x000fc60000010000 */
[----:B----4-:R-:W-:Y:S01]  /*2e20*/  @!P6 FADD.FTZ R28, R28, R16 ;  /* 0x000000101c1ce221 */ /* 0x010fe20000010000 */
[----:B------:R-:W-:-:S07]  /*2e30*/  @!P6 FADD.FTZ R29, R29, R17 ;  /* 0x000000111d1de221 */ /* 0x000fce0000010000 */
.L_x_17:
[----:B------:R-:W-:Y:S05]  /*2e40*/  @!P1 BRA `(.L_x_12) ;  /* 0x00000000006c9947 */ /* 0x000fea0003800000 */
[----:B------:R-:W-:Y:S02]  /*2e50*/  ISETP.NE.AND P1, PT, R18, 0x1, PT ;  /* 0x000000011200780c */ /* 0x000fe40003f25270 */
[----:B---3--:R-:W-:-:S11]  /*2e60*/  LOP3.LUT R16, R4, 0x1, RZ, 0xc0, !PT ;  /* 0x0000000104107812 */ /* 0x008fd600078ec0ff */
[----:B------:R-:W-:Y:S05]  /*2e70*/  @!P1 BRA `(.L_x_18) ;  /* 0x0000000000389947 */ /* 0x000fea0003800000 */
[C---:B------:R-:W-:Y:S02]  /*2e80*/  IADD3 R15, PT, PT, R20.reuse, 0x1, RZ ;  /* 0x00000001140f7810 */ /* 0x040fe40007ffe0ff */
[----:B------:R-:W-:Y:S02]  /*2e90*/  ISETP.EQ.OR P3, PT, R20, UR10, P2 ;  /* 0x0000000a14007c0c */ /* 0x000fe40009762670 */
[----:B------:R-:W-:-:S11]  /*2ea0*/  ISETP.EQ.OR P1, PT, R15, UR10, P2 ;  /* 0x0000000a0f007c0c */ /* 0x000fd60009722670 */
[-CC-:B------:R-:W-:Y:S02]  /*2eb0*/  @!P3 IMAD R13, R20, R3.reuse, R0.reuse ;  /* 0x00000003140db224 */ /* 0x180fe400078e0200 */
[----:B------:R-:W-:Y:S02]  /*2ec0*/  @!P1 IMAD R15, R15, R3, R0 ;  /* 0x000000030f0f9224 */ /* 0x000fe400078e0200 */
[----:B------:R-:W-:-:S04]  /*2ed0*/  @!P3 IMAD.WIDE.U32 R12, R13, 0x8, R48 ;  /* 0x000000080d0cb825 */ /* 0x000fc800078e0030 */
[----:B------:R-:W-:Y:S02]  /*2ee0*/  @!P1 IMAD.WIDE.U32 R14, R15, 0x8, R48 ;  /* 0x000000080f0e9825 */ /* 0x000fe400078e0030 */
[----:B------:R-:W0:Y:S04]  /*2ef0*/  @!P3 LDG.E.64 R12, desc[UR8][R12.64] ;  /* 0x000000080c0cb981 */ /* 0x000e28000c1e1b00 */
[----:B------:R-:W2:Y:S01]  /*2f00*/  @!P1 LDG.E.64 R14, desc[UR8][R14.64] ;  /* 0x000000080e0e9981 */ /* 0x000ea2000c1e1b00 */
[----:B------:R-:W-:Y:S01]  /*2f10*/  IADD3 R20, PT, PT, R20, 0x2, RZ ;  /* 0x0000000214147810 */ /* 0x000fe20007ffe0ff */
[----:B0-----:R-:W-:Y:S01]  /*2f20*/  @!P3 FADD.FTZ R28, R28, R12 ;  /* 0x0000000c1c1cb221 */ /* 0x001fe20000010000 */
[----:B------:R-:W-:-:S03]  /*2f30*/  @!P3 FADD.FTZ R29, R29, R13 ;  /* 0x0000000d1d1db221 */ /* 0x000fc60000010000 */
[----:B--2---:R-:W-:Y:S01]  /*2f40*/  @!P1 FADD.FTZ R28, R28, R14 ;  /* 0x0000000e1c1c9221 */ /* 0x004fe20000010000 */
[----:B------:R-:W-:-:S07]  /*2f50*/  @!P1 FADD.FTZ R29, R29, R15 ;  /* 0x0000000f1d1d9221 */ /* 0x000fce0000010000 */
.L_x_18:
[----:B------:R-:W-:Y:S01]  /*2f60*/  ISETP.EQ.OR P1, PT, R20, UR10, P2 ;  /* 0x0000000a14007c0c */ /* 0x000fe20009722670 */
[----:B------:R-:W-:Y:S03]  /*2f70*/  BSSY.RECONVERGENT B0, `(.L_x_12) ;  /* 0x0000008000007945 */ /* 0x000fe60003800200 */
[----:B------:R-:W-:-:S13]  /*2f80*/  ISETP.NE.U32.OR P1, PT, R16, 0x1, P1 ;  /* 0x000000011000780c */ /* 0x000fda0000f25470 */
[----:B------:R-:W-:Y:S05]  /*2f90*/  @P1 BRA `(.L_x_19) ;  /* 0x0000000000141947 */ /* 0x000fea0003800000 */
[----:B------:R-:W-:-:S04]  /*2fa0*/  IMAD R13, R3, R20, R0 ;  /* 0x00000014030d7224 */ /* 0x000fc800078e0200 */
[----:B------:R-:W-:-:S06]  /*2fb0*/  IMAD.WIDE.U32 R12, R13, 0x8, R48 ;  /* 0x000000080d0c7825 */ /* 0x000fcc00078e0030 */
[----:B------:R-:W0:Y:S02]  /*2fc0*/  LDG.E.64 R12, desc[UR8][R12.64] ;  /* 0x000000080c0c7981 */ /* 0x000e24000c1e1b00 */
[----:B0-----:R-:W-:Y:S01]  /*2fd0*/  FADD.FTZ R28, R28, R12 ;  /* 0x0000000c1c1c7221 */ /* 0x001fe20000010000 */
[----:B------:R-:W-:-:S07]  /*2fe0*/  FADD.FTZ R29, R29, R13 ;  /* 0x0000000d1d1d7221 */ /* 0x000fce0000010000 */
.L_x_19:
[----:B------:R-:W-:Y:S05]  /*2ff0*/  BSYNC.RECONVERGENT B0 ;  /* 0x0000000000007941 */ /* 0x000fea0003800200 */
.L_x_12:
[----:B------:R-:W5:Y:S01]  /*3000*/  S2UR UR6, SR_CgaCtaId ;  /* 0x00000000000679c3 */ /* 0x000f620000008800 */
[----:B------:R-:W-:Y:S01]  /*3010*/  UMOV UR5, 0x400 ;  /* 0x0000040000057882 */ /* 0x000fe20000000000 */
[----:B----4-:R-:W-:Y:S01]  /*3020*/  LOP3.LUT R14, R30, 0xffff, RZ, 0xc0, !PT ;  /* 0x0000ffff1e0e7812 */ /* 0x010fe200078ec0ff */
[----:B------:R-:W4:Y:S01]  /*3030*/  LDCU.64 UR12, c[0x0][0x400] ;  /* 0x00008000ff0c77ac */ /* 0x000f220008000a00 */
[----:B-1----:R-:W-:Y:S02]  /*3040*/  PRMT R19, R38, 0x7632, R19 ;  /* 0x0000763226137816 */ /* 0x002fe40000000013 */
[----:B------:R-:W-:Y:S01]  /*3050*/  PRMT R25, R36, 0x7632, R25 ;  /* 0x0000763224197816 */ /* 0x000fe20000000019 */
[----:B------:R-:W-:Y:S01]  /*3060*/  IMAD R14, R14, 0xaab, RZ ;  /* 0x00000aab0e0e7824 */ /* 0x000fe200078e02ff */
[----:B------:R-:W1:Y:S01]  /*3070*/  LDC R15, c[0x0][0x41c] ;  /* 0x00010700ff0f7b82 */ /* 0x000e620000000800 */
[----:B------:R-:W-:Y:S02]  /*3080*/  PRMT R20, R32, 0x7632, R20 ;  /* 0x0000763220147816 */ /* 0x000fe40000000014 */
[----:B------:R-:W-:-:S02]  /*3090*/  SHF.L.U32 R19, R19, 0x10, RZ ;  /* 0x0000001013137819 */ /* 0x000fc400000006ff */
[----:B------:R-:W-:Y:S02]  /*30a0*/  SHF.R.U32.HI R14, RZ, 0x10, R14 ;  /* 0x00000010ff0e7819 */ /* 0x000fe4000001160e */
[----:B------:R-:W-:Y:S01]  /*30b0*/  SHF.L.U32 R25, R25, 0x10, RZ ;  /* 0x0000001019197819 */ /* 0x000fe200000006ff */
[----:B------:R-:W-:Y:S01]  /*30c0*/  FADD.FTZ R47, -R6, R19 ;  /* 0x00000013062f7221 */ /* 0x000fe20000010100 */
[----:B------:R-:W-:Y:S02]  /*30d0*/  SHF.L.U32 R23, R34, 0x10, RZ ;  /* 0x0000001022177819 */ /* 0x000fe400000006ff */
[----:B------:R-:W-:Y:S02]  /*30e0*/  SHF.L.U32 R21, R32, 0x10, RZ ;  /* 0x0000001020157819 */ /* 0x000fe400000006ff */
[----:B------:R-:W-:Y:S01]  /*30f0*/  SHF.L.U32 R20, R20, 0x10, RZ ;  /* 0x0000001014147819 */ /* 0x000fe200000006ff */
[C---:B------:R-:W-:Y:S01]  /*3100*/  FADD.FTZ R23, -R6.reuse, R23 ;  /* 0x0000001706177221 */ /* 0x040fe20000010100 */
[----:B------:R-:W-:Y:S01]  /*3110*/  SHF.L.U32 R22, R37, 0x10, RZ ;  /* 0x0000001025167819 */ /* 0x000fe200000006ff */
[----:B-----5:R-:W-:Y:S01]  /*3120*/  ULEA UR5, UR6, UR5, 0x18 ;  /* 0x0000000506057291 */ /* 0x020fe2000f8ec0ff */
[----:B------:R-:W-:Y:S01]  /*3130*/  FADD.FTZ R21, -R6, R21 ;  /* 0x0000001506157221 */ /* 0x000fe20000010100 */
[----:B----4-:R-:W-:Y:S01]  /*3140*/  ISETP.GE.U32.AND P1, PT, R41, UR12, PT ;  /* 0x0000000c29007c0c */ /* 0x010fe2000bf26070 */
[----:B-1----:R-:W-:-:S06]  /*3150*/  IMAD R15, R15, UR10, R14 ;  /* 0x0000000a0f0f7c24 */ /* 0x002fcc000f8e020e */
[----:B------:R0:W-:Y:S01]  /*3160*/  @!P2 STS.64 [UR5+0x78], R28 ;  /* 0x0000781cff00a988 */ /* 0x0001e20008000a05 */
[----:B------:R-:W-:Y:S01]  /*3170*/  PRMT R14, R34, 0x7632, R14 ;  /* 0x00007632220e7816 */ /* 0x000fe2000000000e */
[----:B------:R-:W-:Y:S01]  /*3180*/  BAR.SYNC.DEFER_BLOCKING 0x0 ;  /* 0x0000000000007b1d */ /* 0x000fe20000010000 */
[C---:B------:R-:W-:Y:S02]  /*3190*/  IADD3 R27, PT, PT, R15.reuse, 0x10, RZ ;  /* 0x000000100f1b7810 */ /* 0x040fe40007ffe0ff */
[----:B------:R-:W-:Y:S02]  /*31a0*/  SHF.L.U32 R14, R14, 0x10, RZ ;  /* 0x000000100e0e7819 */ /* 0x000fe400000006ff */
[----:B------:R-:W-:Y:S02]  /*31b0*/  ISETP.GE.U32.AND P2, PT, R15, UR12, PT ;  /* 0x0000000c0f007c0c */ /* 0x000fe4000bf46070 */
[----:B0--3--:R-:W-:Y:S01]  /*31c0*/  SHF.L.U32 R29, R36, 0x10, RZ ;  /* 0x00000010241d7819 */ /* 0x009fe200000006ff */
[C---:B------:R-:W-:Y:S01]  /*31d0*/  FADD.FTZ R19, -R6.reuse, R14 ;  /* 0x0000000e06137221 */ /* 0x040fe20000010100 */
[----:B------:R-:W-:Y:S01]  /*31e0*/  ISETP.GE.U32.AND P3, PT, R27, UR12, PT ;  /* 0x0000000c1b007c0c */ /* 0x000fe2000bf66070 */
[----:B------:R-:W-:Y:S01]  /*31f0*/  FMUL.FTZ R14, R47, R46 ;  /* 0x0000002e2f0e7220 */ /* 0x000fe20000410000 */
[----:B--2---:R-:W-:Y:S01]  /*3200*/  SHF.R.S32.HI R18, RZ, 0x1f, R27 ;  /* 0x0000001fff127819 */ /* 0x004fe2000001141b */
[----:B------:R-:W-:-:S03]  /*3210*/  FADD.FTZ R29, -R6, R29 ;  /* 0x0000001d061d7221 */ /* 0x000fc60000010100 */
[----:B------:R-:W-:Y:S01]  /*3220*/  ISETP.GE.AND.EX P3, PT, R18, UR13, PT, P3 ;  /* 0x0000000d12007c0c */ /* 0x000fe2000bf66330 */
[----:B------:R-:W0:Y:S01]  /*3230*/  LDS.64 R12, [UR5+0x78] ;  /* 0x00007805ff0c7984 */ /* 0x000e220008000a00 */
[----:B------:R-:W0:Y:S02]  /*3240*/  LDCU UR5, c[0x0][0x42c] ;  /* 0x00008580ff0577ac */ /* 0x000e240008000800 */
[----:B0-----:R-:W-:Y:S01]  /*3250*/  FMUL.FTZ R17, R13, UR5 ;  /* 0x000000050d117c20 */ /* 0x001fe20008410000 */
[----:B------:R-:W-:Y:S01]  /*3260*/  SHF.L.U32 R13, R38, 0x10, RZ ;  /* 0x00000010260d7819 */ /* 0x000fe200000006ff */
[----:B------:R-:W-:Y:S01]  /*3270*/  FMUL.FTZ R16, R12, UR5 ;  /* 0x000000050c107c20 */ /* 0x000fe20008410000 */
[----:B------:R-:W-:-:S03]  /*3280*/  SHF.R.S32.HI R12, RZ, 0x1f, R15 ;  /* 0x0000001fff0c7819 */ /* 0x000fc6000001140f */
[----:B------:R-:W-:Y:S01]  /*3290*/  FADD.FTZ R13, -R6, R13 ;  /* 0x0000000d060d7221 */ /* 0x000fe20000010100 */
[----:B------:R-:W-:-:S03]  /*32a0*/  ISETP.GE.AND.EX P2, PT, R12, UR13, PT, P2 ;  /* 0x0000000d0c007c0c */ /* 0x000fc6000bf46320 */
[----:B------:R-:W-:Y:S01]  /*32b0*/  FMUL.FTZ R49, R13, R46 ;  /* 0x0000002e0d317220 */ /* 0x000fe20000410000 */
[C---:B------:R-:W-:Y:S01]  /*32c0*/  FADD.FTZ R13, -R6.reuse, R25 ;  /* 0x00000019060d7221 */ /* 0x040fe20000010100 */
[----:B------:R-:W-:Y:S01]  /*32d0*/  FADD.FTZ R25, -R6, R20 ;  /* 0x0000001406197221 */ /* 0x000fe20000010100 */
[----:B------:R-:W-:Y:S01]  /*32e0*/  SHF.L.U32 R6, R45, 0x10, RZ ;  /* 0x000000102d067819 */ /* 0x000fe200000006ff */
[----:B------:R-:W-:Y:S01]  /*32f0*/  FFMA.FTZ R37, R16, R49, R17 ;  /* 0x0000003110257223 */ /* 0x000fe20000010011 */
[----:B------:R-:W-:Y:S06]  /*3300*/  @!P4 BRA `(.L_x_20) ;  /* 0x000000000048c947 */ /* 0x000fec0003800000 */
[----:B------:R-:W-:Y:S01]  /*3310*/  FFMA.FTZ R24, R10, R49, R8 ;  /* 0x000000310a187223 */ /* 0x000fe20000010008 */
[----:B------:R-:W-:-:S03]  /*3320*/  FFMA.FTZ R20, R11, R14, R9 ;  /* 0x0000000e0b147223 */ /* 0x000fc60000010009 */
[----:B------:R-:W-:Y:S01]  /*3330*/  FMUL.FTZ R26, R24, -1.4426950216293334961 ;  /* 0xbfb8aa3b181a7820 */ /* 0x000fe20000410000 */
[----:B------:R-:W-:-:S05]  /*3340*/  FMUL.FTZ R32, R20, -1.4426950216293334961 ;  /* 0xbfb8aa3b14207820 */ /* 0x000fca0000410000 */
[----:B------:R-:W0:Y:S08]  /*3350*/  MUFU.EX2 R26, R26 ;  /* 0x0000001a001a7308 */ /* 0x000e300000000800 */
[----:B------:R-:W1:Y:S01]  /*3360*/  MUFU.EX2 R32, R32 ;  /* 0x0000002000207308 */ /* 0x000e620000000800 */
[----:B0-----:R-:W-:-:S07]  /*3370*/  FADD.FTZ R28, R26, 1 ;  /* 0x3f8000001a1c7421 */ /* 0x001fce0000010000 */
[----:B------:R-:W0:Y:S01]  /*3380*/  MUFU.RCP R45, R28 ;  /* 0x0000001c002d7308 */ /* 0x000e220000001000 */
[----:B-1----:R-:W-:-:S07]  /*3390*/  FADD.FTZ R34, R32, 1 ;  /* 0x3f80000020227421 */ /* 0x002fce0000010000 */
[----:B------:R-:W1:Y:S01]  /*33a0*/  MUFU.RCP R47, R34 ;  /* 0x00000022002f7308 */ /* 0x000e620000001000 */
[----:B0-----:R-:W-:Y:S01]  /*33b0*/  FADD.FTZ R49, -R45, 1 ;  /* 0x3f8000002d317421 */ /* 0x001fe20000010100 */
[----:B------:R-:W-:-:S03]  /*33c0*/  FMUL.FTZ R22, R22, R45 ;  /* 0x0000002d16167220 */ /* 0x000fc60000410000 */
[----:B------:R-:W-:Y:S01]  /*33d0*/  FFMA.FTZ R49, R24, R49, 1 ;  /* 0x3f80000018317423 */ /* 0x000fe20000010031 */
[----:B-1----:R-:W-:Y:S01]  /*33e0*/  FADD.FTZ R36, -R47, 1 ;  /* 0x3f8000002f247421 */ /* 0x002fe20000010100 */
[----:B------:R-:W-:Y:S02]  /*33f0*/  FMUL.FTZ R6, R6, R47 ;  /* 0x0000002f06067220 */ /* 0x000fe40000410000 */
[----:B------:R-:W-:Y:S01]  /*3400*/  FMUL.FTZ R22, R22, R49 ;  /* 0x0000003116167220 */ /* 0x000fe20000410000 */
[----:B------:R-:W-:-:S04]  /*3410*/  FFMA.FTZ R45, R20, R36, 1 ;  /* 0x3f800000142d7423 */ /* 0x000fc80000010024 */
[----:B------:R-:W-:-:S07]  /*3420*/  FMUL.FTZ R6, R6, R45 ;  /* 0x0000002d06067220 */ /* 0x000fce0000410000 */
.L_x_20:
[----:B------:R-:W-:Y:S01]  /*3430*/  FFMA.FTZ R14, R16, R14, R17 ;  /* 0x0000000e100e7223 */ /* 0x000fe20000010011 */
[----:B------:R-:W-:Y:S01]  /*3440*/  BSSY.RECONVERGENT B0, `(.L_x_21) ;  /* 0x0000014000007945 */ /* 0x000fe20003800200 */
[----:B------:R-:W-:Y:S01]  /*3450*/  FFMA.FTZ R37, R10, R22, -R37 ;  /* 0x000000160a257223 */ /* 0x000fe20000010825 */
[-C--:B------:R-:W-:Y:S01]  /*3460*/  FMUL.FTZ R29, R29, R46.reuse ;  /* 0x0000002e1d1d7220 */ /* 0x080fe20000410000 */
[----:B------:R-:W-:Y:S01]  /*3470*/  FMUL.FTZ R20, R13, R46 ;  /* 0x0000002e0d147220 */ /* 0x000fe20000410000 */
[----:B------:R-:W-:Y:S01]  /*3480*/  FFMA.FTZ R45, R11, R6, -R14 ;  /* 0x000000060b2d7223 */ /* 0x000fe2000001080e */
[----:B------:R-:W-:Y:S06]  /*3490*/  @P2 BRA `(.L_x_22) ;  /* 0x0000000000382947 */ /* 0x000fec0003800000 */
[----:B------:R-:W0:Y:S01]  /*34a0*/  LDCU.64 UR14, c[0x0][0x3f8] ;  /* 0x00007f00ff0e77ac */ /* 0x000e220008000a00 */
[----:B------:R-:W-:Y:S01]  /*34b0*/  MOV R13, R53 ;  /* 0x00000035000d7202 */ /* 0x000fe20000000f00 */
[----:B------:R-:W-:Y:S01]  /*34c0*/  FMUL.FTZ R37, R37, R46 ;  /* 0x0000002e25257220 */ /* 0x000fe20000410000 */
[----:B------:R-:W1:Y:S01]  /*34d0*/  LDCU.64 UR6, c[0x0][0x380] ;  /* 0x00007000ff0677ac */ /* 0x000e620008000a00 */
[----:B0-----:R-:W-:Y:S01]  /*34e0*/  IMAD R6, R12, UR14, RZ ;  /* 0x0000000e0c067c24 */ /* 0x001fe2000f8e02ff */
[----:B------:R-:W-:-:S05]  /*34f0*/  MOV R12, R50 ;  /* 0x00000032000c7202 */ /* 0x000fca0000000f00 */
[----:B------:R-:W-:-:S04]  /*3500*/  IMAD.WIDE.U32 R12, R15, UR14, R12 ;  /* 0x0000000e0f0c7c25 */ /* 0x000fc8000f8e000c */
[----:B------:R-:W-:Y:S02]  /*3510*/  IMAD R15, R15, UR15, R6 ;  /* 0x0000000f0f0f7c24 */ /* 0x000fe4000f8e0206 */
[----:B------:R-:W-:Y:S01]  /*3520*/  FMUL.FTZ R6, R45, R46 ;  /* 0x0000002e2d067220 */ /* 0x000fe20000410000 */
[----:B-1----:R-:W-:Y:S02]  /*3530*/  LEA R14, P2, R12, UR6, 0x1 ;  /* 0x000000060c0e7c11 */ /* 0x002fe4000f8408ff */
[----:B------:R-:W-:Y:S02]  /*3540*/  IADD3 R15, PT, PT, R13, R15, RZ ;  /* 0x0000000f0d0f7210 */ /* 0x000fe40007ffe0ff */
[----:B------:R-:W-:Y:S02]  /*3550*/  F2FP.BF16.F32.PACK_AB R13, R6, R37 ;  /* 0x00000025060d723e */ /* 0x000fe400000010ff */
[----:B------:R-:W-:-:S05]  /*3560*/  LEA.HI.X R15, R12, UR7, R15, 0x1, P2 ;  /* 0x000000070c0f7c11 */ /* 0x000fca00090f0c0f */
[----:B------:R0:W-:Y:S02]  /*3570*/  STG.E desc[UR8][R14.64], R13 ;  /* 0x0000000d0e007986 */ /* 0x0001e4000c101908 */
.L_x_22:
[----:B------:R-:W-:Y:S05]  /*3580*/  BSYNC.RECONVERGENT B0 ;  /* 0x0000000000007941 */ /* 0x000fea0003800200 */
.L_x_21:
[----:B------:R-:W-:Y:S01]  /*3590*/  SHF.L.U32 R35, R35, 0x10, RZ ;  /* 0x0000001023237819 */ /* 0x000fe200000006ff */
[C-C-:B0-----:R-:W-:Y:S01]  /*35a0*/  FFMA.FTZ R13, R16.reuse, R29, R17.reuse ;  /* 0x0000001d100d7223 */ /* 0x141fe20000010011 */
[----:B------:R-:W-:Y:S01]  /*35b0*/  FFMA.FTZ R6, R16, R20, R17 ;  /* 0x0000001410067223 */ /* 0x000fe20000010011 */
[----:B------:R-:W-:Y:S01]  /*35c0*/  SHF.L.U32 R44, R44, 0x10, RZ ;  /* 0x000000102c2c7819 */ /* 0x000fe200000006ff */
        /* <DEDUP_REMOVED lines=19> */
.L_x_23:
[----:B------:R-:W-:Y:S01]  /*3700*/  BSSY.RECONVERGENT B0, `(.L_x_24) ;  /* 0x0000012000007945 */ /* 0x000fe20003800200 */
[----:B------:R-:W-:Y:S01]  /*3710*/  FFMA.FTZ R35, R10, R35, -R13 ;  /* 0x000000230a237223 */ /* 0x000fe2000001080d */
[----:B------:R-:W-:Y:S02]  /*3720*/  FFMA.FTZ R15, R11, R44, -R6 ;  /* 0x0000002c0b0f7223 */ /* 0x000fe40000010806 */
[----:B------:R-:W-:Y:S05]  /*3730*/  @P3 BRA `(.L_x_25) ;  /* 0x0000000000383947 */ /* 0x000fea0003800000 */
[----:B------:R-:W0:Y:S01]  /*3740*/  LDCU.64 UR6, c[0x0][0x3f8] ;  /* 0x00007f00ff0677ac */ /* 0x000e220008000a00 */
[----:B------:R-:W-:Y:S01]  /*3750*/  MOV R12, R50 ;  /* 0x00000032000c7202 */ /* 0x000fe20000000f00 */
[-C--:B------:R-:W-:Y:S01]  /*3760*/  FMUL.FTZ R35, R35, R46.reuse ;  /* 0x0000002e23237220 */ /* 0x080fe20000410000 */
[----:B------:R-:W-:Y:S01]  /*3770*/  MOV R13, R53 ;  /* 0x00000035000d7202 */ /* 0x000fe20000000f00 */
[----:B------:R-:W1:Y:S01]  /*3780*/  LDCU.64 UR14, c[0x0][0x380] ;  /* 0x00007000ff0e77ac */ /* 0x000e620008000a00 */
[----:B------:R-:W-:Y:S01]  /*3790*/  FMUL.FTZ R6, R15, R46 ;  /* 0x0000002e0f067220 */ /* 0x000fe20000410000 */
[----:B0-----:R-:W-:Y:S02]  /*37a0*/  IMAD R18, R18, UR6, RZ ;  /* 0x0000000612127c24 */ /* 0x001fe4000f8e02ff */
[----:B------:R-:W-:-:S04]  /*37b0*/  IMAD.WIDE.U32 R12, R27, UR6, R12 ;  /* 0x000000061b0c7c25 */ /* 0x000fc8000f8e000c */
[----:B------:R-:W-:Y:S01]  /*37c0*/  IMAD R27, R27, UR7, R18 ;  /* 0x000000071b1b7c24 */ /* 0x000fe2000f8e0212 */
[----:B-1----:R-:W-:-:S04]  /*37d0*/  LEA R14, P2, R12, UR14, 0x1 ;  /* 0x0000000e0c0e7c11 */ /* 0x002fc8000f8408ff */
[----:B------:R-:W-:Y:S02]  /*37e0*/  IADD3 R27, PT, PT, R13, R27, RZ ;  /* 0x0000001b0d1b7210 */ /* 0x000fe40007ffe0ff */
[----:B------:R-:W-:Y:S02]  /*37f0*/  F2FP.BF16.F32.PACK_AB R13, R6, R35 ;  /* 0x00000023060d723e */ /* 0x000fe400000010ff */
[----:B------:R-:W-:-:S05]  /*3800*/  LEA.HI.X R15, R12, UR15, R27, 0x1, P2 ;  /* 0x0000000f0c0f7c11 */ /* 0x000fca00090f0c1b */
[----:B------:R0:W-:Y:S02]  /*3810*/  STG.E desc[UR8][R14.64], R13 ;  /* 0x0000000d0e007986 */ /* 0x0001e4000c101908 */
.L_x_25:
[----:B------:R-:W-:Y:S05]  /*3820*/  BSYNC.RECONVERGENT B0 ;  /* 0x0000000000007941 */ /* 0x000fea0003800200 */
.L_x_24:
[----:B------:R-:W-:Y:S01]  /*3830*/  SHF.L.U32 R33, R33, 0x10, RZ ;  /* 0x0000001021217819 */ /* 0x000fe200000006ff */
[-C--:B------:R-:W-:Y:S01]  /*3840*/  FMUL.FTZ R27, R23, R46.reuse ;  /* 0x0000002e171b7220 */ /* 0x080fe20000410000 */
[----:B------:R-:W-:Y:S01]  /*3850*/  SHF.L.U32 R12, R43, 0x10, RZ ;  /* 0x000000102b0c7819 */ /* 0x000fe200000006ff */
[-C--:B------:R-:W-:Y:S01]  /*3860*/  FMUL.FTZ R21, R21, R46.reuse ;  /* 0x0000002e15157220 */ /* 0x080fe20000410000 */
[-C--:B------:R-:W-:Y:S01]  /*3870*/  FMUL.FTZ R6, R25, R46.reuse ;  /* 0x0000002e19067220 */ /* 0x080fe20000410000 */
[----:B------:R-:W-:Y:S01]  /*3880*/  FMUL.FTZ R24, R19, R46 ;  /* 0x0000002e13187220 */ /* 0x000fe20000410000 */
[----:B------:R-:W-:Y:S06]  /*3890*/  @!P4 BRA `(.L_x_26) ;  /* 0x000000000048c947 */ /* 0x000fec0003800000 */
[----:B0-----:R-:W-:Y:S01]  /*38a0*/  FFMA.FTZ R13, R10, R27, R8 ;  /* 0x0000001b0a0d7223 */ /* 0x001fe20000010008 */
        /* <DEDUP_REMOVED lines=17> */
.L_x_26:
[----:B------:R-:W-:Y:S04]  /*39c0*/  BSSY.RECONVERGENT B0, `(.L_x_27) ;  /* 0x0000015000007945 */ /* 0x000fe80003800200 */
[----:B------:R-:W-:Y:S05]  /*39d0*/  @P0 BRA `(.L_x_28) ;  /* 0x00000000004c0947 */ /* 0x000fea0003800000 */
[----:B------:R-:W1:Y:S01]  /*39e0*/  LDCU.64 UR6, c[0x0][0x3f8] ;  /* 0x00007f00ff0677ac */ /* 0x000e620008000a00 */
[C-C-:B0-----:R-:W-:Y:S01]  /*39f0*/  FFMA.FTZ R13, R16.reuse, R27, R17.reuse ;  /* 0x0000001b100d7223 */ /* 0x141fe20000010011 */
[----:B------:R-:W-:Y:S01]  /*3a00*/  FFMA.FTZ R14, R16, R24, R17 ;  /* 0x00000018100e7223 */ /* 0x000fe20000010011 */
[----:B------:R-:W-:Y:S01]  /*3a10*/  SHF.R.S32.HI R19, RZ, 0x1f, R42 ;  /* 0x0000001fff137819 */ /* 0x000fe2000001142a */
[----:B------:R-:W0:Y:S01]  /*3a20*/  LDCU.64 UR14, c[0x0][0x380] ;  /* 0x00007000ff0e77ac */ /* 0x000e220008000a00 */
[----:B------:R-:W-:Y:S01]  /*3a30*/  FFMA.FTZ R33, R10, R33, -R13 ;  /* 0x000000210a217223 */ /* 0x000fe2000001080d */
[----:B------:R-:W-:Y:S01]  /*3a40*/  FFMA.FTZ R15, R11, R12, -R14 ;  /* 0x0000000c0b0f7223 */ /* 0x000fe2000001080e */
[----:B------:R-:W-:Y:S02]  /*3a50*/  MOV R12, R50 ;  /* 0x00000032000c7202 */ /* 0x000fe40000000f00 */
[----:B------:R-:W-:Y:S01]  /*3a60*/  MOV R13, R53 ;  /* 0x00000035000d7202 */ /* 0x000fe20000000f00 */
[-C--:B------:R-:W-:Y:S01]  /*3a70*/  FMUL.FTZ R33, R33, R46.reuse ;  /* 0x0000002e21217220 */ /* 0x080fe20000410000 */
[----:B------:R-:W-:Y:S01]  /*3a80*/  FMUL.FTZ R18, R15, R46 ;  /* 0x0000002e0f127220 */ /* 0x000fe20000410000 */
[----:B-1----:R-:W-:-:S02]  /*3a90*/  IMAD R19, R19, UR6, RZ ;  /* 0x0000000613137c24 */ /* 0x002fc4000f8e02ff */
[----:B------:R-:W-:-:S04]  /*3aa0*/  IMAD.WIDE.U32 R12, R42, UR6, R12 ;  /* 0x000000062a0c7c25 */ /* 0x000fc8000f8e000c */
[----:B------:R-:W-:Y:S01]  /*3ab0*/  IMAD R19, R42, UR7, R19 ;  /* 0x000000072a137c24 */ /* 0x000fe2000f8e0213 */
[----:B0-----:R-:W-:-:S04]  /*3ac0*/  LEA R14, P0, R12, UR14, 0x1 ;  /* 0x0000000e0c0e7c11 */ /* 0x001fc8000f8008ff */
[----:B------:R-:W-:Y:S02]  /*3ad0*/  IADD3 R19, PT, PT, R13, R19, RZ ;  /* 0x000000130d137210 */ /* 0x000fe40007ffe0ff */
[----:B------:R-:W-:Y:S02]  /*3ae0*/  F2FP.BF16.F32.PACK_AB R13, R18, R33 ;  /* 0x00000021120d723e */ /* 0x000fe400000010ff */
[----:B------:R-:W-:-:S05]  /*3af0*/  LEA.HI.X R15, R12, UR15, R19, 0x1, P0 ;  /* 0x0000000f0c0f7c11 */ /* 0x000fca00080f0c13 */
[----:B------:R1:W-:Y:S02]  /*3b00*/  STG.E desc[UR8][R14.64], R13 ;  /* 0x0000000d0e007986 */ /* 0x0003e4000c101908 */
.L_x_28:
[----:B------:R-:W-:Y:S05]  /*3b10*/  BSYNC.RECONVERGENT B0 ;  /* 0x0000000000007941 */ /* 0x000fea0003800200 */
.L_x_27:
[----:B------:R-:W-:Y:S01]  /*3b20*/  UISETP.NE.AND UP0, UPT, UR11, URZ, UPT ;  /* 0x000000ff0b00728c */ /* 0x000fe2000bf05270 */
[C-C-:B------:R-:W-:Y:S01]  /*3b30*/  FFMA.FTZ R23, R16.reuse, R21, R17.reuse ;  /* 0x0000001510177223 */ /* 0x140fe20000010011 */
[----:B------:R-:W-:Y:S01]  /*3b40*/  FFMA.FTZ R16, R16, R6, R17 ;  /* 0x0000000610107223 */ /* 0x000fe20000010011 */
[----:B------:R-:W-:Y:S02]  /*3b50*/  SHF.L.U32 R31, R31, 0x10, RZ ;  /* 0x000000101f1f7819 */ /* 0x000fe400000006ff */
[----:B------:R-:W-:Y:S02]  /*3b60*/  SHF.R.S32.HI R18, RZ, 0x1f, R41 ;  /* 0x0000001fff127819 */ /* 0x000fe40000011429 */
[----:B------:R-:W-:Y:S02]  /*3b70*/  SHF.L.U32 R12, R7, 0x10, RZ ;  /* 0x00000010070c7819 */ /* 0x000fe400000006ff */
[----:B------:R-:W-:Y:S05]  /*3b80*/  BRA.U !UP0, `(.L_x_29) ;  /* 0x0000000108487547 */ /* 0x000fea000b800000 */
[----:B------:R-:W-:Y:S01]  /*3b90*/  FFMA.FTZ R6, R11, R6, R9 ;  /* 0x000000060b067223 */ /* 0x000fe20000010009 */
[----:B------:R-:W-:-:S03]  /*3ba0*/  FFMA.FTZ R8, R10, R21, R8 ;  /* 0x000000150a087223 */ /* 0x000fc60000010008 */
[----:B01----:R-:W-:Y:S01]  /*3bb0*/  FMUL.FTZ R13, R6, -1.4426950216293334961 ;  /* 0xbfb8aa3b060d7820 */ /* 0x003fe20000410000 */
        /* <DEDUP_REMOVED lines=15> */
.L_x_29:
[----:B------:R-:W-:Y:S01]  /*3cb0*/  ISETP.GE.AND.EX P1, PT, R18, UR13, PT, P1 ;  /* 0x0000000d12007c0c */ /* 0x000fe2000bf26310 */
[----:B------:R-:W-:Y:S01]  /*3cc0*/  FFMA.FTZ R23, R10, R31, -R23 ;  /* 0x0000001f0a177223 */ /* 0x000fe20000010817 */
[----:B------:R-:W-:Y:S01]  /*3cd0*/  FFMA.FTZ R11, R11, R12, -R16 ;  /* 0x0000000c0b0b7223 */ /* 0x000fe20000010810 */
[----:B------:R-:W-:Y:S02]  /*3ce0*/  BSSY.RECONVERGENT B0, `(.L_x_30) ;  /* 0x000000f000007945 */ /* 0x000fe40003800200 */
[-C--:B------:R-:W-:Y:S01]  /*3cf0*/  FMUL.FTZ R9, R23, R46.reuse ;  /* 0x0000002e17097220 */ /* 0x080fe20000410000 */
[----:B------:R-:W-:-:S07]  /*3d00*/  FMUL.FTZ R46, R11, R46 ;  /* 0x0000002e0b2e7220 */ /* 0x000fce0000410000 */
[----:B------:R-:W-:Y:S05]  /*3d10*/  @P1 BRA `(.L_x_31) ;  /* 0x00000000002c1947 */ /* 0x000fea0003800000 */
[----:B------:R-:W2:Y:S01]  /*3d20*/  LDCU.64 UR6, c[0x0][0x3f8] ;  /* 0x00007f00ff0677ac */ /* 0x000ea20008000a00 */
[----:B------:R-:W-:Y:S02]  /*3d30*/  MOV R51, R53 ;  /* 0x0000003500337202 */ /* 0x000fe40000000f00 */
[----:B------:R-:W-:Y:S01]  /*3d40*/  F2FP.BF16.F32.PACK_AB R9, R46, R9 ;  /* 0x000000092e09723e */ /* 0x000fe200000010ff */
[----:B------:R-:W3:Y:S01]  /*3d50*/  LDCU.64 UR12, c[0x0][0x380] ;  /* 0x00007000ff0c77ac */ /* 0x000ee20008000a00 */
[----:B--2---:R-:W-:Y:S02]  /*3d60*/  IMAD R6, R18, UR6, RZ ;  /* 0x0000000612067c24 */ /* 0x004fe4000f8e02ff */
[----:B------:R-:W-:-:S04]  /*3d70*/  IMAD.WIDE.U32 R50, R41, UR6, R50 ;  /* 0x0000000629327c25 */ /* 0x000fc8000f8e0032 */
[----:B------:R-:W-:Y:S01]  /*3d80*/  IMAD R7, R41, UR7, R6 ;  /* 0x0000000729077c24 */ /* 0x000fe2000f8e0206 */
[----:B---3--:R-:W-:-:S04]  /*3d90*/  LEA R6, P0, R50, UR12, 0x1 ;  /* 0x0000000c32067c11 */ /* 0x008fc8000f8008ff */
[----:B------:R-:W-:-:S04]  /*3da0*/  IADD3 R7, PT, PT, R51, R7, RZ ;  /* 0x0000000733077210 */ /* 0x000fc80007ffe0ff */
[----:B------:R-:W-:-:S05]  /*3db0*/  LEA.HI.X R7, R50, UR13, R7, 0x1, P0 ;  /* 0x0000000d32077c11 */ /* 0x000fca00080f0c07 */
[----:B------:R2:W-:Y:S02]  /*3dc0*/  STG.E desc[UR8][R6.64], R9 ;  /* 0x0000000906007986 */ /* 0x0005e4000c101908 */
.L_x_31:
[----:B------:R-:W-:Y:S05]  /*3dd0*/  BSYNC.RECONVERGENT B0 ;  /* 0x0000000000007941 */ /* 0x000fea0003800200 */
.L_x_30:
[----:B------:R-:W-:Y:S02]  /*3de0*/  IADD3 R39, PT, PT, R3, R39, RZ ;  /* 0x0000002703277210 */ /* 0x000fe40007ffe0ff */
[----:B------:R-:W-:Y:S02]  /*3df0*/  IADD3 R40, PT, PT, R40, 0x1, RZ ;  /* 0x0000000128287810 */ /* 0x000fe40007ffe0ff */
[----:B------:R-:W-:-:S13]  /*3e00*/  ISETP.GE.AND P0, PT, R39, UR4, PT ;  /* 0x0000000427007c0c */ /* 0x000fda000bf06270 */
[----:B------:R-:W-:Y:S05]  /*3e10*/  @!P0 BRA `(.L_x_32) ;  /* 0xffffffc000f08947 */ /* 0x000fea000383ffff */
.L_x_1:
[----:B------:R-:W3:Y:S01]  /*3e20*/  LDC R4, c[0x0][0x370] ;  /* 0x0000dc00ff047b82 */ /* 0x000ee20000000800 */
[----:B------:R-:W-:Y:S01]  /*3e30*/  ISETP.NE.AND P2, PT, R30, RZ, PT ;  /* 0x000000ff1e00720c */ /* 0x000fe20003f45270 */
[----:B------:R-:W-:Y:S06]  /*3e40*/  BSSY.RECONVERGENT B0, `(.L_x_33) ;  /* 0x0000011000007945 */ /* 0x000fec0003800200 */
[----:B--2---:R-:W2:Y:S08]  /*3e50*/  LDC R7, c[0x0][0x374] ;  /* 0x0000dd00ff077b82 */ /* 0x004eb00000000800 */
[----:B------:R-:W4:Y:S01]  /*3e60*/  LDC.64 R2, c[0x0][0x3c8] ;  /* 0x0000f200ff027b82 */ /* 0x000f220000000a00 */
[----:B---3--:R-:W-:-:S02]  /*3e70*/  ISETP.NE.AND P1, PT, R4, 0x1, PT ;  /* 0x000000010400780c */ /* 0x008fc40003f25270 */
[----:B------:R-:W-:Y:S02]  /*3e80*/  IADD3 R6, PT, PT, R4, -0x1, RZ ;  /* 0xffffffff04067810 */ /* 0x000fe40007ffe0ff */
[----:B--2---:R-:W-:-:S04]  /*3e90*/  IADD3 R5, PT, PT, R7, -0x1, RZ ;  /* 0xffffffff07057810 */ /* 0x004fc80007ffe0ff */
[----:B------:R-:W-:Y:S02]  /*3ea0*/  ISETP.NE.AND P0, PT, R0, R5, PT ;  /* 0x000000050000720c */ /* 0x000fe40003f05270 */
[----:B------:R-:W-:Y:S02]  /*3eb0*/  SHF.L.U32 R0, R7, 0x1, RZ ;  /* 0x0000000107007819 */ /* 0x000fe400000006ff */
[----:B------:R-:W-:Y:S02]  /*3ec0*/  ISETP.NE.OR P0, PT, R6, UR10, P0 ;  /* 0x0000000a06007c0c */ /* 0x000fe40008705670 */
[----:B------:R-:W-:-:S05]  /*3ed0*/  SEL R5, R0, RZ, P1 ;  /* 0x000000ff00057207 */ /* 0x000fca0000800000 */
[----:B----4-:R-:W-:Y:S01]  /*3ee0*/  IMAD.WIDE.U32 R2, R5, 0x4, R2 ;  /* 0x0000000405027825 */ /* 0x010fe200078e0002 */
[----:B------:R-:W-:Y:S06]  /*3ef0*/  @P2 BRA `(.L_x_34) ;  /* 0x0000000000142947 */ /* 0x000fec0003800000 */
[----:B------:R-:W-:Y:S01]  /*3f00*/  HFMA2 R5, -RZ, RZ, 0, 5.9604644775390625e-08 ;  /* 0x00000001ff057431 */ /* 0x000fe200000001ff */
[----:B------:R-:W-:Y:S06]  /*3f10*/  MEMBAR.ALL.GPU ;  /* 0x0000000000007992 */ /* 0x000fec000000a000 */
[----:B------:R-:W-:-:S00]  /*3f20*/  ERRBAR ;  /* 0x00000000000079ab */ /* 0x000fc00000000000 */
[----:B------:R-:W-:Y:S06]  /*3f30*/  CGAERRBAR ;  /* 0x00000000000075ab */ /* 0x000fec0000000000 */
[----:B------:R2:W-:Y:S02]  /*3f40*/  REDG.E.ADD.S32.STRONG.GPU desc[UR8][R2.64], R5 ;  /* 0x000000050200798e */ /* 0x0005e4000c12e308 */
.L_x_34:
[----:B------:R-:W-:Y:S05]  /*3f50*/  BSYNC.RECONVERGENT B0 ;  /* 0x0000000000007941 */ /* 0x000fea0003800200 */
.L_x_33:
[----:B------:R-:W-:Y:S05]  /*3f60*/  @P0 EXIT ;  /* 0x000000000000094d */ /* 0x000fea0003800000 */
[----:B------:R-:W-:Y:S05]  /*3f70*/  @P2 BRA `(.L_x_35) ;  /* 0x0000000000202947 */ /* 0x000fea0003800000 */
[----:B------:R-:W-:-:S05]  /*3f80*/  IMAD R0, R4, R7, RZ ;  /* 0x0000000704007224 */ /* 0x000fca00078e02ff */
[----:B------:R-:W-:-:S13]  /*3f90*/  ISETP.NE.AND P0, PT, R0, -0x1, PT ;  /* 0xffffffff0000780c */ /* 0x000fda0003f05270 */
[----:B------:R-:W-:Y:S05]  /*3fa0*/  @!P0 BRA `(.L_x_35) ;  /* 0x0000000000148947 */ /* 0x000fea0003800000 */
.L_x_36:
[----:B--2---:R-:W2:Y:S04]  /*3fb0*/  LDG.E.STRONG.GPU R5, desc[UR8][R2.64] ;  /* 0x0000000802057981 */ /* 0x004ea8000c1ef900 */
[----:B--2---:R-:W-:Y:S01]  /*3fc0*/  CCTL.IVALL ;  /* 0x00000000ff00798f */ /* 0x004fe20002000000 */
[----:B------:R-:W-:Y:S05]  /*3fd0*/  YIELD ;  /* 0x0000000000007946 */ /* 0x000fea0003800000 */
[----:B------:R-:W-:-:S13]  /*3fe0*/  ISETP.NE.AND P0, PT, R5, R0, PT ;  /* 0x000000000500720c */ /* 0x000fda0003f05270 */
[----:B------:R-:W-:Y:S05]  /*3ff0*/  @P0 BRA `(.L_x_36) ;  /* 0xfffffffc00ec0947 */ /* 0x000fea000383ffff */
.L_x_35:
[----:B------:R-:W-:Y:S05]  /*4000*/  WARPSYNC.ALL ;  /* 0x0000000000007948 */ /* 0x000fea0003800000 */
[----:B------:R-:W2:Y:S08]  /*4010*/  LDC.64 R6, c[0x0][0x3f8] ;  /* 0x0000fe00ff067b82 */ /* 0x000eb00000000a00 */
[----:B------:R-:W-:Y:S01]  /*4020*/  BAR.SYNC.DEFER_BLOCKING 0x0 ;  /* 0x0000000000007b1d */ /* 0x000fe20000010000 */
[----:B--2---:R-:W-:-:S04]  /*4030*/  LEA.HI R3, P0, R7, R6, RZ, 0x1 ;  /* 0x0000000607037211 */ /* 0x004fc800078108ff */
[----:B------:R-:W-:-:S04]  /*4040*/  IADD3.X R0, PT, PT, RZ, R7, RZ, P0, !PT ;  /* 0x00000007ff007210 */ /* 0x000fc800007fe4ff */
[--C-:B------:R-:W-:Y:S02]  /*4050*/  SHF.R.S64 R3, R3, 0x1, R0.reuse ;  /* 0x0000000103037819 */ /* 0x100fe40000001000 */
[----:B------:R-:W-:Y:S02]  /*4060*/  SHF.R.S32.HI R0, RZ, 0x1, R0 ;  /* 0x00000001ff007819 */ /* 0x000fe40000011400 */
[----:B------:R-:W-:-:S04]  /*4070*/  ISETP.GT.U32.AND P0, PT, R3, R30, PT ;  /* 0x0000001e0300720c */ /* 0x000fc80003f04070 */
[----:B------:R-:W-:-:S13]  /*4080*/  ISETP.GT.AND.EX P0, PT, R0, RZ, PT, P0 ;  /* 0x000000ff0000720c */ /* 0x000fda0003f04300 */
[----:B------:R-:W-:Y:S05]  /*4090*/  @!P0 EXIT ;  /* 0x000000000000894d */ /* 0x000fea0003800000 */
[----:B------:R-:W-:Y:S01]  /*40a0*/  IADD3 R2, P1, PT, R30, 0x180, RZ ;  /* 0x000001801e027810 */ /* 0x000fe20007f3e0ff */
[----:B------:R-:W-:Y:S01]  /*40b0*/  BSSY.RECONVERGENT B0, `(.L_x_37) ;  /* 0x000005a000007945 */ /* 0x000fe20003800200 */
[----:B------:R-:W-:Y:S02]  /*40c0*/  MOV R31, RZ ;  /* 0x000000ff001f7202 */ /* 0x000fe40000000f00 */
[----:B------:R-:W-:Y:S02]  /*40d0*/  ISETP.GT.U32.AND P0, PT, R3, R2, PT ;  /* 0x000000020300720c */ /* 0x000fe40003f04070 */
[----:B------:R-:W-:-:S04]  /*40e0*/  IADD3.X R5, PT, PT, RZ, R31, RZ, P1, !PT ;  /* 0x0000001fff057210 */ /* 0x000fc80000ffe4ff */
[----:B------:R-:W-:-:S04]  /*40f0*/  ISETP.GT.AND.EX P0, PT, R0, R5, PT, P0 ;  /* 0x000000050000720c */ /* 0x000fc80003f04300 */
[----:B------:R-:W-:Y:S02]  /*4100*/  SEL R11, R3, R2, P0 ;  /* 0x00000002030b7207 */ /* 0x000fe40000000000 */
[----:B------:R-:W-:Y:S02]  /*4110*/  SEL R2, R0, R5, P0 ;  /* 0x0000000500027207 */ /* 0x000fe40000000000 */
[----:B------:R-:W-:-:S04]  /*4120*/  IADD3 R11, P0, PT, R11, -0x180, RZ ;  /* 0xfffffe800b0b7810 */ /* 0x000fc80007f1e0ff */
[----:B------:R-:W-:Y:S02]  /*4130*/  IADD3.X R2, PT, PT, R2, -0x1, RZ, P0, !PT ;  /* 0xffffffff02027810 */ /* 0x000fe400007fe4ff */
[----:B------:R-:W-:-:S04]  /*4140*/  ISETP.NE.U32.AND P0, PT, R11, R30, PT ;  /* 0x0000001e0b00720c */ /* 0x000fc80003f05070 */
[----:B------:R-:W-:-:S04]  /*4150*/  ISETP.NE.AND.EX P0, PT, R2, R31, PT, P0 ;  /* 0x0000001f0200720c */ /* 0x000fc80003f05300 */
[----:B01----:R-:W-:-:S04]  /*4160*/  SEL R15, RZ, 0x1, !P0 ;  /* 0x00000001ff0f7807 */ /* 0x003fc80004000000 */
[----:B------:R-:W-:-:S04]  /*4170*/  IADD3 R11, P0, P1, R11, -R15, -R30 ;  /* 0x8000000f0b0b7210 */ /* 0x000fc8000791e81e */
[----:B------:R-:W-:-:S05]  /*4180*/  IADD3.X R13, PT, PT, R2, -0x1, ~R31, P0, P1 ;  /* 0xffffffff020d7810 */ /* 0x000fca00007e2c1f */
[----:B------:R-:W-:-:S04]  /*4190*/  IMAD.WIDE.U32 R4, R13, -0x55555555, RZ ;  /* 0xaaaaaaab0d047825 */ /* 0x000fc800078e00ff */
[----:B------:R-:W-:-:S04]  /*41a0*/  IMAD.WIDE.U32 R8, P0, R11, -0x55555556, R4 ;  /* 0xaaaaaaaa0b087825 */ /* 0x000fc80007800004 */
[----:B------:R-:W-:Y:S01]  /*41b0*/  IMAD.WIDE.U32 R4, R11, -0x55555555, RZ ;  /* 0xaaaaaaab0b047825 */ /* 0x000fe200078e00ff */
[----:B------:R-:W-:Y:S02]  /*41c0*/  IADD3.X R11, PT, PT, RZ, RZ, RZ, P0, !PT ;  /* 0x000000ffff0b7210 */ /* 0x000fe400007fe4ff */
[----:B------:R-:W-:Y:S02]  /*41d0*/  MOV R10, R9 ;  /* 0x00000009000a7202 */ /* 0x000fe40000000f00 */
[----:B------:R-:W-:Y:S01]  /*41e0*/  IADD3 RZ, P0, PT, R5, R8, RZ ;  /* 0x0000000805ff7210 */ /* 0x000fe20007f1e0ff */
[----:B------:R-:W-:-:S04]  /*41f0*/  IMAD.WIDE.U32 R8, R6, 0x3, RZ ;  /* 0x0000000306087825 */ /* 0x000fc800078e00ff */
[----:B------:R-:W-:Y:S01]  /*4200*/  IMAD.WIDE.U32.X R4, R13, -0x55555556, R10, P0 ;  /* 0xaaaaaaaa0d047825 */ /* 0x000fe200000e040a */
[----:B------:R-:W-:-:S04]  /*4210*/  LEA R11, R7, R7, 0x1 ;  /* 0x00000007070b7211 */ /* 0x000fc800078e08ff */
[----:B------:R-:W-:Y:S02]  /*4220*/  SHF.R.U64 R2, R4, 0x8, R5 ;  /* 0x0000000804027819 */ /* 0x000fe40000001205 */
[----:B------:R-:W-:Y:S02]  /*4230*/  IADD3 R11, PT, PT, R9, R11, RZ ;  /* 0x0000000b090b7210 */ /* 0x000fe40007ffe0ff */
[----:B------:R-:W-:Y:S02]  /*4240*/  IADD3 R2, P0, PT, R2, R15, RZ ;  /* 0x0000000f02027210 */ /* 0x000fe40007f1e0ff */
[----:B------:R-:W-:Y:S02]  /*4250*/  LEA.HI R28, P2, R11, R8, RZ, 0x1 ;  /* 0x000000080b1c7211 */ /* 0x000fe400078508ff */
[----:B------:R-:W-:Y:S02]  /*4260*/  LOP3.LUT R10, R2, 0x3, RZ, 0xc0, !PT ;  /* 0x00000003020a7812 */ /* 0x000fe400078ec0ff */
[----:B------:R-:W-:-:S02]  /*4270*/  LEA.HI.X R4, R5, RZ, RZ, 0x18, P0 ;  /* 0x000000ff05047211 */ /* 0x000fc400000fc4ff */
[----:B------:R-:W-:Y:S02]  /*4280*/  ISETP.NE.U32.AND P1, PT, R10, 0x3, PT ;  /* 0x000000030a00780c */ /* 0x000fe40003f25070 */
[----:B------:R-:W-:Y:S02]  /*4290*/  ISETP.GE.U32.AND P0, PT, R2, 0x3, PT ;  /* 0x000000030200780c */ /* 0x000fe40003f06070 */
[----:B------:R-:W-:Y:S02]  /*42a0*/  ISETP.NE.AND.EX P1, PT, RZ, RZ, PT, P1 ;  /* 0x000000ffff00720c */ /* 0x000fe40003f25310 */
[----:B------:R-:W-:Y:S02]  /*42b0*/  IADD3.X R11, PT, PT, RZ, R11, RZ, P2, !PT ;  /* 0x0000000bff0b7210 */ /* 0x000fe400017fe4ff */
[----:B------:R-:W-:Y:S02]  /*42c0*/  ISETP.GE.U32.AND.EX P0, PT, R4, RZ, PT, P0 ;  /* 0x000000ff0400720c */ /* 0x000fe40003f06100 */
[----:B------:R-:W-:-:S02]  /*42d0*/  SHF.R.S64 R28, R28, 0x1, R11 ;  /* 0x000000011c1c7819 */ /* 0x000fc4000000100b */
[----:B------:R-:W-:-:S05]  /*42e0*/  SHF.R.S32.HI R35, RZ, 0x1, R11 ;  /* 0x00000001ff237819 */ /* 0x000fca000001140b */
[----:B------:R-:W-:Y:S05]  /*42f0*/  @!P1 BRA `(.L_x_38) ;  /* 0x0000000000d49947 */ /* 0x000fea0003800000 */
[----:B------:R-:W0:Y:S01]  /*4300*/  LDCU.64 UR4, c[0x0][0x3d8] ;  /* 0x00007b00ff0477ac */ /* 0x000e220008000a00 */
[----:B------:R-:W-:Y:S02]  /*4310*/  IADD3 R9, PT, PT, R2, 0x1, RZ ;  /* 0x0000000102097810 */ /* 0x000fe40007ffe0ff */
[C---:B------:R-:W-:Y:S01]  /*4320*/  SHF.L.U32 R21, R30.reuse, 0x3, RZ ;  /* 0x000000031e157819 */ /* 0x040fe200000006ff */
[----:B------:R-:W1:Y:S01]  /*4330*/  LDCU.64 UR6, c[0x0][0x390] ;  /* 0x00007200ff0677ac */ /* 0x000e620008000a00 */
[----:B------:R-:W-:Y:S02]  /*4340*/  LOP3.LUT R9, R9, 0x3, RZ, 0xc0, !PT ;  /* 0x0000000309097812 */ /* 0x000fe400078ec0ff */
[--C-:B------:R-:W-:Y:S01]  /*4350*/  SHF.L.U64.HI R22, R30, 0x3, R31.reuse ;  /* 0x000000031e167819 */ /* 0x100fe2000001021f */
[----:B------:R-:W2:Y:S01]  /*4360*/  LDCU.64 UR10, c[0x0][0x388] ;  /* 0x00007100ff0a77ac */ /* 0x000ea20008000a00 */
[----:B------:R-:W-:Y:S01]  /*4370*/  SHF.L.U32 R29, R7, 0x2, RZ ;  /* 0x00000002071d7819 */ /* 0x000fe200000006ff */
[----:B------:R-:W-:Y:S01]  /*4380*/  IMAD.WIDE.U32 R4, R9, 0x180, R30 ;  /* 0x0000018009047825 */ /* 0x000fe200078e001e */
[----:B------:R-:W-:-:S02]  /*4390*/  SHF.L.U64.HI R33, R3, 0x2, R0 ;  /* 0x0000000203217819 */ /* 0x000fc40000010200 */
[----:B------:R-:W-:Y:S02]  /*43a0*/  SHF.L.U64.HI R27, R28, 0x2, R35 ;  /* 0x000000021c1b7819 */ /* 0x000fe40000010223 */
[C---:B0-----:R-:W-:Y:S01]  /*43b0*/  LEA R25, P1, R30.reuse, UR4, 0x2 ;  /* 0x000000041e197c11 */ /* 0x041fe2000f8210ff */
[----:B------:R-:W-:Y:S01]  /*43c0*/  UMOV UR4, URZ ;  /* 0x000000ff00047c82 */ /* 0x000fe20008000000 */
[----:B-1----:R-:W-:Y:S02]  /*43d0*/  IADD3 R23, P2, PT, R21, UR6, RZ ;  /* 0x0000000615177c10 */ /* 0x002fe4000ff5e0ff */
[----:B------:R-:W-:Y:S02]  /*43e0*/  LEA.HI.X R26, R30, UR5, R31, 0x2, P1 ;  /* 0x000000051e1a7c11 */ /* 0x000fe400088f141f */
[----:B------:R-:W-:Y:S02]  /*43f0*/  IADD3 R31, PT, PT, R5, UR4, RZ ;  /* 0x00000004051f7c10 */ /* 0x000fe4000fffe0ff */
[----:B------:R-:W-:Y:S01]  /*4400*/  MOV R30, R4 ;  /* 0x00000004001e7202 */ /* 0x000fe20000000f00 */
[----:B------:R-:W-:Y:S01]  /*4410*/  IMAD.WIDE.U32 R4, R6, 0x4, RZ ;  /* 0x0000000406047825 */ /* 0x000fe200078e00ff */
[----:B------:R-:W-:-:S02]  /*4420*/  IADD3.X R24, PT, PT, R22, UR7, RZ, P2, !PT ;  /* 0x0000000716187c10 */ /* 0x000fc400097fe4ff */
[----:B--2---:R-:W-:Y:S02]  /*4430*/  IADD3 R21, P1, PT, R21, UR10, RZ ;  /* 0x0000000a15157c10 */ /* 0x004fe4000ff3e0ff */
[----:B------:R-:W-:Y:S02]  /*4440*/  IADD3 R2, P2, PT, RZ, -R9, RZ ;  /* 0x80000009ff027210 */ /* 0x000fe40007f5e0ff */
[----:B------:R-:W-:Y:S02]  /*4450*/  IADD3.X R22, PT, PT, R22, UR11, RZ, P1, !PT ;  /* 0x0000000b16167c10 */ /* 0x000fe40008ffe4ff */
[----:B------:R-:W-:Y:S02]  /*4460*/  IADD3 R29, PT, PT, R5, R29, RZ ;  /* 0x0000001d051d7210 */ /* 0x000fe40007ffe0ff */
[----:B------:R-:W-:-:S07]  /*4470*/  IADD3.X R20, PT, PT, RZ, -0x1, RZ, P2, !PT ;  /* 0xffffffffff147810 */ /* 0x000fce00017fe4ff */
.L_x_39:
[-C--:B0-----:R-:W-:Y:S02]  /*4480*/  LEA R10, P1, R3, R25.reuse, 0x2 ;  /* 0x00000019030a7211 */ /* 0x081fe400078210ff */
[----:B------:R-:W-:Y:S02]  /*4490*/  IADD3 R12, P2, PT, R25, R4, RZ ;  /* 0x00000004190c7210 */ /* 0x000fe40007f5e0ff */
[----:B------:R-:W-:Y:S02]  /*44a0*/  LEA R14, P3, R28, R25, 0x2 ;  /* 0x000000191c0e7211 */ /* 0x000fe400078610ff */
[C---:B------:R-:W-:Y:S02]  /*44b0*/  IADD3.X R11, PT, PT, R26.reuse, R33, RZ, P1, !PT ;  /* 0x000000211a0b7210 */ /* 0x040fe40000ffe4ff */
[----:B------:R-:W-:Y:S02]  /*44c0*/  MOV R8, R25 ;  /* 0x0000001900087202 */ /* 0x000fe40000000f00 */
[----:B------:R-:W-:Y:S01]  /*44d0*/  MOV R9, R26 ;  /* 0x0000001a00097202 */ /* 0x000fe20000000f00 */
[----:B------:R0:W2:Y:S01]  /*44e0*/  LDG.E R17, desc[UR8][R10.64] ;  /* 0x000000080a117981 */ /* 0x0000a2000c1e1900 */
[----:B------:R-:W-:-:S02]  /*44f0*/  IADD3.X R13, PT, PT, R26, R29, RZ, P2, !PT ;  /* 0x0000001d1a0d7210 */ /* 0x000fc400017fe4ff */
[----:B------:R-:W-:Y:S01]  /*4500*/  IADD3.X R15, PT, PT, R26, R27, RZ, P3, !PT ;  /* 0x0000001b1a0f7210 */ /* 0x000fe20001ffe4ff */
[----:B------:R1:W2:Y:S04]  /*4510*/  LDG.E R16, desc[UR8][R8.64] ;  /* 0x0000000808107981 */ /* 0x0002a8000c1e1900 */
[----:B------:R-:W3:Y:S04]  /*4520*/  LDG.E R18, desc[UR8][R12.64] ;  /* 0x000000080c127981 */ /* 0x000ee8000c1e1900 */
[----:B------:R-:W3:Y:S01]  /*4530*/  LDG.E R19, desc[UR8][R14.64] ;  /* 0x000000080e137981 */ /* 0x000ee2000c1e1900 */
[----:B0-----:R-:W-:-:S02]  /*4540*/  MOV R10, R23 ;  /* 0x00000017000a7202 */ /* 0x001fc40000000f00 */
[----:B-1----:R-:W-:Y:S02]  /*4550*/  MOV R8, R21 ;  /* 0x0000001500087202 */ /* 0x002fe40000000f00 */
[----:B------:R-:W-:Y:S02]  /*4560*/  MOV R9, R22 ;  /* 0x0000001600097202 */ /* 0x000fe40000000f00 */
[----:B------:R-:W-:Y:S02]  /*4570*/  MOV R11, R24 ;  /* 0x00000018000b7202 */ /* 0x000fe40000000f00 */
[----:B------:R-:W-:-:S04]  /*4580*/  IADD3 R2, P1, PT, R2, 0x1, RZ ;  /* 0x0000000102027810 */ /* 0x000fc80007f3e0ff */
[----:B------:R-:W-:Y:S02]  /*4590*/  IADD3.X R20, PT, PT, RZ, R20, RZ, P1, !PT ;  /* 0x00000014ff147210 */ /* 0x000fe40000ffe4ff */
[----:B------:R-:W-:-:S04]  /*45a0*/  ISETP.NE.U32.AND P1, PT, R2, RZ, PT ;  /* 0x000000ff0200720c */ /* 0x000fc80003f25070 */
[----:B------:R-:W-:Y:S02]  /*45b0*/  ISETP.NE.AND.EX P1, PT, R20, RZ, PT, P1 ;  /* 0x000000ff1400720c */ /* 0x000fe40003f25310 */
[----:B------:R-:W-:Y:S02]  /*45c0*/  IADD3 R25, P2, PT, R25, 0x600, RZ ;  /* 0x0000060019197810 */ /* 0x000fe40007f5e0ff */
[----:B------:R-:W-:Y:S02]  /*45d0*/  IADD3 R23, P3, PT, R23, 0xc00, RZ ;  /* 0x00000c0017177810 */ /* 0x000fe40007f7e0ff */
[----:B------:R-:W-:Y:S02]  /*45e0*/  IADD3 R21, P4, PT, R21, 0xc00, RZ ;  /* 0x00000c0015157810 */ /* 0x000fe40007f9e0ff */
[----:B------:R-:W-:Y:S02]  /*45f0*/  IADD3.X R26, PT, PT, RZ, R26, RZ, P2, !PT ;  /* 0x0000001aff1a7210 */ /* 0x000fe400017fe4ff */
[----:B------:R-:W-:-:S02]  /*4600*/  IADD3.X R24, PT, PT, RZ, R24, RZ, P3, !PT ;  /* 0x00000018ff187210 */ /* 0x000fc40001ffe4ff */
[----:B------:R-:W-:Y:S01]  /*4610*/  IADD3.X R22, PT, PT, RZ, R22, RZ, P4, !PT ;  /* 0x00000016ff167210 */ /* 0x000fe200027fe4ff */
[----:B--2---:R0:W-:Y:S04]  /*4620*/  STG.E.64 desc[UR8][R8.64], R16 ;  /* 0x0000001008007986 */ /* 0x0041e8000c101b08 */
[----:B---3--:R0:W-:Y:S01]  /*4630*/  STG.E.64 desc[UR8][R10.64], R18 ;  /* 0x000000120a007986 */ /* 0x0081e2000c101b08 */
[----:B------:R-:W-:Y:S05]  /*4640*/  @P1 BRA `(.L_x_39) ;  /* 0xfffffffc008c1947 */ /* 0x000fea000383ffff */
.L_x_38:
[----:B------:R-:W-:Y:S05]  /*4650*/  BSYNC.RECONVERGENT B0 ;  /* 0x0000000000007941 */ /* 0x000fea0003800200 */
.L_x_37:
[----:B------:R-:W-:Y:S05]  /*4660*/  @!P0 EXIT ;  /* 0x000000000000894d */ /* 0x000fea0003800000 */
[C---:B------:R-:W-:Y:S01]  /*4670*/  SHF.L.U64.HI R2, R6.reuse, 0x2, R7 ;  /* 0x0000000206027819 */ /* 0x040fe20000010207 */
[----:B------:R-:W1:Y:S01]  /*4680*/  LDCU.64 UR4, c[0x0][0x3d8] ;  /* 0x00007b00ff0477ac */ /* 0x000e620008000a00 */
[----:B------:R-:W-:Y:S02]  /*4690*/  SHF.L.U32 R6, R6, 0x2, RZ ;  /* 0x0000000206067819 */ /* 0x000fe400000006ff */
[C---:B------:R-:W-:Y:S01]  /*46a0*/  SHF.L.U64.HI R7, R28.reuse, 0x2, R35 ;  /* 0x000000021c077819 */ /* 0x040fe20000010223 */
[----:B------:R-:W2:Y:S01]  /*46b0*/  LDCU.64 UR6, c[0x0][0x388] ;  /* 0x00007100ff0677ac */ /* 0x000ea20008000a00 */
[----:B0-----:R-:W-:Y:S02]  /*46c0*/  SHF.L.U32 R8, R28, 0x2, RZ ;  /* 0x000000021c087819 */ /* 0x001fe400000006ff */
[C---:B------:R-:W-:Y:S01]  /*46d0*/  SHF.L.U64.HI R4, R3.reuse, 0x2, R0 ;  /* 0x0000000203047819 */ /* 0x040fe20000010200 */
[----:B------:R-:W0:Y:S01]  /*46e0*/  LDCU.64 UR10, c[0x0][0x390] ;  /* 0x00007200ff0a77ac */ /* 0x000e220008000a00 */
[----:B------:R-:W-:-:S07]  /*46f0*/  SHF.L.U32 R5, R3, 0x2, RZ ;  /* 0x0000000203057819 */ /* 0x000fce00000006ff */
.L_x_40:
[C---:B---3--:R-:W-:Y:S02]  /*4700*/  SHF.L.U32 R23, R30.reuse, 0x2, RZ ;  /* 0x000000021e177819 */ /* 0x048fe400000006ff */
[----:B------:R-:W-:Y:S02]  /*4710*/  SHF.L.U64.HI R26, R30, 0x2, R31 ;  /* 0x000000021e1a7819 */ /* 0x000fe4000001021f */
[----:B-1----:R-:W-:-:S04]  /*4720*/  IADD3 R10, P0, PT, R23, UR4, RZ ;  /* 0x00000004170a7c10 */ /* 0x002fc8000ff1e0ff */
[----:B------:R-:W-:Y:S02]  /*4730*/  IADD3.X R11, PT, PT, R26, UR5, RZ, P0, !PT ;  /* 0x000000051a0b7c10 */ /* 0x000fe400087fe4ff */
[C---:B------:R-:W-:Y:S02]  /*4740*/  IADD3 R12, P0, PT, R10.reuse, R5, RZ ;  /* 0x000000050a0c7210 */ /* 0x040fe40007f1e0ff */
[C---:B------:R-:W-:Y:S01]  /*4750*/  IADD3 R16, P1, PT, R10.reuse, R8, RZ ;  /* 0x000000080a107210 */ /* 0x040fe20007f3e0ff */
[----:B------:R1:W3:Y:S01]  /*4760*/  LDG.E R18, desc[UR8][R10.64] ;  /* 0x000000080a127981 */ /* 0x0002e2000c1e1900 */
[C---:B------:R-:W-:Y:S02]  /*4770*/  IADD3.X R13, PT, PT, R11.reuse, R4, RZ, P0, !PT ;  /* 0x000000040b0d7210 */ /* 0x040fe400007fe4ff */
[----:B------:R-:W-:Y:S02]  /*4780*/  IADD3 R14, P0, PT, R10, R6, RZ ;  /* 0x000000060a0e7210 */ /* 0x000fe40007f1e0ff */
[C---:B------:R-:W-:Y:S01]  /*4790*/  IADD3.X R17, PT, PT, R11.reuse, R7, RZ, P1, !PT ;  /* 0x000000070b117210 */ /* 0x040fe20000ffe4ff */
[----:B------:R-:W3:Y:S01]  /*47a0*/  LDG.E R19, desc[UR8][R12.64] ;  /* 0x000000080c137981 */ /* 0x000ee2000c1e1900 */
[----:B------:R-:W-:-:S03]  /*47b0*/  IADD3.X R15, PT, PT, R11, R2, RZ, P0, !PT ;  /* 0x000000020b0f7210 */ /* 0x000fc600007fe4ff */
[----:B------:R-:W4:Y:S04]  /*47c0*/  LDG.E R21, desc[UR8][R16.64] ;  /* 0x0000000810157981 */ /* 0x000f28000c1e1900 */
[----:B------:R5:W4:Y:S01]  /*47d0*/  LDG.E R20, desc[UR8][R14.64] ;  /* 0x000000080e147981 */ /* 0x000b22000c1e1900 */
[C---:B------:R-:W-:Y:S02]  /*47e0*/  SHF.L.U32 R9, R30.reuse, 0x3, RZ ;  /* 0x000000031e097819 */ /* 0x040fe400000006ff */
[----:B------:R-:W-:Y:S02]  /*47f0*/  SHF.L.U64.HI R31, R30, 0x3, R31 ;  /* 0x000000031e1f7819 */ /* 0x000fe4000001021f */
[----:B------:R-:W-:Y:S02]  /*4800*/  LOP3.LUT R24, R9, 0xfffffff8, RZ, 0xc0, !PT ;  /* 0xfffffff809187812 */ /* 0x000fe400078ec0ff */
[----:B------:R-:W-:-:S02]  /*4810*/  LOP3.LUT R23, R23, 0xfffffffc, RZ, 0xc0, !PT ;  /* 0xfffffffc17177812 */ /* 0x000fc400078ec0ff */
[----:B------:R-:W-:Y:S02]  /*4820*/  LOP3.LUT R25, R31, 0x3, RZ, 0xc0, !PT ;  /* 0x000000031f197812 */ /* 0x000fe400078ec0ff */
[----:B--2---:R-:W-:Y:S02]  /*4830*/  IADD3 R22, P0, PT, R24, UR6, RZ ;  /* 0x0000000618167c10 */ /* 0x004fe4000ff1e0ff */
[----:B-1----:R-:W-:Y:S02]  /*4840*/  LOP3.LUT R11, R26, 0x3, RZ, 0xc0, !PT ;  /* 0x000000031a0b7812 */ /* 0x002fe400078ec0ff */
[----:B0-----:R-:W-:Y:S02]  /*4850*/  IADD3 R24, P1, PT, R24, UR10, RZ ;  /* 0x0000000a18187c10 */ /* 0x001fe4000ff3e0ff */
[----:B------:R-:W-:Y:S02]  /*4860*/  IADD3 R10, P2, PT, R23, UR4, RZ ;  /* 0x00000004170a7c10 */ /* 0x000fe4000ff5e0ff */
[----:B------:R-:W-:-:S02]  /*4870*/  IADD3.X R23, PT, PT, R25, UR7, RZ, P0, !PT ;  /* 0x0000000719177c10 */ /* 0x000fc400087fe4ff */
[----:B------:R-:W-:Y:S02]  /*4880*/  IADD3.X R25, PT, PT, R25, UR11, RZ, P1, !PT ;  /* 0x0000000b19197c10 */ /* 0x000fe40008ffe4ff */
[----:B------:R-:W-:Y:S02]  /*4890*/  IADD3.X R11, PT, PT, R11, UR5, RZ, P2, !PT ;  /* 0x000000050b0b7c10 */ /* 0x000fe400097fe4ff */
[C---:B-----5:R-:W-:Y:S02]  /*48a0*/  IADD3 R14, P0, PT, R10.reuse, R5, RZ ;  /* 0x000000050a0e7210 */ /* 0x060fe40007f1e0ff */
[C---:B------:R-:W-:Y:S02]  /*48b0*/  IADD3 R16, P1, PT, R10.reuse, R6, RZ ;  /* 0x000000060a107210 */ /* 0x040fe40007f3e0ff */
[----:B------:R-:W-:Y:S02]  /*48c0*/  IADD3 R12, P2, PT, R10, R8, RZ ;  /* 0x000000080a0c7210 */ /* 0x000fe40007f5e0ff */
[----:B------:R-:W-:-:S02]  /*48d0*/  IADD3.X R15, PT, PT, R11, R4, RZ, P0, !PT ;  /* 0x000000040b0f7210 */ /* 0x000fc400007fe4ff */
[C---:B------:R-:W-:Y:S02]  /*48e0*/  IADD3.X R17, PT, PT, R11.reuse, R2, RZ, P1, !PT ;  /* 0x000000020b117210 */ /* 0x040fe40000ffe4ff */
[----:B------:R-:W-:Y:S01]  /*48f0*/  IADD3.X R13, PT, PT, R11, R7, RZ, P2, !PT ;  /* 0x000000070b0d7210 */ /* 0x000fe200017fe4ff */
[----:B---3--:R0:W-:Y:S04]  /*4900*/  STG.E.64 desc[UR8][R22.64], R18 ;  /* 0x0000001216007986 */ /* 0x0081e8000c101b08 */
[----:B----4-:R1:W-:Y:S04]  /*4910*/  STG.E.64 desc[UR8][R24.64], R20 ;  /* 0x0000001418007986 */ /* 0x0103e8000c101b08 */
[----:B------:R-:W2:Y:S04]  /*4920*/  LDG.E R26, desc[UR8][R10.64+0x600] ;  /* 0x000600080a1a7981 */ /* 0x000ea8000c1e1900 */
[----:B------:R-:W2:Y:S04]  /*4930*/  LDG.E R27, desc[UR8][R14.64+0x600] ;  /* 0x000600080e1b7981 */ /* 0x000ea8000c1e1900 */
[----:B------:R-:W3:Y:S04]  /*4940*/  LDG.E R28, desc[UR8][R16.64+0x600] ;  /* 0x00060008101c7981 */ /* 0x000ee8000c1e1900 */
[----:B------:R-:W3:Y:S01]  /*4950*/  LDG.E R29, desc[UR8][R12.64+0x600] ;  /* 0x000600080c1d7981 */ /* 0x000ee2000c1e1900 */
[----:B0-----:R-:W-:-:S04]  /*4960*/  IADD3 R22, P0, PT, R9, 0xc00, RZ ;  /* 0x00000c0009167810 */ /* 0x001fc80007f1e0ff */
[----:B------:R-:W-:Y:S02]  /*4970*/  IADD3.X R23, PT, PT, RZ, R31, RZ, P0, !PT ;  /* 0x0000001fff177210 */ /* 0x000fe400007fe4ff */
[----:B------:R-:W-:Y:S02]  /*4980*/  LOP3.LUT R22, R22, 0xfffffff8, RZ, 0xc0, !PT ;  /* 0xfffffff816167812 */ /* 0x000fe400078ec0ff */
[----:B------:R-:W-:Y:S02]  /*4990*/  LOP3.LUT R23, R23, 0x3, RZ, 0xc0, !PT ;  /* 0x0000000317177812 */ /* 0x000fe400078ec0ff */
[C---:B------:R-:W-:Y:S02]  /*49a0*/  IADD3 R18, P0, PT, R22.reuse, UR6, RZ ;  /* 0x0000000616127c10 */ /* 0x040fe4000ff1e0ff */
[----:B------:R-:W-:Y:S02]  /*49b0*/  IADD3 R22, P1, PT, R22, UR10, RZ ;  /* 0x0000000a16167c10 */ /* 0x000fe4000ff3e0ff */
[----:B------:R-:W-:-:S02]  /*49c0*/  IADD3.X R19, PT, PT, R23, UR7, RZ, P0, !PT ;  /* 0x0000000717137c10 */ /* 0x000fc400087fe4ff */
[----:B------:R-:W-:-:S03]  /*49d0*/  IADD3.X R23, PT, PT, R23, UR11, RZ, P1, !PT ;  /* 0x0000000b17177c10 */ /* 0x000fc60008ffe4ff */
[----:B--2---:R0:W-:Y:S04]  /*49e0*/  STG.E.64 desc[UR8][R18.64], R26 ;  /* 0x0000001a12007986 */ /* 0x0041e8000c101b08 */
[----:B---3--:R2:W-:Y:S04]  /*49f0*/  STG.E.64 desc[UR8][R22.64], R28 ;  /* 0x0000001c16007986 */ /* 0x0085e8000c101b08 */
[----:B-1----:R-:W3:Y:S04]  /*4a00*/  LDG.E R24, desc[UR8][R10.64+0xc00] ;  /* 0x000c00080a187981 */ /* 0x002ee8000c1e1900 */
[----:B------:R-:W3:Y:S04]  /*4a10*/  LDG.E R25, desc[UR8][R14.64+0xc00] ;  /* 0x000c00080e197981 */ /* 0x000ee8000c1e1900 */
[----:B------:R-:W4:Y:S04]  /*4a20*/  LDG.E R32, desc[UR8][R16.64+0xc00] ;  /* 0x000c000810207981 */ /* 0x000f28000c1e1900 */
[----:B------:R-:W4:Y:S01]  /*4a30*/  LDG.E R33, desc[UR8][R12.64+0xc00] ;  /* 0x000c00080c217981 */ /* 0x000f22000c1e1900 */
[----:B------:R-:W-:-:S04]  /*4a40*/  IADD3 R21, P0, PT, R9, 0x1800, RZ ;  /* 0x0000180009157810 */ /* 0x000fc80007f1e0ff */
[----:B------:R-:W-:Y:S02]  /*4a50*/  IADD3.X R34, PT, PT, RZ, R31, RZ, P0, !PT ;  /* 0x0000001fff227210 */ /* 0x000fe400007fe4ff */
[----:B------:R-:W-:Y:S02]  /*4a60*/  LOP3.LUT R21, R21, 0xfffffff8, RZ, 0xc0, !PT ;  /* 0xfffffff815157812 */ /* 0x000fe400078ec0ff */
[----:B------:R-:W-:Y:S02]  /*4a70*/  LOP3.LUT R34, R34, 0x3, RZ, 0xc0, !PT ;  /* 0x0000000322227812 */ /* 0x000fe400078ec0ff */
[C---:B------:R-:W-:Y:S02]  /*4a80*/  IADD3 R20, P0, PT, R21.reuse, UR6, RZ ;  /* 0x0000000615147c10 */ /* 0x040fe4000ff1e0ff */
[----:B0-----:R-:W-:Y:S02]  /*4a90*/  IADD3 R18, P1, PT, R21, UR10, RZ ;  /* 0x0000000a15127c10 */ /* 0x001fe4000ff3e0ff */
[----:B------:R-:W-:-:S02]  /*4aa0*/  IADD3.X R21, PT, PT, R34, UR7, RZ, P0, !PT ;  /* 0x0000000722157c10 */ /* 0x000fc400087fe4ff */
[----:B------:R-:W-:-:S03]  /*4ab0*/  IADD3.X R19, PT, PT, R34, UR11, RZ, P1, !PT ;  /* 0x0000000b22137c10 */ /* 0x000fc60008ffe4ff */
[----:B---3--:R0:W-:Y:S04]  /*4ac0*/  STG.E.64 desc[UR8][R20.64], R24 ;  /* 0x0000001814007986 */ /* 0x0081e8000c101b08 */
[----:B----4-:R3:W-:Y:S04]  /*4ad0*/  STG.E.64 desc[UR8][R18.64], R32 ;  /* 0x0000002012007986 */ /* 0x0107e8000c101b08 */
[----:B------:R-:W4:Y:S04]  /*4ae0*/  LDG.E R26, desc[UR8][R10.64+0x1200] ;  /* 0x001200080a1a7981 */ /* 0x000f28000c1e1900 */
[----:B------:R-:W4:Y:S04]  /*4af0*/  LDG.E R27, desc[UR8][R14.64+0x1200] ;  /* 0x001200080e1b7981 */ /* 0x000f28000c1e1900 */
[----:B--2---:R-:W2:Y:S04]  /*4b00*/  LDG.E R28, desc[UR8][R16.64+0x1200] ;  /* 0x00120008101c7981 */ /* 0x004ea8000c1e1900 */
[----:B------:R-:W2:Y:S01]  /*4b10*/  LDG.E R29, desc[UR8][R12.64+0x1200] ;  /* 0x001200080c1d7981 */ /* 0x000ea2000c1e1900 */
[----:B------:R-:W-:-:S04]  /*4b20*/  IADD3 R9, P0, PT, R9, 0x2400, RZ ;  /* 0x0000240009097810 */ /* 0x000fc80007f1e0ff */
[----:B------:R-:W-:Y:S02]  /*4b30*/  IADD3.X R31, PT, PT, RZ, R31, RZ, P0, !PT ;  /* 0x0000001fff1f7210 */ /* 0x000fe400007fe4ff */
[----:B------:R-:W-:Y:S02]  /*4b40*/  LOP3.LUT R9, R9, 0xfffffff8, RZ, 0xc0, !PT ;  /* 0xfffffff809097812 */ /* 0x000fe400078ec0ff */
[----:B------:R-:W-:Y:S02]  /*4b50*/  LOP3.LUT R31, R31, 0x3, RZ, 0xc0, !PT ;  /* 0x000000031f1f7812 */ /* 0x000fe400078ec0ff */
[C---:B------:R-:W-:Y:S02]  /*4b60*/  IADD3 R22, P0, PT, R9.reuse, UR6, RZ ;  /* 0x0000000609167c10 */ /* 0x040fe4000ff1e0ff */
[----:B0-----:R-:W-:Y:S02]  /*4b70*/  IADD3 R20, P1, PT, R9, UR10, RZ ;  /* 0x0000000a09147c10 */ /* 0x001fe4000ff3e0ff */
[----:B------:R-:W-:-:S02]  /*4b80*/  IADD3.X R23, PT, PT, R31, UR7, RZ, P0, !PT ;  /* 0x000000071f177c10 */ /* 0x000fc400087fe4ff */
[----:B------:R-:W-:Y:S02]  /*4b90*/  IADD3.X R21, PT, PT, R31, UR11, RZ, P1, !PT ;  /* 0x0000000b1f157c10 */ /* 0x000fe40008ffe4ff */
[----:B------:R-:W-:-:S04]  /*4ba0*/  IADD3 R30, PT, PT, R30, 0x600, RZ ;  /* 0x000006001e1e7810 */ /* 0x000fc80007ffe0ff */
[----:B------:R-:W-:-:S04]  /*4bb0*/  ISETP.GT.U32.AND P0, PT, R3, R30, PT ;  /* 0x0000001e0300720c */ /* 0x000fc80003f04070 */
[----:B------:R-:W-:Y:S01]  /*4bc0*/  ISETP.GT.AND.EX P0, PT, R0, RZ, PT, P0 ;  /* 0x000000ff0000720c */ /* 0x000fe20003f04300 */
[----:B------:R-:W-:Y:S01]  /*4bd0*/  HFMA2 R31, -RZ, RZ, 0, 0 ;  /* 0x00000000ff1f7431 */ /* 0x000fe200000001ff */
[----:B----4-:R3:W-:Y:S04]  /*4be0*/  STG.E.64 desc[UR8][R22.64], R26 ;  /* 0x0000001a16007986 */ /* 0x0107e8000c101b08 */
[----:B--2---:R3:W-:Y:S07]  /*4bf0*/  STG.E.64 desc[UR8][R20.64], R28 ;  /* 0x0000001c14007986 */ /* 0x0047ee000c101b08 */
[----:B------:R-:W-:Y:S05]  /*4c00*/  @P0 BRA `(.L_x_40) ;  /* 0xfffffff800bc0947 */ /* 0x000fea000383ffff */
[----:B------:R-:W-:Y:S05]  /*4c10*/  EXIT ;  /* 0x000000000000794d */ /* 0x000fea0003800000 */
.L_x_41:
        /* <DEDUP_REMOVED lines=14> */
.L_x_4493:


//--------------------- .text._Z35group_norm_nhwc_bwd_one_pass_kernelI11Bf16IOFp32WLi128ELi48ELi384EEv26Group_norm_nhwc_bwd_params --------------------------
	.section	.text._Z35group_norm_nhwc_bwd_one_pass_kernelI11Bf16IOFp32WLi128ELi48ELi384EEv26Group_norm_nhwc_bwd_params,"ax",@progbits
	.align	128
        .global         _Z35group_norm_nhwc_bwd_one_pass_kernelI11Bf16IOFp32WLi128ELi48ELi384EEv26Group_norm_nhwc_bwd_params
        .type           _Z35group_norm_nhwc_bwd_one_pass_kernelI11Bf16IOFp32WLi128ELi48ELi384EEv26Group_norm_nhwc_bwd_params,@function
        .size           _Z35group_norm_nhwc_bwd_one_pass_kernelI11Bf16IOFp32WLi128ELi48ELi384EEv26Group_norm_nhwc_bwd_params,(.L_x_4494 - _Z35group_norm_nhwc_bwd_one_pass_kernelI11Bf16IOFp32WLi128ELi48ELi384EEv26Group_norm_nhwc_bwd_params)
        .other          _Z35group_norm_nhwc_bwd_one_pass_kernelI11Bf16IOFp32WLi128ELi48ELi384EEv26Group_norm_nhwc_bwd_params,@"STO_CUDA_ENTRY STV_DEFAULT"
_Z35group_norm_nhwc_bwd_one_pass_kernelI11Bf16IOFp32WLi128ELi48ELi384EEv26Group_norm_nhwc_bwd_params:
.text._Z35group_norm_nhwc_bwd_one_pass_kernelI11Bf16IOFp32WLi128ELi48ELi384EEv26Group_norm_nhwc_bwd_params:
[----:B------:R-:W-:Y:S08]  /*0000*/  LDC R1, c[0x0][0x37c] ;  /* 0x0000df00ff017b82 */ /* 0x000ff00000000800 */
[----:B------:R-:W0:Y:S01]  /*0010*/  S2UR UR6, SR_CTAID.Y ;  /* 0x00000000000679c3 */ /* 0x000e220000002600 */
[----:B------:R-:W1:Y:S01]  /*0020*/  LDCU UR4, c[0x0][0x410] ;  /* 0x00008200ff0477ac */ /* 0x000e620008000800 */
[----:B------:R-:W1:Y:S01]  /*0030*/  LDCU UR5, c[0x0][0x3e0] ;  /* 0x00007c00ff0577ac */ /* 0x000e620008000800 */
[----:B------:R-:W2:Y:S01]  /*0040*/  LDCU.64 UR10, c[0x0][0x358] ;  /* 0x00006b00ff0a77ac */ /* 0x000ea20008000a00 */
[----:B-1----:R-:W-:-:S04]  /*0050*/  UIMAD UR4, UR4, UR5, URZ ;  /* 0x00000005040472a4 */ /* 0x002fc8000f8e02ff */
[----:B0-----:R-:W-:-:S09]  /*0060*/  UISETP.GE.AND UP0, UPT, UR6, UR4, UPT ;  /* 0x000000040600728c */ /* 0x001fd2000bf06270 */
[----:B--2---:R-:W-:Y:S05]  /*0070*/  BRA.U UP0, `(.L_x_42) ;  /* 0x0000006100607547 */ /* 0x004fea000b800000 */
[----:B------:R-:W0:Y:S01]  /*0080*/  S2R R3, SR_TID.X ;  /* 0x0000000000037919 */ /* 0x000e220000002100 */
[----:B------:R-:W-:Y:S01]  /*0090*/  UMOV UR4, URZ ;  /* 0x000000ff00047c82 */ /* 0x000fe20008000000 */
[----:B0-----:R-:W-:-:S05]  /*00a0*/  LOP3.LUT R0, R3, 0xffff, RZ, 0xc0, !PT ;  /* 0x0000ffff03007812 */ /* 0x001fca00078ec0ff */
[----:B------:R-:W-:-:S05]  /*00b0*/  IMAD R0, R0, 0xaab, RZ ;  /* 0x00000aab00007824 */ /* 0x000fca00078e02ff */
[----:B------:R-:W-:Y:S02]  /*00c0*/  SHF.R.U32.HI R46, RZ, 0x10, R0 ;  /* 0x00000010ff2e7819 */ /* 0x000fe40000011600 */
[----:B------:R-:W0:Y:S02]  /*00d0*/  S2R R0, SR_LANEID ;  /* 0x0000000000007919 */ /* 0x000e240000000000 */
[----:B------:R-:W-:-:S05]  /*00e0*/  PRMT R2, R46, 0x9910, RZ ;  /* 0x000099102e027816 */ /* 0x000fca00000000ff */
[----:B------:R-:W-:-:S05]  /*00f0*/  IMAD R2, R2, 0x18, RZ ;  /* 0x0000001802027824 */ /* 0x000fca00078e02ff */
[----:B------:R-:W-:-:S04]  /*0100*/  IADD3 R2, PT, PT, RZ, -R2, RZ ;  /* 0x80000002ff027210 */ /* 0x000fc80007ffe0ff */
[----:B------:R-:W-:-:S04]  /*0110*/  PRMT R2, R2, 0x7710, RZ ;  /* 0x0000771002027816 */ /* 0x000fc800000000ff */
[----:B------:R-:W-:-:S04]  /*0120*/  IADD3 R2, PT, PT, R2, R3, RZ ;  /* 0x0000000302027210 */ /* 0x000fc80007ffe0ff */
[----:B------:R-:W-:-:S04]  /*0130*/  SHF.L.U32 R2, R2, 0x1, RZ ;  /* 0x0000000102027819 */ /* 0x000fc800000006ff */
[----:B------:R-:W-:-:S07]  /*0140*/  LOP3.LUT R2, R2, 0xffff, RZ, 0xc0, !PT ;  /* 0x0000ffff02027812 */ /* 0x000fce00078ec0ff */
.L_x_85:
[----:B-1----:R-:W1:Y:S01]  /*0150*/  LDC R8, c[0x0][0x410] ;  /* 0x00010400ff087b82 */ /* 0x002e620000000800 */
[----:B--2---:R-:W2:Y:S01]  /*0160*/  LDCU UR5, c[0x0][0x41c] ;  /* 0x00008380ff0577ac */ /* 0x004ea20008000800 */
[----:B------:R-:W-:Y:S01]  /*0170*/  ISETP.LE.AND P3, PT, RZ, UR6, PT ;  /* 0x00000006ff007c0c */ /* 0x000fe2000bf63270 */
[----:B------:R-:W3:Y:S01]  /*0180*/  S2R R26, SR_TID.X ;  /* 0x00000000001a7919 */ /* 0x000ee20000002100 */
[----:B0-----:R-:W-:Y:S01]  /*0190*/  PRMT R14, R46, 0x9910, RZ ;  /* 0x000099102e0e7816 */ /* 0x001fe200000000ff */
[----:B------:R-:W4:Y:S01]  /*01a0*/  LDCU.128 UR12, c[0x0][0x400] ;  /* 0x00008000ff0c77ac */ /* 0x000f220008000c00 */
[----:B------:R-:W-:-:S03]  /*01b0*/  CS2R R44, SRZ ;  /* 0x00000000002c7805 */ /* 0x000fc6000001ff00 */
[----:B------:R-:W-:Y:S01]  /*01c0*/  IMAD R14, R14, 0x18, RZ ;  /* 0x000000180e0e7824 */ /* 0x000fe200078e02ff */
[----:B------:R-:W0:Y:S04]  /*01d0*/  LDCU.64 UR8, c[0x0][0x3b8] ;  /* 0x00007700ff0877ac */ /* 0x000e280008000a00 */
[----:B------:R-:W-:Y:S01]  /*01e0*/  IADD3 R29, PT, PT, RZ, -R14, RZ ;  /* 0x8000000eff1d7210 */ /* 0x000fe20007ffe0ff */
[----:B------:R-:W0:Y:S03]  /*01f0*/  LDCU.U8 UR7, c[0x0][0x414] ;  /* 0x00008280ff0777ac */ /* 0x000e260008000000 */
[----:B------:R-:W-:Y:S02]  /*0200*/  PRMT R29, R29, 0x7710, RZ ;  /* 0x000077101d1d7816 */ /* 0x000fe400000000ff */
[----:B-1----:R-:W-:-:S04]  /*0210*/  IABS R9, R8 ;  /* 0x0000000800097213 */ /* 0x002fc80000000000 */
[----:B------:R-:W1:Y:S08]  /*0220*/  I2F.RP R3, R9 ;  /* 0x0000000900037306 */ /* 0x000e700000209400 */
[----:B-1----:R-:W1:Y:S02]  /*0230*/  MUFU.RCP R3, R3 ;  /* 0x0000000300037308 */ /* 0x002e640000001000 */
[----:B-1----:R-:W-:-:S02]  /*0240*/  IADD3 R4, PT, PT, R3, 0xffffffe, RZ ;  /* 0x0ffffffe03047810 */ /* 0x002fc40007ffe0ff */
[----:B------:R-:W2:Y:S04]  /*0250*/  S2R R3, SR_CTAID.X ;  /* 0x0000000000037919 */ /* 0x000ea80000002500 */
[----:B------:R1:W4:Y:S02]  /*0260*/  F2I.FTZ.U32.TRUNC.NTZ R5, R4 ;  /* 0x0000000400057305 */ /* 0x000324000021f000 */
[----:B-1----:R-:W-:Y:S01]  /*0270*/  HFMA2 R4, -RZ, RZ, 0, 0 ;  /* 0x00000000ff047431 */ /* 0x002fe200000001ff */
[----:B----4-:R-:W-:-:S05]  /*0280*/  IADD3 R6, PT, PT, RZ, -R5, RZ ;  /* 0x80000005ff067210 */ /* 0x010fca0007ffe0ff */
[----:B------:R-:W-:Y:S01]  /*0290*/  IMAD R7, R6, R9, RZ ;  /* 0x0000000906077224 */ /* 0x000fe200078e02ff */
[----:B------:R-:W-:-:S03]  /*02a0*/  IABS R6, UR6 ;  /* 0x0000000600067c13 */ /* 0x000fc60008000000 */
[----:B------:R-:W-:-:S06]  /*02b0*/  IMAD.HI.U32 R5, R5, R7, R4 ;  /* 0x0000000705057227 */ /* 0x000fcc00078e0004 */
[----:B------:R-:W-:-:S05]  /*02c0*/  IMAD.HI.U32 R5, R5, R6, RZ ;  /* 0x0000000605057227 */ /* 0x000fca00078e00ff */
[----:B------:R-:W-:-:S05]  /*02d0*/  IADD3 R7, PT, PT, -R5, RZ, RZ ;  /* 0x000000ff05077210 */ /* 0x000fca0007ffe1ff */
[----:B------:R-:W-:Y:S01]  /*02e0*/  IMAD R4, R9, R7, R6 ;  /* 0x0000000709047224 */ /* 0x000fe200078e0206 */
[----:B------:R-:W-:Y:S01]  /*02f0*/  LOP3.LUT R6, R8, UR6, RZ, 0x3c, !PT ;  /* 0x0000000608067c12 */ /* 0x000fe2000f8e3cff */
[----:B--2---:R-:W-:-:S03]  /*0300*/  IMAD R7, R3, UR5, R46 ;  /* 0x0000000503077c24 */ /* 0x004fc6000f8e022e */
[----:B------:R-:W-:Y:S02]  /*0310*/  ISETP.GT.U32.AND P4, PT, R9, R4, PT ;  /* 0x000000040900720c */ /* 0x000fe40003f84070 */
[----:B------:R-:W-:Y:S02]  /*0320*/  ISETP.GE.AND P1, PT, R6, RZ, PT ;  /* 0x000000ff0600720c */ /* 0x000fe40003f26270 */
[C---:B------:R-:W-:Y:S02]  /*0330*/  ISETP.GE.U32.AND P2, PT, R7.reuse, UR12, PT ;  /* 0x0000000c07007c0c */ /* 0x040fe4000bf46070 */
[----:B------:R-:W-:Y:S02]  /*0340*/  SHF.R.S32.HI R15, RZ, 0x1f, R7 ;  /* 0x0000001fff0f7819 */ /* 0x000fe40000011407 */
[----:B------:R-:W-:Y:S02]  /*0350*/  IADD3 R6, PT, PT, R7, 0x10, RZ ;  /* 0x0000001007067810 */ /* 0x000fe40007ffe0ff */
[----:B------:R-:W-:-:S02]  /*0360*/  ISETP.GE.AND.EX P2, PT, R15, UR13, PT, P2 ;  /* 0x0000000d0f007c0c */ /* 0x000fc4000bf46320 */
[----:B------:R-:W-:Y:S02]  /*0370*/  SHF.R.S32.HI R19, RZ, 0x1f, R6 ;  /* 0x0000001fff137819 */ /* 0x000fe40000011406 */
[-C--:B------:R-:W-:Y:S02]  /*0380*/  @!P4 IADD3 R4, PT, PT, R4, -R9.reuse, RZ ;  /* 0x800000090404c210 */ /* 0x080fe40007ffe0ff */
[----:B------:R-:W-:Y:S02]  /*0390*/  @!P4 IADD3 R5, PT, PT, R5, 0x1, RZ ;  /* 0x000000010505c810 */ /* 0x000fe40007ffe0ff */
[CC--:B------:R-:W-:Y:S02]  /*03a0*/  ISETP.GE.U32.AND P0, PT, R4.reuse, R9.reuse, PT ;  /* 0x000000090400720c */ /* 0x0c0fe40003f06070 */
[----:B------:R-:W-:Y:S02]  /*03b0*/  ISETP.GT.U32.AND P5, PT, R9, R4, PT ;  /* 0x000000040900720c */ /* 0x000fe40003fa4070 */
[----:B------:R-:W-:Y:S01]  /*03c0*/  IADD3 R9, PT, PT, R4, -R9, RZ ;  /* 0x8000000904097210 */ /* 0x000fe20007ffe0ff */
[----:B------:R-:W1:Y:S01]  /*03d0*/  @!P2 LDC.64 R12, c[0x0][0x3a0] ;  /* 0x0000e800ff0cab82 */ /* 0x000e620000000a00 */
[----:B------:R-:W-:-:S02]  /*03e0*/  ISETP.NE.AND P4, PT, R8, RZ, PT ;  /* 0x000000ff0800720c */ /* 0x000fc40003f85270 */
[----:B------:R-:W-:Y:S02]  /*03f0*/  SEL R4, R9, R4, !P5 ;  /* 0x0000000409047207 */ /* 0x000fe40006800000 */
[----:B------:R-:W-:Y:S02]  /*0400*/  LOP3.LUT R9, RZ, R8, RZ, 0x33, !PT ;  /* 0x00000008ff097212 */ /* 0x000fe400078e33ff */
[----:B------:R-:W-:Y:S01]  /*0410*/  @!P3 IADD3 R4, PT, PT, -R4, RZ, RZ ;  /* 0x000000ff0404b210 */ /* 0x000fe20007ffe1ff */
[----:B------:R-:W2:Y:S01]  /*0420*/  @!P2 LDC.64 R20, c[0x0][0x398] ;  /* 0x0000e600ff14ab82 */ /* 0x000ea20000000a00 */
[----:B------:R-:W-:Y:S02]  /*0430*/  @P0 IADD3 R5, PT, PT, R5, 0x1, RZ ;  /* 0x0000000105050810 */ /* 0x000fe40007ffe0ff */
[----:B------:R-:W-:Y:S02]  /*0440*/  SEL R47, R9, R4, !P4 ;  /* 0x00000004092f7207 */ /* 0x000fe40006000000 */
[----:B------:R-:W-:-:S02]  /*0450*/  @!P1 IADD3 R5, PT, PT, -R5, RZ, RZ ;  /* 0x000000ff05059210 */ /* 0x000fc40007ffe1ff */
[----:B------:R-:W-:Y:S01]  /*0460*/  ISETP.GE.U32.AND P0, PT, R6, UR12, PT ;  /* 0x0000000c06007c0c */ /* 0x000fe2000bf06070 */
[----:B------:R-:W-:Y:S01]  /*0470*/  IMAD R11, R47, 0x30, RZ ;  /* 0x000000302f0b7824 */ /* 0x000fe200078e02ff */
[----:B------:R-:W-:Y:S02]  /*0480*/  SEL R9, R9, R5, !P4 ;  /* 0x0000000509097207 */ /* 0x000fe40006000000 */
[----:B------:R-:W4:Y:S01]  /*0490*/  @!P2 LDC.64 R4, c[0x0][0x3f8] ;  /* 0x0000fe00ff04ab82 */ /* 0x000f220000000a00 */
[----:B------:R-:W-:Y:S02]  /*04a0*/  ISETP.GE.AND.EX P0, PT, R19, UR13, PT, P0 ;  /* 0x0000000d13007c0c */ /* 0x000fe4000bf06300 */
[C---:B------:R-:W-:Y:S02]  /*04b0*/  IADD3 R50, P1, PT, R11.reuse, R2, RZ ;  /* 0x000000020b327210 */ /* 0x040fe40007f3e0ff */
[----:B------:R-:W-:Y:S02]  /*04c0*/  SHF.R.S32.HI R2, RZ, 0x1f, R9 ;  /* 0x0000001fff027819 */ /* 0x000fe40000011409 */
[----:B------:R-:W-:-:S02]  /*04d0*/  LEA.HI.X.SX32 R51, R11, RZ, 0x1, P1 ;  /* 0x000000ff0b337211 */ /* 0x000fc400008f0eff */
[C---:B------:R-:W-:Y:S01]  /*04e0*/  IADD3 R8, PT, PT, R7.reuse, 0x20, RZ ;  /* 0x0000002007087810 */ /* 0x040fe20007ffe0ff */
[----:B------:R-:W-:Y:S01]  /*04f0*/  IMAD R2, R2, UR14, RZ ;  /* 0x0000000e02027c24 */ /* 0x000fe2000f8e02ff */
[----:B------:R-:W-:Y:S01]  /*0500*/  IADD3 R22, PT, PT, R7, 0x30, RZ ;  /* 0x0000003007167810 */ /* 0x000fe20007ffe0ff */
[C---:B------:R-:W-:Y:S01]  /*0510*/  IMAD.WIDE.U32 R50, R9.reuse, UR14, R50 ;  /* 0x0000000e09327c25 */ /* 0x040fe2000f8e0032 */
[----:B------:R-:W-:Y:S01]  /*0520*/  ISETP.GE.U32.AND P3, PT, R8, UR12, PT ;  /* 0x0000000c08007c0c */ /* 0x000fe2000bf66070 */
[----:B------:R-:W0:Y:S01]  /*0530*/  @!P0 LDC.64 R10, c[0x0][0x3f8] ;  /* 0x0000fe00ff0a8b82 */ /* 0x000e220000000a00 */
[----:B------:R-:W-:Y:S01]  /*0540*/  ISETP.GE.U32.AND P1, PT, R22, UR12, PT ;  /* 0x0000000c16007c0c */ /* 0x000fe2000bf26070 */
[----:B------:R-:W-:Y:S01]  /*0550*/  IMAD R53, R9, UR15, R2 ;  /* 0x0000000f09357c24 */ /* 0x000fe2000f8e0202 */
[----:B------:R-:W-:Y:S02]  /*0560*/  SHF.R.S32.HI R9, RZ, 0x1f, R8 ;  /* 0x0000001fff097819 */ /* 0x000fe40000011408 */
[----:B------:R-:W-:-:S02]  /*0570*/  @!P2 MOV R52, R50 ;  /* 0x000000320034a202 */ /* 0x000fc40000000f00 */
[----:B------:R-:W-:Y:S01]  /*0580*/  ISETP.GE.AND.EX P3, PT, R9, UR13, PT, P3 ;  /* 0x0000000d09007c0c */ /* 0x000fe2000bf66330 */
[----:B------:R-:W2:Y:S01]  /*0590*/  @!P0 LDC.64 R16, c[0x0][0x3a0] ;  /* 0x0000e800ff108b82 */ /* 0x000ea20000000a00 */
[----:B------:R-:W-:Y:S01]  /*05a0*/  IADD3 R53, PT, PT, R51, R53, RZ ;  /* 0x0000003533357210 */ /* 0x000fe20007ffe0ff */
[----:B----4-:R-:W-:Y:S01]  /*05b0*/  @!P2 IMAD R2, R15, R4, RZ ;  /* 0x000000040f02a224 */ /* 0x010fe200078e02ff */
[----:B------:R-:W-:-:S03]  /*05c0*/  SHF.R.S32.HI R23, RZ, 0x1f, R22 ;  /* 0x0000001fff177819 */ /* 0x000fc60000011416 */
[----:B------:R-:W-:Y:S01]  /*05d0*/  @!P2 IMAD R27, R7, R5, R2 ;  /* 0x00000005071ba224 */ /* 0x000fe200078e0202 */
[----:B------:R-:W-:Y:S01]  /*05e0*/  ISETP.GE.AND.EX P1, PT, R23, UR13, PT, P1 ;  /* 0x0000000d17007c0c */ /* 0x000fe2000bf26310 */
[----:B------:R-:W-:Y:S01]  /*05f0*/  @!P2 IMAD.WIDE.U32 R24, R7, R4, R52 ;  /* 0x000000040718a225 */ /* 0x000fe200078e0034 */
[----:B------:R-:W4:Y:S01]  /*0600*/  @!P0 LDC.64 R14, c[0x0][0x398] ;  /* 0x0000e600ff0e8b82 */ /* 0x000f220000000a00 */
[----:B---3--:R-:W-:Y:S02]  /*0610*/  IADD3 R2, PT, PT, R29, R26, RZ ;  /* 0x0000001a1d027210 */ /* 0x008fe40007ffe0ff */
[----:B------:R-:W-:Y:S02]  /*0620*/  @!P0 MOV R26, R50 ;  /* 0x00000032001a8202 */ /* 0x000fe40000000f00 */
[----:B------:R-:W-:Y:S01]  /*0630*/  @!P2 IADD3 R27, PT, PT, R25, R27, RZ ;  /* 0x0000001b191ba210 */ /* 0x000fe20007ffe0ff */
[----:B0-----:R-:W-:Y:S02]  /*0640*/  @!P0 IMAD R19, R19, R10, RZ ;  /* 0x0000000a13138224 */ /* 0x001fe400078e02ff */
[----:B------:R-:W0:Y:S01]  /*0650*/  @!P3 LDC.64 R4, c[0x0][0x3f8] ;  /* 0x0000fe00ff04bb82 */ /* 0x000e220000000a00 */
[----:B------:R-:W-:-:S02]  /*0660*/  @!P2 SHF.L.U64.HI R18, R24, 0x1, R27 ;  /* 0x000000011812a819 */ /* 0x000fc4000001021b */
[----:B------:R-:W-:Y:S01]  /*0670*/  @!P0 MOV R27, R53 ;  /* 0x00000035001b8202 */ /* 0x000fe20000000f00 */
[----:B------:R-:W-:Y:S01]  /*0680*/  @!P0 IMAD R19, R6, R11, R19 ;  /* 0x0000000b06138224 */ /* 0x000fe200078e0213 */
[----:B------:R-:W-:Y:S01]  /*0690*/  @!P2 SHF.L.U32 R25, R24, 0x1, RZ ;  /* 0x000000011819a819 */ /* 0x000fe200000006ff */
[----:B------:R-:W-:-:S03]  /*06a0*/  @!P0 IMAD.WIDE.U32 R26, R6, R10, R26 ;  /* 0x0000000a061a8225 */ /* 0x000fc600078e001a */
[C---:B-1----:R-:W-:Y:S01]  /*06b0*/  @!P2 IADD3 R24, P4, PT, R25.reuse, R12, RZ ;  /* 0x0000000c1918a210 */ /* 0x042fe20007f9e0ff */
[----:B------:R-:W1:Y:S01]  /*06c0*/  @!P3 LDC.64 R10, c[0x0][0x3a0] ;  /* 0x0000e800ff0abb82 */ /* 0x000e620000000a00 */
[----:B--2---:R-:W-:Y:S02]  /*06d0*/  @!P2 IADD3 R20, P5, PT, R25, R20, RZ ;  /* 0x000000141914a210 */ /* 0x004fe40007fbe0ff */
[----:B------:R-:W-:Y:S02]  /*06e0*/  @!P0 IADD3 R29, PT, PT, R27, R19, RZ ;  /* 0x000000131b1d8210 */ /* 0x000fe40007ffe0ff */
[----:B------:R-:W-:Y:S02]  /*06f0*/  @!P2 IADD3.X R25, PT, PT, R18, R13, RZ, P4, !PT ;  /* 0x0000000d1219a210 */ /* 0x000fe400027fe4ff */
[----:B------:R-:W-:Y:S01]  /*0700*/  @!P0 SHF.L.U32 R27, R26, 0x1, RZ ;  /* 0x000000011a1b8819 */ /* 0x000fe200000006ff */
[----:B------:R-:W2:Y:S01]  /*0710*/  @!P1 LDC.64 R12, c[0x0][0x3f8] ;  /* 0x0000fe00ff0c9b82 */ /* 0x000ea20000000a00 */
[----:B------:R-:W-:Y:S01]  /*0720*/  @!P2 IADD3.X R21, PT, PT, R18, R21, RZ, P5, !PT ;  /* 0x000000151215a210 */ /* 0x000fe20002ffe4ff */
[----:B------:R3:W2:Y:S01]  /*0730*/  @!P2 LDG.E R45, desc[UR10][R24.64] ;  /* 0x0000000a182da981 */ /* 0x0006a2000c1e1900 */
[----:B------:R-:W-:-:S02]  /*0740*/  @!P0 SHF.L.U64.HI R28, R26, 0x1, R29 ;  /* 0x000000011a1c8819 */ /* 0x000fc4000001021d */
[----:B------:R-:W-:Y:S01]  /*0750*/  @!P0 IADD3 R16, P5, PT, R27, R16, RZ ;  /* 0x000000101b108210 */ /* 0x000fe20007fbe0ff */
[----:B0-----:R-:W-:Y:S01]  /*0760*/  @!P3 IMAD R9, R9, R4, RZ ;  /* 0x000000040909b224 */ /* 0x001fe200078e02ff */
[----:B----4-:R-:W-:Y:S01]  /*0770*/  @!P0 IADD3 R14, P6, PT, R27, R14, RZ ;  /* 0x0000000e1b0e8210 */ /* 0x010fe20007fde0ff */
[----:B------:R-:W0:Y:S01]  /*0780*/  @!P3 LDC.64 R18, c[0x0][0x398] ;  /* 0x0000e600ff12bb82 */ /* 0x000e220000000a00 */
[----:B------:R-:W-:Y:S01]  /*0790*/  @!P3 MOV R26, R50 ;  /* 0x00000032001ab202 */ /* 0x000fe20000000f00 */
[C---:B------:R-:W-:Y:S01]  /*07a0*/  @!P3 IMAD R5, R8.reuse, R5, R9 ;  /* 0x000000050805b224 */ /* 0x040fe200078e0209 */
[----:B------:R-:W-:Y:S01]  /*07b0*/  @!P3 MOV R27, R53 ;  /* 0x00000035001bb202 */ /* 0x000fe20000000f00 */
[----:B------:R4:W4:Y:S01]  /*07c0*/  @!P2 LDG.E R44, desc[UR10][R20.64] ;  /* 0x0000000a142ca981 */ /* 0x000922000c1e1900 */
[----:B------:R-:W-:Y:S01]  /*07d0*/  IADD3 R6, PT, PT, R7, 0x40, RZ ;  /* 0x0000004007067810 */ /* 0x000fe20007ffe0ff */
[----:B------:R-:W-:-:S03]  /*07e0*/  @!P3 IMAD.WIDE.U32 R26, R8, R4, R26 ;  /* 0x00000004081ab225 */ /* 0x000fc600078e001a */
[----:B------:R-:W-:Y:S01]  /*07f0*/  ISETP.GE.U32.AND P4, PT, R6, UR12, PT ;  /* 0x0000000c06007c0c */ /* 0x000fe2000bf86070 */
[----:B------:R-:W0:Y:S01]  /*0800*/  @!P1 LDC.64 R8, c[0x0][0x3a0] ;  /* 0x0000e800ff089b82 */ /* 0x000e220000000a00 */
[----:B---3--:R-:W-:Y:S02]  /*0810*/  SHF.R.S32.HI R25, RZ, 0x1f, R6 ;  /* 0x0000001fff197819 */ /* 0x008fe40000011406 */
[----:B------:R-:W-:-:S05]  /*0820*/  @!P3 IADD3 R29, PT, PT, R27, R5, RZ ;  /* 0x000000051b1db210 */ /* 0x000fca0007ffe0ff */
[----:B------:R-:W3:Y:S01]  /*0830*/  @!P1 LDC.64 R4, c[0x0][0x398] ;  /* 0x0000e600ff049b82 */ /* 0x000ee20000000a00 */
[----:B------:R-:W-:Y:S01]  /*0840*/  ISETP.GE.AND.EX P2, PT, R25, UR13, PT, P4 ;  /* 0x0000000d19007c0c */ /* 0x000fe2000bf46340 */
[----:B--2---:R-:W-:Y:S01]  /*0850*/  @!P1 IMAD R23, R23, R12, RZ ;  /* 0x0000000c17179224 */ /* 0x004fe200078e02ff */
[----:B----4-:R-:W-:Y:S02]  /*0860*/  @!P1 MOV R20, R50 ;  /* 0x0000003200149202 */ /* 0x010fe40000000f00 */
[----:B------:R-:W-:Y:S02]  /*0870*/  @!P1 MOV R21, R53 ;  /* 0x0000003500159202 */ /* 0x000fe40000000f00 */
[----:B------:R-:W-:Y:S01]  /*0880*/  @!P3 SHF.L.U32 R27, R26, 0x1, RZ ;  /* 0x000000011a1bb819 */ /* 0x000fe200000006ff */
[----:B------:R-:W-:Y:S01]  /*0890*/  @!P1 IMAD R23, R22, R13, R23 ;  /* 0x0000000d16179224 */ /* 0x000fe200078e0217 */
[----:B------:R-:W-:Y:S01]  /*08a0*/  @!P0 IADD3.X R17, PT, PT, R28, R17, RZ, P5, !PT ;  /* 0x000000111c118210 */ /* 0x000fe20002ffe4ff */
[----:B------:R-:W-:Y:S01]  /*08b0*/  @!P1 IMAD.WIDE.U32 R12, R22, R12, R20 ;  /* 0x0000000c160c9225 */ /* 0x000fe200078e0014 */
[----:B------:R-:W-:-:S02]  /*08c0*/  @!P3 SHF.L.U64.HI R26, R26, 0x1, R29 ;  /* 0x000000011a1ab819 */ /* 0x000fc4000001021d */
[C---:B-1----:R-:W-:Y:S02]  /*08d0*/  @!P3 IADD3 R10, P4, PT, R27.reuse, R10, RZ ;  /* 0x0000000a1b0ab210 */ /* 0x042fe40007f9e0ff */
[----:B------:R-:W-:Y:S02]  /*08e0*/  CS2R R40, SRZ ;  /* 0x0000000000287805 */ /* 0x000fe4000001ff00 */
[----:B0-----:R-:W-:Y:S01]  /*08f0*/  @!P3 IADD3 R18, P5, PT, R27, R18, RZ ;  /* 0x000000121b12b210 */ /* 0x001fe20007fbe0ff */
[----:B------:R-:W0:Y:S01]  /*0900*/  @!P2 LDC.64 R36, c[0x0][0x3f8] ;  /* 0x0000fe00ff24ab82 */ /* 0x000e220000000a00 */
[C---:B------:R-:W-:Y:S02]  /*0910*/  @!P3 IADD3.X R11, PT, PT, R26.reuse, R11, RZ, P4, !PT ;  /* 0x0000000b1a0bb210 */ /* 0x040fe400027fe4ff */
[----:B------:R-:W-:Y:S02]  /*0920*/  @!P3 IADD3.X R19, PT, PT, R26, R19, RZ, P5, !PT ;  /* 0x000000131a13b210 */ /* 0x000fe40002ffe4ff */
[----:B------:R-:W-:Y:S01]  /*0930*/  @!P1 IADD3 R21, PT, PT, R13, R23, RZ ;  /* 0x000000170d159210 */ /* 0x000fe20007ffe0ff */
[----:B------:R1:W2:Y:S01]  /*0940*/  @!P3 LDG.E R41, desc[UR10][R10.64] ;  /* 0x0000000a0a29b981 */ /* 0x0002a2000c1e1900 */
[C---:B------:R-:W-:Y:S01]  /*0950*/  @!P1 SHF.L.U32 R13, R12.reuse, 0x1, RZ ;  /* 0x000000010c0d9819 */ /* 0x040fe200000006ff */
[----:B------:R-:W-:Y:S01]  /*0960*/  UIMAD.WIDE UR8, UR6, 0x8, UR8 ;  /* 0x00000008060878a5 */ /* 0x000fe2000f8e0208 */
[----:B------:R-:W-:Y:S01]  /*0970*/  @!P1 SHF.L.U64.HI R12, R12, 0x1, R21 ;  /* 0x000000010c0c9819 */ /* 0x000fe20000010215 */
[----:B------:R-:W4:Y:S01]  /*0980*/  @!P3 LDG.E R40, desc[UR10][R18.64] ;  /* 0x0000000a1228b981 */ /* 0x000f22000c1e1900 */
[----:B---3--:R-:W-:-:S02]  /*0990*/  @!P1 IADD3 R4, P3, PT, R13, R4, RZ ;  /* 0x000000040d049210 */ /* 0x008fc40007f7e0ff */
[----:B------:R-:W-:Y:S02]  /*09a0*/  CS2R R38, SRZ ;  /* 0x0000000000267805 */ /* 0x000fe4000001ff00 */
[----:B------:R-:W-:Y:S01]  /*09b0*/  IADD3 R35, PT, PT, R7, 0x50, RZ ;  /* 0x0000005007237810 */ /* 0x000fe20007ffe0ff */
[----:B------:R-:W3:Y:S01]  /*09c0*/  @!P2 LDC.64 R30, c[0x0][0x3a0] ;  /* 0x0000e800ff1eab82 */ /* 0x000ee20000000a00 */
[----:B------:R-:W-:Y:S02]  /*09d0*/  @!P1 IADD3.X R5, PT, PT, R12, R5, RZ, P3, !PT ;  /* 0x000000050c059210 */ /* 0x000fe40001ffe4ff */
[----:B------:R-:W-:Y:S02]  /*09e0*/  ISETP.GE.U32.AND P3, PT, R35, UR12, PT ;  /* 0x0000000c23007c0c */ /* 0x000fe4000bf66070 */
[----:B------:R-:W-:Y:S01]  /*09f0*/  SHF.R.S32.HI R23, RZ, 0x1f, R35 ;  /* 0x0000001fff177819 */ /* 0x000fe20000011423 */
[----:B------:R-:W4:Y:S01]  /*0a00*/  @!P1 LDG.E R38, desc[UR10][R4.64] ;  /* 0x0000000a04269981 */ /* 0x000f22000c1e1900 */
[----:B------:R-:W-:Y:S01]  /*0a10*/  @!P1 IADD3 R8, P4, PT, R13, R8, RZ ;  /* 0x000000080d089210 */ /* 0x000fe20007f9e0ff */
[----:B-1----:R-:W1:Y:S01]  /*0a20*/  LDC.64 R10, c[0x0][0x3a8] ;  /* 0x0000ea00ff0a7b82 */ /* 0x002e620000000a00 */
[----:B------:R-:W-:-:S02]  /*0a30*/  ISETP.GE.AND.EX P3, PT, R23, UR13, PT, P3 ;  /* 0x0000000d17007c0c */ /* 0x000fc4000bf66330 */
[----:B------:R-:W-:Y:S02]  /*0a40*/  ISETP.NE.AND P5, PT, RZ, UR7, PT ;  /* 0x00000007ff007c0c */ /* 0x000fe4000bfa5270 */
[----:B------:R-:W-:Y:S02]  /*0a50*/  @!P1 IADD3.X R9, PT, PT, R12, R9, RZ, P4, !PT ;  /* 0x000000090c099210 */ /* 0x000fe400027fe4ff */
[----:B------:R-:W-:Y:S02]  /*0a60*/  MOV R12, UR8 ;  /* 0x00000008000c7c02 */ /* 0x000fe40008000f00 */
[----:B------:R-:W-:Y:S01]  /*0a70*/  MOV R13, UR9 ;  /* 0x00000009000d7c02 */ /* 0x000fe20008000f00 */
[----:B------:R0:W4:Y:S02]  /*0a80*/  @!P1 LDG.E R39, desc[UR10][R8.64] ;  /* 0x0000000a08279981 */ /* 0x000124000c1e1900 */
[----:B0-----:R-:W-:Y:S01]  /*0a90*/  @!P2 IMAD R25, R25, R36, RZ ;  /* 0x000000241919a224 */ /* 0x001fe200078e02ff */
[----:B------:R-:W-:Y:S01]  /*0aa0*/  IADD3 R32, PT, PT, R7, 0x60, RZ ;  /* 0x0000006007207810 */ /* 0x000fe20007ffe0ff */
[----:B------:R-:W0:Y:S01]  /*0ab0*/  @!P3 LDC.64 R20, c[0x0][0x3f8] ;  /* 0x0000fe00ff14bb82 */ /* 0x000e220000000a00 */
[----:B------:R-:W2:Y:S01]  /*0ac0*/  LDG.E.64 R12, desc[UR10][R12.64] ;  /* 0x0000000a0c0c7981 */ /* 0x000ea2000c1e1b00 */
[----:B------:R-:W-:Y:S01]  /*0ad0*/  @!P2 IMAD R25, R6, R37, R25 ;  /* 0x000000250619a224 */ /* 0x000fe200078e0219 */
[----:B------:R-:W-:-:S02]  /*0ae0*/  @!P2 MOV R8, R50 ;  /* 0x000000320008a202 */ /* 0x000fc40000000f00 */
[----:B------:R-:W-:-:S03]  /*0af0*/  @!P2 MOV R9, R53 ;  /* 0x000000350009a202 */ /* 0x000fc60000000f00 */
[----:B------:R-:W1:Y:S01]  /*0b00*/  @P5 LDC.64 R18, c[0x0][0x3b0] ;  /* 0x0000ec00ff125b82 */ /* 0x000e620000000a00 */
[----:B------:R-:W-:Y:S02]  /*0b10*/  ISETP.GE.U32.AND P4, PT, R32, UR12, PT ;  /* 0x0000000c20007c0c */ /* 0x000fe4000bf86070 */
[----:B------:R-:W-:Y:S01]  /*0b20*/  SHF.R.S32.HI R33, RZ, 0x1f, R32 ;  /* 0x0000001fff217819 */ /* 0x000fe20000011420 */
[----:B------:R-:W-:-:S04]  /*0b30*/  @!P2 IMAD.WIDE.U32 R36, R6, R36, R8 ;  /* 0x000000240624a225 */ /* 0x000fc800078e0008 */
[----:B------:R-:W1:Y:S01]  /*0b40*/  @!P2 LDC.64 R8, c[0x0][0x398] ;  /* 0x0000e600ff08ab82 */ /* 0x000e620000000a00 */
[----:B------:R-:W-:Y:S02]  /*0b50*/  ISETP.GE.AND.EX P4, PT, R33, UR13, PT, P4 ;  /* 0x0000000d21007c0c */ /* 0x000fe4000bf86340 */
[----:B------:R-:W-:Y:S02]  /*0b60*/  SHF.L.U32 R2, R2, 0x1, RZ ;  /* 0x0000000102027819 */ /* 0x000fe400000006ff */
[----:B------:R-:W-:Y:S02]  /*0b70*/  IADD3 R26, PT, PT, R7, 0x70, RZ ;  /* 0x00000070071a7810 */ /* 0x000fe40007ffe0ff */
[----:B------:R-:W-:Y:S01]  /*0b80*/  LOP3.LUT R2, R2, 0xffff, RZ, 0xc0, !PT ;  /* 0x0000ffff02027812 */ /* 0x000fe200078ec0ff */
[----:B------:R-:W1:Y:S01]  /*0b90*/  @!P3 LDC.64 R4, c[0x0][0x3a0] ;  /* 0x0000e800ff04bb82 */ /* 0x000e620000000a00 */
[----:B------:R-:W-:Y:S02]  /*0ba0*/  @!P2 IADD3 R25, PT, PT, R37, R25, RZ ;  /* 0x000000192519a210 */ /* 0x000fe40007ffe0ff */
[----:B------:R-:W-:-:S02]  /*0bb0*/  @!P2 SHF.L.U32 R29, R36, 0x1, RZ ;  /* 0x00000001241da819 */ /* 0x000fc400000006ff */
[----:B------:R-:W-:Y:S02]  /*0bc0*/  ISETP.GE.U32.AND P1, PT, R26, UR12, PT ;  /* 0x0000000c1a007c0c */ /* 0x000fe4000bf26070 */
[----:B------:R-:W-:Y:S01]  /*0bd0*/  SHF.R.S32.HI R27, RZ, 0x1f, R26 ;  /* 0x0000001fff1b7819 */ /* 0x000fe2000001141a */
[----:B------:R-:W1:Y:S01]  /*0be0*/  @!P4 LDC.64 R6, c[0x0][0x3f8] ;  /* 0x0000fe00ff06cb82 */ /* 0x000e620000000a00 */
[----:B------:R-:W-:Y:S01]  /*0bf0*/  @!P0 IADD3.X R15, PT, PT, R28, R15, RZ, P6, !PT ;  /* 0x0000000f1c0f8210 */ /* 0x000fe200037fe4ff */
[----:B------:R-:W-:Y:S01]  /*0c00*/  IMAD R43, R47, 0x30, R2 ;  /* 0x000000302f2b7824 */ /* 0x000fe200078e0202 */
[----:B------:R-:W-:Y:S01]  /*0c10*/  @!P2 SHF.L.U64.HI R36, R36, 0x1, R25 ;  /* 0x000000012424a819 */ /* 0x000fe20000010219 */
[----:B0-----:R-:W-:Y:S01]  /*0c20*/  @!P3 IMAD R28, R23, R20, RZ ;  /* 0x00000014171cb224 */ /* 0x001fe200078e02ff */
[----:B---3--:R-:W-:Y:S02]  /*0c30*/  @!P2 IADD3 R30, P6, PT, R29, R30, RZ ;  /* 0x0000001e1d1ea210 */ /* 0x008fe40007fde0ff */
[----:B------:R-:W-:Y:S01]  /*0c40*/  ISETP.GE.AND.EX P1, PT, R27, UR13, PT, P1 ;  /* 0x0000000d1b007c0c */ /* 0x000fe2000bf26310 */
[----:B-1----:R-:W-:Y:S01]  /*0c50*/  IMAD.WIDE R10, R43, 0x4, R10 ;  /* 0x000000042b0a7825 */ /* 0x002fe200078e020a */
[----:B------:R-:W-:Y:S01]  /*0c60*/  @!P2 IADD3.X R31, PT, PT, R36, R31, RZ, P6, !PT ;  /* 0x0000001f241fa210 */ /* 0x000fe200037fe4ff */
[----:B------:R-:W0:Y:S01]  /*0c70*/  @!P3 LDC.64 R24, c[0x0][0x398] ;  /* 0x0000e600ff18bb82 */ /* 0x000e220000000a00 */
[----:B------:R-:W-:Y:S01]  /*0c80*/  @!P2 IADD3 R34, P6, PT, R29, R8, RZ ;  /* 0x000000081d22a210 */ /* 0x000fe20007fde0ff */
[----:B------:R-:W-:Y:S01]  /*0c90*/  @P5 IMAD.WIDE R18, R43, 0x4, R18 ;  /* 0x000000042b125825 */ /* 0x000fe200078e0212 */
[----:B------:R-:W-:-:S03]  /*0ca0*/  @!P3 MOV R29, R53 ;  /* 0x00000035001db202 */ /* 0x000fc60000000f00 */
[----:B------:R-:W-:Y:S01]  /*0cb0*/  HFMA2 R37, -RZ, RZ, 0, 0 ;  /* 0x00000000ff257431 */ /* 0x000fe200000001ff */
[----:B------:R-:W5:Y:S01]  /*0cc0*/  LDG.E.64 R10, desc[UR10][R10.64] ;  /* 0x0000000a0a0a7981 */ /* 0x000f62000c1e1b00 */
[C---:B------:R-:W-:Y:S01]  /*0cd0*/  @!P3 IMAD R43, R35.reuse, R21, R28 ;  /* 0x00000015232bb224 */ /* 0x040fe200078e021c */
[----:B------:R-:W-:Y:S01]  /*0ce0*/  @!P3 MOV R28, R50 ;  /* 0x00000032001cb202 */ /* 0x000fe20000000f00 */
[----:B------:R-:W1:Y:S04]  /*0cf0*/  @!P1 LDC.64 R22, c[0x0][0x3f8] ;  /* 0x0000fe00ff169b82 */ /* 0x000e680000000a00 */
[----:B------:R-:W-:Y:S01]  /*0d00*/  @!P3 IMAD.WIDE.U32 R28, R35, R20, R28 ;  /* 0x00000014231cb225 */ /* 0x000fe200078e001c */
[----:B------:R-:W-:-:S03]  /*0d10*/  @!P2 IADD3.X R35, PT, PT, R36, R9, RZ, P6, !PT ;  /* 0x000000092423a210 */ /* 0x000fc600037fe4ff */
[----:B------:R-:W-:Y:S01]  /*0d20*/  HFMA2 R36, -RZ, RZ, 0, 0 ;  /* 0x00000000ff247431 */ /* 0x000fe200000001ff */
[----:B------:R-:W-:Y:S01]  /*0d30*/  @!P4 MOV R8, R50 ;  /* 0x000000320008c202 */ /* 0x000fe20000000f00 */
[-C--:B------:R-:W-:Y:S01]  /*0d40*/  @!P4 IMAD R33, R33, R6.reuse, RZ ;  /* 0x000000062121c224 */ /* 0x080fe200078e02ff */
[----:B------:R-:W-:Y:S01]  /*0d50*/  @!P3 IADD3 R9, PT, PT, R29, R43, RZ ;  /* 0x0000002b1d09b210 */ /* 0x000fe20007ffe0ff */
[----:B------:R-:W3:Y:S01]  /*0d60*/  @!P4 LDC.64 R20, c[0x0][0x3a0] ;  /* 0x0000e800ff14cb82 */ /* 0x000ee20000000a00 */
[----:B------:R0:W4:Y:S02]  /*0d70*/  @!P2 LDG.E R37, desc[UR10][R30.64] ;  /* 0x0000000a1e25a981 */ /* 0x000124000c1e1900 */
[----:B------:R-:W-:Y:S02]  /*0d80*/  @!P3 SHF.L.U64.HI R42, R28, 0x1, R9 ;  /* 0x000000011c2ab819 */ /* 0x000fe40000010209 */
[----:B------:R-:W-:Y:S01]  /*0d90*/  @!P4 MOV R9, R53 ;  /* 0x000000350009c202 */ /* 0x000fe20000000f00 */
[C---:B------:R-:W-:Y:S01]  /*0da0*/  @!P4 IMAD R29, R32.reuse, R7, R33 ;  /* 0x00000007201dc224 */ /* 0x040fe200078e0221 */
[----:B------:R3:W4:Y:S01]  /*0db0*/  @!P2 LDG.E R36, desc[UR10][R34.64] ;  /* 0x0000000a2224a981 */ /* 0x000722000c1e1900 */
[----:B------:R-:W-:Y:S01]  /*0dc0*/  @!P4 IMAD.WIDE.U32 R32, R32, R6, R8 ;  /* 0x000000062020c225 */ /* 0x000fe200078e0008 */
[----:B0-----:R-:W-:-:S02]  /*0dd0*/  @!P3 SHF.L.U32 R31, R28, 0x1, RZ ;  /* 0x000000011c1fb819 */ /* 0x001fc400000006ff */
[----:B------:R-:W0:Y:S02]  /*0de0*/  @!P4 LDC.64 R8, c[0x0][0x398] ;  /* 0x0000e600ff08cb82 */ /* 0x000e240000000a00 */
[----:B------:R-:W-:-:S06]  /*0df0*/  @!P3 IADD3 R30, P2, PT, R31, R4, RZ ;  /* 0x000000041f1eb210 */ /* 0x000fcc0007f5e0ff */
[----:B------:R-:W0:Y:S01]  /*0e00*/  @!P1 LDC.64 R6, c[0x0][0x3a0] ;  /* 0x0000e800ff069b82 */ /* 0x000e220000000a00 */
[----:B------:R-:W-:Y:S02]  /*0e10*/  @!P3 IADD3 R28, P6, PT, R31, R24, RZ ;  /* 0x000000181f1cb210 */ /* 0x000fe40007fde0ff */
[----:B------:R-:W-:Y:S02]  /*0e20*/  @!P3 IADD3.X R31, PT, PT, R42, R5, RZ, P2, !PT ;  /* 0x000000052a1fb210 */ /* 0x000fe400017fe4ff */
[----:B------:R-:W-:-:S03]  /*0e30*/  @!P4 IADD3 R33, PT, PT, R33, R29, RZ ;  /* 0x0000001d2121c210 */ /* 0x000fc60007ffe0ff */
[----:B------:R-:W0:Y:S01]  /*0e40*/  @!P1 LDC.64 R4, c[0x0][0x398] ;  /* 0x0000e600ff049b82 */ /* 0x000e220000000a00 */
[----:B------:R-:W-:Y:S01]  /*0e50*/  @!P3 IADD3.X R29, PT, PT, R42, R25, RZ, P6, !PT ;  /* 0x000000192a1db210 */ /* 0x000fe200037fe4ff */
[----:B-1----:R-:W-:Y:S01]  /*0e60*/  @!P1 IMAD R27, R27, R22, RZ ;  /* 0x000000161b1b9224 */ /* 0x002fe200078e02ff */
[----:B------:R-:W-:Y:S02]  /*0e70*/  @!P1 MOV R42, R50 ;  /* 0x00000032002a9202 */ /* 0x000fe40000000f00 */
[----:B------:R-:W-:Y:S02]  /*0e80*/  @!P1 MOV R43, R53 ;  /* 0x00000035002b9202 */ /* 0x000fe40000000f00 */
[C---:B------:R-:W-:Y:S02]  /*0e90*/  @!P4 SHF.L.U32 R25, R32.reuse, 0x1, RZ ;  /* 0x000000012019c819 */ /* 0x040fe400000006ff */
[----:B------:R-:W-:Y:S01]  /*0ea0*/  @!P4 SHF.L.U64.HI R32, R32, 0x1, R33 ;  /* 0x000000012020c819 */ /* 0x000fe20000010221 */
[----:B------:R-:W-:-:S02]  /*0eb0*/  @!P1 IMAD R33, R26, R23, R27 ;  /* 0x000000171a219224 */ /* 0x000fc400078e021b */
[----:B------:R-:W-:Y:S01]  /*0ec0*/  @!P1 IMAD.WIDE.U32 R22, R26, R22, R42 ;  /* 0x000000161a169225 */ /* 0x000fe200078e002a */
[----:B---3--:R-:W-:Y:S02]  /*0ed0*/  @!P4 IADD3 R26, P2, PT, R25, R20, RZ ;  /* 0x00000014191ac210 */ /* 0x008fe40007f5e0ff */
[----:B------:R-:W-:Y:S02]  /*0ee0*/  CS2R R34, SRZ ;  /* 0x0000000000227805 */ /* 0x000fe4000001ff00 */
[----:B------:R-:W-:Y:S02]  /*0ef0*/  @!P4 IADD3.X R27, PT, PT, R32, R21, RZ, P2, !PT ;  /* 0x00000015201bc210 */ /* 0x000fe400017fe4ff */
[----:B------:R-:W-:Y:S02]  /*0f00*/  @!P1 IADD3 R23, PT, PT, R23, R33, RZ ;  /* 0x0000002117179210 */ /* 0x000fe40007ffe0ff */
[----:B------:R-:W3:Y:S01]  /*0f10*/  @!P3 LDG.E R35, desc[UR10][R30.64] ;  /* 0x0000000a1e23b981 */ /* 0x000ee2000c1e1900 */
[----:B------:R-:W-:-:S02]  /*0f20*/  @!P1 SHF.L.U32 R21, R22, 0x1, RZ ;  /* 0x0000000116159819 */ /* 0x000fc400000006ff */
[----:B0-----:R-:W-:Y:S01]  /*0f30*/  @!P4 IADD3 R24, P2, PT, R25, R8, RZ ;  /* 0x000000081918c210 */ /* 0x001fe20007f5e0ff */
[----:B------:R-:W3:Y:S01]  /*0f40*/  @!P3 LDG.E R34, desc[UR10][R28.64] ;  /* 0x0000000a1c22b981 */ /* 0x000ee2000c1e1900 */
[----:B------:R-:W-:Y:S02]  /*0f50*/  @!P1 SHF.L.U64.HI R8, R22, 0x1, R23 ;  /* 0x0000000116089819 */ /* 0x000fe40000010217 */
[C---:B------:R-:W-:Y:S01]  /*0f60*/  @!P1 IADD3 R22, P3, PT, R21.reuse, R6, RZ ;  /* 0x0000000615169210 */ /* 0x040fe20007f7e0ff */
[----:B------:R-:W-:Y:S01]  /*0f70*/  HFMA2 R33, -RZ, RZ, 0, 0 ;  /* 0x00000000ff217431 */ /* 0x000fe200000001ff */
[----:B------:R-:W-:Y:S02]  /*0f80*/  @!P1 IADD3 R20, P6, PT, R21, R4, RZ ;  /* 0x0000000415149210 */ /* 0x000fe40007fde0ff */
[----:B------:R-:W-:Y:S01]  /*0f90*/  @!P1 IADD3.X R23, PT, PT, R8, R7, RZ, P3, !PT ;  /* 0x0000000708179210 */ /* 0x000fe20001ffe4ff */
[----:B------:R-:W-:Y:S01]  /*0fa0*/  HFMA2 R7, -RZ, RZ, 0, 0 ;  /* 0x00000000ff077431 */ /* 0x000fe200000001ff */
[----:B------:R-:W-:-:S02]  /*0fb0*/  @!P4 IADD3.X R25, PT, PT, R32, R9, RZ, P2, !PT ;  /* 0x000000092019c210 */ /* 0x000fc400017fe4ff */
[----:B------:R-:W-:Y:S02]  /*0fc0*/  MOV R32, RZ ;  /* 0x000000ff00207202 */ /* 0x000fe40000000f00 */
[----:B------:R-:W-:Y:S01]  /*0fd0*/  MOV R4, RZ ;  /* 0x000000ff00047202 */ /* 0x000fe20000000f00 */
[----:B------:R-:W3:Y:S01]  /*0fe0*/  @!P4 LDG.E R33, desc[UR10][R26.64] ;  /* 0x0000000a1a21c981 */ /* 0x000ee2000c1e1900 */
[----:B------:R-:W-:-:S03]  /*0ff0*/  @!P1 IADD3.X R21, PT, PT, R8, R5, RZ, P6, !PT ;  /* 0x0000000508159210 */ /* 0x000fc600037fe4ff */
[----:B------:R-:W3:Y:S04]  /*1000*/  @!P4 LDG.E R32, desc[UR10][R24.64] ;  /* 0x0000000a1820c981 */ /* 0x000ee8000c1e1900 */
[----:B------:R0:W3:Y:S04]  /*1010*/  @!P1 LDG.E R7, desc[UR10][R22.64] ;  /* 0x0000000a16079981 */ /* 0x0000e8000c1e1900 */
[----:B------:R-:W3:Y:S01]  /*1020*/  @!P1 LDG.E R4, desc[UR10][R20.64] ;  /* 0x0000000a14049981 */ /* 0x000ee2000c1e1900 */
[----:B------:R-:W-:-:S06]  /*1030*/  CS2R R42, SRZ ;  /* 0x00000000002a7805 */ /* 0x000fcc000001ff00 */
[----:B------:R-:W5:Y:S04]  /*1040*/  @!P0 LDG.E R43, desc[UR10][R16.64] ;  /* 0x0000000a102b8981 */ /* 0x000f68000c1e1900 */
[----:B------:R-:W5:Y:S01]  /*1050*/  @!P0 LDG.E R42, desc[UR10][R14.64] ;  /* 0x0000000a0e2a8981 */ /* 0x000f62000c1e1900 */
[----:B------:R-:W-:Y:S01]  /*1060*/  UISETP.NE.AND UP1, UPT, UR7, URZ, UPT ;  /* 0x000000ff0700728c */ /* 0x000fe2000bf25270 */
[----:B------:R-:W-:Y:S01]  /*1070*/  CS2R R8, SRZ ;  /* 0x0000000000087805 */ /* 0x000fe2000001ff00 */
[----:B------:R-:W-:-:S05]  /*1080*/  UMOV UR9, 0x3f800000 ;  /* 0x3f80000000097882 */ /* 0x000fca0000000000 */
[----:B------:R4:W5:Y:S01]  /*1090*/  @P5 LDG.E.64 R8, desc[UR10][R18.64] ;  /* 0x0000000a12085981 */ /* 0x000962000c1e1b00 */
[----:B--2---:R-:W-:-:S13]  /*10a0*/  R2UR UR14, R12 ;  /* 0x000000000c0e72ca */ /* 0x004fda00000e0000 */
[----:B------:R-:W-:-:S05]  /*10b0*/  MOV R6, UR14 ;  /* 0x0000000e00067c02 */ /* 0x000fca0008000f00 */
[----:B------:R-:W-:-:S05]  /*10c0*/  FFMA.FTZ R13, -R6, UR14, R13 ;  /* 0x0000000e060d7c23 */ /* 0x000fca000801010d */
[----:B------:R-:W-:-:S13]  /*10d0*/  FSETP.GTU.FTZ.AND P0, PT, R13, RZ, PT ;  /* 0x000000ff0d00720b */ /* 0x000fda0003f1c000 */
[----:B------:R-:W-:-:S05]  /*10e0*/  VOTEU.ANY UP0, P0 ;  /* 0x0000000000ff7886 */ /* 0x000fca0000000100 */
[----:B------:R-:W1:Y:S01]  /*10f0*/  @UP0 LDCU UR5, c[0x0][0x3c0] ;  /* 0x00007800ff0507ac */ /* 0x000e620008000800 */
[----:B------:R-:W-:-:S13]  /*1100*/  PLOP3.LUT P0, PT, PT, PT, UP0, 0x80, 0x8 ;  /* 0x000000000008781c */ /* 0x000fda0003f0f008 */
[----:B-1----:R-:W-:-:S06]  /*1110*/  @P0 FADD.FTZ R5, R13, UR5 ;  /* 0x000000050d050e21 */ /* 0x002fcc0008010000 */
[----:B------:R-:W1:Y:S01]  /*1120*/  @P0 MUFU.RSQ R5, R5 ;  /* 0x0000000500050308 */ /* 0x000e620000001400 */
[----:B------:R-:W-:Y:S02]  /*1130*/  PRMT R13, R45, 0x7632, R13 ;  /* 0x000076322d0d7816 */ /* 0x000fe4000000000d */
[----:B------:R-:W-:Y:S02]  /*1140*/  PRMT R12, R44, 0x7632, R12 ;  /* 0x000076322c0c7816 */ /* 0x000fe4000000000c */
[----:B0-----:R-:W-:Y:S02]  /*1150*/  PRMT R22, R41, 0x7632, R22 ;  /* 0x0000763229167816 */ /* 0x001fe40000000016 */
[----:B----4-:R-:W-:Y:S02]  /*1160*/  PRMT R19, R40, 0x7632, R19 ;  /* 0x0000763228137816 */ /* 0x010fe40000000013 */
[----:B-1----:R-:W-:Y:S02]  /*1170*/  @P0 R2UR UR5, R5 ;  /* 0x00000000050502ca */ /* 0x002fe400000e0000 */
[----:B------:R-:W-:-:S02]  /*1180*/  PRMT R18, R39, 0x7632, R18 ;  /* 0x0000763227127816 */ /* 0x000fc40000000012 */
[----:B------:R-:W-:Y:S02]  /*1190*/  PRMT R16, R38, 0x7632, R16 ;  /* 0x0000763226107816 */ /* 0x000fe40000000010 */
[----:B------:R-:W-:Y:S02]  /*11a0*/  PRMT R21, R37, 0x7632, R21 ;  /* 0x0000763225157816 */ /* 0x000fe40000000015 */
[----:B------:R-:W-:-:S05]  /*11b0*/  PRMT R20, R36, 0x7632, R20 ;  /* 0x0000763224147816 */ /* 0x000fca0000000014 */
[----:B------:R-:W-:Y:S01]  /*11c0*/  @UP0 UMOV UR9, UR5 ;  /* 0x0000000500090c82 */ /* 0x000fe20008000000 */
[----:B---3--:R-:W-:Y:S02]  /*11d0*/  PRMT R15, R35, 0x7632, R15 ;  /* 0x00007632230f7816 */ /* 0x008fe4000000000f */
[----:B------:R-:W-:Y:S02]  /*11e0*/  PRMT R17, R34, 0x7632, R17 ;  /* 0x0000763222117816 */ /* 0x000fe40000000011 */
[----:B------:R-:W-:Y:S02]  /*11f0*/  PRMT R30, R33, 0x7632, R30 ;  /* 0x00007632211e7816 */ /* 0x000fe4000000001e */
[----:B------:R-:W-:Y:S02]  /*1200*/  PRMT R31, R32, 0x7632, R31 ;  /* 0x00007632201f7816 */ /* 0x000fe4000000001f */
[----:B------:R-:W-:Y:S02]  /*1210*/  PRMT R5, R7, 0x7632, R5 ;  /* 0x0000763207057816 */ /* 0x000fe40000000005 */
[----:B------:R-:W-:Y:S01]  /*1220*/  PRMT R6, R4, 0x7632, R6 ;  /* 0x0000763204067816 */ /* 0x000fe20000000006 */
[----:B------:R-:W-:Y:S06]  /*1230*/  BRA.U UP1, `(.L_x_43) ;  /* 0x00000009014c7547 */ /* 0x000fec000b800000 */
[----:B------:R-:W-:Y:S02]  /*1240*/  SHF.L.U32 R14, R45, 0x10, RZ ;  /* 0x000000102d0e7819 */ /* 0x000fe400000006ff */
[----:B------:R-:W-:Y:S02]  /*1250*/  SHF.L.U32 R23, R13, 0x10, RZ ;  /* 0x000000100d177819 */ /* 0x000fe400000006ff */
[----:B------:R-:W-:Y:S01]  /*1260*/  SHF.L.U32 R13, R44, 0x10, RZ ;  /* 0x000000102c0d7819 */ /* 0x000fe200000006ff */
[----:B------:R-:W-:Y:S01]  /*1270*/  FADD.FTZ R14, R14, -UR14 ;  /* 0x8000000e0e0e7e21 */ /* 0x000fe20008010000 */
[----:B------:R-:W-:Y:S01]  /*1280*/  SHF.L.U32 R12, R12, 0x10, RZ ;  /* 0x000000100c0c7819 */ /* 0x000fe200000006ff */
[----:B------:R-:W-:Y:S01]  /*1290*/  FADD.FTZ R23, R23, -UR14 ;  /* 0x8000000e17177e21 */ /* 0x000fe20008010000 */
[----:B-----5:R-:W-:Y:S01]  /*12a0*/  SHF.L.U32 R28, R43, 0x10, RZ ;  /* 0x000000102b1c7819 */ /* 0x020fe200000006ff */
[----:B------:R-:W-:Y:S01]  /*12b0*/  FMUL.FTZ R27, R10, R13 ;  /* 0x0000000d0a1b7220 */ /* 0x000fe20000410000 */
[----:B------:R-:W-:Y:S01]  /*12c0*/  FMUL.FTZ R14, R14, UR9 ;  /* 0x000000090e0e7c20 */ /* 0x000fe20008410000 */
[----:B------:R-:W-:Y:S01]  /*12d0*/  FMUL.FTZ R25, R23, UR9 ;  /* 0x0000000917197c20 */ /* 0x000fe20008410000 */
[----:B------:R-:W-:Y:S01]  /*12e0*/  FMUL.FTZ R24, R11, R12 ;  /* 0x0000000c0b187220 */ /* 0x000fe20000410000 */
[----:B------:R-:W-:Y:S01]  /*12f0*/  FADD.FTZ R28, R28, -UR14 ;  /* 0x8000000e1c1c7e21 */ /* 0x000fe20008010000 */
[----:B------:R-:W-:Y:S01]  /*1300*/  FFMA.FTZ R26, R14, R27, RZ ;  /* 0x0000001b0e1a7223 */ /* 0x000fe200000100ff */
[----:B------:R-:W-:Y:S01]  /*1310*/  SHF.L.U32 R29, R42, 0x10, RZ ;  /* 0x000000102a1d7819 */ /* 0x000fe200000006ff */
[----:B------:R-:W-:Y:S01]  /*1320*/  FADD.FTZ R23, RZ, R27 ;  /* 0x0000001bff177221 */ /* 0x000fe20000010000 */
[----:B------:R-:W-:Y:S01]  /*1330*/  FMUL.FTZ R28, R28, UR9 ;  /* 0x000000091c1c7c20 */ /* 0x000fe20008410000 */
[----:B------:R-:W-:Y:S01]  /*1340*/  FFMA.FTZ R27, R25, R24, R26 ;  /* 0x00000018191b7223 */ /* 0x000fe2000001001a */
[----:B------:R-:W-:Y:S01]  /*1350*/  FFMA.FTZ R26, R13, R14, RZ ;  /* 0x0000000e0d1a7223 */ /* 0x000fe200000100ff */
[----:B------:R-:W-:Y:S01]  /*1360*/  FMUL.FTZ R14, R10, R29 ;  /* 0x0000001d0a0e7220 */ /* 0x000fe20000410000 */
[----:B------:R-:W-:Y:S01]  /*1370*/  FADD.FTZ R23, R24, R23 ;  /* 0x0000001718177221 */ /* 0x000fe20000010000 */
[----:B------:R-:W-:Y:S01]  /*1380*/  FADD.FTZ R24, RZ, R13 ;  /* 0x0000000dff187221 */ /* 0x000fe20000010000 */
[----:B------:R-:W-:Y:S01]  /*1390*/  FFMA.FTZ R13, R29, R28, R26 ;  /* 0x0000001c1d0d7223 */ /* 0x000fe2000001001a */
[--C-:B------:R-:W-:Y:S01]  /*13a0*/  FFMA.FTZ R26, R28, R14, R27.reuse ;  /* 0x0000000e1c1a7223 */ /* 0x100fe2000001001b */
[----:B------:R-:W-:Y:S01]  /*13b0*/  PRMT R27, R43, 0x7632, R27 ;  /* 0x000076322b1b7816 */ /* 0x000fe2000000001b */
[----:B------:R-:W-:Y:S01]  /*13c0*/  FADD.FTZ R24, R29, R24 ;  /* 0x000000181d187221 */ /* 0x000fe20000010000 */
[----:B------:R-:W-:Y:S01]  /*13d0*/  PRMT R28, R42, 0x7632, R28 ;  /* 0x000076322a1c7816 */ /* 0x000fe2000000001c */
[----:B------:R-:W-:Y:S01]  /*13e0*/  FFMA.FTZ R25, R12, R25, RZ ;  /* 0x000000190c197223 */ /* 0x000fe200000100ff */
[----:B------:R-:W-:Y:S01]  /*13f0*/  SHF.L.U32 R27, R27, 0x10, RZ ;  /* 0x000000101b1b7819 */ /* 0x000fe200000006ff */
[----:B------:R-:W-:Y:S01]  /*1400*/  FADD.FTZ R29, RZ, R12 ;  /* 0x0000000cff1d7221 */ /* 0x000fe20000010000 */
[----:B------:R-:W-:Y:S01]  /*1410*/  SHF.L.U32 R28, R28, 0x10, RZ ;  /* 0x000000101c1c7819 */ /* 0x000fe200000006ff */
[----:B------:R-:W-:Y:S01]  /*1420*/  FADD.FTZ R23, R23, R14 ;  /* 0x0000000e17177221 */ /* 0x000fe20000010000 */
[----:B------:R-:W-:Y:S01]  /*1430*/  SHF.L.U32 R22, R22, 0x10, RZ ;  /* 0x0000001016167819 */ /* 0x000fe200000006ff */
[----:B------:R-:W-:Y:S01]  /*1440*/  FADD.FTZ R27, R27, -UR14 ;  /* 0x8000000e1b1b7e21 */ /* 0x000fe20008010000 */
[----:B------:R-:W-:Y:S01]  /*1450*/  SHF.L.U32 R18, R18, 0x10, RZ ;  /* 0x0000001012127819 */ /* 0x000fe200000006ff */
[----:B------:R-:W-:Y:S01]  /*1460*/  FADD.FTZ R12, R28, R29 ;  /* 0x0000001d1c0c7221 */ /* 0x000fe20000010000 */
[----:B------:R-:W-:Y:S01]  /*1470*/  SHF.L.U32 R16, R16, 0x10, RZ ;  /* 0x0000001010107819 */ /* 0x000fe200000006ff */
[----:B------:R-:W-:Y:S01]  /*1480*/  FMUL.FTZ R27, R27, UR9 ;  /* 0x000000091b1b7c20 */ /* 0x000fe20008410000 */
[----:B------:R-:W-:Y:S01]  /*1490*/  SHF.L.U32 R21, R21, 0x10, RZ ;  /* 0x0000001015157819 */ /* 0x000fe200000006ff */
[----:B------:R-:W-:Y:S01]  /*14a0*/  FADD.FTZ R18, R18, -UR14 ;  /* 0x8000000e12127e21 */ /* 0x000fe20008010000 */
[----:B------:R-:W-:Y:S01]  /*14b0*/  SHF.L.U32 R20, R20, 0x10, RZ ;  /* 0x0000001014147819 */ /* 0x000fe200000006ff */
[----:B------:R-:W-:Y:S01]  /*14c0*/  FFMA.FTZ R25, R28, R27, R25 ;  /* 0x0000001b1c197223 */ /* 0x000fe20000010019 */
[----:B------:R-:W-:Y:S01]  /*14d0*/  FMUL.FTZ R28, R11, R28 ;  /* 0x0000001c0b1c7220 */ /* 0x000fe20000410000 */
[----:B------:R-:W-:-:S03]  /*14e0*/  FADD.FTZ R21, R21, -UR14 ;  /* 0x8000000e15157e21 */ /* 0x000fc60008010000 */
[----:B------:R-:W-:Y:S01]  /*14f0*/  FFMA.FTZ R26, R27, R28, R26 ;  /* 0x0000001c1b1a7223 */ /* 0x000fe2000001001a */
[----:B------:R-:W-:Y:S01]  /*1500*/  SHF.L.U32 R27, R41, 0x10, RZ ;  /* 0x00000010291b7819 */ /* 0x000fe200000006ff */
[----:B------:R-:W-:Y:S01]  /*1510*/  FADD.FTZ R14, R28, R23 ;  /* 0x000000171c0e7221 */ /* 0x000fe20000010000 */
[----:B------:R-:W-:-:S03]  /*1520*/  SHF.L.U32 R28, R40, 0x10, RZ ;  /* 0x00000010281c7819 */ /* 0x000fc600000006ff */
[----:B------:R-:W-:Y:S02]  /*1530*/  FADD.FTZ R27, R27, -UR14 ;  /* 0x8000000e1b1b7e21 */ /* 0x000fe40008010000 */
[----:B------:R-:W-:Y:S01]  /*1540*/  FMUL.FTZ R23, R10, R28 ;  /* 0x0000001c0a177220 */ /* 0x000fe20000410000 */
[----:B------:R-:W-:Y:S01]  /*1550*/  FADD.FTZ R24, R24, R28 ;  /* 0x0000001c18187221 */ /* 0x000fe20000010000 */
[----:B------:R-:W-:-:S04]  /*1560*/  FMUL.FTZ R27, R27, UR9 ;  /* 0x000000091b1b7c20 */ /* 0x000fc80008410000 */
[----:B------:R-:W-:Y:S01]  /*1570*/  FFMA.FTZ R13, R28, R27, R13 ;  /* 0x0000001b1c0d7223 */ /* 0x000fe2000001000d */
[----:B------:R-:W-:Y:S01]  /*1580*/  FFMA.FTZ R26, R27, R23, R26 ;  /* 0x000000171b1a7223 */ /* 0x000fe2000001001a */
[----:B------:R-:W-:Y:S01]  /*1590*/  FADD.FTZ R27, R22, -UR14 ;  /* 0x8000000e161b7e21 */ /* 0x000fe20008010000 */
[----:B------:R-:W-:Y:S01]  /*15a0*/  SHF.L.U32 R22, R19, 0x10, RZ ;  /* 0x0000001013167819 */ /* 0x000fe200000006ff */
[----:B------:R-:W-:Y:S01]  /*15b0*/  FADD.FTZ R23, R14, R23 ;  /* 0x000000170e177221 */ /* 0x000fe20000010000 */
[----:B------:R-:W-:Y:S01]  /*15c0*/  SHF.L.U32 R19, R39, 0x10, RZ ;  /* 0x0000001027137819 */ /* 0x000fe200000006ff */
[----:B------:R-:W-:Y:S02]  /*15d0*/  FMUL.FTZ R27, R27, UR9 ;  /* 0x000000091b1b7c20 */ /* 0x000fe40008410000 */
[----:B------:R-:W-:Y:S01]  /*15e0*/  FADD.FTZ R12, R12, R22 ;  /* 0x000000160c0c7221 */ /* 0x000fe20000010000 */
[----:B------:R-:W-:Y:S01]  /*15f0*/  FMUL.FTZ R14, R11, R22 ;  /* 0x000000160b0e7220 */ /* 0x000fe20000410000 */
[----:B------:R-:W-:Y:S01]  /*1600*/  FFMA.FTZ R25, R22, R27, R25 ;  /* 0x0000001b16197223 */ /* 0x000fe20000010019 */
[----:B------:R-:W-:Y:S01]  /*1610*/  FADD.FTZ R19, R19, -UR14 ;  /* 0x8000000e13137e21 */ /* 0x000fe20008010000 */
[----:B------:R-:W-:Y:S01]  /*1620*/  SHF.L.U32 R22, R38, 0x10, RZ ;  /* 0x0000001026167819 */ /* 0x000fe200000006ff */
[----:B------:R-:W-:Y:S01]  /*1630*/  FFMA.FTZ R26, R27, R14, R26 ;  /* 0x0000000e1b1a7223 */ /* 0x000fe2000001001a */
[----:B------:R-:W-:Y:S01]  /*1640*/  FADD.FTZ R14, R14, R23 ;  /* 0x000000170e0e7221 */ /* 0x000fe20000010000 */
[----:B------:R-:W-:Y:S01]  /*1650*/  FMUL.FTZ R19, R19, UR9 ;  /* 0x0000000913137c20 */ /* 0x000fe20008410000 */
[----:B------:R-:W-:Y:S01]  /*1660*/  FADD.FTZ R12, R12, R16 ;  /* 0x000000100c0c7221 */ /* 0x000fe20000010000 */
[----:B------:R-:W-:Y:S01]  /*1670*/  FMUL.FTZ R23, R10, R22 ;  /* 0x000000160a177220 */ /* 0x000fe20000410000 */
[----:B------:R-:W-:Y:S01]  /*1680*/  FADD.FTZ R24, R24, R22 ;  /* 0x0000001618187221 */ /* 0x000fe20000010000 */
[----:B------:R-:W-:Y:S01]  /*1690*/  FFMA.FTZ R13, R22, R19, R13 ;  /* 0x00000013160d7223 */ /* 0x000fe2000001000d */
[----:B------:R-:W-:Y:S01]  /*16a0*/  SHF.L.U32 R22, R37, 0x10, RZ ;  /* 0x0000001025167819 */ /* 0x000fe200000006ff */
[----:B------:R-:W-:Y:S01]  /*16b0*/  FFMA.FTZ R26, R19, R23, R26 ;  /* 0x00000017131a7223 */ /* 0x000fe2000001001a */
[----:B------:R-:W-:Y:S01]  /*16c0*/  FMUL.FTZ R19, R18, UR9 ;  /* 0x0000000912137c20 */ /* 0x000fe20008410000 */
[----:B------:R-:W-:Y:S01]  /*16d0*/  FADD.FTZ R23, R14, R23 ;  /* 0x000000170e177221 */ /* 0x000fe20000010000 */
[----:B------:R-:W-:Y:S01]  /*16e0*/  FMUL.FTZ R18, R11, R16 ;  /* 0x000000100b127220 */ /* 0x000fe20000410000 */
[----:B------:R-:W-:Y:S01]  /*16f0*/  FADD.FTZ R27, R22, -UR14 ;  /* 0x8000000e161b7e21 */ /* 0x000fe20008010000 */
[----:B------:R-:W-:Y:S01]  /*1700*/  FFMA.FTZ R25, R16, R19, R25 ;  /* 0x0000001310197223 */ /* 0x000fe20000010019 */
[----:B------:R-:W-:Y:S01]  /*1710*/  SHF.L.U32 R22, R36, 0x10, RZ ;  /* 0x0000001024167819 */ /* 0x000fe200000006ff */
[----:B------:R-:W-:Y:S01]  /*1720*/  FADD.FTZ R14, R18, R23 ;  /* 0x00000017120e7221 */ /* 0x000fe20000010000 */
[----:B------:R-:W-:Y:S01]  /*1730*/  FFMA.FTZ R16, R19, R18, R26 ;  /* 0x0000001213107223 */ /* 0x000fe2000001001a */
[----:B------:R-:W-:Y:S01]  /*1740*/  SHF.L.U32 R18, R35, 0x10, RZ ;  /* 0x0000001023127819 */ /* 0x000fe200000006ff */
[----:B------:R-:W-:Y:S01]  /*1750*/  FMUL.FTZ R27, R27, UR9 ;  /* 0x000000091b1b7c20 */ /* 0x000fe20008410000 */
[----:B------:R-:W-:Y:S01]  /*1760*/  FMUL.FTZ R19, R10, R22 ;  /* 0x000000160a137220 */ /* 0x000fe20000410000 */
[----:B------:R-:W-:Y:S01]  /*1770*/  FADD.FTZ R24, R24, R22 ;  /* 0x0000001618187221 */ /* 0x000fe20000010000 */
[----:B------:R-:W-:Y:S01]  /*1780*/  FADD.FTZ R12, R12, R20 ;  /* 0x000000140c0c7221 */ /* 0x000fe20000010000 */
[----:B------:R-:W-:Y:S01]  /*1790*/  FFMA.FTZ R13, R22, R27, R13 ;  /* 0x0000001b160d7223 */ /* 0x000fe2000001000d */
[----:B------:R-:W-:Y:S01]  /*17a0*/  FADD.FTZ R18, R18, -UR14 ;  /* 0x8000000e12127e21 */ /* 0x000fe20008010000 */
[----:B------:R-:W-:Y:S01]  /*17b0*/  SHF.L.U32 R22, R15, 0x10, RZ ;  /* 0x000000100f167819 */ /* 0x000fe200000006ff */
[----:B------:R-:W-:Y:S01]  /*17c0*/  FMUL.FTZ R15, R21, UR9 ;  /* 0x00000009150f7c20 */ /* 0x000fe20008410000 */
[----:B------:R-:W-:Y:S01]  /*17d0*/  SHF.L.U32 R21, R34, 0x10, RZ ;  /* 0x0000001022157819 */ /* 0x000fe200000006ff */
[----:B------:R-:W-:Y:S01]  /*17e0*/  FADD.FTZ R14, R14, R19 ;  /* 0x000000130e0e7221 */ /* 0x000fe20000010000 */
[----:B------:R-:W-:Y:S01]  /*17f0*/  FFMA.FTZ R16, R27, R19, R16 ;  /* 0x000000131b107223 */ /* 0x000fe20000010010 */
[----:B------:R-:W-:Y:S01]  /*1800*/  FMUL.FTZ R18, R18, UR9 ;  /* 0x0000000912127c20 */ /* 0x000fe20008410000 */
[----:B------:R-:W-:Y:S01]  /*1810*/  FMUL.FTZ R19, R11, R20 ;  /* 0x000000140b137220 */ /* 0x000fe20000410000 */
[----:B------:R-:W-:Y:S01]  /*1820*/  FFMA.FTZ R25, R20, R15, R25 ;  /* 0x0000000f14197223 */ /* 0x000fe20000010019 */
[----:B------:R-:W-:Y:S01]  /*1830*/  FADD.FTZ R24, R24, R21 ;  /* 0x0000001518187221 */ /* 0x000fe20000010000 */
[----:B------:R-:W-:Y:S01]  /*1840*/  FFMA.FTZ R13, R21, R18, R13 ;  /* 0x00000012150d7223 */ /* 0x000fe2000001000d */
[----:B------:R-:W-:Y:S01]  /*1850*/  FMUL.FTZ R21, R10, R21 ;  /* 0x000000150a157220 */ /* 0x000fe20000410000 */
[----:B------:R-:W-:Y:S01]  /*1860*/  FADD.FTZ R14, R19, R14 ;  /* 0x0000000e130e7221 */ /* 0x000fe20000010000 */
[----:B------:R-:W-:Y:S01]  /*1870*/  FFMA.FTZ R15, R15, R19, R16 ;  /* 0x000000130f0f7223 */ /* 0x000fe20000010010 */
[----:B------:R-:W-:Y:S01]  /*1880*/  SHF.L.U32 R16, R17, 0x10, RZ ;  /* 0x0000001011107819 */ /* 0x000fe200000006ff */
[----:B------:R-:W-:Y:S01]  /*1890*/  FADD.FTZ R22, R22, -UR14 ;  /* 0x8000000e16167e21 */ /* 0x000fe20008010000 */
[----:B------:R-:W-:Y:S01]  /*18a0*/  SHF.L.U32 R17, R33, 0x10, RZ ;  /* 0x0000001021117819 */ /* 0x000fe200000006ff */
[----:B------:R-:W-:Y:S01]  /*18b0*/  FADD.FTZ R20, R14, R21 ;  /* 0x000000150e147221 */ /* 0x000fe20000010000 */
[----:B------:R-:W-:Y:S01]  /*18c0*/  FFMA.FTZ R21, R18, R21, R15 ;  /* 0x0000001512157223 */ /* 0x000fe2000001000f */
[----:B------:R-:W-:Y:S01]  /*18d0*/  FMUL.FTZ R22, R22, UR9 ;  /* 0x0000000916167c20 */ /* 0x000fe20008410000 */
[----:B------:R-:W-:Y:S01]  /*18e0*/  FMUL.FTZ R15, R11, R16 ;  /* 0x000000100b0f7220 */ /* 0x000fe20000410000 */
[----:B------:R-:W-:Y:S01]  /*18f0*/  SHF.L.U32 R14, R32, 0x10, RZ ;  /* 0x00000010200e7819 */ /* 0x000fe200000006ff */
[----:B------:R-:W-:Y:S01]  /*1900*/  FADD.FTZ R17, R17, -UR14 ;  /* 0x8000000e11117e21 */ /* 0x000fe20008010000 */
[----:B------:R-:W-:Y:S01]  /*1910*/  SHF.L.U32 R18, R30, 0x10, RZ ;  /* 0x000000101e127819 */ /* 0x000fe200000006ff */
[----:B------:R-:W-:Y:S01]  /*1920*/  FADD.FTZ R12, R12, R16 ;  /* 0x000000100c0c7221 */ /* 0x000fe20000010000 */
[----:B------:R-:W-:Y:S01]  /*1930*/  FFMA.FTZ R25, R16, R22, R25 ;  /* 0x0000001610197223 */ /* 0x000fe20000010019 */
[----:B------:R-:W-:Y:S01]  /*1940*/  FFMA.FTZ R21, R22, R15, R21 ;  /* 0x0000000f16157223 */ /* 0x000fe20000010015 */
[----:B------:R-:W-:Y:S01]  /*1950*/  FADD.FTZ R20, R15, R20 ;  /* 0x000000140f147221 */ /* 0x000fe20000010000 */
[----:B------:R-:W-:Y:S01]  /*1960*/  FMUL.FTZ R19, R10, R14 ;  /* 0x0000000e0a137220 */ /* 0x000fe20000410000 */
[----:B------:R-:W-:Y:S01]  /*1970*/  FMUL.FTZ R22, R17, UR9 ;  /* 0x0000000911167c20 */ /* 0x000fe20008410000 */
[----:B------:R-:W-:Y:S01]  /*1980*/  SHF.L.U32 R16, R31, 0x10, RZ ;  /* 0x000000101f107819 */ /* 0x000fe200000006ff */
[----:B------:R-:W-:Y:S01]  /*1990*/  FADD.FTZ R15, R18, -UR14 ;  /* 0x8000000e120f7e21 */ /* 0x000fe20008010000 */
[----:B------:R-:W-:Y:S01]  /*19a0*/  FADD.FTZ R17, R20, R19 ;  /* 0x0000001314117221 */ /* 0x000fe20000010000 */
[----:B------:R-:W-:Y:S01]  /*19b0*/  FFMA.FTZ R26, R22, R19, R21 ;  /* 0x00000013161a7223 */ /* 0x000fe20000010015 */
[----:B------:R-:W-:Y:S01]  /*19c0*/  SHF.L.U32 R21, R7, 0x10, RZ ;  /* 0x0000001007157819 */ /* 0x000fe200000006ff */
[----:B------:R-:W-:Y:S01]  /*19d0*/  FMUL.FTZ R20, R11, R16 ;  /* 0x000000100b147220 */ /* 0x000fe20000410000 */
[----:B------:R-:W-:Y:S01]  /*19e0*/  FMUL.FTZ R15, R15, UR9 ;  /* 0x000000090f0f7c20 */ /* 0x000fe20008410000 */
[----:B------:R-:W-:Y:S01]  /*19f0*/  FFMA.FTZ R13, R14, R22, R13 ;  /* 0x000000160e0d7223 */ /* 0x000fe2000001000d */
[----:B------:R-:W-:Y:S01]  /*1a00*/  SHF.L.U32 R18, R4, 0x10, RZ ;  /* 0x0000001004127819 */ /* 0x000fe200000006ff */
[----:B------:R-:W-:Y:S01]  /*1a10*/  FADD.FTZ R19, R20, R17 ;  /* 0x0000001114137221 */ /* 0x000fe20000010000 */
[----:B------:R-:W-:Y:S01]  /*1a20*/  SHF.L.U32 R22, R5, 0x10, RZ ;  /* 0x0000001005167819 */ /* 0x000fe200000006ff */
[----:B------:R-:W-:Y:S01]  /*1a30*/  FADD.FTZ R17, R21, -UR14 ;  /* 0x8000000e15117e21 */ /* 0x000fe20008010000 */
[----:B------:R-:W-:Y:S01]  /*1a40*/  FFMA.FTZ R26, R15, R20, R26 ;  /* 0x000000140f1a7223 */ /* 0x000fe2000001001a */
[----:B------:R-:W-:Y:S01]  /*1a50*/  SHF.L.U32 R20, R6, 0x10, RZ ;  /* 0x0000001006147819 */ /* 0x000fe200000006ff */
[----:B------:R-:W-:Y:S01]  /*1a60*/  FMUL.FTZ R28, R10, R18 ;  /* 0x000000120a1c7220 */ /* 0x000fe20000410000 */
[----:B------:R-:W-:Y:S01]  /*1a70*/  FMUL.FTZ R17, R17, UR9 ;  /* 0x0000000911117c20 */ /* 0x000fe20008410000 */
[----:B------:R-:W-:Y:S01]  /*1a80*/  FADD.FTZ R22, R22, -UR14 ;  /* 0x8000000e16167e21 */ /* 0x000fe20008010000 */
[----:B------:R-:W-:Y:S01]  /*1a90*/  FADD.FTZ R21, R24, R14 ;  /* 0x0000000e18157221 */ /* 0x000fe20000010000 */
[----:B------:R-:W-:Y:S01]  /*1aa0*/  FADD.FTZ R14, R19, R28 ;  /* 0x0000001c130e7221 */ /* 0x000fe20000010000 */
[----:B------:R-:W-:Y:S01]  /*1ab0*/  FMUL.FTZ R23, R11, R20 ;  /* 0x000000140b177220 */ /* 0x000fe20000410000 */
[----:B------:R-:W-:Y:S01]  /*1ac0*/  FFMA.FTZ R29, R17, R28, R26 ;  /* 0x0000001c111d7223 */ /* 0x000fe2000001001a */
[----:B------:R-:W-:Y:S01]  /*1ad0*/  FMUL.FTZ R22, R22, UR9 ;  /* 0x0000000916167c20 */ /* 0x000fe20008410000 */
[----:B------:R-:W-:Y:S01]  /*1ae0*/  FADD.FTZ R27, R12, R16 ;  /* 0x000000100c1b7221 */ /* 0x000fe20000010000 */
[----:B------:R-:W-:Y:S01]  /*1af0*/  FFMA.FTZ R25, R16, R15, R25 ;  /* 0x0000000f10197223 */ /* 0x000fe20000010019 */
[----:B------:R-:W-:Y:S01]  /*1b00*/  FADD.FTZ R19, R23, R14 ;  /* 0x0000000e17137221 */ /* 0x000fe20000010000 */
[----:B------:R-:W-:Y:S01]  /*1b10*/  FFMA.FTZ R12, R18, R17, R13 ;  /* 0x00000011120c7223 */ /* 0x000fe2000001000d */
[----:B------:R-:W-:Y:S01]  /*1b20*/  FFMA.FTZ R23, R22, R23, R29 ;  /* 0x0000001716177223 */ /* 0x000fe2000001001d */
[----:B------:R-:W-:Y:S01]  /*1b30*/  FADD.FTZ R14, R21, R18 ;  /* 0x00000012150e7221 */ /* 0x000fe20000010000 */
[----:B------:R-:W-:Y:S01]  /*1b40*/  FADD.FTZ R15, R27, R20 ;  /* 0x000000141b0f7221 */ /* 0x000fe20000010000 */
[----:B------:R-:W-:Y:S01]  /*1b50*/  FFMA.FTZ R13, R20, R22, R25 ;  /* 0x00000016140d7223 */ /* 0x000fe20000010019 */
[----:B------:R-:W-:Y:S06]  /*1b60*/  BRA `(.L_x_44) ;  /* 0x0000001000b87947 */ /* 0x000fec0003800000 */
.L_x_43:
[----:B------:R-:W-:Y:S02]  /*1b70*/  SHF.L.U32 R12, R45, 0x10, RZ ;  /* 0x000000102d0c7819 */ /* 0x000fe400000006ff */
[C---:B-----5:R-:W-:Y:S02]  /*1b80*/  SHF.L.U32 R14, R43.reuse, 0x10, RZ ;  /* 0x000000102b0e7819 */ /* 0x060fe400000006ff */
[----:B------:R-:W-:Y:S01]  /*1b90*/  PRMT R18, R43, 0x7632, R18 ;  /* 0x000076322b127816 */ /* 0x000fe20000000012 */
[----:B------:R-:W-:Y:S01]  /*1ba0*/  FADD.FTZ R12, R12, -UR14 ;  /* 0x8000000e0c0c7e21 */ /* 0x000fe20008010000 */
[----:B------:R-:W-:Y:S01]  /*1bb0*/  SHF.L.U32 R22, R44, 0x10, RZ ;  /* 0x000000102c167819 */ /* 0x000fe200000006ff */
[----:B------:R-:W-:Y:S01]  /*1bc0*/  FADD.FTZ R29, R14, -UR14 ;  /* 0x8000000e0e1d7e21 */ /* 0x000fe20008010000 */
[----:B------:R-:W-:Y:S01]  /*1bd0*/  SHF.L.U32 R48, R42, 0x10, RZ ;  /* 0x000000102a307819 */ /* 0x000fe200000006ff */
[----:B------:R-:W-:Y:S01]  /*1be0*/  FMUL.FTZ R13, R12, UR9 ;  /* 0x000000090c0d7c20 */ /* 0x000fe20008410000 */
[----:B------:R-:W-:Y:S01]  /*1bf0*/  PRMT R12, R45, 0x7632, R12 ;  /* 0x000076322d0c7816 */ /* 0x000fe2000000000c */
[----:B------:R-:W-:-:S02]  /*1c00*/  FMUL.FTZ R29, R29, UR9 ;  /* 0x000000091d1d7c20 */ /* 0x000fc40008410000 */
[--C-:B------:R-:W-:Y:S01]  /*1c10*/  FFMA.FTZ R16, R10, R13, R8.reuse ;  /* 0x0000000d0a107223 */ /* 0x100fe20000010008 */
[----:B------:R-:W-:Y:S01]  /*1c20*/  SHF.L.U32 R12, R12, 0x10, RZ ;  /* 0x000000100c0c7819 */ /* 0x000fe200000006ff */
[----:B------:R-:W-:Y:S02]  /*1c30*/  FFMA.FTZ R24, R10, R29, R8 ;  /* 0x0000001d0a187223 */ /* 0x000fe40000010008 */
[----:B------:R-:W-:Y:S02]  /*1c40*/  FMUL.FTZ R13, R16, -1.4426950216293334961 ;  /* 0xbfb8aa3b100d7820 */ /* 0x000fe40000410000 */
[----:B------:R-:W-:-:S04]  /*1c50*/  FADD.FTZ R12, R12, -UR14 ;  /* 0x8000000e0c0c7e21 */ /* 0x000fc80008010000 */
[----:B------:R-:W0:Y:S01]  /*1c60*/  MUFU.EX2 R13, R13 ;  /* 0x0000000d000d7308 */ /* 0x000e220000000800 */
[----:B------:R-:W-:-:S04]  /*1c70*/  FMUL.FTZ R12, R12, UR9 ;  /* 0x000000090c0c7c20 */ /* 0x000fc80008410000 */
[----:B------:R-:W-:-:S04]  /*1c80*/  FFMA.FTZ R17, R11, R12, R9 ;  /* 0x0000000c0b117223 */ /* 0x000fc80000010009 */
[----:B------:R-:W-:-:S04]  /*1c90*/  FMUL.FTZ R20, R17, -1.4426950216293334961 ;  /* 0xbfb8aa3b11147820 */ /* 0x000fc80000410000 */
[----:B------:R1:W2:Y:S01]  /*1ca0*/  MUFU.EX2 R21, R20 ;  /* 0x0000001400157308 */ /* 0x0002a20000000800 */
[----:B0-----:R-:W-:Y:S01]  /*1cb0*/  FADD.FTZ R14, R13, 1 ;  /* 0x3f8000000d0e7421 */ /* 0x001fe20000010000 */
[----:B------:R-:W-:Y:S01]  /*1cc0*/  SHF.L.U32 R13, R18, 0x10, RZ ;  /* 0x00000010120d7819 */ /* 0x000fe200000006ff */
[----:B------:R-:W-:-:S05]  /*1cd0*/  FMUL.FTZ R18, R24, -1.4426950216293334961 ;  /* 0xbfb8aa3b18127820 */ /* 0x000fca0000410000 */
[----:B------:R-:W0:Y:S01]  /*1ce0*/  MUFU.RCP R19, R14 ;  /* 0x0000000e00137308 */ /* 0x000e220000001000 */
[----:B------:R-:W-:-:S04]  /*1cf0*/  FADD.FTZ R13, R13, -UR14 ;  /* 0x8000000e0d0d7e21 */ /* 0x000fc80008010000 */
[----:B-1----:R-:W-:-:S03]  /*1d00*/  FMUL.FTZ R20, R13, UR9 ;  /* 0x000000090d147c20 */ /* 0x002fc60008410000 */
[----:B------:R-:W1:Y:S01]  /*1d10*/  MUFU.EX2 R18, R18 ;  /* 0x0000001200127308 */ /* 0x000e620000000800 */
[----:B--2---:R-:W-:Y:S01]  /*1d20*/  FADD.FTZ R21, R21, 1 ;  /* 0x3f80000015157421 */ /* 0x004fe20000010000 */
[----:B------:R-:W-:-:S04]  /*1d30*/  FFMA.FTZ R13, R11, R20, R9 ;  /* 0x000000140b0d7223 */ /* 0x000fc80000010009 */
[----:B------:R-:W-:Y:S02]  /*1d40*/  FMUL.FTZ R25, R13, -1.4426950216293334961 ;  /* 0xbfb8aa3b0d197820 */ /* 0x000fe40000410000 */
[----:B------:R-:W2:Y:S01]  /*1d50*/  MUFU.RCP R14, R21 ;  /* 0x00000015000e7308 */ /* 0x000ea20000001000 */
[----:B0-----:R-:W-:Y:S01]  /*1d60*/  FADD.FTZ R23, -R19, 1 ;  /* 0x3f80000013177421 */ /* 0x001fe20000010100 */
[----:B------:R-:W-:Y:S01]  /*1d70*/  FMUL.FTZ R27, R22, R19 ;  /* 0x00000013161b7220 */ /* 0x000fe20000410000 */
[----:B------:R-:W-:Y:S02]  /*1d80*/  SHF.L.U32 R19, R41, 0x10, RZ ;  /* 0x0000001029137819 */ /* 0x000fe400000006ff */
[----:B------:R-:W-:Y:S01]  /*1d90*/  FFMA.FTZ R16, R16, R23, 1 ;  /* 0x3f80000010107423 */ /* 0x000fe20000010017 */
[----:B------:R-:W-:Y:S02]  /*1da0*/  PRMT R22, R44, 0x7632, R22 ;  /* 0x000076322c167816 */ /* 0x000fe40000000016 */
[----:B------:R-:W-:Y:S01]  /*1db0*/  FADD.FTZ R19, R19, -UR14 ;  /* 0x8000000e13137e21 */ /* 0x000fe20008010000 */
[----:B------:R-:W-:Y:S01]  /*1dc0*/  FMUL.FTZ R27, R27, R16 ;  /* 0x000000101b1b7220 */ /* 0x000fe20000410000 */
[----:B------:R-:W-:Y:S01]  /*1dd0*/  PRMT R16, R41, 0x7632, R16 ;  /* 0x0000763229107816 */ /* 0x000fe20000000010 */
[----:B-1----:R-:W-:Y:S01]  /*1de0*/  FADD.FTZ R23, R18, 1 ;  /* 0x3f80000012177421 */ /* 0x002fe20000010000 */
[----:B------:R-:W-:Y:S01]  /*1df0*/  SHF.L.U32 R49, R22, 0x10, RZ ;  /* 0x0000001016317819 */ /* 0x000fe200000006ff */
[----:B------:R-:W-:Y:S01]  /*1e00*/  FMUL.FTZ R19, R19, UR9 ;  /* 0x0000000913137c20 */ /* 0x000fe20008410000 */
[----:B------:R-:W-:Y:S01]  /*1e10*/  SHF.L.U32 R18, R16, 0x10, RZ ;  /* 0x0000001010127819 */ /* 0x000fe200000006ff */
[----:B------:R-:W0:Y:S02]  /*1e20*/  MUFU.EX2 R25, R25 ;  /* 0x0000001900197308 */ /* 0x000e240000000800 */
[----:B--2---:R-:W-:Y:S01]  /*1e30*/  FMUL.FTZ R22, R49, R14 ;  /* 0x0000000e31167220 */ /* 0x004fe20000410000 */
[----:B------:R-:W-:Y:S01]  /*1e40*/  FADD.FTZ R16, -R14, 1 ;  /* 0x3f8000000e107421 */ /* 0x000fe20000010100 */
[----:B------:R-:W-:Y:S01]  /*1e50*/  FFMA.FTZ R14, R10, R19, R8 ;  /* 0x000000130a0e7223 */ /* 0x000fe20000010008 */
[----:B------:R-:W-:Y:S01]  /*1e60*/  FADD.FTZ R18, R18, -UR14 ;  /* 0x8000000e12127e21 */ /* 0x000fe20008010000 */
[----:B------:R-:W-:Y:S01]  /*1e70*/  PRMT R49, R42, 0x7632, R49 ;  /* 0x000076322a317816 */ /* 0x000fe20000000031 */
[----:B------:R-:W-:Y:S01]  /*1e80*/  FFMA.FTZ R17, R17, R16, 1 ;  /* 0x3f80000011117423 */ /* 0x000fe20000010010 */
[----:B------:R-:W-:Y:S01]  /*1e90*/  FMUL.FTZ R28, R14, -1.4426950216293334961 ;  /* 0xbfb8aa3b0e1c7820 */ /* 0x000fe20000410000 */
[----:B------:R-:W1:Y:S01]  /*1ea0*/  MUFU.RCP R23, R23 ;  /* 0x0000001700177308 */ /* 0x000e620000001000 */
[----:B------:R-:W-:Y:S01]  /*1eb0*/  FMUL.FTZ R16, R18, UR9 ;  /* 0x0000000912107c20 */ /* 0x000fe20008410000 */
[----:B------:R-:W-:Y:S01]  /*1ec0*/  SHF.L.U32 R49, R49, 0x10, RZ ;  /* 0x0000001031317819 */ /* 0x000fe200000006ff */
[----:B------:R-:W-:Y:S01]  /*1ed0*/  FMUL.FTZ R22, R22, R17 ;  /* 0x0000001116167220 */ /* 0x000fe20000410000 */
[----:B------:R-:W-:Y:S01]  /*1ee0*/  SHF.L.U32 R17, R45, 0x10, RZ ;  /* 0x000000102d117819 */ /* 0x000fe200000006ff */
[----:B------:R-:W-:-:S03]  /*1ef0*/  FFMA.FTZ R18, R11, R16, R9 ;  /* 0x000000100b127223 */ /* 0x000fc60000010009 */
[----:B------:R-:W2:Y:S01]  /*1f00*/  MUFU.EX2 R28, R28 ;  /* 0x0000001c001c7308 */ /* 0x000ea20000000800 */
[----:B0-----:R-:W-:Y:S01]  /*1f10*/  FADD.FTZ R26, R25, 1 ;  /* 0x3f800000191a7421 */ /* 0x001fe20000010000 */
[----:B------:R-:W-:-:S06]  /*1f20*/  FMUL.FTZ R21, R18, -1.4426950216293334961 ;  /* 0xbfb8aa3b12157820 */ /* 0x000fcc0000410000 */
[----:B------:R-:W0:Y:S01]  /*1f30*/  MUFU.RCP R26, R26 ;  /* 0x0000001a001a7308 */ /* 0x000e220000001000 */
[----:B-1----:R-:W-:Y:S01]  /*1f40*/  FADD.FTZ R25, -R23, 1 ;  /* 0x3f80000017197421 */ /* 0x002fe20000010100 */
[----:B------:R-:W-:-:S03]  /*1f50*/  FMUL.FTZ R23, R48, R23 ;  /* 0x0000001730177220 */ /* 0x000fc60000410000 */
[----:B------:R-:W-:-:S03]  /*1f60*/  FFMA.FTZ R24, R24, R25, 1 ;  /* 0x3f80000018187423 */ /* 0x000fc60000010019 */
[----:B------:R-:W1:Y:S01]  /*1f70*/  MUFU.EX2 R21, R21 ;  /* 0x0000001500157308 */ /* 0x000e620000000800 */
[----:B--2---:R-:W-:Y:S01]  /*1f80*/  FADD.FTZ R25, R28, 1 ;  /* 0x3f8000001c197421 */ /* 0x004fe20000010000 */
[----:B------:R-:W-:-:S06]  /*1f90*/  FMUL.FTZ R23, R23, R24 ;  /* 0x0000001817177220 */ /* 0x000fcc0000410000 */
[----:B------:R-:W2:Y:S01]  /*1fa0*/  MUFU.RCP R25, R25 ;  /* 0x0000001900197308 */ /* 0x000ea20000001000 */
[----:B0-----:R-:W-:Y:S01]  /*1fb0*/  FADD.FTZ R28, -R26, 1 ;  /* 0x3f8000001a1c7421 */ /* 0x001fe20000010100 */
[----:B------:R-:W-:Y:S01]  /*1fc0*/  FMUL.FTZ R24, R49, R26 ;  /* 0x0000001a31187220 */ /* 0x000fe20000410000 */
[----:B-1----:R-:W-:Y:S02]  /*1fd0*/  FADD.FTZ R48, R21, 1 ;  /* 0x3f80000015307421 */ /* 0x002fe40000010000 */
[----:B------:R-:W-:Y:S01]  /*1fe0*/  FFMA.FTZ R21, R13, R28, 1 ;  /* 0x3f8000000d157423 */ /* 0x000fe2000001001c */
[----:B------:R-:W-:Y:S02]  /*1ff0*/  PRMT R28, R40, 0x7632, R28 ;  /* 0x00007632281c7816 */ /* 0x000fe4000000001c */
[----:B------:R0:W1:Y:S01]  /*2000*/  MUFU.RCP R13, R48 ;  /* 0x00000030000d7308 */ /* 0x0000620000001000 */
[----:B------:R-:W-:Y:S01]  /*2010*/  FMUL.FTZ R21, R24, R21 ;  /* 0x0000001518157220 */ /* 0x000fe20000410000 */
[----:B------:R-:W-:Y:S01]  /*2020*/  SHF.L.U32 R28, R28, 0x10, RZ ;  /* 0x000000101c1c7819 */ /* 0x000fe200000006ff */
[----:B--2---:R-:W-:-:S04]  /*2030*/  FADD.FTZ R49, -R25, 1 ;  /* 0x3f80000019317421 */ /* 0x004fc80000010100 */
[----:B------:R-:W-:Y:S01]  /*2040*/  FFMA.FTZ R26, R14, R49, 1 ;  /* 0x3f8000000e1a7423 */ /* 0x000fe20000010031 */
[----:B------:R-:W-:Y:S01]  /*2050*/  SHF.L.U32 R14, R40, 0x10, RZ ;  /* 0x00000010280e7819 */ /* 0x000fe200000006ff */
[----:B0-----:R-:W-:-:S04]  /*2060*/  FADD.FTZ R48, RZ, R27 ;  /* 0x0000001bff307221 */ /* 0x001fc80000010000 */
[----:B------:R-:W-:Y:S01]  /*2070*/  FMUL.FTZ R25, R14, R25 ;  /* 0x000000190e197220 */ /* 0x000fe20000410000 */
[----:B-1----:R-:W-:Y:S01]  /*2080*/  FMUL.FTZ R14, R28, R13 ;  /* 0x0000000d1c0e7220 */ /* 0x002fe20000410000 */
[----:B------:R-:W-:Y:S02]  /*2090*/  FADD.FTZ R13, -R13, 1 ;  /* 0x3f8000000d0d7421 */ /* 0x000fe40000010100 */
[----:B------:R-:W-:Y:S01]  /*20a0*/  FMUL.FTZ R26, R25, R26 ;  /* 0x0000001a191a7220 */ /* 0x000fe20000410000 */
[----:B------:R-:W-:Y:S01]  /*20b0*/  FMUL.FTZ R25, R11, R22 ;  /* 0x000000160b197220 */ /* 0x000fe20000410000 */
[----:B------:R-:W-:Y:S01]  /*20c0*/  FFMA.FTZ R13, R18, R13, 1 ;  /* 0x3f800000120d7423 */ /* 0x000fe2000001000d */
[----:B------:R-:W-:Y:S01]  /*20d0*/  FADD.FTZ R18, R17, -UR14 ;  /* 0x8000000e11127e21 */ /* 0x000fe20008010000 */
[----:B------:R-:W-:Y:S02]  /*20e0*/  SHF.L.U32 R17, R39, 0x10, RZ ;  /* 0x0000001027117819 */ /* 0x000fe400000006ff */
[----:B------:R-:W-:Y:S01]  /*20f0*/  FMUL.FTZ R14, R14, R13 ;  /* 0x0000000d0e0e7220 */ /* 0x000fe20000410000 */
[----:B------:R-:W-:Y:S01]  /*2100*/  FMUL.FTZ R13, R18, UR9 ;  /* 0x00000009120d7c20 */ /* 0x000fe20008410000 */
[----:B------:R-:W-:Y:S01]  /*2110*/  FMUL.FTZ R18, R10, R27 ;  /* 0x0000001b0a127220 */ /* 0x000fe20000410000 */
[----:B------:R-:W-:-:S03]  /*2120*/  FADD.FTZ R17, R17, -UR14 ;  /* 0x8000000e11117e21 */ /* 0x000fc60008010000 */
[----:B------:R-:W-:Y:S01]  /*2130*/  FFMA.FTZ R49, R13, R18, RZ ;  /* 0x000000120d317223 */ /* 0x000fe200000100ff */
[----:B------:R-:W-:Y:S01]  /*2140*/  FMUL.FTZ R17, R17, UR9 ;  /* 0x0000000911117c20 */ /* 0x000fe20008410000 */
[----:B------:R-:W-:Y:S01]  /*2150*/  FADD.FTZ R24, RZ, R18 ;  /* 0x00000012ff187221 */ /* 0x000fe20000010000 */
[----:B------:R-:W-:Y:S01]  /*2160*/  FFMA.FTZ R13, R13, R27, RZ ;  /* 0x0000001b0d0d7223 */ /* 0x000fe200000100ff */
[----:B------:R-:W-:Y:S01]  /*2170*/  FFMA.FTZ R28, R12, R25, R49 ;  /* 0x000000190c1c7223 */ /* 0x000fe20000010031 */
[----:B------:R-:W-:Y:S01]  /*2180*/  FFMA.FTZ R18, R10, R17, R8 ;  /* 0x000000110a127223 */ /* 0x000fe20000010008 */
[----:B------:R-:W-:Y:S01]  /*2190*/  FADD.FTZ R24, R25, R24 ;  /* 0x0000001819187221 */ /* 0x000fe20000010000 */
[----:B------:R-:W-:Y:S01]  /*21a0*/  FADD.FTZ R49, R48, R23 ;  /* 0x0000001730317221 */ /* 0x000fe20000010000 */
[-C--:B------:R-:W-:Y:S01]  /*21b0*/  FFMA.FTZ R48, R29, R23.reuse, R13 ;  /* 0x000000171d307223 */ /* 0x080fe2000001000d */
[----:B------:R-:W-:Y:S01]  /*21c0*/  FMUL.FTZ R25, R18, -1.4426950216293334961 ;  /* 0xbfb8aa3b12197820 */ /* 0x000fe20000410000 */
[----:B------:R-:W-:-:S04]  /*21d0*/  FMUL.FTZ R23, R10, R23 ;  /* 0x000000170a177220 */ /* 0x000fc80000410000 */
[----:B------:R-:W-:Y:S01]  /*21e0*/  FFMA.FTZ R29, R29, R23, R28 ;  /* 0x000000171d1d7223 */ /* 0x000fe2000001001c */
[----:B------:R-:W0:Y:S01]  /*21f0*/  MUFU.EX2 R25, R25 ;  /* 0x0000001900197308 */ /* 0x000e220000000800 */
[----:B------:R-:W-:Y:S01]  /*2200*/  SHF.L.U32 R28, R38, 0x10, RZ ;  /* 0x00000010261c7819 */ /* 0x000fe200000006ff */
[----:B------:R-:W-:Y:S01]  /*2210*/  FADD.FTZ R24, R24, R23 ;  /* 0x0000001718187221 */ /* 0x000fe20000010000 */
[----:B------:R-:W-:Y:S01]  /*2220*/  FFMA.FTZ R23, R12, R22, RZ ;  /* 0x000000160c177223 */ /* 0x000fe200000100ff */
[----:B------:R-:W-:-:S03]  /*2230*/  FADD.FTZ R12, RZ, R22 ;  /* 0x00000016ff0c7221 */ /* 0x000fc60000010000 */
[----:B------:R-:W-:-:S04]  /*2240*/  FFMA.FTZ R23, R20, R21, R23 ;  /* 0x0000001514177223 */ /* 0x000fc80000010017 */
[----:B------:R-:W-:Y:S01]  /*2250*/  FFMA.FTZ R23, R16, R14, R23 ;  /* 0x0000000e10177223 */ /* 0x000fe20000010017 */
[----:B0-----:R-:W-:-:S06]  /*2260*/  FADD.FTZ R25, R25, 1 ;  /* 0x3f80000019197421 */ /* 0x001fcc0000010000 */
[----:B------:R-:W0:Y:S02]  /*2270*/  MUFU.RCP R25, R25 ;  /* 0x0000001900197308 */ /* 0x000e240000001000 */
[----:B0-----:R-:W-:Y:S01]  /*2280*/  FMUL.FTZ R13, R28, R25 ;  /* 0x000000191c0d7220 */ /* 0x001fe20000410000 */
[----:B------:R-:W-:Y:S01]  /*2290*/  FADD.FTZ R27, -R25, 1 ;  /* 0x3f800000191b7421 */ /* 0x000fe20000010100 */
[----:B------:R-:W-:-:S03]  /*22a0*/  PRMT R25, R39, 0x7632, R25 ;  /* 0x0000763227197816 */ /* 0x000fc60000000019 */
[----:B------:R-:W-:Y:S01]  /*22b0*/  FFMA.FTZ R18, R18, R27, 1 ;  /* 0x3f80000012127423 */ /* 0x000fe2000001001b */
[----:B------:R-:W-:-:S03]  /*22c0*/  SHF.L.U32 R25, R25, 0x10, RZ ;  /* 0x0000001019197819 */ /* 0x000fc600000006ff */
[----:B------:R-:W-:Y:S02]  /*22d0*/  FMUL.FTZ R13, R13, R18 ;  /* 0x000000120d0d7220 */ /* 0x000fe40000410000 */
[----:B------:R-:W-:-:S04]  /*22e0*/  FADD.FTZ R25, R25, -UR14 ;  /* 0x8000000e19197e21 */ /* 0x000fc80008010000 */
[----:B------:R-:W-:Y:S01]  /*22f0*/  FMUL.FTZ R18, R25, UR9 ;  /* 0x0000000919127c20 */ /* 0x000fe20008410000 */
[--C-:B------:R-:W-:Y:S01]  /*2300*/  FADD.FTZ R25, R12, R21.reuse ;  /* 0x000000150c197221 */ /* 0x100fe20000010000 */
[C---:B------:R-:W-:Y:S01]  /*2310*/  FMUL.FTZ R12, R11.reuse, R21 ;  /* 0x000000150b0c7220 */ /* 0x040fe20000410000 */
[----:B------:R-:W-:Y:S01]  /*2320*/  PRMT R21, R38, 0x7632, R21 ;  /* 0x0000763226157816 */ /* 0x000fe20000000015 */
[----:B------:R-:W-:Y:S01]  /*2330*/  FFMA.FTZ R27, R11, R18, R9 ;  /* 0x000000120b1b7223 */ /* 0x000fe20000010009 */
[----:B------:R-:W-:Y:S01]  /*2340*/  FADD.FTZ R25, R25, R14 ;  /* 0x0000000e19197221 */ /* 0x000fe20000010000 */
[----:B------:R-:W-:Y:S01]  /*2350*/  FFMA.FTZ R29, R20, R12, R29 ;  /* 0x0000000c141d7223 */ /* 0x000fe2000001001d */
[----:B------:R-:W-:Y:S01]  /*2360*/  SHF.L.U32 R21, R21, 0x10, RZ ;  /* 0x0000001015157819 */ /* 0x000fe200000006ff */
[----:B------:R-:W-:Y:S01]  /*2370*/  FMUL.FTZ R28, R27, -1.4426950216293334961 ;  /* 0xbfb8aa3b1b1c7820 */ /* 0x000fe20000410000 */
[----:B------:R-:W-:Y:S01]  /*2380*/  FADD.FTZ R24, R12, R24 ;  /* 0x000000180c187221 */ /* 0x000fe20000010000 */
[----:B------:R-:W-:-:S04]  /*2390*/  FMUL.FTZ R14, R11, R14 ;  /* 0x0000000e0b0e7220 */ /* 0x000fc80000410000 */
[----:B------:R-:W0:Y:S02]  /*23a0*/  MUFU.EX2 R28, R28 ;  /* 0x0000001c001c7308 */ /* 0x000e240000000800 */
[----:B0-----:R-:W-:-:S06]  /*23b0*/  FADD.FTZ R28, R28, 1 ;  /* 0x3f8000001c1c7421 */ /* 0x001fcc0000010000 */
[----:B------:R-:W0:Y:S02]  /*23c0*/  MUFU.RCP R22, R28 ;  /* 0x0000001c00167308 */ /* 0x000e240000001000 */
[----:B0-----:R-:W-:Y:S01]  /*23d0*/  FMUL.FTZ R20, R21, R22 ;  /* 0x0000001615147220 */ /* 0x001fe20000410000 */
[----:B------:R-:W-:Y:S01]  /*23e0*/  SHF.L.U32 R21, R37, 0x10, RZ ;  /* 0x0000001025157819 */ /* 0x000fe200000006ff */
[----:B------:R-:W-:-:S04]  /*23f0*/  FADD.FTZ R22, -R22, 1 ;  /* 0x3f80000016167421 */ /* 0x000fc80000010100 */
[----:B------:R-:W-:Y:S01]  /*2400*/  FADD.FTZ R21, R21, -UR14 ;  /* 0x8000000e15157e21 */ /* 0x000fe20008010000 */
[----:B------:R-:W-:-:S03]  /*2410*/  FFMA.FTZ R27, R27, R22, 1 ;  /* 0x3f8000001b1b7423 */ /* 0x000fc60000010016 */
[----:B------:R-:W-:Y:S01]  /*2420*/  FMUL.FTZ R21, R21, UR9 ;  /* 0x0000000915157c20 */ /* 0x000fe20008410000 */
[----:B------:R-:W-:Y:S01]  /*2430*/  FMUL.FTZ R22, R20, R27 ;  /* 0x0000001b14167220 */ /* 0x000fe20000410000 */
[----:B------:R-:W-:Y:S01]  /*2440*/  FADD.FTZ R20, R49, R26 ;  /* 0x0000001a31147221 */ /* 0x000fe20000010000 */
[----:B------:R-:W-:Y:S01]  /*2450*/  SHF.L.U32 R49, R15, 0x10, RZ ;  /* 0x000000100f317819 */ /* 0x000fe200000006ff */
[----:B------:R-:W-:Y:S01]  /*2460*/  FFMA.FTZ R27, R10, R21, R8 ;  /* 0x000000150a1b7223 */ /* 0x000fe20000010008 */
[----:B------:R-:W-:Y:S01]  /*2470*/  FFMA.FTZ R23, R18, R22, R23 ;  /* 0x0000001612177223 */ /* 0x000fe20000010017 */
[----:B------:R-:W-:Y:S02]  /*2480*/  FADD.FTZ R20, R20, R13 ;  /* 0x0000000d14147221 */ /* 0x000fe40000010000 */
[----:B------:R-:W-:Y:S01]  /*2490*/  FMUL.FTZ R12, R27, -1.4426950216293334961 ;  /* 0xbfb8aa3b1b0c7820 */ /* 0x000fe20000410000 */
[----:B------:R-:W-:-:S05]  /*24a0*/  FADD.FTZ R49, R49, -UR14 ;  /* 0x8000000e31317e21 */ /* 0x000fca0008010000 */
[----:B------:R-:W0:Y:S02]  /*24b0*/  MUFU.EX2 R12, R12 ;  /* 0x0000000c000c7308 */ /* 0x000e240000000800 */
[----:B0-----:R-:W-:Y:S01]  /*24c0*/  FADD.FTZ R28, R12, 1 ;  /* 0x3f8000000c1c7421 */ /* 0x001fe20000010000 */
[-C--:B------:R-:W-:Y:S01]  /*24d0*/  FFMA.FTZ R12, R19, R26.reuse, R48 ;  /* 0x0000001a130c7223 */ /* 0x080fe20000010030 */
[----:B------:R-:W-:-:S03]  /*24e0*/  FMUL.FTZ R26, R10, R26 ;  /* 0x0000001a0a1a7220 */ /* 0x000fc60000410000 */
[----:B------:R-:W-:Y:S01]  /*24f0*/  FFMA.FTZ R12, R17, R13, R12 ;  /* 0x0000000d110c7223 */ /* 0x000fe2000001000c */
[----:B------:R-:W0:Y:S01]  /*2500*/  MUFU.RCP R28, R28 ;  /* 0x0000001c001c7308 */ /* 0x000e220000001000 */
[----:B------:R-:W-:Y:S01]  /*2510*/  FFMA.FTZ R19, R19, R26, R29 ;  /* 0x0000001a13137223 */ /* 0x000fe2000001001d */
[----:B------:R-:W-:Y:S01]  /*2520*/  SHF.L.U32 R29, R36, 0x10, RZ ;  /* 0x00000010241d7819 */ /* 0x000fe200000006ff */
[----:B------:R-:W-:Y:S02]  /*2530*/  FADD.FTZ R26, R24, R26 ;  /* 0x0000001a181a7221 */ /* 0x000fe40000010000 */
[--C-:B------:R-:W-:Y:S01]  /*2540*/  FFMA.FTZ R16, R16, R14, R19.reuse ;  /* 0x0000000e10107223 */ /* 0x100fe20000010013 */
[----:B------:R-:W-:Y:S01]  /*2550*/  PRMT R19, R36, 0x7632, R19 ;  /* 0x0000763224137816 */ /* 0x000fe20000000013 */
[----:B------:R-:W-:Y:S01]  /*2560*/  FADD.FTZ R26, R14, R26 ;  /* 0x0000001a0e1a7221 */ /* 0x000fe20000010000 */
[----:B------:R-:W-:Y:S02]  /*2570*/  PRMT R14, R34, 0x7632, R14 ;  /* 0x00007632220e7816 */ /* 0x000fe4000000000e */
[----:B------:R-:W-:-:S02]  /*2580*/  SHF.L.U32 R19, R19, 0x10, RZ ;  /* 0x0000001013137819 */ /* 0x000fc400000006ff */
[----:B------:R-:W-:Y:S01]  /*2590*/  SHF.L.U32 R14, R14, 0x10, RZ ;  /* 0x000000100e0e7819 */ /* 0x000fe200000006ff */
[----:B0-----:R-:W-:Y:S01]  /*25a0*/  FADD.FTZ R48, -R28, 1 ;  /* 0x3f8000001c307421 */ /* 0x001fe20000010100 */
[----:B------:R-:W-:-:S03]  /*25b0*/  FMUL.FTZ R29, R29, R28 ;  /* 0x0000001c1d1d7220 */ /* 0x000fc60000410000 */
[----:B------:R-:W-:Y:S01]  /*25c0*/  FFMA.FTZ R48, R27, R48, 1 ;  /* 0x3f8000001b307423 */ /* 0x000fe20000010030 */
[----:B------:R-:W-:-:S04]  /*25d0*/  PRMT R27, R37, 0x7632, R27 ;  /* 0x00007632251b7816 */ /* 0x000fc8000000001b */
[----:B------:R-:W-:-:S05]  /*25e0*/  SHF.L.U32 R27, R27, 0x10, RZ ;  /* 0x000000101b1b7819 */ /* 0x000fca00000006ff */
[----:B------:R-:W-:Y:S01]  /*25f0*/  FADD.FTZ R28, R27, -UR14 ;  /* 0x8000000e1b1c7e21 */ /* 0x000fe20008010000 */
[----:B------:R-:W-:-:S03]  /*2600*/  FMUL.FTZ R27, R29, R48 ;  /* 0x000000301d1b7220 */ /* 0x000fc60000410000 */
[----:B------:R-:W-:-:S04]  /*2610*/  FMUL.FTZ R28, R28, UR9 ;  /* 0x000000091c1c7c20 */ /* 0x000fc80008410000 */
[----:B------:R-:W-:-:S04]  /*2620*/  FFMA.FTZ R24, R11, R28, R9 ;  /* 0x0000001c0b187223 */ /* 0x000fc80000010009 */
[----:B------:R-:W-:-:S06]  /*2630*/  FMUL.FTZ R48, R24, -1.4426950216293334961 ;  /* 0xbfb8aa3b18307820 */ /* 0x000fcc0000410000 */
[----:B------:R-:W0:Y:S02]  /*2640*/  MUFU.EX2 R48, R48 ;  /* 0x0000003000307308 */ /* 0x000e240000000800 */
[----:B0-----:R-:W-:-:S06]  /*2650*/  FADD.FTZ R29, R48, 1 ;  /* 0x3f800000301d7421 */ /* 0x001fcc0000010000 */
[----:B------:R-:W0:Y:S02]  /*2660*/  MUFU.RCP R29, R29 ;  /* 0x0000001d001d7308 */ /* 0x000e240000001000 */
[----:B0-----:R-:W-:Y:S01]  /*2670*/  FMUL.FTZ R15, R19, R29 ;  /* 0x0000001d130f7220 */ /* 0x001fe20000410000 */
[----:B------:R-:W-:-:S04]  /*2680*/  FADD.FTZ R19, -R29, 1 ;  /* 0x3f8000001d137421 */ /* 0x000fc80000010100 */
[----:B------:R-:W-:Y:S01]  /*2690*/  FFMA.FTZ R48, R24, R19, 1 ;  /* 0x3f80000018307423 */ /* 0x000fe20000010013 */
[----:B------:R-:W-:-:S03]  /*26a0*/  FMUL.FTZ R24, R49, UR9 ;  /* 0x0000000931187c20 */ /* 0x000fc60008410000 */
[----:B------:R-:W-:Y:S01]  /*26b0*/  FMUL.FTZ R15, R15, R48 ;  /* 0x000000300f0f7220 */ /* 0x000fe20000410000 */
[----:B------:R-:W-:-:S03]  /*26c0*/  FFMA.FTZ R19, R11, R24, R9 ;  /* 0x000000180b137223 */ /* 0x000fc60000010009 */
[----:B------:R-:W-:Y:S01]  /*26d0*/  FFMA.FTZ R23, R28, R15, R23 ;  /* 0x0000000f1c177223 */ /* 0x000fe20000010017 */
[----:B------:R-:W-:-:S06]  /*26e0*/  FMUL.FTZ R48, R19, -1.4426950216293334961 ;  /* 0xbfb8aa3b13307820 */ /* 0x000fcc0000410000 */
[----:B------:R-:W0:Y:S02]  /*26f0*/  MUFU.EX2 R48, R48 ;  /* 0x0000003000307308 */ /* 0x000e240000000800 */
[----:B0-----:R-:W-:-:S06]  /*2700*/  FADD.FTZ R29, R48, 1 ;  /* 0x3f800000301d7421 */ /* 0x001fcc0000010000 */
[----:B------:R-:W0:Y:S02]  /*2710*/  MUFU.RCP R29, R29 ;  /* 0x0000001d001d7308 */ /* 0x000e240000001000 */
[----:B0-----:R-:W-:Y:S01]  /*2720*/  FADD.FTZ R49, -R29, 1 ;  /* 0x3f8000001d317421 */ /* 0x001fe20000010100 */
[----:B------:R-:W-:Y:S01]  /*2730*/  FMUL.FTZ R14, R14, R29 ;  /* 0x0000001d0e0e7220 */ /* 0x000fe20000410000 */
[----:B------:R-:W-:Y:S02]  /*2740*/  FMUL.FTZ R29, R10, R13 ;  /* 0x0000000d0a1d7220 */ /* 0x000fe40000410000 */
[----:B------:R-:W-:Y:S01]  /*2750*/  FFMA.FTZ R49, R19, R49, 1 ;  /* 0x3f80000013317423 */ /* 0x000fe20000010031 */
[----:B------:R-:W-:-:S03]  /*2760*/  SHF.L.U32 R19, R35, 0x10, RZ ;  /* 0x0000001023137819 */ /* 0x000fc600000006ff */
[----:B------:R-:W-:Y:S02]  /*2770*/  FMUL.FTZ R14, R14, R49 ;  /* 0x000000310e0e7220 */ /* 0x000fe40000410000 */
[----:B------:R-:W-:Y:S02]  /*2780*/  FADD.FTZ R19, R19, -UR14 ;  /* 0x8000000e13137e21 */ /* 0x000fe40008010000 */
[----:B------:R-:W-:Y:S02]  /*2790*/  FFMA.FTZ R23, R24, R14, R23 ;  /* 0x0000000e18177223 */ /* 0x000fe40000010017 */
[----:B------:R-:W-:Y:S01]  /*27a0*/  FMUL.FTZ R13, R19, UR9 ;  /* 0x00000009130d7c20 */ /* 0x000fe20008410000 */
[----:B------:R-:W-:Y:S01]  /*27b0*/  FFMA.FTZ R19, R17, R29, R16 ;  /* 0x0000001d11137223 */ /* 0x000fe20000010010 */
[----:B------:R-:W-:Y:S01]  /*27c0*/  FADD.FTZ R29, R26, R29 ;  /* 0x0000001d1a1d7221 */ /* 0x000fe20000010000 */
[----:B------:R-:W-:Y:S01]  /*27d0*/  SHF.L.U32 R26, R34, 0x10, RZ ;  /* 0x00000010221a7819 */ /* 0x000fe200000006ff */
[----:B------:R-:W-:-:S04]  /*27e0*/  FFMA.FTZ R16, R10, R13, R8 ;  /* 0x0000000d0a107223 */ /* 0x000fc80000010008 */
[----:B------:R-:W-:-:S06]  /*27f0*/  FMUL.FTZ R48, R16, -1.4426950216293334961 ;  /* 0xbfb8aa3b10307820 */ /* 0x000fcc0000410000 */
[----:B------:R-:W0:Y:S02]  /*2800*/  MUFU.EX2 R48, R48 ;  /* 0x0000003000307308 */ /* 0x000e240000000800 */
[----:B0-----:R-:W-:Y:S01]  /*2810*/  FADD.FTZ R17, R48, 1 ;  /* 0x3f80000030117421 */ /* 0x001fe20000010000 */
[----:B------:R-:W-:-:S04]  /*2820*/  FMUL.FTZ R48, R11, R22 ;  /* 0x000000160b307220 */ /* 0x000fc80000410000 */
[----:B------:R-:W-:Y:S01]  /*2830*/  FADD.FTZ R29, R48, R29 ;  /* 0x0000001d301d7221 */ /* 0x000fe20000010000 */
[----:B------:R-:W0:Y:S02]  /*2840*/  MUFU.RCP R17, R17 ;  /* 0x0000001100117308 */ /* 0x000e240000001000 */
[----:B0-----:R-:W-:Y:S01]  /*2850*/  FADD.FTZ R49, -R17, 1 ;  /* 0x3f80000011317421 */ /* 0x001fe20000010100 */
[----:B------:R-:W-:-:S03]  /*2860*/  FMUL.FTZ R26, R26, R17 ;  /* 0x000000111a1a7220 */ /* 0x000fc60000410000 */
[----:B------:R-:W-:-:S04]  /*2870*/  FFMA.FTZ R49, R16, R49, 1 ;  /* 0x3f80000010317423 */ /* 0x000fc80000010031 */
[----:B------:R-:W-:Y:S01]  /*2880*/  FMUL.FTZ R16, R26, R49 ;  /* 0x000000311a107220 */ /* 0x000fe20000410000 */
[----:B------:R-:W-:-:S05]  /*2890*/  SHF.L.U32 R26, R33, 0x10, RZ ;  /* 0x00000010211a7819 */ /* 0x000fca00000006ff */
[----:B------:R-:W-:Y:S01]  /*28a0*/  FADD.FTZ R49, R26, -UR14 ;  /* 0x8000000e1a317e21 */ /* 0x000fe20008010000 */
[----:B------:R-:W-:Y:S01]  /*28b0*/  FADD.FTZ R26, R25, R22 ;  /* 0x00000016191a7221 */ /* 0x000fe20000010000 */
[----:B------:R-:W-:Y:S01]  /*28c0*/  FFMA.FTZ R22, R18, R48, R19 ;  /* 0x0000003012167223 */ /* 0x000fe20000010013 */
[----:B------:R-:W-:Y:S01]  /*28d0*/  SHF.L.U32 R48, R32, 0x10, RZ ;  /* 0x0000001020307819 */ /* 0x000fe200000006ff */
[----:B------:R-:W-:-:S04]  /*28e0*/  FMUL.FTZ R17, R49, UR9 ;  /* 0x0000000931117c20 */ /* 0x000fc80008410000 */
[----:B------:R-:W-:-:S04]  /*28f0*/  FFMA.FTZ R18, R10, R17, R8 ;  /* 0x000000110a127223 */ /* 0x000fc80000010008 */
[----:B------:R-:W-:-:S06]  /*2900*/  FMUL.FTZ R25, R18, -1.4426950216293334961 ;  /* 0xbfb8aa3b12197820 */ /* 0x000fcc0000410000 */
[----:B------:R-:W0:Y:S02]  /*2910*/  MUFU.EX2 R25, R25 ;  /* 0x0000001900197308 */ /* 0x000e240000000800 */
[----:B0-----:R-:W-:Y:S01]  /*2920*/  FADD.FTZ R49, R25, 1 ;  /* 0x3f80000019317421 */ /* 0x001fe20000010000 */
[----:B------:R-:W-:-:S05]  /*2930*/  FMUL.FTZ R25, R10, R27 ;  /* 0x0000001b0a197220 */ /* 0x000fca0000410000 */
[----:B------:R-:W0:Y:S01]  /*2940*/  MUFU.RCP R19, R49 ;  /* 0x0000003100137308 */ /* 0x000e220000001000 */
[----:B------:R-:W-:Y:S01]  /*2950*/  FADD.FTZ R29, R29, R25 ;  /* 0x000000191d1d7221 */ /* 0x000fe20000010000 */
[----:B0-----:R-:W-:Y:S01]  /*2960*/  FMUL.FTZ R48, R48, R19 ;  /* 0x0000001330307220 */ /* 0x001fe20000410000 */
[----:B------:R-:W-:-:S04]  /*2970*/  FADD.FTZ R19, -R19, 1 ;  /* 0x3f80000013137421 */ /* 0x000fc80000010100 */
[----:B------:R-:W-:-:S04]  /*2980*/  FFMA.FTZ R19, R18, R19, 1 ;  /* 0x3f80000012137423 */ /* 0x000fc80000010013 */
[----:B------:R-:W-:Y:S01]  /*2990*/  FMUL.FTZ R18, R48, R19 ;  /* 0x0000001330127220 */ /* 0x000fe20000410000 */
[----:B------:R-:W-:-:S05]  /*29a0*/  SHF.L.U32 R19, R30, 0x10, RZ ;  /* 0x000000101e137819 */ /* 0x000fca00000006ff */
[----:B------:R-:W-:Y:S01]  /*29b0*/  FADD.FTZ R48, R19, -UR14 ;  /* 0x8000000e13307e21 */ /* 0x000fe20008010000 */
[----:B------:R-:W-:Y:S01]  /*29c0*/  FADD.FTZ R19, R20, R27 ;  /* 0x0000001b14137221 */ /* 0x000fe20000010000 */
[C---:B------:R-:W-:Y:S01]  /*29d0*/  FFMA.FTZ R20, R21.reuse, R27, R12 ;  /* 0x0000001b15147223 */ /* 0x040fe2000001000c */
[----:B------:R-:W-:Y:S01]  /*29e0*/  FFMA.FTZ R27, R21, R25, R22 ;  /* 0x00000019151b7223 */ /* 0x000fe20000010016 */
[----:B------:R-:W-:Y:S01]  /*29f0*/  FMUL.FTZ R12, R48, UR9 ;  /* 0x00000009300c7c20 */ /* 0x000fe20008410000 */
[----:B------:R-:W-:Y:S01]  /*2a00*/  SHF.L.U32 R25, R31, 0x10, RZ ;  /* 0x000000101f197819 */ /* 0x000fe200000006ff */
[----:B------:R-:W-:Y:S02]  /*2a10*/  FADD.FTZ R19, R19, R16 ;  /* 0x0000001013137221 */ /* 0x000fe40000010000 */
[----:B------:R-:W-:-:S04]  /*2a20*/  FFMA.FTZ R21, R11, R12, R9 ;  /* 0x0000000c0b157223 */ /* 0x000fc80000010009 */
[----:B------:R-:W-:-:S06]  /*2a30*/  FMUL.FTZ R48, R21, -1.4426950216293334961 ;  /* 0xbfb8aa3b15307820 */ /* 0x000fcc0000410000 */
[----:B------:R-:W0:Y:S02]  /*2a40*/  MUFU.EX2 R48, R48 ;  /* 0x0000003000307308 */ /* 0x000e240000000800 */
[----:B0-----:R-:W-:-:S06]  /*2a50*/  FADD.FTZ R22, R48, 1 ;  /* 0x3f80000030167421 */ /* 0x001fcc0000010000 */
[----:B------:R-:W0:Y:S02]  /*2a60*/  MUFU.RCP R22, R22 ;  /* 0x0000001600167308 */ /* 0x000e240000001000 */
[----:B0-----:R-:W-:Y:S01]  /*2a70*/  FADD.FTZ R49, -R22, 1 ;  /* 0x3f80000016317421 */ /* 0x001fe20000010100 */
[----:B------:R-:W-:Y:S01]  /*2a80*/  FMUL.FTZ R25, R25, R22 ;  /* 0x0000001619197220 */ /* 0x000fe20000410000 */
[----:B------:R-:W-:Y:S02]  /*2a90*/  FMUL.FTZ R22, R11, R15 ;  /* 0x0000000f0b167220 */ /* 0x000fe40000410000 */
[----:B------:R-:W-:Y:S02]  /*2aa0*/  FFMA.FTZ R21, R21, R49, 1 ;  /* 0x3f80000015157423 */ /* 0x000fe40000010031 */
[----:B------:R-:W-:Y:S01]  /*2ab0*/  FFMA.FTZ R28, R28, R22, R27 ;  /* 0x000000161c1c7223 */ /* 0x000fe2000001001b */
[----:B------:R-:W-:Y:S01]  /*2ac0*/  FADD.FTZ R29, R22, R29 ;  /* 0x0000001d161d7221 */ /* 0x000fe20000010000 */
[----:B------:R-:W-:Y:S01]  /*2ad0*/  FMUL.FTZ R21, R25, R21 ;  /* 0x0000001519157220 */ /* 0x000fe20000410000 */
[----:B------:R-:W-:-:S02]  /*2ae0*/  SHF.L.U32 R25, R7, 0x10, RZ ;  /* 0x0000001007197819 */ /* 0x000fc400000006ff */
[----:B------:R-:W-:-:S03]  /*2af0*/  SHF.L.U32 R22, R4, 0x10, RZ ;  /* 0x0000001004167819 */ /* 0x000fc600000006ff */
[----:B------:R-:W-:Y:S01]  /*2b00*/  FADD.FTZ R49, R25, -UR14 ;  /* 0x8000000e19317e21 */ /* 0x000fe20008010000 */
[----:B------:R-:W-:-:S03]  /*2b10*/  FADD.FTZ R25, R26, R15 ;  /* 0x0000000f1a197221 */ /* 0x000fc60000010000 */
[----:B------:R-:W-:-:S04]  /*2b20*/  FMUL.FTZ R15, R49, UR9 ;  /* 0x00000009310f7c20 */ /* 0x000fc80008410000 */
[----:B------:R-:W-:-:S04]  /*2b30*/  FFMA.FTZ R26, R10, R15, R8 ;  /* 0x0000000f0a1a7223 */ /* 0x000fc80000010008 */
[----:B------:R-:W-:-:S06]  /*2b40*/  FMUL.FTZ R48, R26, -1.4426950216293334961 ;  /* 0xbfb8aa3b1a307820 */ /* 0x000fcc0000410000 */
[----:B------:R-:W0:Y:S02]  /*2b50*/  MUFU.EX2 R48, R48 ;  /* 0x0000003000307308 */ /* 0x000e240000000800 */
[----:B0-----:R-:W-:-:S06]  /*2b60*/  FADD.FTZ R49, R48, 1 ;  /* 0x3f80000030317421 */ /* 0x001fcc0000010000 */
[----:B------:R0:W1:Y:S02]  /*2b70*/  MUFU.RCP R27, R49 ;  /* 0x00000031001b7308 */ /* 0x0000640000001000 */
[----:B0-----:R-:W-:-:S04]  /*2b80*/  FMUL.FTZ R49, R10, R16 ;  /* 0x000000100a317220 */ /* 0x001fc80000410000 */
[----:B------:R-:W-:Y:S01]  /*2b90*/  FADD.FTZ R29, R29, R49 ;  /* 0x000000311d1d7221 */ /* 0x000fe20000010000 */
[----:B-1----:R-:W-:Y:S01]  /*2ba0*/  FMUL.FTZ R22, R22, R27 ;  /* 0x0000001b16167220 */ /* 0x002fe20000410000 */
[----:B------:R-:W-:-:S04]  /*2bb0*/  FADD.FTZ R27, -R27, 1 ;  /* 0x3f8000001b1b7421 */ /* 0x000fc80000010100 */
[----:B------:R-:W-:Y:S01]  /*2bc0*/  FFMA.FTZ R27, R26, R27, 1 ;  /* 0x3f8000001a1b7423 */ /* 0x000fe2000001001b */
[----:B------:R-:W-:-:S03]  /*2bd0*/  SHF.L.U32 R26, R5, 0x10, RZ ;  /* 0x00000010051a7819 */ /* 0x000fc600000006ff */
[----:B------:R-:W-:Y:S01]  /*2be0*/  FMUL.FTZ R22, R22, R27 ;  /* 0x0000001b16167220 */ /* 0x000fe20000410000 */
[C---:B------:R-:W-:Y:S01]  /*2bf0*/  FFMA.FTZ R27, R13.reuse, R16, R20 ;  /* 0x000000100d1b7223 */ /* 0x040fe20000010014 */
[----:B------:R-:W-:Y:S01]  /*2c00*/  FADD.FTZ R26, R26, -UR14 ;  /* 0x8000000e1a1a7e21 */ /* 0x000fe20008010000 */
[----:B------:R-:W-:Y:S01]  /*2c10*/  FFMA.FTZ R13, R13, R49, R28 ;  /* 0x000000310d0d7223 */ /* 0x000fe2000001001c */
[----:B------:R-:W-:Y:S02]  /*2c20*/  SHF.L.U32 R49, R6, 0x10, RZ ;  /* 0x0000001006317819 */ /* 0x000fe400000006ff */
        /* <DEDUP_REMOVED lines=9> */
[----:B------:R-:W-:Y:S01]  /*2cc0*/  FADD.FTZ R26, R25, R14 ;  /* 0x0000000e191a7221 */ /* 0x000fe20000010000 */
[C---:B------:R-:W-:Y:S02]  /*2cd0*/  FMUL.FTZ R14, R11.reuse, R14 ;  /* 0x0000000e0b0e7220 */ /* 0x040fe40000410000 */
[----:B------:R-:W-:Y:S02]  /*2ce0*/  FMUL.FTZ R20, R20, R49 ;  /* 0x0000003114147220 */ /* 0x000fe40000410000 */
[----:B------:R-:W-:Y:S01]  /*2cf0*/  FFMA.FTZ R24, R24, R14, R13 ;  /* 0x0000000e18187223 */ /* 0x000fe2000001000d */
[----:B------:R-:W-:Y:S01]  /*2d00*/  FADD.FTZ R29, R14, R29 ;  /* 0x0000001d0e1d7221 */ /* 0x000fe20000010000 */
[----:B------:R-:W-:Y:S01]  /*2d10*/  FMUL.FTZ R14, R10, R18 ;  /* 0x000000120a0e7220 */ /* 0x000fe20000410000 */
[----:B------:R-:W-:-:S03]  /*2d20*/  FMUL.FTZ R13, R11, R21 ;  /* 0x000000150b0d7220 */ /* 0x000fc60000410000 */
[----:B------:R-:W-:Y:S01]  /*2d30*/  FFMA.FTZ R25, R17, R14, R24 ;  /* 0x0000000e11197223 */ /* 0x000fe20000010018 */
[----:B------:R-:W-:Y:S01]  /*2d40*/  FADD.FTZ R28, R29, R14 ;  /* 0x0000000e1d1c7221 */ /* 0x000fe20000010000 */
[----:B------:R-:W-:Y:S01]  /*2d50*/  FFMA.FTZ R14, R17, R18, R27 ;  /* 0x00000012110e7223 */ /* 0x000fe2000001001b */
[----:B------:R-:W-:Y:S01]  /*2d60*/  FMUL.FTZ R17, R10, R22 ;  /* 0x000000160a117220 */ /* 0x000fe20000410000 */
[----:B------:R-:W-:Y:S01]  /*2d70*/  FFMA.FTZ R24, R12, R13, R25 ;  /* 0x0000000d0c187223 */ /* 0x000fe20000010019 */
[----:B------:R-:W-:Y:S01]  /*2d80*/  FADD.FTZ R28, R13, R28 ;  /* 0x0000001c0d1c7221 */ /* 0x000fe20000010000 */
[----:B------:R-:W-:Y:S01]  /*2d90*/  FADD.FTZ R13, R19, R18 ;  /* 0x00000012130d7221 */ /* 0x000fe20000010000 */
[----:B------:R-:W-:Y:S01]  /*2da0*/  FMUL.FTZ R19, R11, R20 ;  /* 0x000000140b137220 */ /* 0x000fe20000410000 */
[C---:B------:R-:W-:Y:S01]  /*2db0*/  FFMA.FTZ R25, R15.reuse, R17, R24 ;  /* 0x000000110f197223 */ /* 0x040fe20000010018 */
[----:B------:R-:W-:Y:S01]  /*2dc0*/  FADD.FTZ R28, R28, R17 ;  /* 0x000000111c1c7221 */ /* 0x000fe20000010000 */
[----:B------:R-:W-:Y:S01]  /*2dd0*/  FFMA.FTZ R17, R12, R21, R23 ;  /* 0x000000150c117223 */ /* 0x000fe20000010017 */
[----:B------:R-:W-:Y:S01]  /*2de0*/  FADD.FTZ R21, R26, R21 ;  /* 0x000000151a157221 */ /* 0x000fe20000010000 */
[----:B------:R-:W-:Y:S01]  /*2df0*/  FFMA.FTZ R12, R15, R22, R14 ;  /* 0x000000160f0c7223 */ /* 0x000fe2000001000e */
[C---:B------:R-:W-:Y:S01]  /*2e00*/  FFMA.FTZ R23, R16.reuse, R19, R25 ;  /* 0x0000001310177223 */ /* 0x040fe20000010019 */
[----:B------:R-:W-:Y:S01]  /*2e10*/  FADD.FTZ R14, R13, R22 ;  /* 0x000000160d0e7221 */ /* 0x000fe20000010000 */
[----:B------:R-:W-:Y:S01]  /*2e20*/  FADD.FTZ R19, R19, R28 ;  /* 0x0000001c13137221 */ /* 0x000fe20000010000 */
[----:B------:R-:W-:Y:S01]  /*2e30*/  FFMA.FTZ R13, R16, R20, R17 ;  /* 0x00000014100d7223 */ /* 0x000fe20000010011 */
[----:B------:R-:W-:-:S07]  /*2e40*/  FADD.FTZ R15, R21, R20 ;  /* 0x00000014150f7221 */ /* 0x000fce0000010000 */
.L_x_44:
[----:B------:R-:W0:Y:S01]  /*2e50*/  SHFL.DOWN PT, R16, R23, 0x1, 0x1f ;  /* 0x08201f0017107f89 */ /* 0x000e2200000e0000 */
[C---:B------:R-:W-:Y:S01]  /*2e60*/  ISETP.GT.AND P0, PT, R0.reuse, 0x1e, PT ;  /* 0x0000001e0000780c */ /* 0x040fe20003f04270 */
[----:B------:R-:W1:Y:S01]  /*2e70*/  S2UR UR12, SR_CgaCtaId ;  /* 0x00000000000c79c3 */ /* 0x000e620000008800 */
[----:B------:R-:W-:Y:S01]  /*2e80*/  UMOV UR7, 0x400 ;  /* 0x0000040000077882 */ /* 0x000fe20000000000 */
[----:B------:R-:W2:Y:S01]  /*2e90*/  SHFL.DOWN PT, R17, R19, 0x1, 0x1f ;  /* 0x08201f0013117f89 */ /* 0x000ea200000e0000 */
[----:B------:R-:W-:Y:S01]  /*2ea0*/  UIADD3 UR5, UPT, UPT, UR7, 0x80, URZ ;  /* 0x0000008007057890 */ /* 0x000fe2000fffe0ff */
[----:B------:R-:W-:Y:S01]  /*2eb0*/  ISETP.GT.AND P2, PT, R0, 0xf, PT ;  /* 0x0000000f0000780c */ /* 0x000fe20003f44270 */
[----:B------:R-:W3:Y:S01]  /*2ec0*/  LDCU UR8, c[0x0][0x374] ;  /* 0x00006e80ff0877ac */ /* 0x000ee20008000800 */
[----:B------:R-:W4:Y:S01]  /*2ed0*/  S2R R22, SR_TID.X ;  /* 0x0000000000167919 */ /* 0x000f220000002100 */
[----:B------:R-:W-:Y:S05]  /*2ee0*/  BSSY.RECONVERGENT B0, `(.L_x_45) ;  /* 0x0000025000007945 */ /* 0x000fea0003800200 */
[----:B0-----:R-:W-:Y:S01]  /*2ef0*/  @!P0 FADD.FTZ R23, R16, R23 ;  /* 0x0000001710178221 */ /* 0x001fe20000010000 */
[----:B-1----:R-:W-:Y:S01]  /*2f00*/  ULEA UR5, UR12, UR5, 0x18 ;  /* 0x000000050c057291 */ /* 0x002fe2000f8ec0ff */
[----:B--2---:R-:W-:-:S03]  /*2f10*/  @!P0 FADD.FTZ R19, R17, R19 ;  /* 0x0000001311138221 */ /* 0x004fc60000010000 */
[----:B------:R-:W0:Y:S01]  /*2f20*/  SHFL.DOWN PT, R16, R23, 0x2, 0x1f ;  /* 0x08401f0017107f89 */ /* 0x000e2200000e0000 */
[----:B------:R-:W-:-:S03]  /*2f30*/  ISETP.GT.AND P0, PT, R0, 0x1d, PT ;  /* 0x0000001d0000780c */ /* 0x000fc60003f04270 */
[----:B------:R-:W1:Y:S01]  /*2f40*/  SHFL.DOWN PT, R17, R19, 0x2, 0x1f ;  /* 0x08401f0013117f89 */ /* 0x000e6200000e0000 */
[C---:B----4-:R-:W-:Y:S01]  /*2f50*/  LEA R48, R22.reuse, UR5, 0x4 ;  /* 0x0000000516307c11 */ /* 0x050fe2000f8e20ff */
[----:B------:R-:W-:Y:S01]  /*2f60*/  IMAD R47, R47, 0x18, R22 ;  /* 0x000000182f2f7824 */ /* 0x000fe200078e0216 */
[C---:B------:R-:W-:Y:S02]  /*2f70*/  ISETP.NE.AND P1, PT, R22.reuse, RZ, PT ;  /* 0x000000ff1600720c */ /* 0x040fe40003f25270 */
[----:B------:R-:W-:Y:S01]  /*2f80*/  ISETP.GT.U32.AND P3, PT, R22, 0x17, PT ;  /* 0x000000171600780c */ /* 0x000fe20003f64070 */
[----:B------:R-:W-:Y:S04]  /*2f90*/  STS.128 [R48], R12 ;  /* 0x0000000c30007388 */ /* 0x000fe80000000c00 */
        /* <DEDUP_REMOVED lines=8> */
[----:B------:R-:W-:-:S03]  /*3020*/  ISETP.GT.AND P0, PT, R0, 0x17, PT ;  /* 0x000000170000780c */ /* 0x000fc60003f04270 */
[----:B------:R-:W1:Y:S01]  /*3030*/  SHFL.DOWN PT, R17, R19, 0x8, 0x1f ;  /* 0x09001f0013117f89 */ /* 0x000e6200000e0000 */
[----:B0-----:R-:W-:Y:S01]  /*3040*/  FADD.FTZ R18, R23, R16 ;  /* 0x0000001017127221 */ /* 0x001fe20000010000 */
[----:B-1----:R-:W-:-:S04]  /*3050*/  FADD.FTZ R20, R19, R17 ;  /* 0x0000001113147221 */ /* 0x002fc80000010000 */
[----:B------:R-:W-:Y:S02]  /*3060*/  FSEL R28, R23, R18, P0 ;  /* 0x00000012171c7208 */ /* 0x000fe40000000000 */
[----:B------:R-:W-:-:S03]  /*3070*/  FSEL R29, R19, R20, P0 ;  /* 0x00000014131d7208 */ /* 0x000fc60000000000 */
[----:B------:R0:W1:Y:S04]  /*3080*/  SHFL.DOWN PT, R17, R28, 0x10, 0x1f ;  /* 0x0a001f001c117f89 */ /* 0x00006800000e0000 */
[----:B------:R0:W2:Y:S01]  /*3090*/  SHFL.DOWN PT, R19, R29, 0x10, 0x1f ;  /* 0x0a001f001d137f89 */ /* 0x0000a200000e0000 */
[----:B---3--:R-:W-:Y:S05]  /*30a0*/  @P2 BRA `(.L_x_46) ;  /* 0x0000000000202947 */ /* 0x008fea0003800000 */
        /* <DEDUP_REMOVED lines=8> */
.L_x_46:
[----:B------:R-:W-:Y:S05]  /*3130*/  BSYNC.RECONVERGENT B0 ;  /* 0x0000000000007941 */ /* 0x000fea0003800200 */
.L_x_45:
        /* <DEDUP_REMOVED lines=32> */
.L_x_48:
[----:B------:R-:W-:Y:S05]  /*3340*/  BSYNC.RECONVERGENT B0 ;  /* 0x0000000000007941 */ /* 0x000fea0003800200 */
.L_x_47:
        /* <DEDUP_REMOVED lines=78> */
.L_x_50:
[----:B------:R-:W-:Y:S05]  /*3830*/  BSYNC.RECONVERGENT B0 ;  /* 0x0000000000007941 */ /* 0x000fea0003800200 */
.L_x_49:
[----:B------:R-:W-:Y:S04]  /*3840*/  BSSY.RECONVERGENT B0, `(.L_x_51) ;  /* 0x000001c000007945 */ /* 0x000fe80003800200 */
[----:B------:R-:W-:Y:S05]  /*3850*/  @P3 BRA `(.L_x_52) ;  /* 0x0000000000683947 */ /* 0x000fea0003800000 */
[----:B-1-3--:R-:W1:Y:S08]  /*3860*/  LDC.64 R16, c[0x0][0x3f8] ;  /* 0x0000fe00ff107b82 */ /* 0x00ae700000000a00 */
[----:B--2---:R-:W2:Y:S01]  /*3870*/  LDC.64 R18, c[0x0][0x3d8] ;  /* 0x0000f600ff127b82 */ /* 0x004ea20000000a00 */
[----:B-1----:R-:W-:Y:S01]  /*3880*/  IMAD.WIDE.U32 R20, R16, 0x3, RZ ;  /* 0x0000000310147825 */ /* 0x002fe200078e00ff */
[----:B------:R-:W-:-:S02]  /*3890*/  LEA R25, R17, R17, 0x1 ;  /* 0x0000001111197211 */ /* 0x000fc400078e08ff */
[----:B------:R-:W-:Y:S02]  /*38a0*/  LEA.HI R23, P0, R17, R16, RZ, 0x1 ;  /* 0x0000001011177211 */ /* 0x000fe400078108ff */
[----:B------:R-:W-:Y:S02]  /*38b0*/  IADD3 R21, PT, PT, R21, R25, RZ ;  /* 0x0000001915157210 */ /* 0x000fe40007ffe0ff */
[----:B------:R-:W-:Y:S01]  /*38c0*/  IADD3.X R22, PT, PT, RZ, R17, RZ, P0, !PT ;  /* 0x00000011ff167210 */ /* 0x000fe200007fe4ff */
[----:B--2---:R-:W-:Y:S01]  /*38d0*/  IMAD.WIDE R18, R47, 0x4, R18 ;  /* 0x000000042f127825 */ /* 0x004fe200078e0212 */
[----:B------:R-:W-:Y:S02]  /*38e0*/  LEA.HI R24, P0, R21, R20, RZ, 0x1 ;  /* 0x0000001415187211 */ /* 0x000fe400078108ff */
[----:B------:R-:W-:Y:S02]  /*38f0*/  SHF.L.U32 R47, R23, 0x1, RZ ;  /* 0x00000001172f7819 */ /* 0x000fe400000006ff */
[----:B------:R-:W-:Y:S01]  /*3900*/  SHF.L.U32 R25, R24, 0x1, RZ ;  /* 0x0000000118197819 */ /* 0x000fe200000006ff */
[----:B------:R4:W-:Y:S01]  /*3910*/  REDG.E.ADD.F32.FTZ.RN.STRONG.GPU desc[UR10][R18.64], R12 ;  /* 0x0000000c120079a6 */ /* 0x0009e2000c12f30a */
[----:B------:R-:W-:-:S02]  /*3920*/  LOP3.LUT R47, R47, 0xfffffffc, RZ, 0xc0, !PT ;  /* 0xfffffffc2f2f7812 */ /* 0x000fc400078ec0ff */
[----:B------:R-:W-:Y:S02]  /*3930*/  LEA R20, P2, R16, R18, 0x2 ;  /* 0x0000001210147211 */ /* 0x000fe400078410ff */
[----:B------:R-:W-:Y:S02]  /*3940*/  IADD3.X R27, PT, PT, RZ, R21, RZ, P0, !PT ;  /* 0x00000015ff1b7210 */ /* 0x000fe400007fe4ff */
[----:B------:R-:W-:Y:S02]  /*3950*/  LOP3.LUT R25, R25, 0xfffffffc, RZ, 0xc0, !PT ;  /* 0xfffffffc19197812 */ /* 0x000fe400078ec0ff */
[----:B------:R-:W-:Y:S02]  /*3960*/  SHF.L.U64.HI R23, R23, 0x1, R22 ;  /* 0x0000000117177819 */ /* 0x000fe40000010216 */
[----:B------:R-:W-:Y:S02]  /*3970*/  IADD3 R22, P0, PT, R18, R47, RZ ;  /* 0x0000002f12167210 */ /* 0x000fe40007f1e0ff */
[----:B------:R-:W-:-:S02]  /*3980*/  LEA.HI.X R21, R16, R19, R17, 0x2, P2 ;  /* 0x0000001310157211 */ /* 0x000fc400010f1411 */
[----:B------:R-:W-:Y:S02]  /*3990*/  SHF.L.U64.HI R17, R24, 0x1, R27 ;  /* 0x0000000118117819 */ /* 0x000fe4000001021b */
[----:B------:R-:W-:Y:S02]  /*39a0*/  IADD3 R16, P2, PT, R18, R25, RZ ;  /* 0x0000001912107210 */ /* 0x000fe40007f5e0ff */
[C---:B------:R-:W-:Y:S02]  /*39b0*/  IADD3.X R23, PT, PT, R19.reuse, R23, RZ, P0, !PT ;  /* 0x0000001713177210 */ /* 0x040fe400007fe4ff */
[----:B------:R-:W-:-:S03]  /*39c0*/  IADD3.X R17, PT, PT, R19, R17, RZ, P2, !PT ;  /* 0x0000001113117210 */ /* 0x000fc600017fe4ff */
[----:B------:R4:W-:Y:S04]  /*39d0*/  REDG.E.ADD.F32.FTZ.RN.STRONG.GPU desc[UR10][R22.64], R13 ;  /* 0x0000000d160079a6 */ /* 0x0009e8000c12f30a */
[----:B------:R4:W-:Y:S04]  /*39e0*/  REDG.E.ADD.F32.FTZ.RN.STRONG.GPU desc[UR10][R20.64], R14 ;  /* 0x0000000e140079a6 */ /* 0x0009e8000c12f30a */
[----:B------:R4:W-:Y:S02]  /*39f0*/  REDG.E.ADD.F32.FTZ.RN.STRONG.GPU desc[UR10][R16.64], R15 ;  /* 0x0000000f100079a6 */ /* 0x0009e4000c12f30a */
.L_x_52:
[----:B------:R-:W-:Y:S05]  /*3a00*/  BSYNC.RECONVERGENT B0 ;  /* 0x0000000000007941 */ /* 0x000fea0003800200 */
.L_x_51:
[----:B------:R-:W5:Y:S02]  /*3a10*/  LDCU UR5, c[0x0][0x370] ;  /* 0x00006e00ff0577ac */ /* 0x000f640008000800 */
[----:B-----5:R-:W-:-:S09]  /*3a20*/  UISETP.GE.U32.AND UP0, UPT, UR5, 0x2, UPT ;  /* 0x000000020500788c */ /* 0x020fd2000bf06070 */
[----:B------:R-:W-:Y:S05]  /*3a30*/  BRA.U !UP0, `(.L_x_53) ;  /* 0x0000000908f47547 */ /* 0x000fea000b800000 */
[----:B----4-:R-:W4:Y:S01]  /*3a40*/  LDC R12, c[0x0][0x370] ;  /* 0x0000dc00ff0c7b82 */ /* 0x010f220000000800 */
[----:B------:R-:W-:Y:S01]  /*3a50*/  ULOP3.LUT UR5, UR4, 0x1, URZ, 0xc0, !UPT ;  /* 0x0000000104057892 */ /* 0x000fe2000f8ec0ff */
[----:B------:R-:W0:Y:S05]  /*3a60*/  S2R R20, SR_CTAID.Y ;  /* 0x0000000000147919 */ /* 0x000e2a0000002600 */
[----:B------:R-:W-:Y:S01]  /*3a70*/  MOV R15, UR5 ;  /* 0x00000005000f7c02 */ /* 0x000fe20008000f00 */
[----:B------:R-:W5:Y:S04]  /*3a80*/  LDC.64 R48, c[0x0][0x3d0] ;  /* 0x0000f400ff307b82 */ /* 0x000f680000000a00 */
[----:B------:R-:W-:-:S04]  /*3a90*/  IMAD R15, R15, UR8, RZ ;  /* 0x000000080f0f7c24 */ /* 0x000fc8000f8e02ff */
[----:B----4-:R-:W-:-:S05]  /*3aa0*/  IMAD R12, R15, R12, RZ ;  /* 0x0000000c0f0c7224 */ /* 0x010fca00078e02ff */
[----:B------:R-:W-:-:S05]  /*3ab0*/  SHF.L.U32 R13, R12, 0x1, RZ ;  /* 0x000000010c0d7819 */ /* 0x000fca00000006ff */
[----:B-----5:R-:W-:Y:S01]  /*3ac0*/  IMAD.WIDE R48, R13, 0x4, R48 ;  /* 0x000000040d307825 */ /* 0x020fe200078e0230 */
[----:B0-----:R-:W-:Y:S06]  /*3ad0*/  @P1 BRA `(.L_x_54) ;  /* 0x00000000005c1947 */ /* 0x001fec0003800000 */
[----:B------:R-:W0:Y:S01]  /*3ae0*/  LDC.64 R12, c[0x0][0x3c8] ;  /* 0x0000f200ff0c7b82 */ /* 0x000e220000000a00 */
[----:B------:R-:W-:Y:S01]  /*3af0*/  ULOP3.LUT UP0, UR5, UR4, 0x2, URZ, 0xc0, !UPT ;  /* 0x0000000204057892 */ /* 0x000fe2000f80c0ff */
[----:B------:R-:W-:Y:S01]  /*3b00*/  IADD3 R15, PT, PT, R15, R20, RZ ;  /* 0x000000140f0f7210 */ /* 0x000fe20007ffe0ff */
[----:B-1----:R-:W-:Y:S02]  /*3b10*/  IMAD R17, R3, UR8, R20 ;  /* 0x0000000803117c24 */ /* 0x002fe4000f8e0214 */
[----:B------:R-:W-:-:S03]  /*3b20*/  UIADD3 UR5, UPT, UPT, -UR5, 0x1, URZ ;  /* 0x0000000105057890 */ /* 0x000fc6000fffe1ff */
[----:B---3--:R-:W1:Y:S01]  /*3b30*/  LDC R16, c[0x0][0x370] ;  /* 0x0000dc00ff107b82 */ /* 0x008e620000000800 */
[----:B------:R-:W-:Y:S02]  /*3b40*/  PLOP3.LUT P0, PT, PT, PT, UP0, 0x80, 0x8 ;  /* 0x000000000008781c */ /* 0x000fe40003f0f008 */
[----:B--2---:R-:W-:Y:S01]  /*3b50*/  MOV R19, UR5 ;  /* 0x0000000500137c02 */ /* 0x004fe20008000f00 */
[----:B0-----:R-:W-:-:S04]  /*3b60*/  IMAD.WIDE.U32 R12, R15, 0x4, R12 ;  /* 0x000000040f0c7825 */ /* 0x001fc800078e000c */
[----:B------:R-:W-:Y:S01]  /*3b70*/  IMAD.WIDE.U32 R14, R17, 0x8, R48 ;  /* 0x00000008110e7825 */ /* 0x000fe200078e0030 */
[----:B-1----:R-:W-:-:S04]  /*3b80*/  SEL R17, R16, RZ, !P0 ;  /* 0x000000ff10117207 */ /* 0x002fc80004000000 */
[----:B------:R0:W-:Y:S01]  /*3b90*/  STG.E.64 desc[UR10][R14.64], R28 ;  /* 0x0000001c0e007986 */ /* 0x0001e2000c101b0a */
[----:B------:R-:W-:Y:S01]  /*3ba0*/  ISETP.NE.AND P0, PT, R17, -0x1, PT ;  /* 0xffffffff1100780c */ /* 0x000fe20003f05270 */
[----:B------:R-:W-:Y:S06]  /*3bb0*/  MEMBAR.ALL.GPU ;  /* 0x0000000000007992 */ /* 0x000fec000000a000 */
[----:B------:R-:W-:-:S00]  /*3bc0*/  ERRBAR ;  /* 0x00000000000079ab */ /* 0x000fc00000000000 */
[----:B------:R-:W-:Y:S06]  /*3bd0*/  CGAERRBAR ;  /* 0x00000000000075ab */ /* 0x000fec0000000000 */
[----:B------:R0:W-:Y:S01]  /*3be0*/  REDG.E.ADD.S32.STRONG.GPU desc[UR10][R12.64], R19 ;  /* 0x000000130c00798e */ /* 0x0001e2000c12e30a */
[----:B------:R-:W-:Y:S05]  /*3bf0*/  @!P0 BRA `(.L_x_54) ;  /* 0x0000000000148947 */ /* 0x000fea0003800000 */
.L_x_55:
[----:B0-----:R-:W2:Y:S04]  /*3c00*/  LDG.E.STRONG.GPU R14, desc[UR10][R12.64] ;  /* 0x0000000a0c0e7981 */ /* 0x001ea8000c1ef900 */
[----:B--2---:R-:W-:Y:S01]  /*3c10*/  CCTL.IVALL ;  /* 0x00000000ff00798f */ /* 0x004fe20002000000 */
[----:B------:R-:W-:Y:S05]  /*3c20*/  YIELD ;  /* 0x0000000000007946 */ /* 0x000fea0003800000 */
[----:B------:R-:W-:-:S13]  /*3c30*/  ISETP.NE.AND P0, PT, R14, R17, PT ;  /* 0x000000110e00720c */ /* 0x000fda0003f05270 */
[----:B------:R-:W-:Y:S05]  /*3c40*/  @P0 BRA `(.L_x_55) ;  /* 0xfffffffc00ec0947 */ /* 0x000fea000383ffff */
.L_x_54:
[----:B0-----:R-:W0:Y:S01]  /*3c50*/  LDC R12, c[0x0][0x370] ;  /* 0x0000dc00ff0c7b82 */ /* 0x001e220000000800 */
[----:B------:R-:W-:Y:S05]  /*3c60*/  WARPSYNC.ALL ;  /* 0x0000000000007948 */ /* 0x000fea0003800000 */
[----:B0-----:R-:W-:Y:S02]  /*3c70*/  ISETP.GE.U32.AND P0, PT, R12, 0x8, PT ;  /* 0x000000080c00780c */ /* 0x001fe40003f06070 */
[----:B------:R-:W-:Y:S01]  /*3c80*/  BAR.SYNC.DEFER_BLOCKING 0x0 ;  /* 0x0000000000007b1d */ /* 0x000fe20000010000 */
[----:B------:R-:W-:-:S10]  /*3c90*/  HFMA2 R21, -RZ, RZ, 0, 0 ;  /* 0x00000000ff157431 */ /* 0x000fd400000001ff */
[----:B------:R-:W-:Y:S05]  /*3ca0*/  @!P0 BRA `(.L_x_56) ;  /* 0x00000004004c8947 */ /* 0x000fea0003800000 */
[----:B------:R-:W-:Y:S01]  /*3cb0*/  MOV R13, UR8 ;  /* 0x00000008000d7c02 */ /* 0x000fe20008000f00 */
[----:B------:R-:W-:Y:S01]  /*3cc0*/  UMOV UR5, URZ ;  /* 0x000000ff00057c82 */ /* 0x000fe20008000000 */
[----:B------:R-:W-:Y:S02]  /*3cd0*/  MOV R25, UR8 ;  /* 0x0000000800197c02 */ /* 0x000fe40008000f00 */
[----:B------:R-:W-:Y:S01]  /*3ce0*/  MOV R15, UR8 ;  /* 0x00000008000f7c02 */ /* 0x000fe20008000f00 */
[--C-:B------:R-:W-:Y:S01]  /*3cf0*/  IMAD R26, R13, 0x3, R20.reuse ;  /* 0x000000030d1a7824 */ /* 0x100fe200078e0214 */
[----:B------:R-:W-:Y:S01]  /*3d00*/  MOV R23, UR8 ;  /* 0x0000000800177c02 */ /* 0x000fe20008000f00 */
[--C-:B------:R-:W-:Y:S01]  /*3d10*/  IMAD R25, R25, 0x7, R20.reuse ;  /* 0x0000000719197824 */ /* 0x100fe200078e0214 */
[----:B------:R-:W-:Y:S01]  /*3d20*/  MOV R27, UR8 ;  /* 0x00000008001b7c02 */ /* 0x000fe20008000f00 */
[--C-:B------:R-:W-:Y:S01]  /*3d30*/  IMAD R24, R15, 0x6, R20.reuse ;  /* 0x000000060f187824 */ /* 0x100fe200078e0214 */
[----:B-1----:R-:W-:Y:S01]  /*3d40*/  MOV R17, UR8 ;  /* 0x0000000800117c02 */ /* 0x002fe20008000f00 */
[----:B------:R-:W-:Y:S01]  /*3d50*/  IMAD R23, R23, 0x5, R20 ;  /* 0x0000000517177824 */ /* 0x000fe200078e0214 */
[----:B------:R-:W-:-:S02]  /*3d60*/  IADD3 R21, PT, PT, R20, UR8, RZ ;  /* 0x0000000814157c10 */ /* 0x000fc4000fffe0ff */
[----:B------:R-:W-:Y:S02]  /*3d70*/  IADD3 R18, PT, PT, -R3, RZ, RZ ;  /* 0x000000ff03127210 */ /* 0x000fe40007ffe1ff */
[-C--:B--2---:R-:W-:Y:S02]  /*3d80*/  MOV R19, R20.reuse ;  /* 0x0000001400137202 */ /* 0x084fe40000000f00 */
[-C--:B------:R-:W-:Y:S02]  /*3d90*/  LEA R27, R27, R20.reuse, 0x1 ;  /* 0x000000141b1b7211 */ /* 0x080fe400078e08ff */
[----:B------:R-:W-:-:S07]  /*3da0*/  LEA R22, R17, R20, 0x2 ;  /* 0x0000001411167211 */ /* 0x000fce00078e10ff */
.L_x_57:
[----:B------:R-:W-:Y:S01]  /*3db0*/  ISETP.EQ.OR P2, PT, R18, RZ, P1 ;  /* 0x000000ff1200720c */ /* 0x000fe20000f42670 */
[----:B------:R-:W-:-:S06]  /*3dc0*/  UIADD3 UR7, UPT, UPT, UR5, 0x1, URZ ;  /* 0x0000000105077890 */ /* 0x000fcc000fffe0ff */
[----:B------:R-:W-:Y:S01]  /*3dd0*/  ISETP.EQ.OR P3, PT, R3, UR7, P1 ;  /* 0x0000000703007c0c */ /* 0x000fe20008f62670 */
[----:B------:R-:W-:-:S05]  /*3de0*/  UIADD3 UR7, UPT, UPT, UR5, 0x2, URZ ;  /* 0x0000000205077890 */ /* 0x000fca000fffe0ff */
[----:B------:R-:W-:Y:S01]  /*3df0*/  @!P2 IMAD.WIDE.U32 R12, R19, 0x8, R48 ;  /* 0x00000008130ca825 */ /* 0x000fe200078e0030 */
[----:B------:R-:W-:-:S05]  /*3e00*/  ISETP.EQ.OR P4, PT, R3, UR7, P1 ;  /* 0x0000000703007c0c */ /* 0x000fca0008f82670 */
[----:B------:R-:W2:Y:S01]  /*3e10*/  @!P2 LDG.E.64 R12, desc[UR10][R12.64] ;  /* 0x0000000a0c0ca981 */ /* 0x000ea2000c1e1b00 */
[----:B------:R-:W-:-:S06]  /*3e20*/  @!P3 IMAD.WIDE.U32 R14, R21, 0x8, R48 ;  /* 0x00000008150eb825 */ /* 0x000fcc00078e0030 */
[----:B------:R-:W4:Y:S01]  /*3e30*/  @!P3 LDG.E.64 R14, desc[UR10][R14.64] ;  /* 0x0000000a0e0eb981 */ /* 0x000f22000c1e1b00 */
[----:B---3--:R-:W-:Y:S01]  /*3e40*/  @!P4 IMAD.WIDE.U32 R16, R27, 0x8, R48 ;  /* 0x000000081b10c825 */ /* 0x008fe200078e0030 */
[----:B------:R-:W-:-:S05]  /*3e50*/  UIADD3 UR12, UPT, UPT, UR5, 0x3, URZ ;  /* 0x00000003050c7890 */ /* 0x000fca000fffe0ff */
[----:B------:R-:W3:Y:S01]  /*3e60*/  @!P4 LDG.E.64 R16, desc[UR10][R16.64] ;  /* 0x0000000a1010c981 */ /* 0x000ee2000c1e1b00 */
[----:B------:R-:W-:Y:S01]  /*3e70*/  ISETP.EQ.OR P0, PT, R3, UR12, P1 ;  /* 0x0000000c03007c0c */ /* 0x000fe20008f02670 */
[----:B------:R-:W-:Y:S01]  /*3e80*/  UIADD3 UR7, UPT, UPT, UR5, 0x4, URZ ;  /* 0x0000000405077890 */ /* 0x000fe2000fffe0ff */
[----:B--2---:R-:W-:Y:S01]  /*3e90*/  @!P2 FADD.FTZ R28, R28, R12 ;  /* 0x0000000c1c1ca221 */ /* 0x004fe20000010000 */
[----:B------:R-:W-:-:S10]  /*3ea0*/  @!P2 FADD.FTZ R29, R29, R13 ;  /* 0x0000000d1d1da221 */ /* 0x000fd40000010000 */
[----:B------:R-:W-:Y:S01]  /*3eb0*/  @!P0 IMAD.WIDE.U32 R12, R26, 0x8, R48 ;  /* 0x000000081a0c8825 */ /* 0x000fe200078e0030 */
[----:B------:R-:W-:-:S03]  /*3ec0*/  ISETP.EQ.OR P2, PT, R3, UR7, P1 ;  /* 0x0000000703007c0c */ /* 0x000fc60008f42670 */
[----:B----4-:R-:W-:Y:S02]  /*3ed0*/  @!P3 FADD.FTZ R28, R28, R14 ;  /* 0x0000000e1c1cb221 */ /* 0x010fe40000010000 */
[----:B------:R-:W2:Y:S01]  /*3ee0*/  @!P0 LDG.E.64 R12, desc[UR10][R12.64] ;  /* 0x0000000a0c0c8981 */ /* 0x000ea2000c1e1b00 */
[----:B------:R-:W-:Y:S01]  /*3ef0*/  @!P3 FADD.FTZ R29, R29, R15 ;  /* 0x0000000f1d1db221 */ /* 0x000fe20000010000 */
[----:B---3--:R-:W-:-:S03]  /*3f00*/  @!P4 FADD.FTZ R28, R28, R16 ;  /* 0x000000101c1cc221 */ /* 0x008fc60000010000 */
[----:B------:R-:W-:-:S03]  /*3f10*/  @!P4 FADD.FTZ R29, R29, R17 ;  /* 0x000000111d1dc221 */ /* 0x000fc60000010000 */
[----:B------:R-:W-:-:S06]  /*3f20*/  @!P2 IMAD.WIDE.U32 R16, R22, 0x8, R48 ;  /* 0x000000081610a825 */ /* 0x000fcc00078e0030 */
[----:B------:R-:W3:Y:S01]  /*3f30*/  @!P2 LDG.E.64 R16, desc[UR10][R16.64] ;  /* 0x0000000a1010a981 */ /* 0x000ee2000c1e1b00 */
[----:B------:R-:W-:-:S06]  /*3f40*/  UIADD3 UR7, UPT, UPT, UR5, 0x5, URZ ;  /* 0x0000000505077890 */ /* 0x000fcc000fffe0ff */
[----:B------:R-:W-:Y:S01]  /*3f50*/  ISETP.EQ.OR P3, PT, R3, UR7, P1 ;  /* 0x0000000703007c0c */ /* 0x000fe20008f62670 */
[----:B------:R-:W-:Y:S02]  /*3f60*/  UIADD3 UR7, UPT, UPT, UR5, 0x6, URZ ;  /* 0x0000000605077890 */ /* 0x000fe4000fffe0ff */
[----:B------:R-:W-:-:S10]  /*3f70*/  UIADD3 UR12, UPT, UPT, UR5, 0x7, URZ ;  /* 0x00000007050c7890 */ /* 0x000fd4000fffe0ff */
[----:B------:R-:W-:Y:S01]  /*3f80*/  @!P3 IMAD.WIDE.U32 R14, R23, 0x8, R48 ;  /* 0x00000008170eb825 */ /* 0x000fe200078e0030 */
[----:B------:R-:W-:-:S05]  /*3f90*/  ISETP.EQ.OR P4, PT, R3, UR7, P1 ;  /* 0x0000000703007c0c */ /* 0x000fca0008f82670 */
[----:B------:R-:W4:Y:S01]  /*3fa0*/  @!P3 LDG.E.64 R14, desc[UR10][R14.64] ;  /* 0x0000000a0e0eb981 */ /* 0x000f22000c1e1b00 */
[----:B--2---:R-:W-:Y:S01]  /*3fb0*/  @!P0 FADD.FTZ R28, R28, R12 ;  /* 0x0000000c1c1c8221 */ /* 0x004fe20000010000 */
[----:B------:R-:W-:Y:S01]  /*3fc0*/  @!P0 FADD.FTZ R29, R29, R13 ;  /* 0x0000000d1d1d8221 */ /* 0x000fe20000010000 */
[----:B------:R-:W-:-:S05]  /*3fd0*/  ISETP.EQ.OR P0, PT, R3, UR12, P1 ;  /* 0x0000000c03007c0c */ /* 0x000fca0008f02670 */
[----:B------:R-:W-:-:S06]  /*3fe0*/  @!P4 IMAD.WIDE.U32 R12, R24, 0x8, R48 ;  /* 0x00000008180cc825 */ /* 0x000fcc00078e0030 */
[----:B------:R-:W2:Y:S01]  /*3ff0*/  @!P4 LDG.E.64 R12, desc[UR10][R12.64] ;  /* 0x0000000a0c0cc981 */ /* 0x000ea2000c1e1b00 */
[----:B---3--:R-:W-:Y:S01]  /*4000*/  @!P2 FADD.FTZ R28, R28, R16 ;  /* 0x000000101c1ca221 */ /* 0x008fe20000010000 */
[----:B------:R-:W-:Y:S01]  /*4010*/  @!P2 FADD.FTZ R29, R29, R17 ;  /* 0x000000111d1da221 */ /* 0x000fe20000010000 */
[----:B------:R-:W-:-:S06]  /*4020*/  @!P0 IMAD.WIDE.U32 R16, R25, 0x8, R48 ;  /* 0x0000000819108825 */ /* 0x000fcc00078e0030 */
[----:B------:R-:W3:Y:S01]  /*4030*/  @!P0 LDG.E.64 R16, desc[UR10][R16.64] ;  /* 0x0000000a10108981 */ /* 0x000ee2000c1e1b00 */
[----:B----4-:R-:W-:Y:S02]  /*4040*/  @!P3 FADD.FTZ R28, R28, R14 ;  /* 0x0000000e1c1cb221 */ /* 0x010fe40000010000 */
[----:B------:R-:W0:Y:S01]  /*4050*/  LDC R14, c[0x0][0x370] ;  /* 0x0000dc00ff0e7b82 */ /* 0x000e220000000800 */
[----:B------:R-:W-:Y:S01]  /*4060*/  @!P3 FADD.FTZ R29, R29, R15 ;  /* 0x0000000f1d1db221 */ /* 0x000fe20000010000 */
[----:B------:R-:W-:Y:S01]  /*4070*/  UIADD3 UR5, UPT, UPT, UR5, 0x8, URZ ;  /* 0x0000000805057890 */ /* 0x000fe2000fffe0ff */
[----:B------:R-:W-:Y:S02]  /*4080*/  MOV R47, UR8 ;  /* 0x00000008002f7c02 */ /* 0x000fe40008000f00 */
[----:B------:R-:W-:Y:S02]  /*4090*/  MOV R15, UR8 ;  /* 0x00000008000f7c02 */ /* 0x000fe40008000f00 */
[----:B0-----:R-:W-:-:S02]  /*40a0*/  LOP3.LUT R14, R14, 0x7ffffff8, RZ, 0xc0, !PT ;  /* 0x7ffffff80e0e7812 */ /* 0x001fc400078ec0ff */
[----:B------:R-:W-:Y:S02]  /*40b0*/  LEA R19, R47, R19, 0x3 ;  /* 0x000000132f137211 */ /* 0x000fe400078e18ff */
[C---:B------:R-:W-:Y:S02]  /*40c0*/  LEA R25, R15.reuse, R25, 0x3 ;  /* 0x000000190f197211 */ /* 0x040fe400078e18ff */
[----:B------:R-:W-:Y:S02]  /*40d0*/  LEA R26, R15, R26, 0x3 ;  /* 0x0000001a0f1a7211 */ /* 0x000fe400078e18ff */
[----:B------:R-:W-:Y:S01]  /*40e0*/  IADD3 R18, PT, PT, R18, 0x8, RZ ;  /* 0x0000000812127810 */ /* 0x000fe20007ffe0ff */
[----:B--2---:R-:W-:Y:S01]  /*40f0*/  @!P4 FADD.FTZ R28, R28, R12 ;  /* 0x0000000c1c1cc221 */ /* 0x004fe20000010000 */
[----:B------:R-:W-:-:S03]  /*4100*/  @!P4 FADD.FTZ R29, R29, R13 ;  /* 0x0000000d1d1dc221 */ /* 0x000fc60000010000 */
[----:B---3--:R-:W-:Y:S01]  /*4110*/  @!P0 FADD.FTZ R28, R28, R16 ;  /* 0x000000101c1c8221 */ /* 0x008fe20000010000 */
[----:B------:R-:W-:Y:S01]  /*4120*/  @!P0 FADD.FTZ R29, R29, R17 ;  /* 0x000000111d1d8221 */ /* 0x000fe20000010000 */
[----:B------:R-:W-:Y:S02]  /*4130*/  ISETP.NE.AND P0, PT, R14, UR5, PT ;  /* 0x000000050e007c0c */ /* 0x000fe4000bf05270 */
[----:B------:R-:W-:Y:S02]  /*4140*/  MOV R13, UR8 ;  /* 0x00000008000d7c02 */ /* 0x000fe40008000f00 */
[----:B------:R-:W-:Y:S02]  /*4150*/  MOV R12, UR8 ;  /* 0x00000008000c7c02 */ /* 0x000fe40008000f00 */
[----:B------:R-:W-:Y:S02]  /*4160*/  MOV R16, UR8 ;  /* 0x0000000800107c02 */ /* 0x000fe40008000f00 */
[----:B------:R-:W-:-:S02]  /*4170*/  LEA R24, R13, R24, 0x3 ;  /* 0x000000180d187211 */ /* 0x000fc400078e18ff */
[C---:B------:R-:W-:Y:S02]  /*4180*/  LEA R23, R12.reuse, R23, 0x3 ;  /* 0x000000170c177211 */ /* 0x040fe400078e18ff */
[----:B------:R-:W-:Y:S02]  /*4190*/  LEA R22, R13, R22, 0x3 ;  /* 0x000000160d167211 */ /* 0x000fe400078e18ff */
[----:B------:R-:W-:Y:S02]  /*41a0*/  LEA R27, R12, R27, 0x3 ;  /* 0x0000001b0c1b7211 */ /* 0x000fe400078e18ff */
[----:B------:R-:W-:Y:S01]  /*41b0*/  LEA R21, R16, R21, 0x3 ;  /* 0x0000001510157211 */ /* 0x000fe200078e18ff */
[----:B------:R-:W-:Y:S06]  /*41c0*/  @P0 BRA `(.L_x_57) ;  /* 0xfffffff800f80947 */ /* 0x000fec000383ffff */
[----:B------:R-:W-:-:S07]  /*41d0*/  MOV R21, R14 ;  /* 0x0000000e00157202 */ /* 0x000fce0000000f00 */
.L_x_56:
[----:B------:R-:W0:Y:S02]  /*41e0*/  LDCU UR5, c[0x0][0x370] ;  /* 0x00006e00ff0577ac */ /* 0x000e240008000800 */
[----:B0-----:R-:W-:-:S09]  /*41f0*/  ULOP3.LUT UP0, URZ, UR5, 0x7, URZ, 0xc0, !UPT ;  /* 0x0000000705ff7892 */ /* 0x001fd2000f80c0ff */
[----:B------:R-:W-:Y:S05]  /*4200*/  BRA.U !UP0, `(.L_x_53) ;  /* 0x0000000508007547 */ /* 0x000fea000b800000 */
[----:B------:R-:W0:Y:S01]  /*4210*/  LDCU UR5, c[0x0][0x370] ;  /* 0x00006e00ff0577ac */ /* 0x000e220008000800 */
[----:B------:R-:W4:Y:S01]  /*4220*/  LDCU UR7, c[0x0][0x370] ;  /* 0x00006e00ff0777ac */ /* 0x000f220008000800 */
[----:B0-----:R-:W-:-:S04]  /*4230*/  ULOP3.LUT UR5, UR5, 0x7, URZ, 0xc0, !UPT ;  /* 0x0000000705057892 */ /* 0x001fc8000f8ec0ff */
[----:B------:R-:W-:Y:S02]  /*4240*/  UIADD3 UR5, UPT, UPT, UR5, -0x1, URZ ;  /* 0xffffffff05057890 */ /* 0x000fe4000fffe0ff */
[----:B----4-:R-:W-:Y:S02]  /*4250*/  ULOP3.LUT UP1, UR7, UR7, 0x3, URZ, 0xc0, !UPT ;  /* 0x0000000307077892 */ /* 0x010fe4000f82c0ff */
[----:B------:R-:W-:-:S09]  /*4260*/  UISETP.GE.U32.AND UP0, UPT, UR5, 0x3, UPT ;  /* 0x000000030500788c */ /* 0x000fd2000bf06070 */
[----:B------:R-:W-:Y:S05]  /*4270*/  BRA.U !UP0, `(.L_x_58) ;  /* 0x0000000108707547 */ /* 0x000fea000b800000 */
[C---:B------:R-:W-:Y:S02]  /*4280*/  IADD3 R15, PT, PT, R21.reuse, 0x1, RZ ;  /* 0x00000001150f7810 */ /* 0x040fe40007ffe0ff */
[CC--:B------:R-:W-:Y:S02]  /*4290*/  ISETP.EQ.OR P0, PT, R21.reuse, R3.reuse, P1 ;  /* 0x000000031500720c */ /* 0x0c0fe40000f02670 */
[----:B-1----:R-:W-:Y:S02]  /*42a0*/  IADD3 R17, PT, PT, R21, 0x2, RZ ;  /* 0x0000000215117810 */ /* 0x002fe40007ffe0ff */
[-C--:B------:R-:W-:Y:S02]  /*42b0*/  ISETP.EQ.OR P2, PT, R15, R3.reuse, P1 ;  /* 0x000000030f00720c */ /* 0x080fe40000f42670 */
[----:B--2---:R-:W-:Y:S02]  /*42c0*/  IADD3 R19, PT, PT, R21, 0x3, RZ ;  /* 0x0000000315137810 */ /* 0x004fe40007ffe0ff */
[----:B------:R-:W-:-:S02]  /*42d0*/  ISETP.EQ.OR P3, PT, R17, R3, P1 ;  /* 0x000000031100720c */ /* 0x000fc40000f62670 */
[----:B------:R-:W-:-:S03]  /*42e0*/  ISETP.EQ.OR P4, PT, R19, R3, P1 ;  /* 0x000000031300720c */ /* 0x000fc60000f82670 */
[----:B------:R-:W-:-:S04]  /*42f0*/  @!P0 IMAD R13, R21, UR8, R20 ;  /* 0x00000008150d8c24 */ /* 0x000fc8000f8e0214 */
[----:B------:R-:W-:Y:S02]  /*4300*/  @!P2 IMAD R15, R15, UR8, R20 ;  /* 0x000000080f0fac24 */ /* 0x000fe4000f8e0214 */
[----:B------:R-:W-:-:S04]  /*4310*/  @!P0 IMAD.WIDE.U32 R12, R13, 0x8, R48 ;  /* 0x000000080d0c8825 */ /* 0x000fc800078e0030 */
[----:B------:R-:W-:Y:S02]  /*4320*/  @!P3 IMAD R17, R17, UR8, R20 ;  /* 0x000000081111bc24 */ /* 0x000fe4000f8e0214 */
[----:B------:R-:W-:Y:S01]  /*4330*/  @!P2 IMAD.WIDE.U32 R14, R15, 0x8, R48 ;  /* 0x000000080f0ea825 */ /* 0x000fe200078e0030 */
[----:B------:R-:W2:Y:S03]  /*4340*/  @!P0 LDG.E.64 R12, desc[UR10][R12.64] ;  /* 0x0000000a0c0c8981 */ /* 0x000ea6000c1e1b00 */
[----:B------:R-:W-:Y:S02]  /*4350*/  @!P4 IMAD R19, R19, UR8, R20 ;  /* 0x000000081313cc24 */ /* 0x000fe4000f8e0214 */
[--C-:B---3--:R-:W-:Y:S01]  /*4360*/  @!P3 IMAD.WIDE.U32 R16, R17, 0x8, R48.reuse ;  /* 0x000000081110b825 */ /* 0x108fe200078e0030 */
[----:B------:R-:W3:Y:S03]  /*4370*/  @!P2 LDG.E.64 R14, desc[UR10][R14.64] ;  /* 0x0000000a0e0ea981 */ /* 0x000ee6000c1e1b00 */
[----:B------:R-:W-:-:S02]  /*4380*/  @!P4 IMAD.WIDE.U32 R18, R19, 0x8, R48 ;  /* 0x000000081312c825 */ /* 0x000fc400078e0030 */
[----:B------:R-:W4:Y:S04]  /*4390*/  @!P3 LDG.E.64 R16, desc[UR10][R16.64] ;  /* 0x0000000a1010b981 */ /* 0x000f28000c1e1b00 */
[----:B------:R-:W5:Y:S01]  /*43a0*/  @!P4 LDG.E.64 R18, desc[UR10][R18.64] ;  /* 0x0000000a1212c981 */ /* 0x000f62000c1e1b00 */
[----:B------:R-:W-:Y:S01]  /*43b0*/  IADD3 R21, PT, PT, R21, 0x4, RZ ;  /* 0x0000000415157810 */ /* 0x000fe20007ffe0ff */
[----:B--2---:R-:W-:Y:S01]  /*43c0*/  @!P0 FADD.FTZ R28, R28, R12 ;  /* 0x0000000c1c1c8221 */ /* 0x004fe20000010000 */
[----:B------:R-:W-:-:S03]  /*43d0*/  @!P0 FADD.FTZ R29, R29, R13 ;  /* 0x0000000d1d1d8221 */ /* 0x000fc60000010000 */
[----:B---3--:R-:W-:Y:S01]  /*43e0*/  @!P2 FADD.FTZ R28, R28, R14 ;  /* 0x0000000e1c1ca221 */ /* 0x008fe20000010000 */
[----:B------:R-:W-:-:S03]  /*43f0*/  @!P2 FADD.FTZ R29, R29, R15 ;  /* 0x0000000f1d1da221 */ /* 0x000fc60000010000 */
[----:B----4-:R-:W-:Y:S01]  /*4400*/  @!P3 FADD.FTZ R28, R28, R16 ;  /* 0x000000101c1cb221 */ /* 0x010fe20000010000 */
[----:B------:R-:W-:-:S03]  /*4410*/  @!P3 FADD.FTZ R29, R29, R17 ;  /* 0x000000111d1db221 */ /* 0x000fc60000010000 */
[----:B-----5:R-:W-:Y:S01]  /*4420*/  @!P4 FADD.FTZ R28, R28, R18 ;  /* 0x000000121c1cc221 */ /* 0x020fe20000010000 */
[----:B------:R-:W-:-:S07]  /*4430*/  @!P4 FADD.FTZ R29, R29, R19 ;  /* 0x000000131d1dc221 */ /* 0x000fce0000010000 */
.L_x_58:
[----:B------:R-:W-:Y:S05]  /*4440*/  BRA.U !UP1, `(.L_x_53) ;  /* 0x0000000109707547 */ /* 0x000fea000b800000 */
[----:B---3--:R-:W0:Y:S01]  /*4450*/  LDC R16, c[0x0][0x370] ;  /* 0x0000dc00ff107b82 */ /* 0x008e220000000800 */
[----:B------:R-:W-:Y:S01]  /*4460*/  UISETP.NE.AND UP0, UPT, UR7, 0x1, UPT ;  /* 0x000000010700788c */ /* 0x000fe2000bf05270 */
[----:B0-----:R-:W-:-:S08]  /*4470*/  LOP3.LUT R16, R16, 0x1, RZ, 0xc0, !PT ;  /* 0x0000000110107812 */ /* 0x001fd000078ec0ff */
[----:B------:R-:W-:Y:S05]  /*4480*/  BRA.U !UP0, `(.L_x_59) ;  /* 0x0000000108387547 */ /* 0x000fea000b800000 */
[C---:B------:R-:W-:Y:S02]  /*4490*/  IADD3 R15, PT, PT, R21.reuse, 0x1, RZ ;  /* 0x00000001150f7810 */ /* 0x040fe40007ffe0ff */
[-C--:B------:R-:W-:Y:S02]  /*44a0*/  ISETP.EQ.OR P2, PT, R21, R3.reuse, P1 ;  /* 0x000000031500720c */ /* 0x080fe40000f42670 */
[----:B------:R-:W-:-:S11]  /*44b0*/  ISETP.EQ.OR P0, PT, R15, R3, P1 ;  /* 0x000000030f00720c */ /* 0x000fd60000f02670 */
[--C-:B------:R-:W-:Y:S02]  /*44c0*/  @!P2 IMAD R13, R21, UR8, R20.reuse ;  /* 0x00000008150dac24 */ /* 0x100fe4000f8e0214 */
[----:B------:R-:W-:Y:S02]  /*44d0*/  @!P0 IMAD R15, R15, UR8, R20 ;  /* 0x000000080f0f8c24 */ /* 0x000fe4000f8e0214 */
[----:B------:R-:W-:-:S04]  /*44e0*/  @!P2 IMAD.WIDE.U32 R12, R13, 0x8, R48 ;  /* 0x000000080d0ca825 */ /* 0x000fc800078e0030 */
[----:B------:R-:W-:Y:S02]  /*44f0*/  @!P0 IMAD.WIDE.U32 R14, R15, 0x8, R48 ;  /* 0x000000080f0e8825 */ /* 0x000fe400078e0030 */
[----:B------:R-:W3:Y:S04]  /*4500*/  @!P2 LDG.E.64 R12, desc[UR10][R12.64] ;  /* 0x0000000a0c0ca981 */ /* 0x000ee8000c1e1b00 */
[----:B------:R-:W4:Y:S01]  /*4510*/  @!P0 LDG.E.64 R14, desc[UR10][R14.64] ;  /* 0x0000000a0e0e8981 */ /* 0x000f22000c1e1b00 */
[----:B------:R-:W-:Y:S01]  /*4520*/  IADD3 R21, PT, PT, R21, 0x2, RZ ;  /* 0x0000000215157810 */ /* 0x000fe20007ffe0ff */
[----:B---3--:R-:W-:Y:S01]  /*4530*/  @!P2 FADD.FTZ R28, R28, R12 ;  /* 0x0000000c1c1ca221 */ /* 0x008fe20000010000 */
[----:B------:R-:W-:-:S03]  /*4540*/  @!P2 FADD.FTZ R29, R29, R13 ;  /* 0x0000000d1d1da221 */ /* 0x000fc60000010000 */
[----:B----4-:R-:W-:Y:S01]  /*4550*/  @!P0 FADD.FTZ R28, R28, R14 ;  /* 0x0000000e1c1c8221 */ /* 0x010fe20000010000 */
[----:B------:R-:W-:-:S07]  /*4560*/  @!P0 FADD.FTZ R29, R29, R15 ;  /* 0x0000000f1d1d8221 */ /* 0x000fce0000010000 */
.L_x_59:
[----:B------:R-:W-:Y:S01]  /*4570*/  ISETP.EQ.OR P0, PT, R21, R3, P1 ;  /* 0x000000031500720c */ /* 0x000fe20000f02670 */
[----:B------:R-:W-:Y:S03]  /*4580*/  BSSY.RECONVERGENT B0, `(.L_x_53) ;  /* 0x0000008000007945 */ /* 0x000fe60003800200 */
[----:B------:R-:W-:-:S13]  /*4590*/  ISETP.NE.U32.OR P0, PT, R16, 0x1, P0 ;  /* 0x000000011000780c */ /* 0x000fda0000705470 */
[----:B------:R-:W-:Y:S05]  /*45a0*/  @P0 BRA `(.L_x_60) ;  /* 0x0000000000140947 */ /* 0x000fea0003800000 */
[----:B------:R-:W-:-:S04]  /*45b0*/  IMAD R13, R21, UR8, R20 ;  /* 0x00000008150d7c24 */ /* 0x000fc8000f8e0214 */
[----:B------:R-:W-:-:S06]  /*45c0*/  IMAD.WIDE.U32 R12, R13, 0x8, R48 ;  /* 0x000000080d0c7825 */ /* 0x000fcc00078e0030 */
[----:B------:R-:W3:Y:S02]  /*45d0*/  LDG.E.64 R12, desc[UR10][R12.64] ;  /* 0x0000000a0c0c7981 */ /* 0x000ee4000c1e1b00 */
[----:B---3--:R-:W-:Y:S01]  /*45e0*/  FADD.FTZ R28, R28, R12 ;  /* 0x0000000c1c1c7221 */ /* 0x008fe20000010000 */
[----:B------:R-:W-:-:S07]  /*45f0*/  FADD.FTZ R29, R29, R13 ;  /* 0x0000000d1d1d7221 */ /* 0x000fce0000010000 */
.L_x_60:
[----:B------:R-:W-:Y:S05]  /*4600*/  BSYNC.RECONVERGENT B0 ;  /* 0x0000000000007941 */ /* 0x000fea0003800200 */
.L_x_53:
[----:B------:R-:W5:Y:S01]  /*4610*/  S2UR UR7, SR_CgaCtaId ;  /* 0x00000000000779c3 */ /* 0x000f620000008800 */
[----:B------:R-:W-:Y:S01]  /*4620*/  UMOV UR5, 0x400 ;  /* 0x0000040000057882 */ /* 0x000fe20000000000 */
[C---:B----4-:R-:W-:Y:S02]  /*4630*/  PRMT R14, R45.reuse, 0x7632, R14 ;  /* 0x000076322d0e7816 */ /* 0x050fe4000000000e */
[----:B------:R-:W-:Y:S02]  /*4640*/  SHF.L.U32 R45, R45, 0x10, RZ ;  /* 0x000000102d2d7819 */ /* 0x000fe400000006ff */
[----:B------:R-:W-:-:S03]  /*4650*/  SHF.L.U32 R14, R14, 0x10, RZ ;  /* 0x000000100e0e7819 */ /* 0x000fc600000006ff */
[----:B------:R-:W-:Y:S02]  /*4660*/  FADD.FTZ R15, R45, -UR14 ;  /* 0x8000000e2d0f7e21 */ /* 0x000fe40008010000 */
[----:B------:R-:W-:Y:S02]  /*4670*/  FADD.FTZ R14, R14, -UR14 ;  /* 0x8000000e0e0e7e21 */ /* 0x000fe40008010000 */
[----:B------:R-:W-:Y:S02]  /*4680*/  FMUL.FTZ R15, R15, UR9 ;  /* 0x000000090f0f7c20 */ /* 0x000fe40008410000 */
[----:B------:R-:W-:Y:S01]  /*4690*/  FMUL.FTZ R14, R14, UR9 ;  /* 0x000000090e0e7c20 */ /* 0x000fe20008410000 */
[----:B-----5:R-:W-:Y:S01]  /*46a0*/  ULEA UR5, UR7, UR5, 0x18 ;  /* 0x0000000507057291 */ /* 0x020fe2000f8ec0ff */
[----:B------:R-:W4:Y:S08]  /*46b0*/  LDCU.U8 UR7, c[0x0][0x414] ;  /* 0x00008280ff0777ac */ /* 0x000f300008000000 */
[----:B------:R-:W-:Y:S01]  /*46c0*/  @!P1 STS.64 [UR5+0x78], R28 ;  /* 0x0000781cff009988 */ /* 0x000fe20008000a05 */
[----:B------:R-:W-:Y:S01]  /*46d0*/  BAR.SYNC.DEFER_BLOCKING 0x0 ;  /* 0x0000000000007b1d */ /* 0x000fe20000010000 */
[----:B----4-:R-:W-:-:S05]  /*46e0*/  UISETP.NE.AND UP0, UPT, UR7, URZ, UPT ;  /* 0x000000ff0700728c */ /* 0x010fca000bf05270 */
[----:B------:R-:W3:Y:S01]  /*46f0*/  LDS.64 R12, [UR5+0x78] ;  /* 0x00007805ff0c7984 */ /* 0x000ee20008000a00 */
[----:B------:R-:W3:Y:S02]  /*4700*/  LDCU UR5, c[0x0][0x42c] ;  /* 0x00008580ff0577ac */ /* 0x000ee40008000800 */
[----:B---3--:R-:W-:Y:S01]  /*4710*/  FMUL.FTZ R16, R12, UR5 ;  /* 0x000000050c107c20 */ /* 0x008fe20008410000 */
[C---:B------:R-:W-:Y:S01]  /*4720*/  PRMT R12, R44.reuse, 0x7632, R12 ;  /* 0x000076322c0c7816 */ /* 0x040fe2000000000c */
[----:B-1----:R-:W-:Y:S01]  /*4730*/  FMUL.FTZ R17, R13, UR5 ;  /* 0x000000050d117c20 */ /* 0x002fe20008410000 */
[----:B------:R-:W-:Y:S02]  /*4740*/  SHF.L.U32 R13, R44, 0x10, RZ ;  /* 0x000000102c0d7819 */ /* 0x000fe400000006ff */
[----:B------:R-:W-:Y:S01]  /*4750*/  SHF.L.U32 R12, R12, 0x10, RZ ;  /* 0x000000100c0c7819 */ /* 0x000fe200000006ff */
[----:B------:R-:W-:Y:S06]  /*4760*/  BRA.U !UP0, `(.L_x_61) ;  /* 0x0000000108487547 */ /* 0x000fec000b800000 */
[----:B------:R-:W-:Y:S01]  /*4770*/  FFMA.FTZ R18, R10, R15, R8 ;  /* 0x0000000f0a127223 */ /* 0x000fe20000010008 */
[----:B------:R-:W-:-:S03]  /*4780*/  FFMA.FTZ R27, R11, R14, R9 ;  /* 0x0000000e0b1b7223 */ /* 0x000fc60000010009 */
[----:B--2---:R-:W-:Y:S01]  /*4790*/  FMUL.FTZ R19, R18, -1.4426950216293334961 ;  /* 0xbfb8aa3b12137820 */ /* 0x004fe20000410000 */
[----:B------:R-:W-:-:S05]  /*47a0*/  FMUL.FTZ R21, R27, -1.4426950216293334961 ;  /* 0xbfb8aa3b1b157820 */ /* 0x000fca0000410000 */
[----:B------:R-:W1:Y:S08]  /*47b0*/  MUFU.EX2 R19, R19 ;  /* 0x0000001300137308 */ /* 0x000e700000000800 */
[----:B------:R-:W2:Y:S01]  /*47c0*/  MUFU.EX2 R21, R21 ;  /* 0x0000001500157308 */ /* 0x000ea20000000800 */
[----:B-1----:R-:W-:-:S07]  /*47d0*/  FADD.FTZ R20, R19, 1 ;  /* 0x3f80000013147421 */ /* 0x002fce0000010000 */
[----:B------:R-:W1:Y:S01]  /*47e0*/  MUFU.RCP R20, R20 ;  /* 0x0000001400147308 */ /* 0x000e620000001000 */
[----:B--2---:R-:W-:-:S07]  /*47f0*/  FADD.FTZ R22, R21, 1 ;  /* 0x3f80000015167421 */ /* 0x004fce0000010000 */
[----:B------:R-:W2:Y:S01]  /*4800*/  MUFU.RCP R23, R22 ;  /* 0x0000001600177308 */ /* 0x000ea20000001000 */
[----:B-1----:R-:W-:Y:S01]  /*4810*/  FADD.FTZ R25, -R20, 1 ;  /* 0x3f80000014197421 */ /* 0x002fe20000010100 */
[----:B------:R-:W-:-:S03]  /*4820*/  FMUL.FTZ R13, R13, R20 ;  /* 0x000000140d0d7220 */ /* 0x000fc60000410000 */
[----:B------:R-:W-:Y:S01]  /*4830*/  FFMA.FTZ R18, R18, R25, 1 ;  /* 0x3f80000012127423 */ /* 0x000fe20000010019 */
[----:B--2---:R-:W-:Y:S01]  /*4840*/  FADD.FTZ R24, -R23, 1 ;  /* 0x3f80000017187421 */ /* 0x004fe20000010100 */
[----:B------:R-:W-:Y:S02]  /*4850*/  FMUL.FTZ R12, R12, R23 ;  /* 0x000000170c0c7220 */ /* 0x000fe40000410000 */
[----:B------:R-:W-:Y:S01]  /*4860*/  FMUL.FTZ R13, R13, R18 ;  /* 0x000000120d0d7220 */ /* 0x000fe20000410000 */
[----:B------:R-:W-:-:S04]  /*4870*/  FFMA.FTZ R19, R27, R24, 1 ;  /* 0x3f8000001b137423 */ /* 0x000fc80000010018 */
[----:B------:R-:W-:-:S07]  /*4880*/  FMUL.FTZ R12, R12, R19 ;  /* 0x000000130c0c7220 */ /* 0x000fce0000410000 */
.L_x_61:
[----:B------:R-:W1:Y:S01]  /*4890*/  LDCU UR5, c[0x0][0x41c] ;  /* 0x00008380ff0577ac */ /* 0x000e620008000800 */
[C-C-:B------:R-:W-:Y:S01]  /*48a0*/  FFMA.FTZ R15, R16.reuse, R15, R17.reuse ;  /* 0x0000000f100f7223 */ /* 0x140fe20000010011 */
[----:B------:R-:W-:Y:S01]  /*48b0*/  FFMA.FTZ R14, R16, R14, R17 ;  /* 0x0000000e100e7223 */ /* 0x000fe20000010011 */
[----:B------:R-:W-:Y:S01]  /*48c0*/  BSSY.RECONVERGENT B0, `(.L_x_62) ;  /* 0x0000019000007945 */ /* 0x000fe20003800200 */
[----:B------:R-:W3:Y:S01]  /*48d0*/  LDCU.64 UR16, c[0x0][0x400] ;  /* 0x00008000ff1077ac */ /* 0x000ee20008000a00 */
[C---:B------:R-:W-:Y:S01]  /*48e0*/  PRMT R20, R43.reuse, 0x7632, R20 ;  /* 0x000076322b147816 */ /* 0x040fe20000000014 */
[----:B------:R-:W-:Y:S01]  /*48f0*/  FFMA.FTZ R15, R10, R13, -R15 ;  /* 0x0000000d0a0f7223 */ /* 0x000fe2000001080f */
[----:B------:R-:W-:Y:S01]  /*4900*/  SHF.L.U32 R43, R43, 0x10, RZ ;  /* 0x000000102b2b7819 */ /* 0x000fe200000006ff */
[----:B------:R-:W-:Y:S01]  /*4910*/  FFMA.FTZ R14, R11, R12, -R14 ;  /* 0x0000000c0b0e7223 */ /* 0x000fe2000001080e */
[----:B-1----:R-:W-:-:S05]  /*4920*/  IMAD R3, R3, UR5, R46 ;  /* 0x0000000503037c24 */ /* 0x002fca000f8e022e */
[----:B---3--:R-:W-:Y:S02]  /*4930*/  ISETP.GE.U32.AND P0, PT, R3, UR16, PT ;  /* 0x0000001003007c0c */ /* 0x008fe4000bf06070 */
[----:B------:R-:W-:-:S04]  /*4940*/  SHF.R.S32.HI R18, RZ, 0x1f, R3 ;  /* 0x0000001fff127819 */ /* 0x000fc80000011403 */
[----:B------:R-:W-:-:S13]  /*4950*/  ISETP.GE.AND.EX P0, PT, R18, UR17, PT, P0 ;  /* 0x0000001112007c0c */ /* 0x000fda000bf06300 */
[----:B------:R-:W-:Y:S05]  /*4960*/  @P0 BRA `(.L_x_63) ;  /* 0x0000000000380947 */ /* 0x000fea0003800000 */
[----:B------:R-:W1:Y:S01]  /*4970*/  LDCU.64 UR18, c[0x0][0x3f8] ;  /* 0x00007f00ff1277ac */ /* 0x000e620008000a00 */
[----:B------:R-:W-:Y:S01]  /*4980*/  MOV R12, R50 ;  /* 0x00000032000c7202 */ /* 0x000fe20000000f00 */
[----:B--2---:R-:W-:Y:S01]  /*4990*/  FMUL.FTZ R19, R15, UR9 ;  /* 0x000000090f137c20 */ /* 0x004fe20008410000 */
[----:B------:R-:W-:Y:S01]  /*49a0*/  MOV R13, R53 ;  /* 0x00000035000d7202 */ /* 0x000fe20000000f00 */
[----:B------:R-:W2:Y:S01]  /*49b0*/  LDCU.64 UR12, c[0x0][0x380] ;  /* 0x00007000ff0c77ac */ /* 0x000ea20008000a00 */
[----:B-1----:R-:W-:Y:S02]  /*49c0*/  IMAD R18, R18, UR18, RZ ;  /* 0x0000001212127c24 */ /* 0x002fe4000f8e02ff */
[----:B------:R-:W-:-:S04]  /*49d0*/  IMAD.WIDE.U32 R12, R3, UR18, R12 ;  /* 0x00000012030c7c25 */ /* 0x000fc8000f8e000c */
[----:B------:R-:W-:Y:S02]  /*49e0*/  IMAD R21, R3, UR19, R18 ;  /* 0x0000001303157c24 */ /* 0x000fe4000f8e0212 */
[----:B------:R-:W-:Y:S01]  /*49f0*/  FMUL.FTZ R18, R14, UR9 ;  /* 0x000000090e127c20 */ /* 0x000fe20008410000 */
[----:B--2---:R-:W-:Y:S02]  /*4a00*/  LEA R14, P0, R12, UR12, 0x1 ;  /* 0x0000000c0c0e7c11 */ /* 0x004fe4000f8008ff */
[----:B------:R-:W-:Y:S02]  /*4a10*/  IADD3 R21, PT, PT, R13, R21, RZ ;  /* 0x000000150d157210 */ /* 0x000fe40007ffe0ff */
[----:B------:R-:W-:Y:S02]  /*4a20*/  F2FP.BF16.F32.PACK_AB R13, R18, R19 ;  /* 0x00000013120d723e */ /* 0x000fe400000010ff */
[----:B------:R-:W-:-:S05]  /*4a30*/  LEA.HI.X R15, R12, UR13, R21, 0x1, P0 ;  /* 0x0000000d0c0f7c11 */ /* 0x000fca00080f0c15 */
[----:B------:R1:W-:Y:S02]  /*4a40*/  STG.E desc[UR10][R14.64], R13 ;  /* 0x0000000d0e007986 */ /* 0x0003e4000c10190a */
.L_x_63:
[----:B------:R-:W-:Y:S05]  /*4a50*/  BSYNC.RECONVERGENT B0 ;  /* 0x0000000000007941 */ /* 0x000fea0003800200 */
.L_x_62:
[----:B------:R-:W-:Y:S01]  /*4a60*/  SHF.L.U32 R20, R20, 0x10, RZ ;  /* 0x0000001014147819 */ /* 0x000fe200000006ff */
[----:B------:R-:W-:Y:S01]  /*4a70*/  FADD.FTZ R43, R43, -UR14 ;  /* 0x8000000e2b2b7e21 */ /* 0x000fe20008010000 */
[----:B-1----:R-:W-:Y:S02]  /*4a80*/  IADD3 R15, PT, PT, R3, 0x10, RZ ;  /* 0x00000010030f7810 */ /* 0x002fe40007ffe0ff */
[----:B------:R-:W-:Y:S01]  /*4a90*/  PRMT R21, R42, 0x7632, R21 ;  /* 0x000076322a157816 */ /* 0x000fe20000000015 */
[----:B------:R-:W-:Y:S01]  /*4aa0*/  FMUL.FTZ R43, R43, UR9 ;  /* 0x000000092b2b7c20 */ /* 0x000fe20008410000 */
[----:B------:R-:W-:Y:S01]  /*4ab0*/  IADD3 R18, PT, PT, R3, 0x20, RZ ;  /* 0x0000002003127810 */ /* 0x000fe20007ffe0ff */
[----:B------:R-:W-:Y:S01]  /*4ac0*/  FADD.FTZ R14, R20, -UR14 ;  /* 0x8000000e140e7e21 */ /* 0x000fe20008010000 */
[----:B------:R-:W-:Y:S02]  /*4ad0*/  ISETP.GE.U32.AND P0, PT, R15, UR16, PT ;  /* 0x000000100f007c0c */ /* 0x000fe4000bf06070 */
[----:B------:R-:W-:Y:S01]  /*4ae0*/  SHF.R.S32.HI R12, RZ, 0x1f, R15 ;  /* 0x0000001fff0c7819 */ /* 0x000fe2000001140f */
[----:B------:R-:W-:Y:S01]  /*4af0*/  FMUL.FTZ R14, R14, UR9 ;  /* 0x000000090e0e7c20 */ /* 0x000fe20008410000 */
[----:B------:R-:W-:-:S02]  /*4b00*/  PRMT R13, R41, 0x7632, R13 ;  /* 0x00007632290d7816 */ /* 0x000fc4000000000d */
[----:B------:R-:W-:Y:S01]  /*4b10*/  SHF.L.U32 R20, R21, 0x10, RZ ;  /* 0x0000001015147819 */ /* 0x000fe200000006ff */
[----:B------:R-:W-:Y:S01]  /*4b20*/  FFMA.FTZ R21, R16, R43, R17 ;  /* 0x0000002b10157223 */ /* 0x000fe20000010011 */
[----:B--2---:R-:W-:Y:S02]  /*4b30*/  SHF.L.U32 R19, R42, 0x10, RZ ;  /* 0x000000102a137819 */ /* 0x004fe400000006ff */
[----:B------:R-:W-:Y:S02]  /*4b40*/  ISETP.GE.U32.AND P1, PT, R18, UR16, PT ;  /* 0x0000001012007c0c */ /* 0x000fe4000bf26070 */
[----:B------:R-:W-:Y:S02]  /*4b50*/  ISETP.GE.AND.EX P0, PT, R12, UR17, PT, P0 ;  /* 0x000000110c007c0c */ /* 0x000fe4000bf06300 */
[----:B------:R-:W-:Y:S01]  /*4b60*/  SHF.L.U32 R41, R41, 0x10, RZ ;  /* 0x0000001029297819 */ /* 0x000fe200000006ff */
[----:B------:R-:W-:Y:S10]  /*4b70*/  BRA.U !UP0, `(.L_x_64) ;  /* 0x0000000108487547 */ /* 0x000ff4000b800000 */
[----:B------:R-:W-:Y:S01]  /*4b80*/  FFMA.FTZ R22, R10, R43, R8 ;  /* 0x0000002b0a167223 */ /* 0x000fe20000010008 */
[----:B------:R-:W-:-:S03]  /*4b90*/  FFMA.FTZ R23, R11, R14, R9 ;  /* 0x0000000e0b177223 */ /* 0x000fc60000010009 */
[----:B------:R-:W-:Y:S01]  /*4ba0*/  FMUL.FTZ R24, R22, -1.4426950216293334961 ;  /* 0xbfb8aa3b16187820 */ /* 0x000fe20000410000 */
[----:B------:R-:W-:-:S05]  /*4bb0*/  FMUL.FTZ R27, R23, -1.4426950216293334961 ;  /* 0xbfb8aa3b171b7820 */ /* 0x000fca0000410000 */
[----:B------:R-:W1:Y:S08]  /*4bc0*/  MUFU.EX2 R24, R24 ;  /* 0x0000001800187308 */ /* 0x000e700000000800 */
[----:B------:R-:W0:Y:S01]  /*4bd0*/  MUFU.EX2 R27, R27 ;  /* 0x0000001b001b7308 */ /* 0x000e220000000800 */
[----:B-1----:R-:W-:-:S07]  /*4be0*/  FADD.FTZ R25, R24, 1 ;  /* 0x3f80000018197421 */ /* 0x002fce0000010000 */
[----:B------:R-:W1:Y:S01]  /*4bf0*/  MUFU.RCP R26, R25 ;  /* 0x00000019001a7308 */ /* 0x000e620000001000 */
[----:B0-----:R-:W-:-:S07]  /*4c00*/  FADD.FTZ R28, R27, 1 ;  /* 0x3f8000001b1c7421 */ /* 0x001fce0000010000 */
[----:B------:R-:W0:Y:S01]  /*4c10*/  MUFU.RCP R29, R28 ;  /* 0x0000001c001d7308 */ /* 0x000e220000001000 */
[----:B-1----:R-:W-:Y:S01]  /*4c20*/  FADD.FTZ R43, -R26, 1 ;  /* 0x3f8000001a2b7421 */ /* 0x002fe20000010100 */
[----:B------:R-:W-:-:S03]  /*4c30*/  FMUL.FTZ R19, R19, R26 ;  /* 0x0000001a13137220 */ /* 0x000fc60000410000 */
[----:B------:R-:W-:Y:S01]  /*4c40*/  FFMA.FTZ R22, R22, R43, 1 ;  /* 0x3f80000016167423 */ /* 0x000fe2000001002b */
[----:B0-----:R-:W-:Y:S01]  /*4c50*/  FADD.FTZ R42, -R29, 1 ;  /* 0x3f8000001d2a7421 */ /* 0x001fe20000010100 */
[----:B------:R-:W-:Y:S02]  /*4c60*/  FMUL.FTZ R20, R20, R29 ;  /* 0x0000001d14147220 */ /* 0x000fe40000410000 */
[----:B------:R-:W-:Y:S01]  /*4c70*/  FMUL.FTZ R19, R19, R22 ;  /* 0x0000001613137220 */ /* 0x000fe20000410000 */
[----:B------:R-:W-:-:S04]  /*4c80*/  FFMA.FTZ R23, R23, R42, 1 ;  /* 0x3f80000017177423 */ /* 0x000fc8000001002a */
[----:B------:R-:W-:-:S07]  /*4c90*/  FMUL.FTZ R20, R20, R23 ;  /* 0x0000001714147220 */ /* 0x000fce0000410000 */
.L_x_64:
[----:B------:R-:W-:Y:S01]  /*4ca0*/  FFMA.FTZ R14, R16, R14, R17 ;  /* 0x0000000e100e7223 */ /* 0x000fe20000010011 */
[----:B------:R-:W-:Y:S01]  /*4cb0*/  BSSY.RECONVERGENT B0, `(.L_x_65) ;  /* 0x0000015000007945 */ /* 0x000fe20003800200 */
[----:B------:R-:W-:Y:S01]  /*4cc0*/  FFMA.FTZ R22, R10, R19, -R21 ;  /* 0x000000130a167223 */ /* 0x000fe20000010815 */
[----:B------:R-:W-:Y:S01]  /*4cd0*/  SHF.L.U32 R21, R13, 0x10, RZ ;  /* 0x000000100d157819 */ /* 0x000fe200000006ff */
[----:B------:R-:W-:Y:S01]  /*4ce0*/  FADD.FTZ R41, R41, -UR14 ;  /* 0x8000000e29297e21 */ /* 0x000fe20008010000 */
[----:B------:R-:W-:Y:S01]  /*4cf0*/  SHF.R.S32.HI R19, RZ, 0x1f, R18 ;  /* 0x0000001fff137819 */ /* 0x000fe20000011412 */
[----:B------:R-:W-:Y:S01]  /*4d00*/  FFMA.FTZ R20, R11, R20, -R14 ;  /* 0x000000140b147223 */ /* 0x000fe2000001080e */
[----:B------:R-:W-:Y:S06]  /*4d10*/  @P0 BRA `(.L_x_66) ;  /* 0x0000000000380947 */ /* 0x000fec0003800000 */
[----:B------:R-:W1:Y:S01]  /*4d20*/  LDCU.64 UR12, c[0x0][0x3f8] ;  /* 0x00007f00ff0c77ac */ /* 0x000e620008000a00 */
[----:B------:R-:W-:Y:S01]  /*4d30*/  MOV R13, R53 ;  /* 0x00000035000d7202 */ /* 0x000fe20000000f00 */
[----:B------:R-:W-:Y:S01]  /*4d40*/  FMUL.FTZ R23, R22, UR9 ;  /* 0x0000000916177c20 */ /* 0x000fe20008410000 */
[----:B------:R-:W-:Y:S01]  /*4d50*/  FMUL.FTZ R20, R20, UR9 ;  /* 0x0000000914147c20 */ /* 0x000fe20008410000 */
[----:B------:R-:W2:Y:S01]  /*4d60*/  LDCU.64 UR18, c[0x0][0x380] ;  /* 0x00007000ff1277ac */ /* 0x000ea20008000a00 */
[----:B-1----:R-:W-:Y:S01]  /*4d70*/  IMAD R14, R12, UR12, RZ ;  /* 0x0000000c0c0e7c24 */ /* 0x002fe2000f8e02ff */
[----:B------:R-:W-:-:S05]  /*4d80*/  MOV R12, R50 ;  /* 0x00000032000c7202 */ /* 0x000fca0000000f00 */
[----:B------:R-:W-:-:S04]  /*4d90*/  IMAD.WIDE.U32 R12, R15, UR12, R12 ;  /* 0x0000000c0f0c7c25 */ /* 0x000fc8000f8e000c */
[----:B------:R-:W-:Y:S01]  /*4da0*/  IMAD R15, R15, UR13, R14 ;  /* 0x0000000d0f0f7c24 */ /* 0x000fe2000f8e020e */
[----:B--2---:R-:W-:-:S04]  /*4db0*/  LEA R14, P0, R12, UR18, 0x1 ;  /* 0x000000120c0e7c11 */ /* 0x004fc8000f8008ff */
[----:B------:R-:W-:Y:S02]  /*4dc0*/  IADD3 R15, PT, PT, R13, R15, RZ ;  /* 0x0000000f0d0f7210 */ /* 0x000fe40007ffe0ff */
[----:B------:R-:W-:Y:S02]  /*4dd0*/  F2FP.BF16.F32.PACK_AB R13, R20, R23 ;  /* 0x00000017140d723e */ /* 0x000fe400000010ff */
[----:B------:R-:W-:-:S05]  /*4de0*/  LEA.HI.X R15, R12, UR19, R15, 0x1, P0 ;  /* 0x000000130c0f7c11 */ /* 0x000fca00080f0c0f */
[----:B------:R1:W-:Y:S02]  /*4df0*/  STG.E desc[UR10][R14.64], R13 ;  /* 0x0000000d0e007986 */ /* 0x0003e4000c10190a */
.L_x_66:
[----:B------:R-:W-:Y:S05]  /*4e00*/  BSYNC.RECONVERGENT B0 ;  /* 0x0000000000007941 */ /* 0x000fea0003800200 */
.L_x_65:
[C---:B-1----:R-:W-:Y:S01]  /*4e10*/  PRMT R14, R40.reuse, 0x7632, R14 ;  /* 0x00007632280e7816 */ /* 0x042fe2000000000e */
[----:B------:R-:W-:Y:S01]  /*4e20*/  FMUL.FTZ R41, R41, UR9 ;  /* 0x0000000929297c20 */ /* 0x000fe20008410000 */
[----:B------:R-:W-:Y:S01]  /*4e30*/  FADD.FTZ R21, R21, -UR14 ;  /* 0x8000000e15157e21 */ /* 0x000fe20008010000 */
[----:B------:R-:W-:Y:S02]  /*4e40*/  ISETP.GE.AND.EX P1, PT, R19, UR17, PT, P1 ;  /* 0x0000001113007c0c */ /* 0x000fe4000bf26310 */
[----:B------:R-:W-:Y:S01]  /*4e50*/  SHF.L.U32 R13, R40, 0x10, RZ ;  /* 0x00000010280d7819 */ /* 0x000fe200000006ff */
[----:B0-----:R-:W-:Y:S01]  /*4e60*/  FFMA.FTZ R29, R16, R41, R17 ;  /* 0x00000029101d7223 */ /* 0x001fe20000010011 */
[----:B------:R-:W-:Y:S01]  /*4e70*/  SHF.L.U32 R14, R14, 0x10, RZ ;  /* 0x000000100e0e7819 */ /* 0x000fe200000006ff */
[----:B------:R-:W-:Y:S01]  /*4e80*/  FMUL.FTZ R28, R21, UR9 ;  /* 0x00000009151c7c20 */ /* 0x000fe20008410000 */
[----:B------:R-:W-:Y:S07]  /*4e90*/  BRA.U !UP0, `(.L_x_67) ;  /* 0x0000000108487547 */ /* 0x000fee000b800000 */
        /* <DEDUP_REMOVED lines=18> */
.L_x_67:
[----:B------:R-:W-:Y:S01]  /*4fc0*/  FFMA.FTZ R20, R16, R28, R17 ;  /* 0x0000001c10147223 */ /* 0x000fe20000010011 */
[----:B------:R-:W-:Y:S01]  /*4fd0*/  BSSY.RECONVERGENT B0, `(.L_x_68) ;  /* 0x0000014000007945 */ /* 0x000fe20003800200 */
[----:B------:R-:W-:Y:S01]  /*4fe0*/  FFMA.FTZ R29, R10, R13, -R29 ;  /* 0x0000000d0a1d7223 */ /* 0x000fe2000001081d */
[C---:B------:R-:W-:Y:S01]  /*4ff0*/  PRMT R12, R38.reuse, 0x7632, R12 ;  /* 0x00007632260c7816 */ /* 0x040fe2000000000c */
[----:B------:R-:W-:Y:S01]  /*5000*/  FFMA.FTZ R20, R11, R14, -R20 ;  /* 0x0000000e0b147223 */ /* 0x000fe20000010814 */
[----:B------:R-:W-:Y:S01]  /*5010*/  SHF.L.U32 R13, R38, 0x10, RZ ;  /* 0x00000010260d7819 */ /* 0x000fe200000006ff */
[----:B------:R-:W-:Y:S06]  /*5020*/  @P1 BRA `(.L_x_69) ;  /* 0x0000000000381947 */ /* 0x000fec0003800000 */
[----:B------:R-:W0:Y:S01]  /*5030*/  LDCU.64 UR12, c[0x0][0x3f8] ;  /* 0x00007f00ff0c77ac */ /* 0x000e220008000a00 */
[----:B------:R-:W-:Y:S01]  /*5040*/  MOV R14, R50 ;  /* 0x00000032000e7202 */ /* 0x000fe20000000f00 */
[----:B------:R-:W-:Y:S01]  /*5050*/  FMUL.FTZ R29, R29, UR9 ;  /* 0x000000091d1d7c20 */ /* 0x000fe20008410000 */
[----:B------:R-:W-:Y:S01]  /*5060*/  MOV R15, R53 ;  /* 0x00000035000f7202 */ /* 0x000fe20000000f00 */
[----:B------:R-:W1:Y:S01]  /*5070*/  LDCU.64 UR18, c[0x0][0x380] ;  /* 0x00007000ff1277ac */ /* 0x000e620008000a00 */
[----:B------:R-:W-:Y:S01]  /*5080*/  FMUL.FTZ R20, R20, UR9 ;  /* 0x0000000914147c20 */ /* 0x000fe20008410000 */
        /* <DEDUP_REMOVED lines=8> */
.L_x_69:
[----:B------:R-:W-:Y:S05]  /*5110*/  BSYNC.RECONVERGENT B0 ;  /* 0x0000000000007941 */ /* 0x000fea0003800200 */
.L_x_68:
[----:B0-----:R-:W-:Y:S02]  /*5120*/  PRMT R18, R37, 0x7632, R18 ;  /* 0x0000763225127816 */ /* 0x001fe40000000012 */
[----:B------:R-:W-:Y:S02]  /*5130*/  PRMT R15, R39, 0x7632, R15 ;  /* 0x00007632270f7816 */ /* 0x000fe4000000000f */
[----:B------:R-:W-:Y:S02]  /*5140*/  PRMT R19, R35, 0x7632, R19 ;  /* 0x0000763223137816 */ /* 0x000fe40000000013 */
[----:B------:R-:W-:Y:S02]  /*5150*/  SHF.L.U32 R14, R7, 0x10, RZ ;  /* 0x00000010070e7819 */ /* 0x000fe400000006ff */
[----:B------:R-:W-:Y:S02]  /*5160*/  SHF.L.U32 R21, R5, 0x10, RZ ;  /* 0x0000001005157819 */ /* 0x000fe400000006ff */
[----:B------:R-:W-:Y:S01]  /*5170*/  SHF.L.U32 R7, R18, 0x10, RZ ;  /* 0x0000001012077819 */ /* 0x000fe200000006ff */
[----:B------:R-:W-:Y:S01]  /*5180*/  FADD.FTZ R23, R14, -UR14 ;  /* 0x8000000e0e177e21 */ /* 0x000fe20008010000 */
[----:B------:R-:W-:Y:S01]  /*5190*/  SHF.L.U32 R39, R39, 0x10, RZ ;  /* 0x0000001027277819 */ /* 0x000fe200000006ff */
[----:B------:R-:W-:Y:S01]  /*51a0*/  FADD.FTZ R21, R21, -UR14 ;  /* 0x8000000e15157e21 */ /* 0x000fe20008010000 */
[----:B------:R-:W-:Y:S01]  /*51b0*/  SHF.L.U32 R37, R37, 0x10, RZ ;  /* 0x0000001025257819 */ /* 0x000fe200000006ff */
[----:B------:R-:W-:Y:S01]  /*51c0*/  FADD.FTZ R38, R7, -UR14 ;  /* 0x8000000e07267e21 */ /* 0x000fe20008010000 */
[----:B------:R-:W-:-:S02]  /*51d0*/  SHF.L.U32 R35, R35, 0x10, RZ ;  /* 0x0000001023237819 */ /* 0x000fc400000006ff */
[----:B------:R-:W-:Y:S01]  /*51e0*/  SHF.L.U32 R33, R33, 0x10, RZ ;  /* 0x0000001021217819 */ /* 0x000fe200000006ff */
[----:B------:R-:W-:Y:S01]  /*51f0*/  FADD.FTZ R37, R37, -UR14 ;  /* 0x8000000e25257e21 */ /* 0x000fe20008010000 */
[----:B------:R-:W-:Y:S01]  /*5200*/  SHF.L.U32 R30, R30, 0x10, RZ ;  /* 0x000000101e1e7819 */ /* 0x000fe200000006ff */
[----:B------:R-:W-:Y:S01]  /*5210*/  FMUL.FTZ R38, R38, UR9 ;  /* 0x0000000926267c20 */ /* 0x000fe20008410000 */
[----:B------:R-:W-:Y:S01]  /*5220*/  SHF.L.U32 R5, R15, 0x10, RZ ;  /* 0x000000100f057819 */ /* 0x000fe200000006ff */
[----:B------:R-:W-:Y:S01]  /*5230*/  FADD.FTZ R15, R39, -UR14 ;  /* 0x8000000e270f7e21 */ /* 0x000fe20008010000 */
[----:B------:R-:W-:Y:S01]  /*5240*/  SHF.L.U32 R18, R19, 0x10, RZ ;  /* 0x0000001013127819 */ /* 0x000fe200000006ff */
[----:B------:R-:W-:Y:S01]  /*5250*/  FADD.FTZ R19, R35, -UR14 ;  /* 0x8000000e23137e21 */ /* 0x000fe20008010000 */
[----:B------:R-:W-:Y:S01]  /*5260*/  FADD.FTZ R33, R33, -UR14 ;  /* 0x8000000e21217e21 */ /* 0x000fe20008010000 */
[----:B------:R-:W-:Y:S01]  /*5270*/  FADD.FTZ R20, R30, -UR14 ;  /* 0x8000000e1e147e21 */ /* 0x000fe20008010000 */
[----:B------:R-:W-:Y:S01]  /*5280*/  FADD.FTZ R14, R5, -UR14 ;  /* 0x8000000e050e7e21 */ /* 0x000fe20008010000 */
[----:B------:R-:W-:Y:S01]  /*5290*/  FADD.FTZ R22, R18, -UR14 ;  /* 0x8000000e12167e21 */ /* 0x000fe20008010000 */
[----:B------:R-:W-:Y:S01]  /*52a0*/  SHF.L.U32 R12, R12, 0x10, RZ ;  /* 0x000000100c0c7819 */ /* 0x000fe200000006ff */
[----:B------:R-:W-:Y:S01]  /*52b0*/  FMUL.FTZ R15, R15, UR9 ;  /* 0x000000090f0f7c20 */ /* 0x000fe20008410000 */
        /* <DEDUP_REMOVED lines=8> */
[----:B------:R-:W-:Y:S06]  /*5340*/  BRA.U !UP0, `(.L_x_70) ;  /* 0x0000000108487547 */ /* 0x000fec000b800000 */
        /* <DEDUP_REMOVED lines=18> */
.L_x_70:
[C-C-:B------:R-:W-:Y:S01]  /*5470*/  FFMA.FTZ R41, R16.reuse, R15, R17.reuse ;  /* 0x0000000f10297223 */ /* 0x140fe20000010011 */
[C---:B------:R-:W-:Y:S01]  /*5480*/  IADD3 R15, PT, PT, R3.reuse, 0x30, RZ ;  /* 0x00000030030f7810 */ /* 0x040fe20007ffe0ff */
[C-C-:B------:R-:W-:Y:S01]  /*5490*/  FFMA.FTZ R14, R16.reuse, R30, R17.reuse ;  /* 0x0000001e100e7223 */ /* 0x140fe20000010011 */
[----:B------:R-:W-:Y:S01]  /*54a0*/  IADD3 R35, PT, PT, R3, 0x40, RZ ;  /* 0x0000004003237810 */ /* 0x000fe20007ffe0ff */
[----:B------:R-:W-:Y:S01]  /*54b0*/  BSSY.RECONVERGENT B0, `(.L_x_71) ;  /* 0x000002b000007945 */ /* 0x000fe20003800200 */
[----:B------:R-:W-:Y:S01]  /*54c0*/  ISETP.GE.U32.AND P2, PT, R15, UR16, PT ;  /* 0x000000100f007c0c */ /* 0x000fe2000bf46070 */
[C---:B------:R-:W-:Y:S01]  /*54d0*/  FFMA.FTZ R37, R16.reuse, R39, R17 ;  /* 0x0000002710257223 */ /* 0x040fe20000010011 */
[----:B------:R-:W-:Y:S01]  /*54e0*/  SHF.R.S32.HI R42, RZ, 0x1f, R15 ;  /* 0x0000001fff2a7819 */ /* 0x000fe2000001140f */
[C-C-:B------:R-:W-:Y:S01]  /*54f0*/  FFMA.FTZ R30, R16.reuse, R38, R17.reuse ;  /* 0x00000026101e7223 */ /* 0x140fe20000010011 */
[C---:B------:R-:W-:Y:S01]  /*5500*/  IADD3 R23, PT, PT, R3.reuse, 0x50, RZ ;  /* 0x0000005003177810 */ /* 0x040fe20007ffe0ff */
[--C-:B------:R-:W-:Y:S01]  /*5510*/  FFMA.FTZ R21, R16, R19, R17.reuse ;  /* 0x0000001310157223 */ /* 0x100fe20000010011 */
[----:B------:R-:W-:Y:S01]  /*5520*/  ISETP.GE.AND.EX P2, PT, R42, UR17, PT, P2 ;  /* 0x000000112a007c0c */ /* 0x000fe2000bf46320 */
[C-C-:B------:R-:W-:Y:S01]  /*5530*/  FFMA.FTZ R24, R16.reuse, R22, R17.reuse ;  /* 0x0000001610187223 */ /* 0x140fe20000010011 */
[C---:B------:R-:W-:Y:S01]  /*5540*/  IADD3 R25, PT, PT, R3.reuse, 0x60, RZ ;  /* 0x0000006003197810 */ /* 0x040fe20007ffe0ff */
[C-C-:B------:R-:W-:Y:S01]  /*5550*/  FFMA.FTZ R29, R16.reuse, R7, R17.reuse ;  /* 0x00000007101d7223 */ /* 0x140fe20000010011 */
[----:B------:R-:W-:Y:S01]  /*5560*/  IADD3 R3, PT, PT, R3, 0x70, RZ ;  /* 0x0000007003037810 */ /* 0x000fe20007ffe0ff */
[C-C-:B------:R-:W-:Y:S01]  /*5570*/  FFMA.FTZ R28, R16.reuse, R20, R17.reuse ;  /* 0x00000014101c7223 */ /* 0x140fe20000010011 */
[----:B------:R-:W-:Y:S01]  /*5580*/  ISETP.GE.U32.AND P3, PT, R35, UR16, PT ;  /* 0x0000001023007c0c */ /* 0x000fe2000bf66070 */
[C-C-:B------:R-:W-:Y:S01]  /*5590*/  FFMA.FTZ R33, R16.reuse, R5, R17.reuse ;  /* 0x0000000510217223 */ /* 0x140fe20000010011 */
[----:B------:R-:W-:Y:S01]  /*55a0*/  ISETP.GE.U32.AND P4, PT, R23, UR16, PT ;  /* 0x0000001017007c0c */ /* 0x000fe2000bf86070 */
[----:B------:R-:W-:Y:S01]  /*55b0*/  FFMA.FTZ R16, R16, R18, R17 ;  /* 0x0000001210107223 */ /* 0x000fe20000010011 */
[----:B------:R-:W-:Y:S01]  /*55c0*/  ISETP.GE.U32.AND P1, PT, R25, UR16, PT ;  /* 0x0000001019007c0c */ /* 0x000fe2000bf26070 */
[----:B------:R-:W-:Y:S01]  /*55d0*/  FFMA.FTZ R41, R10, R13, -R41 ;  /* 0x0000000d0a297223 */ /* 0x000fe20000010829 */
[----:B------:R-:W-:Y:S01]  /*55e0*/  SHF.R.S32.HI R40, RZ, 0x1f, R35 ;  /* 0x0000001fff287819 */ /* 0x000fe20000011423 */
[----:B------:R-:W-:Y:S01]  /*55f0*/  FFMA.FTZ R14, R11, R12, -R14 ;  /* 0x0000000c0b0e7223 */ /* 0x000fe2000001080e */
[----:B------:R-:W-:-:S02]  /*5600*/  SHF.R.S32.HI R26, RZ, 0x1f, R23 ;  /* 0x0000001fff1a7819 */ /* 0x000fc40000011417 */
[----:B------:R-:W-:Y:S02]  /*5610*/  SHF.R.S32.HI R27, RZ, 0x1f, R25 ;  /* 0x0000001fff1b7819 */ /* 0x000fe40000011419 */
[----:B------:R-:W-:Y:S02]  /*5620*/  ISETP.GE.U32.AND P0, PT, R3, UR16, PT ;  /* 0x0000001003007c0c */ /* 0x000fe4000bf06070 */
[----:B------:R-:W-:Y:S02]  /*5630*/  ISETP.GE.AND.EX P3, PT, R40, UR17, PT, P3 ;  /* 0x0000001128007c0c */ /* 0x000fe4000bf66330 */
[----:B------:R-:W-:Y:S02]  /*5640*/  ISETP.GE.AND.EX P4, PT, R26, UR17, PT, P4 ;  /* 0x000000111a007c0c */ /* 0x000fe4000bf86340 */
[----:B------:R-:W-:Y:S02]  /*5650*/  ISETP.GE.AND.EX P1, PT, R27, UR17, PT, P1 ;  /* 0x000000111b007c0c */ /* 0x000fe4000bf26310 */
[----:B------:R-:W-:Y:S01]  /*5660*/  PRMT R17, R36, 0x7632, R17 ;  /* 0x0000763224117816 */ /* 0x000fe20000000011 */
[----:B------:R-:W-:Y:S10]  /*5670*/  @P2 BRA `(.L_x_72) ;  /* 0x0000000000382947 */ /* 0x000ff40003800000 */
[----:B------:R-:W0:Y:S01]  /*5680*/  LDCU.64 UR12, c[0x0][0x3f8] ;  /* 0x00007f00ff0c77ac */ /* 0x000e220008000a00 */
[----:B------:R-:W-:Y:S02]  /*5690*/  MOV R12, R50 ;  /* 0x00000032000c7202 */ /* 0x000fe40000000f00 */
[----:B------:R-:W-:Y:S01]  /*56a0*/  MOV R13, R53 ;  /* 0x00000035000d7202 */ /* 0x000fe20000000f00 */
[----:B------:R-:W1:Y:S01]  /*56b0*/  LDCU.64 UR18, c[0x0][0x380] ;  /* 0x00007000ff1277ac */ /* 0x000e620008000a00 */
[----:B0-----:R-:W-:Y:S02]  /*56c0*/  IMAD R42, R42, UR12, RZ ;  /* 0x0000000c2a2a7c24 */ /* 0x001fe4000f8e02ff */
[----:B------:R-:W-:-:S04]  /*56d0*/  IMAD.WIDE.U32 R12, R15, UR12, R12 ;  /* 0x0000000c0f0c7c25 */ /* 0x000fc8000f8e000c */
[----:B------:R-:W-:Y:S02]  /*56e0*/  IMAD R15, R15, UR13, R42 ;  /* 0x0000000d0f0f7c24 */ /* 0x000fe4000f8e022a */
[----:B------:R-:W-:Y:S01]  /*56f0*/  FMUL.FTZ R42, R41, UR9 ;  /* 0x00000009292a7c20 */ /* 0x000fe20008410000 */
[----:B------:R-:W-:Y:S01]  /*5700*/  FMUL.FTZ R41, R14, UR9 ;  /* 0x000000090e297c20 */ /* 0x000fe20008410000 */
[C---:B-1----:R-:W-:Y:S02]  /*5710*/  LEA R14, P2, R12.reuse, UR18, 0x1 ;  /* 0x000000120c0e7c11 */ /* 0x042fe4000f8408ff */
[----:B------:R-:W-:Y:S02]  /*5720*/  IADD3 R15, PT, PT, R13, R15, RZ ;  /* 0x0000000f0d0f7210 */ /* 0x000fe40007ffe0ff */
[----:B------:R-:W-:Y:S02]  /*5730*/  F2FP.BF16.F32.PACK_AB R41, R41, R42 ;  /* 0x0000002a2929723e */ /* 0x000fe400000010ff */
[----:B------:R-:W-:-:S05]  /*5740*/  LEA.HI.X R15, R12, UR19, R15, 0x1, P2 ;  /* 0x000000130c0f7c11 */ /* 0x000fca00090f0c0f */
[----:B------:R0:W-:Y:S02]  /*5750*/  STG.E desc[UR10][R14.64], R41 ;  /* 0x000000290e007986 */ /* 0x0001e4000c10190a */
.L_x_72:
[----:B------:R-:W-:Y:S05]  /*5760*/  BSYNC.RECONVERGENT B0 ;  /* 0x0000000000007941 */ /* 0x000fea0003800200 */
.L_x_71:
[----:B------:R-:W-:Y:S02]  /*5770*/  SHF.L.U32 R36, R36, 0x10, RZ ;  /* 0x0000001024247819 */ /* 0x000fe400000006ff */
[----:B------:R-:W-:Y:S01]  /*5780*/  SHF.L.U32 R17, R17, 0x10, RZ ;  /* 0x0000001011117819 */ /* 0x000fe200000006ff */
[----:B------:R-:W-:Y:S06]  /*5790*/  BRA.U !UP0, `(.L_x_73) ;  /* 0x0000000108487547 */ /* 0x000fec000b800000 */
[----:B------:R-:W-:Y:S01]  /*57a0*/  FFMA.FTZ R39, R10, R39, R8 ;  /* 0x000000270a277223 */ /* 0x000fe20000010008 */
[----:B------:R-:W-:-:S03]  /*57b0*/  FFMA.FTZ R38, R11, R38, R9 ;  /* 0x000000260b267223 */ /* 0x000fc60000010009 */
[----:B------:R-:W-:Y:S01]  /*57c0*/  FMUL.FTZ R12, R39, -1.4426950216293334961 ;  /* 0xbfb8aa3b270c7820 */ /* 0x000fe20000410000 */
[----:B0-----:R-:W-:-:S05]  /*57d0*/  FMUL.FTZ R14, R38, -1.4426950216293334961 ;  /* 0xbfb8aa3b260e7820 */ /* 0x001fca0000410000 */
        /* <DEDUP_REMOVED lines=14> */
.L_x_73:
[----:B------:R-:W-:Y:S01]  /*58c0*/  BSSY.RECONVERGENT B0, `(.L_x_74) ;  /* 0x0000013000007945 */ /* 0x000fe20003800200 */
[----:B------:R-:W-:Y:S01]  /*58d0*/  FFMA.FTZ R37, R10, R36, -R37 ;  /* 0x000000240a257223 */ /* 0x000fe20000010825 */
[----:B------:R-:W-:Y:S01]  /*58e0*/  PRMT R36, R34, 0x7632, R36 ;  /* 0x0000763222247816 */ /* 0x000fe20000000024 */
[----:B------:R-:W-:Y:S01]  /*58f0*/  FFMA.FTZ R17, R11, R17, -R30 ;  /* 0x000000110b117223 */ /* 0x000fe2000001081e */
[----:B------:R-:W-:Y:S06]  /*5900*/  @P3 BRA `(.L_x_75) ;  /* 0x0000000000383947 */ /* 0x000fec0003800000 */
[----:B------:R-:W1:Y:S01]  /*5910*/  LDCU.64 UR12, c[0x0][0x3f8] ;  /* 0x00007f00ff0c77ac */ /* 0x000e620008000a00 */
[----:B------:R-:W-:Y:S01]  /*5920*/  MOV R12, R50 ;  /* 0x00000032000c7202 */ /* 0x000fe20000000f00 */
[----:B------:R-:W-:Y:S01]  /*5930*/  FMUL.FTZ R30, R37, UR9 ;  /* 0x00000009251e7c20 */ /* 0x000fe20008410000 */
[----:B------:R-:W-:Y:S01]  /*5940*/  MOV R13, R53 ;  /* 0x00000035000d7202 */ /* 0x000fe20000000f00 */
[----:B------:R-:W0:Y:S01]  /*5950*/  LDCU.64 UR18, c[0x0][0x380] ;  /* 0x00007000ff1277ac */ /* 0x000e220008000a00 */
[----:B------:R-:W-:-:S05]  /*5960*/  FMUL.FTZ R17, R17, UR9 ;  /* 0x0000000911117c20 */ /* 0x000fca0008410000 */
[----:B------:R-:W-:Y:S01]  /*5970*/  F2FP.BF16.F32.PACK_AB R17, R17, R30 ;  /* 0x0000001e1111723e */ /* 0x000fe200000010ff */
[----:B-1----:R-:W-:Y:S02]  /*5980*/  IMAD R40, R40, UR12, RZ ;  /* 0x0000000c28287c24 */ /* 0x002fe4000f8e02ff */
[----:B------:R-:W-:-:S04]  /*5990*/  IMAD.WIDE.U32 R12, R35, UR12, R12 ;  /* 0x0000000c230c7c25 */ /* 0x000fc8000f8e000c */
[----:B------:R-:W-:Y:S01]  /*59a0*/  IMAD R35, R35, UR13, R40 ;  /* 0x0000000d23237c24 */ /* 0x000fe2000f8e0228 */
[----:B0-----:R-:W-:-:S04]  /*59b0*/  LEA R14, P2, R12, UR18, 0x1 ;  /* 0x000000120c0e7c11 */ /* 0x001fc8000f8408ff */
[----:B------:R-:W-:-:S04]  /*59c0*/  IADD3 R35, PT, PT, R13, R35, RZ ;  /* 0x000000230d237210 */ /* 0x000fc80007ffe0ff */
[----:B------:R-:W-:-:S05]  /*59d0*/  LEA.HI.X R15, R12, UR19, R35, 0x1, P2 ;  /* 0x000000130c0f7c11 */ /* 0x000fca00090f0c23 */
[----:B------:R1:W-:Y:S02]  /*59e0*/  STG.E desc[UR10][R14.64], R17 ;  /* 0x000000110e007986 */ /* 0x0003e4000c10190a */
.L_x_75:
[----:B------:R-:W-:Y:S05]  /*59f0*/  BSYNC.RECONVERGENT B0 ;  /* 0x0000000000007941 */ /* 0x000fea0003800200 */
.L_x_74:
[----:B------:R-:W-:Y:S02]  /*5a00*/  SHF.L.U32 R34, R34, 0x10, RZ ;  /* 0x0000001022227819 */ /* 0x000fe400000006ff */
[----:B------:R-:W-:Y:S01]  /*5a10*/  SHF.L.U32 R12, R36, 0x10, RZ ;  /* 0x00000010240c7819 */ /* 0x000fe200000006ff */
[----:B------:R-:W-:Y:S06]  /*5a20*/  BRA.U !UP0, `(.L_x_76) ;  /* 0x0000000108487547 */ /* 0x000fec000b800000 */
[----:B------:R-:W-:Y:S01]  /*5a30*/  FFMA.FTZ R19, R10, R19, R8 ;  /* 0x000000130a137223 */ /* 0x000fe20000010008 */
[----:B------:R-:W-:-:S03]  /*5a40*/  FFMA.FTZ R22, R11, R22, R9 ;  /* 0x000000160b167223 */ /* 0x000fc60000010009 */
[----:B------:R-:W-:Y:S01]  /*5a50*/  FMUL.FTZ R13, R19, -1.4426950216293334961 ;  /* 0xbfb8aa3b130d7820 */ /* 0x000fe20000410000 */
[----:B-1----:R-:W-:-:S05]  /*5a60*/  FMUL.FTZ R17, R22, -1.4426950216293334961 ;  /* 0xbfb8aa3b16117820 */ /* 0x002fca0000410000 */
        /* <DEDUP_REMOVED lines=14> */
.L_x_76:
[----:B------:R-:W-:Y:S01]  /*5b50*/  BSSY.RECONVERGENT B0, `(.L_x_77) ;  /* 0x0000012000007945 */ /* 0x000fe20003800200 */
[----:B------:R-:W-:Y:S01]  /*5b60*/  FFMA.FTZ R21, R10, R34, -R21 ;  /* 0x000000220a157223 */ /* 0x000fe20000010815 */
[----:B-1----:R-:W-:Y:S02]  /*5b70*/  FFMA.FTZ R17, R11, R12, -R24 ;  /* 0x0000000c0b117223 */ /* 0x002fe40000010818 */
[----:B------:R-:W-:Y:S05]  /*5b80*/  @P4 BRA `(.L_x_78) ;  /* 0x0000000000384947 */ /* 0x000fea0003800000 */
        /* <DEDUP_REMOVED lines=14> */
.L_x_78:
[----:B------:R-:W-:Y:S05]  /*5c70*/  BSYNC.RECONVERGENT B0 ;  /* 0x0000000000007941 */ /* 0x000fea0003800200 */
.L_x_77:
[----:B------:R-:W-:Y:S02]  /*5c80*/  SHF.L.U32 R32, R32, 0x10, RZ ;  /* 0x0000001020207819 */ /* 0x000fe400000006ff */
[----:B------:R-:W-:Y:S01]  /*5c90*/  SHF.L.U32 R31, R31, 0x10, RZ ;  /* 0x000000101f1f7819 */ /* 0x000fe200000006ff */
[----:B------:R-:W-:Y:S06]  /*5ca0*/  BRA.U !UP0, `(.L_x_79) ;  /* 0x0000000108487547 */ /* 0x000fec000b800000 */
[----:B------:R-:W-:Y:S01]  /*5cb0*/  FFMA.FTZ R7, R10, R7, R8 ;  /* 0x000000070a077223 */ /* 0x000fe20000010008 */
[----:B------:R-:W-:-:S03]  /*5cc0*/  FFMA.FTZ R20, R11, R20, R9 ;  /* 0x000000140b147223 */ /* 0x000fc60000010009 */
[----:B------:R-:W-:Y:S01]  /*5cd0*/  FMUL.FTZ R12, R7, -1.4426950216293334961 ;  /* 0xbfb8aa3b070c7820 */ /* 0x000fe20000410000 */
[----:B01----:R-:W-:-:S05]  /*5ce0*/  FMUL.FTZ R14, R20, -1.4426950216293334961 ;  /* 0xbfb8aa3b140e7820 */ /* 0x003fca0000410000 */
        /* <DEDUP_REMOVED lines=14> */
.L_x_79:
[----:B------:R-:W-:Y:S01]  /*5dd0*/  BSSY.RECONVERGENT B0, `(.L_x_80) ;  /* 0x0000012000007945 */ /* 0x000fe20003800200 */
[----:B------:R-:W-:Y:S01]  /*5de0*/  FFMA.FTZ R29, R10, R32, -R29 ;  /* 0x000000200a1d7223 */ /* 0x000fe2000001081d */
[----:B------:R-:W-:Y:S02]  /*5df0*/  FFMA.FTZ R7, R11, R31, -R28 ;  /* 0x0000001f0b077223 */ /* 0x000fe4000001081c */
[----:B------:R-:W-:Y:S05]  /*5e00*/  @P1 BRA `(.L_x_81) ;  /* 0x0000000000381947 */ /* 0x000fea0003800000 */
[----:B------:R-:W2:Y:S01]  /*5e10*/  LDCU.64 UR12, c[0x0][0x3f8] ;  /* 0x00007f00ff0c77ac */ /* 0x000ea20008000a00 */
[----:B------:R-:W-:Y:S01]  /*5e20*/  MOV R12, R50 ;  /* 0x00000032000c7202 */ /* 0x000fe20000000f00 */
[----:B------:R-:W-:Y:S01]  /*5e30*/  FMUL.FTZ R7, R7, UR9 ;  /* 0x0000000907077c20 */ /* 0x000fe20008410000 */
[----:B------:R-:W-:Y:S01]  /*5e40*/  MOV R13, R53 ;  /* 0x00000035000d7202 */ /* 0x000fe20000000f00 */
[----:B------:R-:W3:Y:S01]  /*5e50*/  LDCU.64 UR18, c[0x0][0x380] ;  /* 0x00007000ff1277ac */ /* 0x000ee20008000a00 */
[----:B--2---:R-:W-:Y:S02]  /*5e60*/  IMAD R20, R27, UR12, RZ ;  /* 0x0000000c1b147c24 */ /* 0x004fe4000f8e02ff */
[----:B01----:R-:W-:-:S04]  /*5e70*/  IMAD.WIDE.U32 R14, R25, UR12, R12 ;  /* 0x0000000c190e7c25 */ /* 0x003fc8000f8e000c */
[----:B------:R-:W-:Y:S02]  /*5e80*/  IMAD R25, R25, UR13, R20 ;  /* 0x0000000d19197c24 */ /* 0x000fe4000f8e0214 */
[----:B------:R-:W-:Y:S01]  /*5e90*/  FMUL.FTZ R20, R29, UR9 ;  /* 0x000000091d147c20 */ /* 0x000fe20008410000 */
[C---:B---3--:R-:W-:Y:S02]  /*5ea0*/  LEA R12, P1, R14.reuse, UR18, 0x1 ;  /* 0x000000120e0c7c11 */ /* 0x048fe4000f8208ff */
[----:B------:R-:W-:Y:S02]  /*5eb0*/  IADD3 R25, PT, PT, R15, R25, RZ ;  /* 0x000000190f197210 */ /* 0x000fe40007ffe0ff */
[----:B------:R-:W-:Y:S02]  /*5ec0*/  F2FP.BF16.F32.PACK_AB R7, R7, R20 ;  /* 0x000000140707723e */ /* 0x000fe400000010ff */
[----:B------:R-:W-:-:S05]  /*5ed0*/  LEA.HI.X R13, R14, UR19, R25, 0x1, P1 ;  /* 0x000000130e0d7c11 */ /* 0x000fca00088f0c19 */
[----:B------:R2:W-:Y:S02]  /*5ee0*/  STG.E desc[UR10][R12.64], R7 ;  /* 0x000000070c007986 */ /* 0x0005e4000c10190a */
.L_x_81:
[----:B------:R-:W-:Y:S05]  /*5ef0*/  BSYNC.RECONVERGENT B0 ;  /* 0x0000000000007941 */ /* 0x000fea0003800200 */
.L_x_80:
[----:B------:R-:W-:Y:S02]  /*5f00*/  SHF.L.U32 R4, R4, 0x10, RZ ;  /* 0x0000001004047819 */ /* 0x000fe400000006ff */
[----:B-1----:R-:W-:Y:S02]  /*5f10*/  SHF.R.S32.HI R17, RZ, 0x1f, R3 ;  /* 0x0000001fff117819 */ /* 0x002fe40000011403 */
[----:B------:R-:W-:Y:S01]  /*5f20*/  SHF.L.U32 R6, R6, 0x10, RZ ;  /* 0x0000001006067819 */ /* 0x000fe200000006ff */
[----:B------:R-:W-:Y:S06]  /*5f30*/  BRA.U !UP0, `(.L_x_82) ;  /* 0x0000000108487547 */ /* 0x000fec000b800000 */
[----:B------:R-:W-:Y:S01]  /*5f40*/  FFMA.FTZ R5, R10, R5, R8 ;  /* 0x000000050a057223 */ /* 0x000fe20000010008 */
[----:B------:R-:W-:-:S03]  /*5f50*/  FFMA.FTZ R9, R11, R18, R9 ;  /* 0x000000120b097223 */ /* 0x000fc60000010009 */
[----:B--2---:R-:W-:Y:S01]  /*5f60*/  FMUL.FTZ R7, R5, -1.4426950216293334961 ;  /* 0xbfb8aa3b05077820 */ /* 0x004fe20000410000 */
        /* <DEDUP_REMOVED lines=15> */
.L_x_82:
[----:B------:R-:W-:Y:S01]  /*6060*/  ISETP.GE.AND.EX P0, PT, R17, UR17, PT, P0 ;  /* 0x0000001111007c0c */ /* 0x000fe2000bf06300 */
[----:B------:R-:W-:Y:S01]  /*6070*/  FFMA.FTZ R33, R10, R4, -R33 ;  /* 0x000000040a217223 */ /* 0x000fe20000010821 */
[----:B------:R-:W-:Y:S01]  /*6080*/  FFMA.FTZ R16, R11, R6, -R16 ;  /* 0x000000060b107223 */ /* 0x000fe20000010810 */
[----:B------:R-:W-:Y:S02]  /*6090*/  BSSY.RECONVERGENT B0, `(.L_x_83) ;  /* 0x000000f000007945 */ /* 0x000fe40003800200 */
[----:B------:R-:W-:Y:S01]  /*60a0*/  FMUL.FTZ R33, R33, UR9 ;  /* 0x0000000921217c20 */ /* 0x000fe20008410000 */
[----:B------:R-:W-:-:S07]  /*60b0*/  FMUL.FTZ R16, R16, UR9 ;  /* 0x0000000910107c20 */ /* 0x000fce0008410000 */
[----:B------:R-:W-:Y:S05]  /*60c0*/  @P0 BRA `(.L_x_84) ;  /* 0x00000000002c0947 */ /* 0x000fea0003800000 */
[----:B------:R-:W1:Y:S01]  /*60d0*/  LDCU.64 UR12, c[0x0][0x3f8] ;  /* 0x00007f00ff0c77ac */ /* 0x000e620008000a00 */
[----:B------:R-:W-:Y:S01]  /*60e0*/  MOV R51, R53 ;  /* 0x0000003500337202 */ /* 0x000fe20000000f00 */
[----:B------:R-:W3:Y:S01]  /*60f0*/  LDCU.64 UR14, c[0x0][0x380] ;  /* 0x00007000ff0e77ac */ /* 0x000ee20008000a00 */
[----:B-1----:R-:W-:Y:S02]  /*6100*/  IMAD R4, R17, UR12, RZ ;  /* 0x0000000c11047c24 */ /* 0x002fe4000f8e02ff */
[----:B------:R-:W-:-:S04]  /*6110*/  IMAD.WIDE.U32 R50, R3, UR12, R50 ;  /* 0x0000000c03327c25 */ /* 0x000fc8000f8e0032 */
[----:B------:R-:W-:Y:S01]  /*6120*/  IMAD R3, R3, UR13, R4 ;  /* 0x0000000d03037c24 */ /* 0x000fe2000f8e0204 */
[----:B---3--:R-:W-:-:S04]  /*6130*/  LEA R4, P0, R50, UR14, 0x1 ;  /* 0x0000000e32047c11 */ /* 0x008fc8000f8008ff */
[----:B------:R-:W-:-:S04]  /*6140*/  IADD3 R3, PT, PT, R51, R3, RZ ;  /* 0x0000000333037210 */ /* 0x000fc80007ffe0ff */
[----:B------:R-:W-:Y:S02]  /*6150*/  LEA.HI.X R5, R50, UR15, R3, 0x1, P0 ;  /* 0x0000000f32057c11 */ /* 0x000fe400080f0c03 */
[----:B------:R-:W-:-:S05]  /*6160*/  F2FP.BF16.F32.PACK_AB R3, R16, R33 ;  /* 0x000000211003723e */ /* 0x000fca00000010ff */
[----:B------:R1:W-:Y:S02]  /*6170*/  STG.E desc[UR10][R4.64], R3 ;  /* 0x0000000304007986 */ /* 0x0003e4000c10190a */
.L_x_84:
[----:B------:R-:W-:Y:S05]  /*6180*/  BSYNC.RECONVERGENT B0 ;  /* 0x0000000000007941 */ /* 0x000fea0003800200 */
.L_x_83:
[----:B------:R-:W3:Y:S01]  /*6190*/  LDCU UR5, c[0x0][0x410] ;  /* 0x00008200ff0577ac */ /* 0x000ee20008000800 */
[----:B------:R-:W3:Y:S01]  /*61a0*/  LDCU UR7, c[0x0][0x3e0] ;  /* 0x00007c00ff0777ac */ /* 0x000ee20008000800 */
[----:B------:R-:W-:Y:S02]  /*61b0*/  UIADD3 UR6, UPT, UPT, UR8, UR6, URZ ;  /* 0x0000000608067290 */ /* 0x000fe4000fffe0ff */
[----:B------:R-:W-:Y:S02]  /*61c0*/  UIADD3 UR4, UPT, UPT, UR4, 0x1, URZ ;  /* 0x0000000104047890 */ /* 0x000fe4000fffe0ff */
[----:B---3--:R-:W-:-:S04]  /*61d0*/  UIMAD UR5, UR5, UR7, URZ ;  /* 0x00000007050572a4 */ /* 0x008fc8000f8e02ff */
[----:B------:R-:W-:-:S09]  /*61e0*/  UISETP.GE.AND UP0, UPT, UR6, UR5, UPT ;  /* 0x000000050600728c */ /* 0x000fd2000bf06270 */
[----:B------:R-:W-:Y:S05]  /*61f0*/  BRA.U !UP0, `(.L_x_85) ;  /* 0xffffff9d08d47547 */ /* 0x000fea000b83ffff */
.L_x_42:
[----:B------:R-:W3:Y:S01]  /*6200*/  S2R R11, SR_TID.X ;  /* 0x00000000000b7919 */ /* 0x000ee20000002100 */
[----:B-1----:R-:W1:Y:S01]  /*6210*/  LDC R4, c[0x0][0x370] ;  /* 0x0000dc00ff047b82 */ /* 0x002e620000000800 */
[----:B------:R-:W-:Y:S07]  /*6220*/  BSSY.RECONVERGENT B0, `(.L_x_86) ;  /* 0x000000e000007945 */ /* 0x000fee0003800200 */
[----:B--2---:R-:W2:Y:S08]  /*6230*/  LDC R7, c[0x0][0x374] ;  /* 0x0000dd00ff077b82 */ /* 0x004eb00000000800 */
[----:B------:R-:W4:Y:S01]  /*6240*/  LDC.64 R2, c[0x0][0x3c8] ;  /* 0x0000f200ff027b82 */ /* 0x000f220000000a00 */
[----:B-1----:R-:W-:-:S02]  /*6250*/  ISETP.NE.AND P0, PT, R4, 0x1, PT ;  /* 0x000000010400780c */ /* 0x002fc40003f05270 */
[----:B---3--:R-:W-:Y:S02]  /*6260*/  ISETP.NE.AND P1, PT, R11, RZ, PT ;  /* 0x000000ff0b00720c */ /* 0x008fe40003f25270 */
[----:B--2---:R-:W-:-:S04]  /*6270*/  SHF.L.U32 R0, R7, 0x1, RZ ;  /* 0x0000000107007819 */ /* 0x004fc800000006ff */
[----:B------:R-:W-:-:S05]  /*6280*/  SEL R5, R0, RZ, P0 ;  /* 0x000000ff00057207 */ /* 0x000fca0000000000 */
[----:B----4-:R-:W-:Y:S02]  /*6290*/  IMAD.WIDE.U32 R2, R5, 0x4, R2 ;  /* 0x0000000405027825 */ /* 0x010fe400078e0002 */
[----:B------:R-:W-:Y:S05]  /*62a0*/  @P1 BRA `(.L_x_87) ;  /* 0x0000000000141947 */ /* 0x000fea0003800000 */
[----:B------:R-:W-:Y:S01]  /*62b0*/  HFMA2 R5, -RZ, RZ, 0, 5.9604644775390625e-08 ;  /* 0x00000001ff057431 */ /* 0x000fe200000001ff */
[----:B------:R-:W-:Y:S06]  /*62c0*/  MEMBAR.ALL.GPU ;  /* 0x0000000000007992 */ /* 0x000fec000000a000 */
[----:B------:R-:W-:-:S00]  /*62d0*/  ERRBAR ;  /* 0x00000000000079ab */ /* 0x000fc00000000000 */
[----:B------:R-:W-:Y:S06]  /*62e0*/  CGAERRBAR ;  /* 0x00000000000075ab */ /* 0x000fec0000000000 */
[----:B------:R1:W-:Y:S02]  /*62f0*/  REDG.E.ADD.S32.STRONG.GPU desc[UR10][R2.64], R5 ;  /* 0x000000050200798e */ /* 0x0003e4000c12e30a */
.L_x_87:
[----:B------:R-:W-:Y:S05]  /*6300*/  BSYNC.RECONVERGENT B0 ;  /* 0x0000000000007941 */ /* 0x000fea0003800200 */
.L_x_86:
[----:B------:R-:W2:Y:S01]  /*6310*/  S2UR UR5, SR_CTAID.Y ;  /* 0x00000000000579c3 */ /* 0x000ea20000002600 */
[----:B-1----:R-:W-:Y:S02]  /*6320*/  IADD3 R5, PT, PT, R7, -0x1, RZ ;  /* 0xffffffff07057810 */ /* 0x002fe40007ffe0ff */
[----:B------:R-:W-:-:S05]  /*6330*/  IADD3 R0, PT, PT, R4, -0x1, RZ ;  /* 0xffffffff04007810 */ /* 0x000fca0007ffe0ff */
[----:B------:R-:W1:Y:S01]  /*6340*/  S2UR UR4, SR_CTAID.X ;  /* 0x00000000000479c3 */ /* 0x000e620000002500 */
[----:B--2---:R-:W-:-:S04]  /*6350*/  ISETP.NE.AND P0, PT, R5, UR5, PT ;  /* 0x0000000505007c0c */ /* 0x004fc8000bf05270 */
[----:B-1----:R-:W-:-:S13]  /*6360*/  ISETP.NE.OR P0, PT, R0, UR4, P0 ;  /* 0x0000000400007c0c */ /* 0x002fda0008705670 */
[----:B------:R-:W-:Y:S05]  /*6370*/  @P0 EXIT ;  /* 0x000000000000094d */ /* 0x000fea0003800000 */
[----:B------:R-:W-:Y:S05]  /*6380*/  @P1 BRA `(.L_x_88) ;  /* 0x0000000000201947 */ /* 0x000fea0003800000 */
[----:B------:R-:W-:-:S05]  /*6390*/  IMAD R0, R4, R7, RZ ;  /* 0x0000000704007224 */ /* 0x000fca00078e02ff */
[----:B------:R-:W-:-:S13]  /*63a0*/  ISETP.NE.AND P0, PT, R0, -0x1, PT ;  /* 0xffffffff0000780c */ /* 0x000fda0003f05270 */
[----:B------:R-:W-:Y:S05]  /*63b0*/  @!P0 BRA `(.L_x_88) ;  /* 0x0000000000148947 */ /* 0x000fea0003800000 */
.L_x_89:
[----:B------:R-:W2:Y:S04]  /*63c0*/  LDG.E.STRONG.GPU R5, desc[UR10][R2.64] ;  /* 0x0000000a02057981 */ /* 0x000ea8000c1ef900 */
[----:B--2---:R-:W-:Y:S01]  /*63d0*/  CCTL.IVALL ;  /* 0x00000000ff00798f */ /* 0x004fe20002000000 */
[----:B------:R-:W-:Y:S05]  /*63e0*/  YIELD ;  /* 0x0000000000007946 */ /* 0x000fea0003800000 */
[----:B------:R-:W-:-:S13]  /*63f0*/  ISETP.NE.AND P0, PT, R5, R0, PT ;  /* 0x000000000500720c */ /* 0x000fda0003f05270 */
[----:B------:R-:W-:Y:S05]  /*6400*/  @P0 BRA `(.L_x_89) ;  /* 0xfffffffc00ec0947 */ /* 0x000fea000383ffff */
.L_x_88:
[----:B------:R-:W-:Y:S05]  /*6410*/  WARPSYNC.ALL ;  /* 0x0000000000007948 */ /* 0x000fea0003800000 */
[----:B------:R-:W1:Y:S08]  /*6420*/  LDC.64 R8, c[0x0][0x3f8] ;  /* 0x0000fe00ff087b82 */ /* 0x000e700000000a00 */
[----:B------:R-:W-:Y:S01]  /*6430*/  BAR.SYNC.DEFER_BLOCKING 0x0 ;  /* 0x0000000000007b1d */ /* 0x000fe20000010000 */
[----:B-1----:R-:W-:-:S04]  /*6440*/  LEA.HI R0, P0, R9, R8, RZ, 0x1 ;  /* 0x0000000809007211 */ /* 0x002fc800078108ff */
[----:B------:R-:W-:-:S04]  /*6450*/  IADD3.X R3, PT, PT, RZ, R9, RZ, P0, !PT ;  /* 0x00000009ff037210 */ /* 0x000fc800007fe4ff */
[--C-:B------:R-:W-:Y:S02]  /*6460*/  SHF.R.S64 R0, R0, 0x1, R3.reuse ;  /* 0x0000000100007819 */ /* 0x100fe40000001003 */
[----:B------:R-:W-:Y:S02]  /*6470*/  SHF.R.S32.HI R3, RZ, 0x1, R3 ;  /* 0x00000001ff037819 */ /* 0x000fe40000011403 */
[----:B------:R-:W-:-:S04]  /*6480*/  ISETP.GT.U32.AND P0, PT, R0, R11, PT ;  /* 0x0000000b0000720c */ /* 0x000fc80003f04070 */
[----:B------:R-:W-:-:S13]  /*6490*/  ISETP.GT.AND.EX P0, PT, R3, RZ, PT, P0 ;  /* 0x000000ff0300720c */ /* 0x000fda0003f04300 */
[----:B------:R-:W-:Y:S05]  /*64a0*/  @!P0 EXIT ;  /* 0x000000000000894d */ /* 0x000fea0003800000 */
[----:B------:R-:W-:Y:S01]  /*64b0*/  HFMA2 R5, -RZ, RZ, 0, 0 ;  /* 0x00000000ff057431 */ /* 0x000fe200000001ff */
[----:B------:R-:W-:Y:S01]  /*64c0*/  MOV R2, R11 ;  /* 0x0000000b00027202 */ /* 0x000fe20000000f00 */
[----:B------:R-:W-:Y:S03]  /*64d0*/  BSSY.RECONVERGENT B0, `(.L_x_90) ;  /* 0x000005b000007945 */ /* 0x000fe60003800200 */
[----:B------:R-:W-:-:S04]  /*64e0*/  IADD3 R13, P1, PT, R2, 0x180, RZ ;  /* 0x00000180020d7810 */ /* 0x000fc80007f3e0ff */
        /* <DEDUP_REMOVED lines=9> */
[----:B------:R-:W-:-:S04]  /*6580*/  SEL R17, RZ, 0x1, !P0 ;  /* 0x00000001ff117807 */ /* 0x000fc80004000000 */
[----:B------:R-:W-:-:S04]  /*6590*/  IADD3 R13, P0, P1, R13, -R17, -R2 ;  /* 0x800000110d0d7210 */ /* 0x000fc8000791e802 */
[----:B0-----:R-:W-:-:S05]  /*65a0*/  IADD3.X R15, PT, PT, R4, -0x1, ~R5, P0, P1 ;  /* 0xffffffff040f7810 */ /* 0x001fca00007e2c05 */
        /* <DEDUP_REMOVED lines=25> */
[----:B------:R-:W-:Y:S01]  /*6740*/  MOV R4, R2 ;  /* 0x0000000200047202 */ /* 0x000fe20000000f00 */
[----:B------:R-:W1:Y:S01]  /*6750*/  LDCU.64 UR6, c[0x0][0x390] ;  /* 0x00007200ff0677ac */ /* 0x000e620008000a00 */
[----:B------:R-:W-:Y:S02]  /*6760*/  LOP3.LUT R11, R11, 0x3, RZ, 0xc0, !PT ;  /* 0x000000030b0b7812 */ /* 0x000fe400078ec0ff */
[C---:B------:R-:W-:Y:S01]  /*6770*/  SHF.L.U32 R23, R2.reuse, 0x3, RZ ;  /* 0x0000000302177819 */ /* 0x040fe200000006ff */
[----:B------:R-:W2:Y:S01]  /*6780*/  LDCU.64 UR8, c[0x0][0x388] ;  /* 0x00007100ff0877ac */ /* 0x000ea20008000a00 */
[--C-:B------:R-:W-:Y:S01]  /*6790*/  SHF.L.U64.HI R24, R2, 0x3, R5.reuse ;  /* 0x0000000302187819 */ /* 0x100fe20000010205 */
[----:B------:R-:W-:Y:S01]  /*67a0*/  IMAD.WIDE.U32 R6, R11, 0x180, R4 ;  /* 0x000001800b067825 */ /* 0x000fe200078e0004 */
[----:B------:R-:W-:-:S02]  /*67b0*/  SHF.L.U32 R31, R9, 0x2, RZ ;  /* 0x00000002091f7819 */ /* 0x000fc400000006ff */
[----:B------:R-:W-:Y:S02]  /*67c0*/  SHF.L.U64.HI R33, R0, 0x2, R3 ;  /* 0x0000000200217819 */ /* 0x000fe40000010203 */
[----:B------:R-:W-:Y:S02]  /*67d0*/  SHF.L.U64.HI R29, R30, 0x2, R35 ;  /* 0x000000021e1d7819 */ /* 0x000fe40000010223 */
[C---:B0-----:R-:W-:Y:S01]  /*67e0*/  LEA R27, P1, R2.reuse, UR4, 0x2 ;  /* 0x00000004021b7c11 */ /* 0x041fe2000f8210ff */
[----:B------:R-:W-:Y:S01]  /*67f0*/  UMOV UR4, URZ ;  /* 0x000000ff00047c82 */ /* 0x000fe20008000000 */
[----:B-1----:R-:W-:Y:S02]  /*6800*/  IADD3 R25, P2, PT, R23, UR6, RZ ;  /* 0x0000000617197c10 */ /* 0x002fe4000ff5e0ff */
[----:B------:R-:W-:Y:S02]  /*6810*/  LEA.HI.X R28, R2, UR5, R5, 0x2, P1 ;  /* 0x00000005021c7c11 */ /* 0x000fe400088f1405 */
[----:B------:R-:W-:-:S02]  /*6820*/  IADD3 R5, PT, PT, R7, UR4, RZ ;  /* 0x0000000407057c10 */ /* 0x000fc4000fffe0ff */
[----:B------:R-:W-:Y:S01]  /*6830*/  MOV R2, R6 ;  /* 0x0000000600027202 */ /* 0x000fe20000000f00 */
[----:B------:R-:W-:Y:S01]  /*6840*/  IMAD.WIDE.U32 R6, R8, 0x4, RZ ;  /* 0x0000000408067825 */ /* 0x000fe200078e00ff */
[C---:B------:R-:W-:Y:S02]  /*6850*/  IADD3.X R26, PT, PT, R24.reuse, UR7, RZ, P2, !PT ;  /* 0x00000007181a7c10 */ /* 0x040fe400097fe4ff */
[----:B--2---:R-:W-:Y:S02]  /*6860*/  IADD3 R23, P1, PT, R23, UR8, RZ ;  /* 0x0000000817177c10 */ /* 0x004fe4000ff3e0ff */
[----:B------:R-:W-:Y:S02]  /*6870*/  IADD3 R4, P2, PT, RZ, -R11, RZ ;  /* 0x8000000bff047210 */ /* 0x000fe40007f5e0ff */
[----:B------:R-:W-:Y:S02]  /*6880*/  IADD3.X R24, PT, PT, R24, UR9, RZ, P1, !PT ;  /* 0x0000000918187c10 */ /* 0x000fe40008ffe4ff */
[----:B------:R-:W-:-:S02]  /*6890*/  IADD3 R31, PT, PT, R7, R31, RZ ;  /* 0x0000001f071f7210 */ /* 0x000fc40007ffe0ff */
[----:B------:R-:W-:-:S07]  /*68a0*/  IADD3.X R22, PT, PT, RZ, -0x1, RZ, P2, !PT ;  /* 0xffffffffff167810 */ /* 0x000fce00017fe4ff */
.L_x_92:
        /* <DEDUP_REMOVED lines=29> */
.L_x_91:
[----:B------:R-:W-:Y:S05]  /*6a80*/  BSYNC.RECONVERGENT B0 ;  /* 0x0000000000007941 */ /* 0x000fea0003800200 */
.L_x_90:
        /* <DEDUP_REMOVED lines=10> */
.L_x_93:
        /* <DEDUP_REMOVED lines=82> */
.L_x_94:
        /* <DEDUP_REMOVED lines=11> */
.L_x_4494:


//--------------------- .text._Z35group_norm_nhwc_bwd_one_pass_kernelI11Bf16IOFp32WLi256ELi48ELi384EEv26Group_norm_nhwc_bwd_params --------------------------
	.section	.text._Z35group_norm_nhwc_bwd_one_pass_kernelI11Bf16IOFp32WLi256ELi48ELi384EEv26Group_norm_nhwc_bwd_params,"ax",@progbits
	.align	128
        .global         _Z35group_norm_nhwc_bwd_one_pass_kernelI11Bf16IOFp32WLi256ELi48ELi384EEv26Group_norm_nhwc_bwd_params
        .type           _Z35group_norm_nhwc_bwd_one_pass_kernelI11Bf16IOFp32WLi256ELi48ELi384EEv26Group_norm_nhwc_bwd_params,@function
        .size           _Z35group_norm_nhwc_bwd_one_pass_kernelI11Bf16IOFp32WLi256ELi48ELi384EEv26Group_norm_nhwc_bwd_params,(.L_x_4495 - _Z35group_norm_nhwc_bwd_one_pass_kernelI11Bf16IOFp32WLi256ELi48ELi384EEv26Group_norm_nhwc_bwd_params)
        .other          _Z35group_norm_nhwc_bwd_one_pass_kernelI11Bf16IOFp32WLi256ELi48ELi384EEv26Group_norm_nhwc_bwd_params,@"STO_CUDA_ENTRY STV_DEFAULT"
_Z35group_norm_nhwc_bwd_one_pass_kernelI11Bf16IOFp32WLi256ELi48ELi384EEv26Group_norm_nhwc_bwd_params:
.text._Z35group_norm_nhwc_bwd_one_pass_kernelI11Bf16IOFp32WLi256ELi48ELi384EEv26Group_norm_nhwc_bwd_params:
        /* <DEDUP_REMOVED lines=9> */
[----:B------:R-:W-:Y:S01]  /*0090*/  HFMA2 R35, -RZ, RZ, 0, 0 ;  /* 0x00000000ff237431 */ /* 0x000fe200000001ff */
[----:B------:R-:W-:Y:S01]  /*00a0*/  MOV R68, UR8 ;  /* 0x0000000800447c02 */ /* 0x000fe20008000f00 */
[----:B------:R-:W1:Y:S01]  /*00b0*/  S2R R78, SR_LANEID ;  /* 0x00000000004e7919 */ /* 0x000e620000000000 */
[----:B0-----:R-:W-:-:S05]  /*00c0*/  LOP3.LUT R0, R2, 0xffff, RZ, 0xc0, !PT ;  /* 0x0000ffff02007812 */ /* 0x001fca00078ec0ff */
[----:B------:R-:W-:-:S05]  /*00d0*/  IMAD R0, R0, 0xaab, RZ ;  /* 0x00000aab00007824 */ /* 0x000fca00078e02ff */
[----:B------:R-:W-:-:S04]  /*00e0*/  SHF.R.U32.HI R80, RZ, 0x10, R0 ;  /* 0x00000010ff507819 */ /* 0x000fc80000011600 */
[----:B------:R-:W-:-:S05]  /*00f0*/  PRMT R0, R80, 0x9910, RZ ;  /* 0x0000991050007816 */ /* 0x000fca00000000ff */
[----:B------:R-:W-:-:S05]  /*0100*/  IMAD R0, R0, 0x18, RZ ;  /* 0x0000001800007824 */ /* 0x000fca00078e02ff */
[----:B------:R-:W-:-:S04]  /*0110*/  IADD3 R0, PT, PT, RZ, -R0, RZ ;  /* 0x80000000ff007210 */ /* 0x000fc80007ffe0ff */
[----:B------:R-:W-:-:S04]  /*0120*/  PRMT R69, R0, 0x7710, RZ ;  /* 0x0000771000457816 */ /* 0x000fc800000000ff */
[----:B------:R-:W-:-:S04]  /*0130*/  IADD3 R69, PT, PT, R69, R2, RZ ;  /* 0x0000000245457210 */ /* 0x000fc80007ffe0ff */
[----:B------:R-:W-:-:S04]  /*0140*/  SHF.L.U32 R69, R69, 0x1, RZ ;  /* 0x0000000145457819 */ /* 0x000fc800000006ff */
[----:B-1----:R-:W-:-:S07]  /*0150*/  LOP3.LUT R34, R69, 0xffff, RZ, 0xc0, !PT ;  /* 0x0000ffff45227812 */ /* 0x002fce00078ec0ff */
.L_x_162:
[----:B0-----:R-:W0:Y:S01]  /*0160*/  LDC R11, c[0x0][0x410] ;  /* 0x00010400ff0b7b82 */ /* 0x001e220000000800 */
[----:B-1----:R-:W1:Y:S01]  /*0170*/  S2R R33, SR_CTAID.X ;  /* 0x0000000000217919 */ /* 0x002e620000002500 */
[----:B------:R-:W1:Y:S01]  /*0180*/  LDCU UR4, c[0x0][0x41c] ;  /* 0x00008380ff0477ac */ /* 0x000e620008000800 */
[----:B------:R-:W-:Y:S02]  /*0190*/  ISETP.GE.AND P1, PT, R68, RZ, PT ;  /* 0x000000ff4400720c */ /* 0x000fe40003f26270 */
[----:B------:R-:W-:Y:S02]  /*01a0*/  CS2R R30, SRZ ;  /* 0x00000000001e7805 */ /* 0x000fe4000001ff00 */
[----:B------:R-:W-:Y:S01]  /*01b0*/  MOV R32, RZ ;  /* 0x000000ff00207202 */ /* 0x000fe20000000f00 */
[----:B------:R-:W2:Y:S01]  /*01c0*/  LDCU.128 UR8, c[0x0][0x400] ;  /* 0x00008000ff0877ac */ /* 0x000ea20008000c00 */
[----:B------:R-:W3:Y:S08]  /*01d0*/  LDC.64 R76, c[0x0][0x3b8] ;  /* 0x0000ee00ff4c7b82 */ /* 0x000ef00000000a00 */
[----:B------:R-:W4:Y:S01]  /*01e0*/  LDC.64 R72, c[0x0][0x3a8] ;  /* 0x0000ea00ff487b82 */ /* 0x000f220000000a00 */
[----:B0-----:R-:W-:-:S04]  /*01f0*/  IABS R5, R11 ;  /* 0x0000000b00057213 */ /* 0x001fc80000000000 */
        /* <DEDUP_REMOVED lines=8> */
[----:B------:R-:W-:-:S06]  /*0280*/  IMAD.HI.U32 R3, R3, R7, R2 ;  /* 0x0000000703037227 */ /* 0x000fcc00078e0002 */
[----:B------:R-:W-:-:S05]  /*0290*/  IMAD.HI.U32 R0, R3, R4, RZ ;  /* 0x0000000403007227 */ /* 0x000fca00078e00ff */
[----:B------:R-:W-:-:S05]  /*02a0*/  IADD3 R3, PT, PT, -R0, RZ, RZ ;  /* 0x000000ff00037210 */ /* 0x000fca0007ffe1ff */
[----:B------:R-:W-:Y:S01]  /*02b0*/  IMAD R2, R5, R3, R4 ;  /* 0x0000000305027224 */ /* 0x000fe200078e0204 */
[----:B------:R-:W-:Y:S01]  /*02c0*/  LOP3.LUT R4, R68, R11, RZ, 0x3c, !PT ;  /* 0x0000000b44047212 */ /* 0x000fe200078e3cff */
[----:B-1----:R-:W-:Y:S01]  /*02d0*/  IMAD R3, R33, UR4, R80 ;  /* 0x0000000421037c24 */ /* 0x002fe2000f8e0250 */
[----:B------:R-:W0:Y:S02]  /*02e0*/  LDCU.U8 UR4, c[0x0][0x414] ;  /* 0x00008280ff0477ac */ /* 0x000e240008000000 */
[----:B------:R-:W-:Y:S02]  /*02f0*/  ISETP.GT.U32.AND P4, PT, R5, R2, PT ;  /* 0x000000020500720c */ /* 0x000fe40003f84070 */
[----:B------:R-:W-:Y:S02]  /*0300*/  ISETP.GE.U32.AND P3, PT, R3, UR8, PT ;  /* 0x0000000803007c0c */ /* 0x000fe4000bf66070 */
[----:B------:R-:W-:Y:S02]  /*0310*/  SHF.R.S32.HI R9, RZ, 0x1f, R3 ;  /* 0x0000001fff097819 */ /* 0x000fe40000011403 */
[----:B------:R-:W-:-:S02]  /*0320*/  ISETP.GE.AND P2, PT, R4, RZ, PT ;  /* 0x000000ff0400720c */ /* 0x000fc40003f46270 */
[----:B------:R-:W-:Y:S02]  /*0330*/  ISETP.GE.AND.EX P3, PT, R9, UR9, PT, P3 ;  /* 0x0000000909007c0c */ /* 0x000fe4000bf66330 */
[----:B------:R-:W-:-:S03]  /*0340*/  IADD3 R13, PT, PT, R3, 0x20, RZ ;  /* 0x00000020030d7810 */ /* 0x000fc60007ffe0ff */
        /* <DEDUP_REMOVED lines=9> */
[----:B------:R-:W-:Y:S01]  /*03e0*/  IADD3 R11, PT, PT, R3, 0x10, RZ ;  /* 0x00000010030b7810 */ /* 0x000fe20007ffe0ff */
[----:B------:R-:W2:Y:S01]  /*03f0*/  @!P3 LDC.64 R20, c[0x0][0x3a0] ;  /* 0x0000e800ff14bb82 */ /* 0x000ea20000000a00 */
[----:B------:R-:W-:Y:S02]  /*0400*/  @!P1 IADD3 R2, PT, PT, -R2, RZ, RZ ;  /* 0x000000ff02029210 */ /* 0x000fe40007ffe1ff */
[----:B------:R-:W-:Y:S02]  /*0410*/  @P0 IADD3 R0, PT, PT, R0, 0x1, RZ ;  /* 0x0000000100000810 */ /* 0x000fe40007ffe0ff */
[----:B------:R-:W-:-:S02]  /*0420*/  ISETP.GE.U32.AND P0, PT, R11, UR8, PT ;  /* 0x000000080b007c0c */ /* 0x000fc4000bf06070 */
[----:B------:R-:W-:Y:S01]  /*0430*/  SHF.R.S32.HI R15, RZ, 0x1f, R11 ;  /* 0x0000001fff0f7819 */ /* 0x000fe2000001140b */
[----:B------:R-:W3:Y:S01]  /*0440*/  @!P3 LDC.64 R22, c[0x0][0x398] ;  /* 0x0000e600ff16bb82 */ /* 0x000ee20000000a00 */
[----:B------:R-:W-:Y:S02]  /*0450*/  SEL R63, R5, R2, !P4 ;  /* 0x00000002053f7207 */ /* 0x000fe40006000000 */
[----:B------:R-:W-:Y:S02]  /*0460*/  @!P2 IADD3 R0, PT, PT, -R0, RZ, RZ ;  /* 0x000000ff0000a210 */ /* 0x000fe40007ffe1ff */
[----:B------:R-:W-:Y:S01]  /*0470*/  ISETP.GE.AND.EX P0, PT, R15, UR9, PT, P0 ;  /* 0x000000090f007c0c */ /* 0x000fe2000bf06300 */
[----:B------:R-:W-:Y:S01]  /*0480*/  IMAD R7, R63, 0x30, RZ ;  /* 0x000000303f077824 */ /* 0x000fe200078e02ff */
[----:B------:R-:W-:Y:S02]  /*0490*/  SEL R5, R5, R0, !P4 ;  /* 0x0000000005057207 */ /* 0x000fe40006000000 */
[----:B------:R-:W-:-:S02]  /*04a0*/  SHF.R.S32.HI R17, RZ, 0x1f, R13 ;  /* 0x0000001fff117819 */ /* 0x000fc4000001140d */
[C---:B------:R-:W-:Y:S02]  /*04b0*/  IADD3 R116, P1, PT, R7.reuse, R34, RZ ;  /* 0x0000002207747210 */ /* 0x040fe40007f3e0ff */
[----:B------:R-:W-:Y:S02]  /*04c0*/  SHF.R.S32.HI R0, RZ, 0x1f, R5 ;  /* 0x0000001fff007819 */ /* 0x000fe40000011405 */
[----:B------:R-:W-:Y:S02]  /*04d0*/  LEA.HI.X.SX32 R117, R7, RZ, 0x1, P1 ;  /* 0x000000ff07757211 */ /* 0x000fe400008f0eff */
[----:B------:R-:W-:Y:S01]  /*04e0*/  ISETP.GE.U32.AND P1, PT, R13, UR8, PT ;  /* 0x000000080d007c0c */ /* 0x000fe2000bf26070 */
[----:B------:R-:W-:Y:S01]  /*04f0*/  IMAD R0, R0, UR10, RZ ;  /* 0x0000000a00007c24 */ /* 0x000fe2000f8e02ff */
[----:B------:R-:W4:Y:S01]  /*0500*/  @!P0 LDC.64 R24, c[0x0][0x3f8] ;  /* 0x0000fe00ff188b82 */ /* 0x000f220000000a00 */
[----:B------:R-:W-:Y:S01]  /*0510*/  IMAD.WIDE.U32 R116, R5, UR10, R116 ;  /* 0x0000000a05747c25 */ /* 0x000fe2000f8e0074 */
[----:B------:R-:W-:-:S03]  /*0520*/  ISETP.GE.AND.EX P1, PT, R17, UR9, PT, P1 ;  /* 0x0000000911007c0c */ /* 0x000fc6000bf26310 */
[----:B------:R-:W-:Y:S01]  /*0530*/  IMAD R119, R5, UR11, R0 ;  /* 0x0000000b05777c24 */ /* 0x000fe2000f8e0200 */
[----:B------:R-:W-:Y:S01]  /*0540*/  @!P3 MOV R118, R116 ;  /* 0x000000740076b202 */ /* 0x000fe20000000f00 */
[----:B-1----:R-:W-:Y:S01]  /*0550*/  @!P3 IMAD R0, R9, R18, RZ ;  /* 0x000000120900b224 */ /* 0x002fe200078e02ff */
[----:B------:R-:W1:Y:S01]  /*0560*/  @!P0 LDC.64 R26, c[0x0][0x3a0] ;  /* 0x0000e800ff1a8b82 */ /* 0x000e620000000a00 */
[----:B------:R-:W-:Y:S02]  /*0570*/  @!P0 MOV R8, R116 ;  /* 0x0000007400088202 */ /* 0x000fe40000000f00 */
[----:B------:R-:W-:Y:S01]  /*0580*/  IADD3 R119, PT, PT, R117, R119, RZ ;  /* 0x0000007775777210 */ /* 0x000fe20007ffe0ff */
[----:B------:R-:W-:-:S03]  /*0590*/  @!P3 IMAD R7, R3, R19, R0 ;  /* 0x000000130307b224 */ /* 0x000fc600078e0200 */
[----:B------:R-:W-:Y:S01]  /*05a0*/  @!P0 MOV R9, R119 ;  /* 0x0000007700098202 */ /* 0x000fe20000000f00 */
[----:B------:R-:W-:Y:S01]  /*05b0*/  @!P3 IMAD.WIDE.U32 R4, R3, R18, R118 ;  /* 0x000000120304b225 */ /* 0x000fe200078e0076 */
[----:B------:R-:W0:Y:S04]  /*05c0*/  @!P1 LDC.64 R36, c[0x0][0x3f8] ;  /* 0x0000fe00ff249b82 */ /* 0x000e280000000a00 */
[----:B------:R-:W-:Y:S02]  /*05d0*/  @!P3 IADD3 R5, PT, PT, R5, R7, RZ ;  /* 0x000000070505b210 */ /* 0x000fe40007ffe0ff */
[C---:B------:R-:W-:Y:S01]  /*05e0*/  @!P3 SHF.L.U32 R7, R4.reuse, 0x1, RZ ;  /* 0x000000010407b819 */ /* 0x040fe200000006ff */
[----:B----4-:R-:W-:Y:S01]  /*05f0*/  @!P0 IMAD R2, R15, R24, RZ ;  /* 0x000000180f028224 */ /* 0x010fe200078e02ff */
[----:B------:R-:W-:Y:S01]  /*0600*/  @!P3 SHF.L.U64.HI R0, R4, 0x1, R5 ;  /* 0x000000010400b819 */ /* 0x000fe20000010205 */
[----:B------:R-:W4:Y:S01]  /*0610*/  @!P0 LDC.64 R28, c[0x0][0x398] ;  /* 0x0000e600ff1c8b82 */ /* 0x000f220000000a00 */
[----:B--2---:R-:W-:Y:S01]  /*0620*/  @!P3 IADD3 R4, P2, PT, R7, R20, RZ ;  /* 0x000000140704b210 */ /* 0x004fe20007f5e0ff */
[----:B------:R-:W-:Y:S01]  /*0630*/  @!P0 IMAD.WIDE.U32 R8, R11, R24, R8 ;  /* 0x000000180b088225 */ /* 0x000fe200078e0008 */
[----:B------:R-:W-:-:S02]  /*0640*/  IADD3 R15, PT, PT, R3, 0x30, RZ ;  /* 0x00000030030f7810 */ /* 0x000fc40007ffe0ff */
[C---:B------:R-:W-:Y:S01]  /*0650*/  @!P3 IADD3.X R5, PT, PT, R0.reuse, R21, RZ, P2, !PT ;  /* 0x000000150005b210 */ /* 0x040fe200017fe4ff */
[----:B------:R-:W-:Y:S01]  /*0660*/  @!P0 IMAD R21, R11, R25, R2 ;  /* 0x000000190b158224 */ /* 0x000fe200078e0202 */
[----:B------:R-:W-:Y:S01]  /*0670*/  ISETP.GE.U32.AND P2, PT, R15, UR8, PT ;  /* 0x000000080f007c0c */ /* 0x000fe2000bf46070 */
[----:B------:R-:W2:Y:S01]  /*0680*/  @!P1 LDC.64 R24, c[0x0][0x398] ;  /* 0x0000e600ff189b82 */ /* 0x000ea20000000a00 */
[----:B------:R-:W-:Y:S01]  /*0690*/  SHF.R.S32.HI R19, RZ, 0x1f, R15 ;  /* 0x0000001fff137819 */ /* 0x000fe2000001140f */
[----:B------:R1:W2:Y:S01]  /*06a0*/  @!P3 LDG.E R32, desc[UR6][R4.64] ;  /* 0x000000060420b981 */ /* 0x0002a2000c1e1900 */
[----:B---3--:R-:W-:Y:S02]  /*06b0*/  @!P3 IADD3 R6, P4, PT, R7, R22, RZ ;  /* 0x000000160706b210 */ /* 0x008fe40007f9e0ff */
[----:B------:R-:W-:Y:S02]  /*06c0*/  ISETP.GE.AND.EX P2, PT, R19, UR9, PT, P2 ;  /* 0x0000000913007c0c */ /* 0x000fe4000bf46320 */
[----:B------:R-:W-:-:S02]  /*06d0*/  @!P3 IADD3.X R7, PT, PT, R0, R23, RZ, P4, !PT ;  /* 0x000000170007b210 */ /* 0x000fc400027fe4ff */
[----:B------:R-:W-:Y:S01]  /*06e0*/  @!P0 IADD3 R9, PT, PT, R9, R21, RZ ;  /* 0x0000001509098210 */ /* 0x000fe20007ffe0ff */
[----:B------:R-:W3:Y:S01]  /*06f0*/  @!P1 LDC.64 R22, c[0x0][0x3a0] ;  /* 0x0000e800ff169b82 */ /* 0x000ee20000000a00 */
[C---:B------:R-:W-:Y:S01]  /*0700*/  @!P0 SHF.L.U32 R11, R8.reuse, 0x1, RZ ;  /* 0x00000001080b8819 */ /* 0x040fe200000006ff */
[----:B------:R1:W3:Y:S01]  /*0710*/  @!P3 LDG.E R31, desc[UR6][R6.64] ;  /* 0x00000006061fb981 */ /* 0x0002e2000c1e1900 */
[----:B------:R-:W-:Y:S01]  /*0720*/  @!P0 SHF.L.U64.HI R0, R8, 0x1, R9 ;  /* 0x0000000108008819 */ /* 0x000fe20000010209 */
[----:B0-----:R-:W-:Y:S01]  /*0730*/  @!P1 IMAD R2, R17, R36, RZ ;  /* 0x0000002411029224 */ /* 0x001fe200078e02ff */
[----:B-1----:R-:W-:Y:S02]  /*0740*/  @!P0 IADD3 R8, P3, PT, R11, R26, RZ ;  /* 0x0000001a0b088210 */ /* 0x002fe40007f7e0ff */
[----:B------:R-:W-:Y:S01]  /*0750*/  IADD3 R17, PT, PT, R3, 0x40, RZ ;  /* 0x0000004003117810 */ /* 0x000fe20007ffe0ff */
[----:B------:R-:W0:Y:S01]  /*0760*/  @!P2 LDC.64 R38, c[0x0][0x3f8] ;  /* 0x0000fe00ff26ab82 */ /* 0x000e220000000a00 */
[----:B------:R-:W-:-:S02]  /*0770*/  @!P0 IADD3.X R9, PT, PT, R0, R27, RZ, P3, !PT ;  /* 0x0000001b00098210 */ /* 0x000fc40001ffe4ff */
[----:B------:R-:W-:Y:S02]  /*0780*/  ISETP.GE.U32.AND P3, PT, R17, UR8, PT ;  /* 0x0000000811007c0c */ /* 0x000fe4000bf66070 */
[----:B------:R-:W-:Y:S02]  /*0790*/  SHF.R.S32.HI R21, RZ, 0x1f, R17 ;  /* 0x0000001fff157819 */ /* 0x000fe40000011411 */
[----:B------:R-:W-:Y:S02]  /*07a0*/  @!P1 MOV R4, R116 ;  /* 0x0000007400049202 */ /* 0x000fe40000000f00 */
[----:B------:R-:W-:Y:S01]  /*07b0*/  @!P1 MOV R5, R119 ;  /* 0x0000007700059202 */ /* 0x000fe20000000f00 */
[----:B------:R-:W-:Y:S01]  /*07c0*/  @!P1 IMAD R7, R13, R37, R2 ;  /* 0x000000250d079224 */ /* 0x000fe200078e0202 */
[----:B------:R-:W-:Y:S01]  /*07d0*/  ISETP.GE.AND.EX P3, PT, R21, UR9, PT, P3 ;  /* 0x0000000915007c0c */ /* 0x000fe2000bf66330 */
[----:B------:R-:W1:Y:S01]  /*07e0*/  @!P2 LDC.64 R40, c[0x0][0x398] ;  /* 0x0000e600ff28ab82 */ /* 0x000e620000000a00 */
[----:B----4-:R-:W-:Y:S01]  /*07f0*/  @!P0 IADD3 R10, P4, PT, R11, R28, RZ ;  /* 0x0000001c0b0a8210 */ /* 0x010fe20007f9e0ff */
[----:B------:R-:W-:Y:S01]  /*0800*/  @!P1 IMAD.WIDE.U32 R4, R13, R36, R4 ;  /* 0x000000240d049225 */ /* 0x000fe200078e0004 */
[----:B------:R4:W4:Y:S02]  /*0810*/  @!P0 LDG.E R30, desc[UR6][R8.64] ;  /* 0x00000006081e8981 */ /* 0x000924000c1e1900 */
[----:B------:R-:W-:-:S02]  /*0820*/  @!P0 IADD3.X R11, PT, PT, R0, R29, RZ, P4, !PT ;  /* 0x0000001d000b8210 */ /* 0x000fc400027fe4ff */
[----:B------:R-:W-:Y:S02]  /*0830*/  CS2R R28, SRZ ;  /* 0x00000000001c7805 */ /* 0x000fe4000001ff00 */
[----:B------:R-:W-:Y:S01]  /*0840*/  @!P1 IADD3 R5, PT, PT, R5, R7, RZ ;  /* 0x0000000705059210 */ /* 0x000fe20007ffe0ff */
[----:B------:R-:W1:Y:S01]  /*0850*/  @!P2 LDC.64 R36, c[0x0][0x3a0] ;  /* 0x0000e800ff24ab82 */ /* 0x000e620000000a00 */
[C---:B------:R-:W-:Y:S02]  /*0860*/  @!P1 SHF.L.U32 R7, R4.reuse, 0x1, RZ ;  /* 0x0000000104079819 */ /* 0x040fe400000006ff */
[----:B------:R-:W-:Y:S01]  /*0870*/  @!P1 SHF.L.U64.HI R0, R4, 0x1, R5 ;  /* 0x0000000104009819 */ /* 0x000fe20000010205 */
[----:B------:R4:W4:Y:S01]  /*0880*/  @!P0 LDG.E R29, desc[UR6][R10.64] ;  /* 0x000000060a1d8981 */ /* 0x000922000c1e1900 */
[----:B--2---:R-:W-:Y:S02]  /*0890*/  @!P1 IADD3 R6, P4, PT, R7, R24, RZ ;  /* 0x0000001807069210 */ /* 0x004fe40007f9e0ff */
[----:B------:R-:W-:Y:S01]  /*08a0*/  IADD3 R13, PT, PT, R3, 0x50, RZ ;  /* 0x00000050030d7810 */ /* 0x000fe20007ffe0ff */
[----:B------:R-:W2:Y:S01]  /*08b0*/  @!P3 LDC.64 R42, c[0x0][0x3f8] ;  /* 0x0000fe00ff2abb82 */ /* 0x000ea20000000a00 */
[----:B---3--:R-:W-:Y:S01]  /*08c0*/  @!P1 IADD3 R4, P0, PT, R7, R22, RZ ;  /* 0x0000001607049210 */ /* 0x008fe20007f1e0ff */
[----:B0-----:R-:W-:Y:S01]  /*08d0*/  @!P2 IMAD R2, R19, R38, RZ ;  /* 0x000000261302a224 */ /* 0x001fe200078e02ff */
[----:B------:R-:W-:-:S02]  /*08e0*/  @!P1 IADD3.X R7, PT, PT, R0, R25, RZ, P4, !PT ;  /* 0x0000001900079210 */ /* 0x000fc400027fe4ff */
[----:B------:R-:W-:Y:S02]  /*08f0*/  ISETP.GE.U32.AND P4, PT, R13, UR8, PT ;  /* 0x000000080d007c0c */ /* 0x000fe4000bf86070 */
[----:B------:R-:W-:Y:S02]  /*0900*/  SHF.R.S32.HI R19, RZ, 0x1f, R13 ;  /* 0x0000001fff137819 */ /* 0x000fe4000001140d */
[----:B----4-:R-:W-:Y:S02]  /*0910*/  @!P2 MOV R8, R116 ;  /* 0x000000740008a202 */ /* 0x010fe40000000f00 */
[----:B------:R-:W-:Y:S02]  /*0920*/  @!P2 MOV R9, R119 ;  /* 0x000000770009a202 */ /* 0x000fe40000000f00 */
[----:B------:R-:W-:Y:S01]  /*0930*/  ISETP.GE.AND.EX P4, PT, R19, UR9, PT, P4 ;  /* 0x0000000913007c0c */ /* 0x000fe2000bf86340 */
[C---:B------:R-:W-:Y:S02]  /*0940*/  @!P2 IMAD R11, R15.reuse, R39, R2 ;  /* 0x000000270f0ba224 */ /* 0x040fe400078e0202 */
[----:B------:R-:W-:Y:S01]  /*0950*/  @!P2 IMAD.WIDE.U32 R8, R15, R38, R8 ;  /* 0x000000260f08a225 */ /* 0x000fe200078e0008 */
[----:B------:R-:W-:-:S02]  /*0960*/  CS2R R26, SRZ ;  /* 0x00000000001a7805 */ /* 0x000fc4000001ff00 */
[----:B------:R-:W-:Y:S01]  /*0970*/  @!P1 IADD3.X R5, PT, PT, R0, R23, RZ, P0, !PT ;  /* 0x0000001700059210 */ /* 0x000fe200007fe4ff */
[----:B------:R-:W0:Y:S01]  /*0980*/  @!P3 LDC.64 R38, c[0x0][0x398] ;  /* 0x0000e600ff26bb82 */ /* 0x000e220000000a00 */
[----:B------:R-:W-:Y:S02]  /*0990*/  @!P2 IADD3 R9, PT, PT, R9, R11, RZ ;  /* 0x0000000b0909a210 */ /* 0x000fe40007ffe0ff */
[C---:B------:R-:W-:Y:S01]  /*09a0*/  @!P2 SHF.L.U32 R11, R8.reuse, 0x1, RZ ;  /* 0x00000001080ba819 */ /* 0x040fe200000006ff */
[----:B------:R3:W4:Y:S04]  /*09b0*/  @!P1 LDG.E R28, desc[UR6][R4.64] ;  /* 0x00000006041c9981 */ /* 0x000728000c1e1900 */
[----:B------:R-:W0:Y:S01]  /*09c0*/  @!P3 LDC.64 R22, c[0x0][0x3a0] ;  /* 0x0000e800ff16bb82 */ /* 0x000e220000000a00 */
[----:B------:R3:W4:Y:S01]  /*09d0*/  @!P1 LDG.E R27, desc[UR6][R6.64] ;  /* 0x00000006061b9981 */ /* 0x000722000c1e1900 */
[----:B------:R-:W-:-:S02]  /*09e0*/  @!P2 SHF.L.U64.HI R0, R8, 0x1, R9 ;  /* 0x000000010800a819 */ /* 0x000fc40000010209 */
[----:B-1----:R-:W-:Y:S02]  /*09f0*/  @!P2 IADD3 R10, P1, PT, R11, R40, RZ ;  /* 0x000000280b0aa210 */ /* 0x002fe40007f3e0ff */
[----:B------:R-:W-:Y:S02]  /*0a00*/  IADD3 R15, PT, PT, R3, 0x60, RZ ;  /* 0x00000060030f7810 */ /* 0x000fe40007ffe0ff */
[----:B------:R-:W1:Y:S01]  /*0a10*/  @!P4 LDC.64 R44, c[0x0][0x3f8] ;  /* 0x0000fe00ff2ccb82 */ /* 0x000e620000000a00 */
[----:B------:R-:W-:Y:S01]  /*0a20*/  @!P2 IADD3 R8, P0, PT, R11, R36, RZ ;  /* 0x000000240b08a210 */ /* 0x000fe20007f1e0ff */
[----:B--2---:R-:W-:Y:S01]  /*0a30*/  @!P3 IMAD R2, R21, R42, RZ ;  /* 0x0000002a1502b224 */ /* 0x004fe200078e02ff */
[----:B------:R-:W-:Y:S02]  /*0a40*/  @!P2 IADD3.X R11, PT, PT, R0, R41, RZ, P1, !PT ;  /* 0x00000029000ba210 */ /* 0x000fe40000ffe4ff */
[----:B------:R-:W-:Y:S02]  /*0a50*/  ISETP.GE.U32.AND P1, PT, R15, UR8, PT ;  /* 0x000000080f007c0c */ /* 0x000fe4000bf26070 */
[----:B------:R-:W-:-:S02]  /*0a60*/  SHF.R.S32.HI R21, RZ, 0x1f, R15 ;  /* 0x0000001fff157819 */ /* 0x000fc4000001140f */
[----:B---3--:R-:W-:Y:S02]  /*0a70*/  @!P3 MOV R4, R116 ;  /* 0x000000740004b202 */ /* 0x008fe40000000f00 */
[----:B------:R-:W-:Y:S01]  /*0a80*/  @!P3 MOV R5, R119 ;  /* 0x000000770005b202 */ /* 0x000fe20000000f00 */
[----:B------:R-:W-:Y:S01]  /*0a90*/  @!P3 IMAD R7, R17, R43, R2 ;  /* 0x0000002b1107b224 */ /* 0x000fe200078e0202 */
[----:B------:R-:W-:Y:S02]  /*0aa0*/  ISETP.GE.AND.EX P1, PT, R21, UR9, PT, P1 ;  /* 0x0000000915007c0c */ /* 0x000fe4000bf26310 */
[----:B------:R-:W-:Y:S02]  /*0ab0*/  CS2R R24, SRZ ;  /* 0x0000000000187805 */ /* 0x000fe4000001ff00 */
[----:B------:R-:W-:Y:S01]  /*0ac0*/  @!P2 IADD3.X R9, PT, PT, R0, R37, RZ, P0, !PT ;  /* 0x000000250009a210 */ /* 0x000fe200007fe4ff */
[----:B------:R-:W-:Y:S01]  /*0ad0*/  @!P3 IMAD.WIDE.U32 R4, R17, R42, R4 ;  /* 0x0000002a1104b225 */ /* 0x000fe200078e0004 */
[----:B------:R-:W2:Y:S03]  /*0ae0*/  @!P4 LDC.64 R40, c[0x0][0x3a0] ;  /* 0x0000e800ff28cb82 */ /* 0x000ea60000000a00 */
[----:B------:R3:W4:Y:S01]  /*0af0*/  @!P2 LDG.E R26, desc[UR6][R8.64] ;  /* 0x00000006081aa981 */ /* 0x000722000c1e1900 */
[----:B------:R-:W-:-:S02]  /*0b00*/  @!P3 IADD3 R5, PT, PT, R5, R7, RZ ;  /* 0x000000070505b210 */ /* 0x000fc40007ffe0ff */
[C---:B------:R-:W-:Y:S01]  /*0b10*/  @!P3 SHF.L.U32 R7, R4.reuse, 0x1, RZ ;  /* 0x000000010407b819 */ /* 0x040fe200000006ff */
[----:B-1----:R-:W-:Y:S01]  /*0b20*/  @!P4 IMAD R2, R19, R44, RZ ;  /* 0x0000002c1302c224 */ /* 0x002fe200078e02ff */
[----:B------:R-:W-:Y:S01]  /*0b30*/  @!P3 SHF.L.U64.HI R0, R4, 0x1, R5 ;  /* 0x000000010400b819 */ /* 0x000fe20000010205 */
[----:B------:R-:W1:Y:S01]  /*0b40*/  @!P4 LDC.64 R42, c[0x0][0x398] ;  /* 0x0000e600ff2acb82 */ /* 0x000e620000000a00 */
[----:B0-----:R-:W-:Y:S01]  /*0b50*/  @!P3 IADD3 R4, P0, PT, R7, R22, RZ ;  /* 0x000000160704b210 */ /* 0x001fe20007f1e0ff */
[----:B------:R0:W4:Y:S01]  /*0b60*/  @!P2 LDG.E R25, desc[UR6][R10.64] ;  /* 0x000000060a19a981 */ /* 0x000122000c1e1900 */
[----:B------:R-:W-:Y:S02]  /*0b70*/  IADD3 R17, PT, PT, R3, 0x70, RZ ;  /* 0x0000007003117810 */ /* 0x000fe40007ffe0ff */
[----:B------:R-:W-:-:S03]  /*0b80*/  @!P3 IADD3.X R5, PT, PT, R0, R23, RZ, P0, !PT ;  /* 0x000000170005b210 */ /* 0x000fc600007fe4ff */
[----:B------:R-:W1:Y:S01]  /*0b90*/  @!P1 LDC.64 R46, c[0x0][0x3f8] ;  /* 0x0000fe00ff2e9b82 */ /* 0x000e620000000a00 */
[----:B------:R-:W-:Y:S02]  /*0ba0*/  ISETP.GE.U32.AND P0, PT, R17, UR8, PT ;  /* 0x0000000811007c0c */ /* 0x000fe4000bf06070 */
[----:B------:R-:W-:Y:S02]  /*0bb0*/  SHF.R.S32.HI R19, RZ, 0x1f, R17 ;  /* 0x0000001fff137819 */ /* 0x000fe40000011411 */
[----:B------:R-:W-:Y:S02]  /*0bc0*/  @!P3 IADD3 R6, P2, PT, R7, R38, RZ ;  /* 0x000000260706b210 */ /* 0x000fe40007f5e0ff */
[----:B---3--:R-:W-:Y:S02]  /*0bd0*/  @!P4 MOV R8, R116 ;  /* 0x000000740008c202 */ /* 0x008fe40000000f00 */
[----:B------:R-:W-:Y:S02]  /*0be0*/  @!P4 MOV R9, R119 ;  /* 0x000000770009c202 */ /* 0x000fe40000000f00 */
[----:B------:R-:W-:-:S02]  /*0bf0*/  CS2R R22, SRZ ;  /* 0x0000000000167805 */ /* 0x000fc4000001ff00 */
[----:B------:R-:W-:Y:S01]  /*0c00*/  ISETP.GE.AND.EX P0, PT, R19, UR9, PT, P0 ;  /* 0x0000000913007c0c */ /* 0x000fe2000bf06300 */
[C---:B0-----:R-:W-:Y:S01]  /*0c10*/  @!P4 IMAD R11, R13.reuse, R45, R2 ;  /* 0x0000002d0d0bc224 */ /* 0x041fe200078e0202 */
[----:B------:R-:W-:Y:S01]  /*0c20*/  @!P3 IADD3.X R7, PT, PT, R0, R39, RZ, P2, !PT ;  /* 0x000000270007b210 */ /* 0x000fe200017fe4ff */
[----:B------:R-:W-:Y:S01]  /*0c30*/  @!P4 IMAD.WIDE.U32 R8, R13, R44, R8 ;  /* 0x0000002c0d08c225 */ /* 0x000fe200078e0008 */
[----:B------:R-:W-:Y:S01]  /*0c40*/  IADD3 R13, PT, PT, R3, 0x80, RZ ;  /* 0x00000080030d7810 */ /* 0x000fe20007ffe0ff */
[----:B------:R0:W3:Y:S01]  /*0c50*/  @!P3 LDG.E R24, desc[UR6][R4.64] ;  /* 0x000000060418b981 */ /* 0x0000e2000c1e1900 */
[----:B------:R-:W0:Y:S02]  /*0c60*/  @!P1 LDC.64 R38, c[0x0][0x3a0] ;  /* 0x0000e800ff269b82 */ /* 0x000e240000000a00 */
[----:B------:R-:W-:Y:S01]  /*0c70*/  SHF.R.S32.HI R37, RZ, 0x1f, R13 ;  /* 0x0000001fff257819 */ /* 0x000fe2000001140d */
[----:B------:R0:W3:Y:S01]  /*0c80*/  @!P3 LDG.E R23, desc[UR6][R6.64] ;  /* 0x000000060617b981 */ /* 0x0000e2000c1e1900 */
[----:B------:R-:W-:-:S02]  /*0c90*/  ISETP.GE.U32.AND P3, PT, R13, UR8, PT ;  /* 0x000000080d007c0c */ /* 0x000fc4000bf66070 */
[----:B------:R-:W-:Y:S02]  /*0ca0*/  @!P4 IADD3 R9, PT, PT, R9, R11, RZ ;  /* 0x0000000b0909c210 */ /* 0x000fe40007ffe0ff */
[C---:B------:R-:W-:Y:S01]  /*0cb0*/  @!P4 SHF.L.U32 R11, R8.reuse, 0x1, RZ ;  /* 0x00000001080bc819 */ /* 0x040fe200000006ff */
[----:B------:R-:W0:Y:S01]  /*0cc0*/  @!P0 LDC.64 R48, c[0x0][0x3f8] ;  /* 0x0000fe00ff308b82 */ /* 0x000e220000000a00 */
[----:B------:R-:W-:Y:S02]  /*0cd0*/  ISETP.GE.AND.EX P3, PT, R37, UR9, PT, P3 ;  /* 0x0000000925007c0c */ /* 0x000fe4000bf66330 */
[----:B------:R-:W-:Y:S01]  /*0ce0*/  @!P4 SHF.L.U64.HI R0, R8, 0x1, R9 ;  /* 0x000000010800c819 */ /* 0x000fe20000010209 */
[----:B-1----:R-:W-:Y:S01]  /*0cf0*/  @!P1 IMAD R2, R21, R46, RZ ;  /* 0x0000002e15029224 */ /* 0x002fe200078e02ff */
[C---:B--2---:R-:W-:Y:S02]  /*0d00*/  @!P4 IADD3 R8, P2, PT, R11.reuse, R40, RZ ;  /* 0x000000280b08c210 */ /* 0x044fe40007f5e0ff */
[----:B------:R-:W-:Y:S01]  /*0d10*/  @!P4 IADD3 R10, P5, PT, R11, R42, RZ ;  /* 0x0000002a0b0ac210 */ /* 0x000fe20007fbe0ff */
[----:B------:R-:W1:Y:S01]  /*0d20*/  @!P1 LDC.64 R44, c[0x0][0x398] ;  /* 0x0000e600ff2c9b82 */ /* 0x000e620000000a00 */
[----:B0-----:R-:W-:-:S02]  /*0d30*/  @!P1 MOV R4, R116 ;  /* 0x0000007400049202 */ /* 0x001fc40000000f00 */
[----:B------:R-:W-:Y:S02]  /*0d40*/  @!P1 MOV R5, R119 ;  /* 0x0000007700059202 */ /* 0x000fe40000000f00 */
[----:B------:R-:W-:Y:S02]  /*0d50*/  CS2R R20, SRZ ;  /* 0x0000000000147805 */ /* 0x000fe4000001ff00 */
[C---:B------:R-:W-:Y:S01]  /*0d60*/  @!P4 IADD3.X R9, PT, PT, R0.reuse, R41, RZ, P2, !PT ;  /* 0x000000290009c210 */ /* 0x040fe200017fe4ff */
[C---:B------:R-:W-:Y:S01]  /*0d70*/  @!P1 IMAD R7, R15.reuse, R47, R2 ;  /* 0x0000002f0f079224 */ /* 0x040fe200078e0202 */
[----:B------:R-:W-:Y:S01]  /*0d80*/  @!P4 IADD3.X R11, PT, PT, R0, R43, RZ, P5, !PT ;  /* 0x0000002b000bc210 */ /* 0x000fe20002ffe4ff */
[----:B------:R-:W-:Y:S01]  /*0d90*/  @!P1 IMAD.WIDE.U32 R4, R15, R46, R4 ;  /* 0x0000002e0f049225 */ /* 0x000fe200078e0004 */
[----:B------:R-:W-:Y:S01]  /*0da0*/  IADD3 R15, PT, PT, R3, 0x90, RZ ;  /* 0x00000090030f7810 */ /* 0x000fe20007ffe0ff */
[----:B------:R0:W2:Y:S01]  /*0db0*/  @!P4 LDG.E R22, desc[UR6][R8.64] ;  /* 0x000000060816c981 */ /* 0x0000a2000c1e1900 */
[----:B------:R-:W1:Y:S02]  /*0dc0*/  @!P3 LDC.64 R50, c[0x0][0x3f8] ;  /* 0x0000fe00ff32bb82 */ /* 0x000e640000000a00 */
[----:B------:R-:W-:Y:S01]  /*0dd0*/  SHF.R.S32.HI R43, RZ, 0x1f, R15 ;  /* 0x0000001fff2b7819 */ /* 0x000fe2000001140f */
[----:B------:R0:W2:Y:S01]  /*0de0*/  @!P4 LDG.E R21, desc[UR6][R10.64] ;  /* 0x000000060a15c981 */ /* 0x0000a2000c1e1900 */
[----:B------:R-:W-:-:S04]  /*0df0*/  ISETP.GE.U32.AND P4, PT, R15, UR8, PT ;  /* 0x000000080f007c0c */ /* 0x000fc8000bf86070 */
[----:B------:R-:W-:Y:S01]  /*0e00*/  ISETP.GE.AND.EX P4, PT, R43, UR9, PT, P4 ;  /* 0x000000092b007c0c */ /* 0x000fe2000bf86340 */
[----:B------:R-:W-:Y:S01]  /*0e10*/  @!P0 IMAD R2, R19, R48, RZ ;  /* 0x0000003013028224 */ /* 0x000fe200078e02ff */
[----:B------:R-:W-:Y:S01]  /*0e20*/  @!P1 IADD3 R5, PT, PT, R5, R7, RZ ;  /* 0x0000000705059210 */ /* 0x000fe20007ffe0ff */
[----:B------:R-:W1:Y:S01]  /*0e30*/  @!P0 LDC.64 R40, c[0x0][0x3a0] ;  /* 0x0000e800ff288b82 */ /* 0x000e620000000a00 */
[C---:B------:R-:W-:Y:S02]  /*0e40*/  @!P1 SHF.L.U32 R7, R4.reuse, 0x1, RZ ;  /* 0x0000000104079819 */ /* 0x040fe400000006ff */
[----:B0-----:R-:W-:Y:S02]  /*0e50*/  @!P0 MOV R8, R116 ;  /* 0x0000007400088202 */ /* 0x001fe40000000f00 */
[----:B------:R-:W-:Y:S02]  /*0e60*/  @!P0 MOV R9, R119 ;  /* 0x0000007700098202 */ /* 0x000fe40000000f00 */
[----:B------:R-:W-:Y:S01]  /*0e70*/  @!P1 SHF.L.U64.HI R0, R4, 0x1, R5 ;  /* 0x0000000104009819 */ /* 0x000fe20000010205 */
[----:B------:R-:W0:Y:S01]  /*0e80*/  @!P0 LDC.64 R46, c[0x0][0x398] ;  /* 0x0000e600ff2e8b82 */ /* 0x000e220000000a00 */
[----:B------:R-:W-:Y:S01]  /*0e90*/  @!P1 IADD3 R4, P2, PT, R7, R38, RZ ;  /* 0x0000002607049210 */ /* 0x000fe20007f5e0ff */
[----:B------:R-:W-:Y:S01]  /*0ea0*/  @!P0 IMAD R11, R17, R49, R2 ;  /* 0x00000031110b8224 */ /* 0x000fe200078e0202 */
[----:B-1----:R-:W-:Y:S01]  /*0eb0*/  @!P1 IADD3 R6, P5, PT, R7, R44, RZ ;  /* 0x0000002c07069210 */ /* 0x002fe20007fbe0ff */
[----:B------:R-:W-:Y:S01]  /*0ec0*/  @!P0 IMAD.WIDE.U32 R8, R17, R48, R8 ;  /* 0x0000003011088225 */ /* 0x000fe200078e0008 */
[----:B------:R-:W-:-:S02]  /*0ed0*/  CS2R R18, SRZ ;  /* 0x0000000000127805 */ /* 0x000fc4000001ff00 */
[C---:B------:R-:W-:Y:S01]  /*0ee0*/  @!P1 IADD3.X R5, PT, PT, R0.reuse, R39, RZ, P2, !PT ;  /* 0x0000002700059210 */ /* 0x040fe200017fe4ff */
[----:B------:R-:W1:Y:S01]  /*0ef0*/  @!P4 LDC.64 R16, c[0x0][0x3f8] ;  /* 0x0000fe00ff10cb82 */ /* 0x000e620000000a00 */
[----:B------:R-:W-:Y:S02]  /*0f00*/  @!P1 IADD3.X R7, PT, PT, R0, R45, RZ, P5, !PT ;  /* 0x0000002d00079210 */ /* 0x000fe40002ffe4ff */
[----:B------:R-:W-:Y:S01]  /*0f10*/  IADD3 R39, PT, PT, R3, 0xa0, RZ ;  /* 0x000000a003277810 */ /* 0x000fe20007ffe0ff */
[----:B------:R0:W2:Y:S01]  /*0f20*/  @!P1 LDG.E R20, desc[UR6][R4.64] ;  /* 0x0000000604149981 */ /* 0x0000a2000c1e1900 */
[----:B------:R-:W-:Y:S02]  /*0f30*/  @!P3 IMAD R2, R37, R50, RZ ;  /* 0x000000322502b224 */ /* 0x000fe400078e02ff */
[----:B------:R-:W-:Y:S01]  /*0f40*/  SHF.R.S32.HI R37, RZ, 0x1f, R39 ;  /* 0x0000001fff257819 */ /* 0x000fe20000011427 */
[----:B------:R1:W2:Y:S01]  /*0f50*/  @!P1 LDG.E R19, desc[UR6][R6.64] ;  /* 0x0000000606139981 */ /* 0x0002a2000c1e1900 */
[----:B------:R-:W-:Y:S01]  /*0f60*/  ISETP.GE.U32.AND P1, PT, R39, UR8, PT ;  /* 0x0000000827007c0c */ /* 0x000fe2000bf26070 */
[----:B------:R-:W1:Y:S03]  /*0f70*/  @!P3 LDC.64 R48, c[0x0][0x3a0] ;  /* 0x0000e800ff30bb82 */ /* 0x000e660000000a00 */
[----:B------:R-:W-:-:S02]  /*0f80*/  ISETP.GE.AND.EX P1, PT, R37, UR9, PT, P1 ;  /* 0x0000000925007c0c */ /* 0x000fc4000bf26310 */
[----:B------:R-:W-:Y:S02]  /*0f90*/  @!P0 IADD3 R9, PT, PT, R9, R11, RZ ;  /* 0x0000000b09098210 */ /* 0x000fe40007ffe0ff */
[C---:B------:R-:W-:Y:S01]  /*0fa0*/  @!P0 SHF.L.U32 R11, R8.reuse, 0x1, RZ ;  /* 0x00000001080b8819 */ /* 0x040fe200000006ff */
[----:B------:R-:W1:Y:S01]  /*0fb0*/  @!P4 LDC.64 R52, c[0x0][0x398] ;  /* 0x0000e600ff34cb82 */ /* 0x000e620000000a00 */
[----:B0-----:R-:W-:Y:S02]  /*0fc0*/  @!P3 MOV R4, R116 ;  /* 0x000000740004b202 */ /* 0x001fe40000000f00 */
[----:B------:R-:W-:Y:S02]  /*0fd0*/  @!P3 MOV R5, R119 ;  /* 0x000000770005b202 */ /* 0x000fe40000000f00 */
[----:B------:R-:W-:Y:S02]  /*0fe0*/  @!P0 SHF.L.U64.HI R0, R8, 0x1, R9 ;  /* 0x0000000108008819 */ /* 0x000fe40000010209 */
[----:B------:R-:W-:Y:S01]  /*0ff0*/  @!P0 IADD3 R8, P2, PT, R11, R40, RZ ;  /* 0x000000280b088210 */ /* 0x000fe20007f5e0ff */
[----:B------:R-:W-:Y:S01]  /*1000*/  @!P3 IMAD.WIDE.U32 R4, R13, R50, R4 ;  /* 0x000000320d04b225 */ /* 0x000fe200078e0004 */
[----:B------:R-:W-:Y:S01]  /*1010*/  @!P0 IADD3 R10, P5, PT, R11, R46, RZ ;  /* 0x0000002e0b0a8210 */ /* 0x000fe20007fbe0ff */
[----:B------:R-:W0:Y:S02]  /*1020*/  @!P1 LDC.64 R54, c[0x0][0x398] ;  /* 0x0000e600ff369b82 */ /* 0x000e240000000a00 */
[----:B------:R-:W-:-:S02]  /*1030*/  @!P3 IMAD R11, R13, R51, R2 ;  /* 0x000000330d0bb224 */ /* 0x000fc400078e0202 */
[----:B-1----:R-:W-:-:S04]  /*1040*/  @!P4 IMAD R2, R43, R16, RZ ;  /* 0x000000102b02c224 */ /* 0x002fc800078e02ff */
[----:B------:R-:W1:Y:S01]  /*1050*/  @!P3 LDC.64 R50, c[0x0][0x398] ;  /* 0x0000e600ff32bb82 */ /* 0x000e620000000a00 */
[----:B------:R-:W-:Y:S02]  /*1060*/  @!P3 IADD3 R5, PT, PT, R5, R11, RZ ;  /* 0x0000000b0505b210 */ /* 0x000fe40007ffe0ff */
[C---:B------:R-:W-:Y:S02]  /*1070*/  @!P0 IADD3.X R9, PT, PT, R0.reuse, R41, RZ, P2, !PT ;  /* 0x0000002900098210 */ /* 0x040fe400017fe4ff */
[----:B------:R-:W-:-:S03]  /*1080*/  @!P0 IADD3.X R11, PT, PT, R0, R47, RZ, P5, !PT ;  /* 0x0000002f000b8210 */ /* 0x000fc60002ffe4ff */
[----:B------:R-:W0:Y:S01]  /*1090*/  @!P1 LDC.64 R42, c[0x0][0x3f8] ;  /* 0x0000fe00ff2a9b82 */ /* 0x000e220000000a00 */
[----:B------:R1:W2:Y:S01]  /*10a0*/  @!P0 LDG.E R18, desc[UR6][R8.64] ;  /* 0x0000000608128981 */ /* 0x0002a2000c1e1900 */
[----:B------:R-:W-:-:S06]  /*10b0*/  @!P3 SHF.L.U32 R7, R4, 0x1, RZ ;  /* 0x000000010407b819 */ /* 0x000fcc00000006ff */
[----:B------:R-:W0:Y:S01]  /*10c0*/  @!P4 LDC.64 R46, c[0x0][0x3a0] ;  /* 0x0000e800ff2ecb82 */ /* 0x000e220000000a00 */
[----:B-1----:R-:W-:Y:S02]  /*10d0*/  @!P4 MOV R8, R116 ;  /* 0x000000740008c202 */ /* 0x002fe40000000f00 */
[----:B------:R-:W-:Y:S02]  /*10e0*/  @!P4 MOV R9, R119 ;  /* 0x000000770009c202 */ /* 0x000fe40000000f00 */
[----:B------:R-:W-:Y:S01]  /*10f0*/  @!P3 SHF.L.U64.HI R0, R4, 0x1, R5 ;  /* 0x000000010400b819 */ /* 0x000fe20000010205 */
[----:B------:R-:W-:Y:S01]  /*1100*/  @!P4 IMAD R13, R15, R17, R2 ;  /* 0x000000110f0dc224 */ /* 0x000fe200078e0202 */
[----:B------:R-:W-:Y:S01]  /*1110*/  @!P3 IADD3 R4, P5, PT, R7, R48, RZ ;  /* 0x000000300704b210 */ /* 0x000fe20007fbe0ff */
[----:B------:R-:W-:Y:S01]  /*1120*/  @!P4 IMAD.WIDE.U32 R8, R15, R16, R8 ;  /* 0x000000100f08c225 */ /* 0x000fe200078e0008 */
[----:B------:R-:W-:Y:S02]  /*1130*/  IADD3 R41, PT, PT, R3, 0xb0, RZ ;  /* 0x000000b003297810 */ /* 0x000fe40007ffe0ff */
[----:B------:R-:W-:-:S02]  /*1140*/  CS2R R16, SRZ ;  /* 0x0000000000107805 */ /* 0x000fc4000001ff00 */
[----:B------:R-:W-:Y:S02]  /*1150*/  @!P3 IADD3.X R5, PT, PT, R0, R49, RZ, P5, !PT ;  /* 0x000000310005b210 */ /* 0x000fe40002ffe4ff */
[----:B------:R-:W-:Y:S01]  /*1160*/  ISETP.GE.U32.AND P2, PT, R41, UR8, PT ;  /* 0x0000000829007c0c */ /* 0x000fe2000bf46070 */
[----:B------:R-:W1:Y:S01]  /*1170*/  @!P1 LDC.64 R48, c[0x0][0x3a0] ;  /* 0x0000e800ff309b82 */ /* 0x000e620000000a00 */
[----:B------:R-:W-:Y:S01]  /*1180*/  SHF.R.S32.HI R45, RZ, 0x1f, R41 ;  /* 0x0000001fff2d7819 */ /* 0x000fe20000011429 */
[----:B------:R0:W2:Y:S01]  /*1190*/  @!P0 LDG.E R17, desc[UR6][R10.64] ;  /* 0x000000060a118981 */ /* 0x0000a2000c1e1900 */
[----:B------:R-:W-:Y:S02]  /*11a0*/  @!P3 IADD3 R6, P0, PT, R7, R50, RZ ;  /* 0x000000320706b210 */ /* 0x000fe40007f1e0ff */
[----:B------:R-:W-:Y:S01]  /*11b0*/  ISETP.GE.AND.EX P2, PT, R45, UR9, PT, P2 ;  /* 0x000000092d007c0c */ /* 0x000fe2000bf46320 */
[----:B0-----:R-:W-:Y:S01]  /*11c0*/  @!P1 IMAD R2, R37, R42, RZ ;  /* 0x0000002a25029224 */ /* 0x001fe200078e02ff */
[----:B------:R-:W-:Y:S01]  /*11d0*/  @!P4 IADD3 R13, PT, PT, R9, R13, RZ ;  /* 0x0000000d090dc210 */ /* 0x000fe20007ffe0ff */
[----:B------:R0:W2:Y:S01]  /*11e0*/  @!P3 LDG.E R16, desc[UR6][R4.64] ;  /* 0x000000060410b981 */ /* 0x0000a2000c1e1900 */
[----:B------:R-:W-:-:S02]  /*11f0*/  @!P4 SHF.L.U32 R9, R8, 0x1, RZ ;  /* 0x000000010809c819 */ /* 0x000fc400000006ff */
[----:B------:R-:W-:Y:S01]  /*1200*/  @!P3 IADD3.X R7, PT, PT, R0, R51, RZ, P0, !PT ;  /* 0x000000330007b210 */ /* 0x000fe200007fe4ff */
[----:B------:R-:W-:Y:S01]  /*1210*/  @!P1 IMAD R11, R39, R43, R2 ;  /* 0x0000002b270b9224 */ /* 0x000fe200078e0202 */
[----:B------:R-:W-:Y:S02]  /*1220*/  @!P4 SHF.L.U64.HI R0, R8, 0x1, R13 ;  /* 0x000000010800c819 */ /* 0x000fe4000001020d */
[----:B------:R-:W-:Y:S02]  /*1230*/  @!P4 IADD3 R8, P0, PT, R9, R46, RZ ;  /* 0x0000002e0908c210 */ /* 0x000fe40007f1e0ff */
[----:B0-----:R-:W-:Y:S01]  /*1240*/  @!P1 MOV R4, R116 ;  /* 0x0000007400049202 */ /* 0x001fe20000000f00 */
[----:B------:R-:W0:Y:S01]  /*1250*/  @!P2 LDC.64 R50, c[0x0][0x3f8] ;  /* 0x0000fe00ff32ab82 */ /* 0x000e220000000a00 */
[----:B------:R-:W-:Y:S02]  /*1260*/  @!P1 MOV R5, R119 ;  /* 0x0000007700059202 */ /* 0x000fe40000000f00 */
[----:B------:R-:W-:-:S02]  /*1270*/  IADD3 R43, PT, PT, R3, 0xc0, RZ ;  /* 0x000000c0032b7810 */ /* 0x000fc40007ffe0ff */
[----:B------:R-:W-:Y:S01]  /*1280*/  @!P4 IADD3 R36, P5, PT, R9, R52, RZ ;  /* 0x000000340924c210 */ /* 0x000fe20007fbe0ff */
[----:B------:R-:W-:Y:S01]  /*1290*/  @!P1 IMAD.WIDE.U32 R4, R39, R42, R4 ;  /* 0x0000002a27049225 */ /* 0x000fe200078e0004 */
[----:B------:R-:W-:Y:S02]  /*12a0*/  @!P4 IADD3.X R9, PT, PT, R0, R47, RZ, P0, !PT ;  /* 0x0000002f0009c210 */ /* 0x000fe400007fe4ff */
[----:B------:R-:W-:Y:S02]  /*12b0*/  CS2R R14, SRZ ;  /* 0x00000000000e7805 */ /* 0x000fe4000001ff00 */
[----:B------:R-:W-:Y:S01]  /*12c0*/  ISETP.GE.U32.AND P0, PT, R43, UR8, PT ;  /* 0x000000082b007c0c */ /* 0x000fe2000bf06070 */
[----:B------:R-:W4:Y:S01]  /*12d0*/  @!P2 LDC.64 R56, c[0x0][0x3a0] ;  /* 0x0000e800ff38ab82 */ /* 0x000f220000000a00 */
[----:B------:R-:W-:Y:S02]  /*12e0*/  SHF.R.S32.HI R47, RZ, 0x1f, R43 ;  /* 0x0000001fff2f7819 */ /* 0x000fe4000001142b */
[----:B------:R-:W-:-:S02]  /*12f0*/  @!P1 IADD3 R5, PT, PT, R5, R11, RZ ;  /* 0x0000000b05059210 */ /* 0x000fc40007ffe0ff */
[----:B------:R-:W-:Y:S02]  /*1300*/  CS2R R12, SRZ ;  /* 0x00000000000c7805 */ /* 0x000fe4000001ff00 */
[----:B------:R-:W-:Y:S01]  /*1310*/  ISETP.GE.AND.EX P0, PT, R47, UR9, PT, P0 ;  /* 0x000000092f007c0c */ /* 0x000fe2000bf06300 */
[----:B------:R0:W2:Y:S01]  /*1320*/  @!P3 LDG.E R15, desc[UR6][R6.64] ;  /* 0x00000006060fb981 */ /* 0x0000a2000c1e1900 */
[----:B------:R-:W-:Y:S01]  /*1330*/  @!P1 SHF.L.U32 R11, R4, 0x1, RZ ;  /* 0x00000001040b9819 */ /* 0x000fe200000006ff */
[----:B------:R-:W4:Y:S01]  /*1340*/  @!P2 LDC.64 R58, c[0x0][0x398] ;  /* 0x0000e600ff3aab82 */ /* 0x000f220000000a00 */
[----:B------:R-:W-:Y:S01]  /*1350*/  @!P4 IADD3.X R37, PT, PT, R0, R53, RZ, P5, !PT ;  /* 0x000000350025c210 */ /* 0x000fe20002ffe4ff */
[----:B------:R-:W2:Y:S01]  /*1360*/  @!P4 LDG.E R14, desc[UR6][R8.64] ;  /* 0x00000006080ec981 */ /* 0x000ea2000c1e1900 */
[----:B------:R-:W-:Y:S02]  /*1370*/  @!P1 SHF.L.U64.HI R0, R4, 0x1, R5 ;  /* 0x0000000104009819 */ /* 0x000fe40000010205 */
[----:B-1----:R-:W-:Y:S01]  /*1380*/  @!P1 IADD3 R4, P3, PT, R11, R48, RZ ;  /* 0x000000300b049210 */ /* 0x002fe20007f7e0ff */
[----:B------:R1:W2:Y:S01]  /*1390*/  @!P4 LDG.E R13, desc[UR6][R36.64] ;  /* 0x00000006240dc981 */ /* 0x0002a2000c1e1900 */
[----:B------:R-:W-:-:S02]  /*13a0*/  IADD3 R39, PT, PT, R3, 0xd0, RZ ;  /* 0x000000d003277810 */ /* 0x000fc40007ffe0ff */
[----:B------:R-:W-:Y:S01]  /*13b0*/  @!P1 IADD3.X R5, PT, PT, R0, R49, RZ, P3, !PT ;  /* 0x0000003100059210 */ /* 0x000fe20001ffe4ff */
[----:B------:R-:W4:Y:S01]  /*13c0*/  @!P0 LDC.64 R60, c[0x0][0x3f8] ;  /* 0x0000fe00ff3c8b82 */ /* 0x000f220000000a00 */
[----:B------:R-:W-:Y:S01]  /*13d0*/  ISETP.GE.U32.AND P3, PT, R39, UR8, PT ;  /* 0x0000000827007c0c */ /* 0x000fe2000bf66070 */
[----:B0-----:R-:W-:Y:S01]  /*13e0*/  @!P2 IMAD R2, R45, R50, RZ ;  /* 0x000000322d02a224 */ /* 0x001fe200078e02ff */
[----:B------:R-:W-:Y:S01]  /*13f0*/  @!P2 MOV R6, R116 ;  /* 0x000000740006a202 */ /* 0x000fe20000000f00 */
[----:B------:R0:W2:Y:S01]  /*1400*/  @!P1 LDG.E R12, desc[UR6][R4.64] ;  /* 0x00000006040c9981 */ /* 0x0000a2000c1e1900 */
[----:B-1----:R-:W-:-:S04]  /*1410*/  SHF.R.S32.HI R37, RZ, 0x1f, R39 ;  /* 0x0000001fff257819 */ /* 0x002fc80000011427 */
[----:B------:R-:W-:Y:S02]  /*1420*/  ISETP.GE.AND.EX P3, PT, R37, UR9, PT, P3 ;  /* 0x0000000925007c0c */ /* 0x000fe4000bf66330 */
[----:B------:R-:W-:Y:S01]  /*1430*/  @!P2 MOV R7, R119 ;  /* 0x000000770007a202 */ /* 0x000fe20000000f00 */
[C---:B------:R-:W-:Y:S02]  /*1440*/  @!P2 IMAD R53, R41.reuse, R51, R2 ;  /* 0x000000332935a224 */ /* 0x040fe400078e0202 */
[----:B------:R-:W-:Y:S01]  /*1450*/  @!P2 IMAD.WIDE.U32 R6, R41, R50, R6 ;  /* 0x000000322906a225 */ /* 0x000fe200078e0006 */
[----:B------:R-:W-:-:S07]  /*1460*/  IADD3 R41, PT, PT, R3, 0xe0, RZ ;  /* 0x000000e003297810 */ /* 0x000fce0007ffe0ff */
[----:B------:R-:W1:Y:S01]  /*1470*/  @!P3 LDC.64 R64, c[0x0][0x3f8] ;  /* 0x0000fe00ff40bb82 */ /* 0x000e620000000a00 */
[----:B------:R-:W-:Y:S02]  /*1480*/  @!P2 IADD3 R9, PT, PT, R7, R53, RZ ;  /* 0x000000350709a210 */ /* 0x000fe40007ffe0ff */
[----:B------:R-:W-:Y:S02]  /*1490*/  ISETP.GE.U32.AND P4, PT, R41, UR8, PT ;  /* 0x0000000829007c0c */ /* 0x000fe4000bf86070 */
[----:B------:R-:W-:-:S03]  /*14a0*/  SHF.R.S32.HI R49, RZ, 0x1f, R41 ;  /* 0x0000001fff317819 */ /* 0x000fc60000011429 */
[----:B------:R-:W3:Y:S01]  /*14b0*/  @!P0 LDC.64 R52, c[0x0][0x3a0] ;  /* 0x0000e800ff348b82 */ /* 0x000ee20000000a00 */
[----:B------:R-:W-:Y:S01]  /*14c0*/  ISETP.GE.AND.EX P4, PT, R49, UR9, PT, P4 ;  /* 0x0000000931007c0c */ /* 0x000fe2000bf86340 */
[----:B----4-:R-:W-:Y:S01]  /*14d0*/  @!P0 IMAD R8, R47, R60, RZ ;  /* 0x0000003c2f088224 */ /* 0x010fe200078e02ff */
[----:B------:R-:W-:Y:S02]  /*14e0*/  @!P1 IADD3 R2, P6, PT, R11, R54, RZ ;  /* 0x000000360b029210 */ /* 0x000fe40007fde0ff */
[----:B------:R-:W-:Y:S02]  /*14f0*/  CS2R R10, SRZ ;  /* 0x00000000000a7805 */ /* 0x000fe4000001ff00 */
[----:B------:R-:W-:Y:S01]  /*1500*/  IADD3 R45, PT, PT, R3, 0xf0, RZ ;  /* 0x000000f0032d7810 */ /* 0x000fe20007ffe0ff */
[----:B------:R-:W-:Y:S01]  /*1510*/  @!P0 IMAD R47, R43, R61, R8 ;  /* 0x0000003d2b2f8224 */ /* 0x000fe200078e0208 */
[----:B------:R-:W-:Y:S02]  /*1520*/  @!P1 IADD3.X R3, PT, PT, R0, R55, RZ, P6, !PT ;  /* 0x0000003700039210 */ /* 0x000fe400037fe4ff */
[C---:B------:R-:W-:Y:S01]  /*1530*/  @!P2 SHF.L.U32 R7, R6.reuse, 0x1, RZ ;  /* 0x000000010607a819 */ /* 0x040fe200000006ff */
[----:B------:R-:W4:Y:S01]  /*1540*/  @!P0 LDC.64 R54, c[0x0][0x398] ;  /* 0x0000e600ff368b82 */ /* 0x000f220000000a00 */
[----:B------:R-:W-:Y:S01]  /*1550*/  @!P2 SHF.L.U64.HI R0, R6, 0x1, R9 ;  /* 0x000000010600a819 */ /* 0x000fe20000010209 */
[----:B------:R1:W2:Y:S01]  /*1560*/  @!P1 LDG.E R11, desc[UR6][R2.64] ;  /* 0x00000006020b9981 */ /* 0x0002a2000c1e1900 */
[----:B------:R-:W-:-:S02]  /*1570*/  @!P0 MOV R8, R116 ;  /* 0x0000007400088202 */ /* 0x000fc40000000f00 */
[----:B------:R-:W-:Y:S02]  /*1580*/  @!P0 MOV R9, R119 ;  /* 0x0000007700098202 */ /* 0x000fe40000000f00 */
[C---:B------:R-:W-:Y:S02]  /*1590*/  @!P2 IADD3 R6, P6, PT, R7.reuse, R56, RZ ;  /* 0x000000380706a210 */ /* 0x040fe40007fde0ff */
[----:B0-----:R-:W-:Y:S01]  /*15a0*/  @!P2 IADD3 R4, P1, PT, R7, R58, RZ ;  /* 0x0000003a0704a210 */ /* 0x001fe20007f3e0ff */
[----:B------:R-:W-:Y:S01]  /*15b0*/  @!P0 IMAD.WIDE.U32 R8, R43, R60, R8 ;  /* 0x0000003c2b088225 */ /* 0x000fe200078e0008 */
[----:B------:R-:W-:Y:S02]  /*15c0*/  @!P2 IADD3.X R7, PT, PT, R0, R57, RZ, P6, !PT ;  /* 0x000000390007a210 */ /* 0x000fe400037fe4ff */
[----:B------:R-:W0:Y:S01]  /*15d0*/  @!P4 LDC.64 R56, c[0x0][0x3f8] ;  /* 0x0000fe00ff38cb82 */ /* 0x000e220000000a00 */
[----:B-1----:R-:W-:Y:S01]  /*15e0*/  @!P3 IMAD R2, R37, R64, RZ ;  /* 0x000000402502b224 */ /* 0x002fe200078e02ff */
[----:B------:R-:W-:Y:S01]  /*15f0*/  @!P0 IADD3 R3, PT, PT, R9, R47, RZ ;  /* 0x0000002f09038210 */ /* 0x000fe20007ffe0ff */
[----:B------:R1:W2:Y:S01]  /*1600*/  @!P2 LDG.E R10, desc[UR6][R6.64] ;  /* 0x00000006060aa981 */ /* 0x0002a2000c1e1900 */
[----:B------:R-:W-:Y:S01]  /*1610*/  @!P0 SHF.L.U32 R37, R8, 0x1, RZ ;  /* 0x0000000108258819 */ /* 0x000fe200000006ff */
[----:B------:R-:W-:Y:S01]  /*1620*/  @!P3 IMAD R43, R39, R65, R2 ;  /* 0x00000041272bb224 */ /* 0x000fe200078e0202 */
[----:B------:R-:W-:-:S02]  /*1630*/  @!P2 IADD3.X R5, PT, PT, R0, R59, RZ, P1, !PT ;  /* 0x0000003b0005a210 */ /* 0x000fc40000ffe4ff */
[----:B------:R-:W-:Y:S01]  /*1640*/  @!P0 SHF.L.U64.HI R0, R8, 0x1, R3 ;  /* 0x0000000108008819 */ /* 0x000fe20000010203 */
[----:B------:R-:W-:Y:S01]  /*1650*/  IMAD.WIDE R76, R68, 0x8, R76 ;  /* 0x00000008444c7825 */ /* 0x000fe200078e024c */
[----:B---3--:R-:W-:Y:S01]  /*1660*/  @!P0 IADD3 R2, P1, PT, R37, R52, RZ ;  /* 0x0000003425028210 */ /* 0x008fe20007f3e0ff */
[----:B------:R-:W3:Y:S01]  /*1670*/  @!P3 LDC.64 R46, c[0x0][0x3a0] ;  /* 0x0000e800ff2ebb82 */ /* 0x000ee20000000a00 */
[----:B------:R-:W-:Y:S02]  /*1680*/  ISETP.GE.U32.AND P5, PT, R45, UR8, PT ;  /* 0x000000082d007c0c */ /* 0x000fe4000bfa6070 */
[----:B-1----:R-:W-:Y:S01]  /*1690*/  @!P3 MOV R6, R116 ;  /* 0x000000740006b202 */ /* 0x002fe20000000f00 */
[----:B------:R-:W2:Y:S01]  /*16a0*/  LDG.E.64 R76, desc[UR6][R76.64] ;  /* 0x000000064c4c7981 */ /* 0x000ea2000c1e1b00 */
[----:B------:R-:W-:Y:S02]  /*16b0*/  @!P3 MOV R7, R119 ;  /* 0x000000770007b202 */ /* 0x000fe40000000f00 */
[----:B------:R-:W-:-:S02]  /*16c0*/  SHF.R.S32.HI R51, RZ, 0x1f, R45 ;  /* 0x0000001fff337819 */ /* 0x000fc4000001142d */
[C---:B------:R-:W-:Y:S02]  /*16d0*/  @!P0 IADD3.X R3, PT, PT, R0.reuse, R53, RZ, P1, !PT ;  /* 0x0000003500038210 */ /* 0x040fe40000ffe4ff */
[----:B------:R-:W1:Y:S01]  /*16e0*/  @!P3 LDC.64 R52, c[0x0][0x398] ;  /* 0x0000e600ff34bb82 */ /* 0x000e620000000a00 */
[----:B------:R-:W-:Y:S01]  /*16f0*/  ISETP.GE.AND.EX P5, PT, R51, UR9, PT, P5 ;  /* 0x0000000933007c0c */ /* 0x000fe2000bfa6350 */
[----:B------:R-:W-:Y:S01]  /*1700*/  @!P3 IMAD.WIDE.U32 R6, R39, R64, R6 ;  /* 0x000000402706b225 */ /* 0x000fe200078e0006 */
[----:B----4-:R-:W-:Y:S02]  /*1710*/  @!P0 IADD3 R36, P1, PT, R37, R54, RZ ;  /* 0x0000003625248210 */ /* 0x010fe40007f3e0ff */
[----:B------:R-:W-:Y:S02]  /*1720*/  CS2R R8, SRZ ;  /* 0x0000000000087805 */ /* 0x000fe4000001ff00 */
[----:B------:R-:W-:Y:S02]  /*1730*/  @!P3 IADD3 R7, PT, PT, R7, R43, RZ ;  /* 0x0000002b0707b210 */ /* 0x000fe40007ffe0ff */
[----:B------:R-:W-:-:S02]  /*1740*/  @!P0 IADD3.X R37, PT, PT, R0, R55, RZ, P1, !PT ;  /* 0x0000003700258210 */ /* 0x000fc40000ffe4ff */
[----:B------:R4:W2:Y:S01]  /*1750*/  @!P2 LDG.E R9, desc[UR6][R4.64] ;  /* 0x000000060409a981 */ /* 0x0008a2000c1e1900 */
[C---:B------:R-:W-:Y:S01]  /*1760*/  @!P3 SHF.L.U32 R43, R6.reuse, 0x1, RZ ;  /* 0x00000001062bb819 */ /* 0x040fe200000006ff */
[----:B------:R-:W3:Y:S01]  /*1770*/  @!P4 LDC.64 R54, c[0x0][0x3a0] ;  /* 0x0000e800ff36cb82 */ /* 0x000ee20000000a00 */
[----:B------:R-:W-:Y:S01]  /*1780*/  @!P3 SHF.L.U64.HI R0, R6, 0x1, R7 ;  /* 0x000000010600b819 */ /* 0x000fe20000010207 */
[----:B0-----:R-:W-:Y:S01]  /*1790*/  @!P4 IMAD R6, R49, R56, RZ ;  /* 0x000000383106c224 */ /* 0x001fe200078e02ff */
[----:B------:R0:W2:Y:S05]  /*17a0*/  @!P0 LDG.E R8, desc[UR6][R2.64] ;  /* 0x0000000602088981 */ /* 0x0000aa000c1e1900 */
[----:B------:R-:W3:Y:S01]  /*17b0*/  @!P5 LDC.64 R58, c[0x0][0x3f8] ;  /* 0x0000fe00ff3adb82 */ /* 0x000ee20000000a00 */
[----:B----4-:R-:W-:Y:S01]  /*17c0*/  @!P4 IMAD R5, R41, R57, R6 ;  /* 0x000000392905c224 */ /* 0x010fe200078e0206 */
[----:B------:R-:W-:-:S02]  /*17d0*/  CS2R R6, SRZ ;  /* 0x0000000000067805 */ /* 0x000fc4000001ff00 */
[----:B0-----:R-:W-:Y:S02]  /*17e0*/  @!P4 MOV R2, R116 ;  /* 0x000000740002c202 */ /* 0x001fe40000000f00 */
[----:B------:R-:W-:Y:S02]  /*17f0*/  @!P4 MOV R3, R119 ;  /* 0x000000770003c202 */ /* 0x000fe40000000f00 */
[----:B------:R-:W4:Y:S01]  /*1800*/  @!P0 LDG.E R7, desc[UR6][R36.64] ;  /* 0x0000000624078981 */ /* 0x000f22000c1e1900 */
[----:B------:R-:W0:Y:S01]  /*1810*/  @!P4 LDC.64 R48, c[0x0][0x398] ;  /* 0x0000e600ff30cb82 */ /* 0x000e220000000a00 */
[----:B-1----:R-:W-:Y:S01]  /*1820*/  @!P3 IADD3 R40, P0, PT, R43, R52, RZ ;  /* 0x000000342b28b210 */ /* 0x002fe20007f1e0ff */
[----:B------:R-:W-:Y:S01]  /*1830*/  @!P4 IMAD.WIDE.U32 R2, R41, R56, R2 ;  /* 0x000000382902c225 */ /* 0x000fe200078e0002 */
[----:B---3--:R-:W-:Y:S02]  /*1840*/  @!P3 IADD3 R38, P1, PT, R43, R46, RZ ;  /* 0x0000002e2b26b210 */ /* 0x008fe40007f3e0ff */
[----:B------:R-:W-:-:S03]  /*1850*/  @!P3 IADD3.X R41, PT, PT, R0, R53, RZ, P0, !PT ;  /* 0x000000350029b210 */ /* 0x000fc600007fe4ff */
[----:B------:R-:W1:Y:S01]  /*1860*/  @!P5 LDC.64 R52, c[0x0][0x3a0] ;  /* 0x0000e800ff34db82 */ /* 0x000e620000000a00 */
[----:B------:R-:W-:-:S05]  /*1870*/  @!P3 IADD3.X R39, PT, PT, R0, R47, RZ, P1, !PT ;  /* 0x0000002f0027b210 */ /* 0x000fca0000ffe4ff */
[----:B------:R3:W4:Y:S02]  /*1880*/  @!P3 LDG.E R6, desc[UR6][R38.64] ;  /* 0x000000062606b981 */ /* 0x000724000c1e1900 */
[----:B------:R-:W1:Y:S01]  /*1890*/  @!P5 LDC.64 R56, c[0x0][0x398] ;  /* 0x0000e600ff38db82 */ /* 0x000e620000000a00 */
[----:B------:R-:W-:Y:S01]  /*18a0*/  @!P5 IMAD R0, R51, R58, RZ ;  /* 0x0000003a3300d224 */ /* 0x000fe200078e02ff */
[----:B------:R-:W-:Y:S02]  /*18b0*/  @!P4 IADD3 R3, PT, PT, R3, R5, RZ ;  /* 0x000000050303c210 */ /* 0x000fe40007ffe0ff */
[----:B------:R-:W-:Y:S02]  /*18c0*/  CS2R R4, SRZ ;  /* 0x0000000000047805 */ /* 0x000fe4000001ff00 */
[----:B---3--:R-:W-:Y:S02]  /*18d0*/  @!P5 MOV R38, R116 ;  /* 0x000000740026d202 */ /* 0x008fe40000000f00 */
[----:B------:R-:W-:Y:S01]  /*18e0*/  @!P5 MOV R39, R119 ;  /* 0x000000770027d202 */ /* 0x000fe20000000f00 */
[C---:B------:R-:W-:Y:S01]  /*18f0*/  @!P5 IMAD R47, R45.reuse, R59, R0 ;  /* 0x0000003b2d2fd224 */ /* 0x040fe200078e0200 */
[C---:B------:R-:W-:Y:S01]  /*1900*/  @!P4 SHF.L.U32 R43, R2.reuse, 0x1, RZ ;  /* 0x00000001022bc819 */ /* 0x040fe200000006ff */
[----:B------:R3:W4:Y:S01]  /*1910*/  @!P3 LDG.E R5, desc[UR6][R40.64] ;  /* 0x000000062805b981 */ /* 0x000722000c1e1900 */
[----:B------:R-:W-:Y:S01]  /*1920*/  @!P5 IMAD.WIDE.U32 R38, R45, R58, R38 ;  /* 0x0000003a2d26d225 */ /* 0x000fe200078e0026 */
[----:B------:R-:W-:-:S02]  /*1930*/  @!P4 SHF.L.U64.HI R2, R2, 0x1, R3 ;  /* 0x000000010202c819 */ /* 0x000fc40000010203 */
[C---:B------:R-:W-:Y:S02]  /*1940*/  @!P4 IADD3 R36, P1, PT, R43.reuse, R54, RZ ;  /* 0x000000362b24c210 */ /* 0x040fe40007f3e0ff */
[----:B0-----:R-:W-:Y:S02]  /*1950*/  @!P4 IADD3 R42, P2, PT, R43, R48, RZ ;  /* 0x000000302b2ac210 */ /* 0x001fe40007f5e0ff */
[----:B------:R-:W-:Y:S02]  /*1960*/  @!P5 IADD3 R39, PT, PT, R39, R47, RZ ;  /* 0x0000002f2727d210 */ /* 0x000fe40007ffe0ff */
[----:B---3--:R-:W-:Y:S02]  /*1970*/  @!P5 SHF.L.U32 R41, R38, 0x1, RZ ;  /* 0x000000012629d819 */ /* 0x008fe400000006ff */
[C---:B------:R-:W-:Y:S02]  /*1980*/  @!P4 IADD3.X R37, PT, PT, R2.reuse, R55, RZ, P1, !PT ;  /* 0x000000370225c210 */ /* 0x040fe40000ffe4ff */
[----:B------:R-:W-:-:S02]  /*1990*/  @!P4 IADD3.X R43, PT, PT, R2, R49, RZ, P2, !PT ;  /* 0x00000031022bc210 */ /* 0x000fc400017fe4ff */
[----:B------:R-:W-:Y:S01]  /*19a0*/  @!P5 SHF.L.U64.HI R0, R38, 0x1, R39 ;  /* 0x000000012600d819 */ /* 0x000fe20000010227 */
[----:B------:R0:W3:Y:S01]  /*19b0*/  @!P4 LDG.E R4, desc[UR6][R36.64] ;  /* 0x000000062404c981 */ /* 0x0000e2000c1e1900 */
[C---:B-1----:R-:W-:Y:S02]  /*19c0*/  @!P5 IADD3 R38, P1, PT, R41.reuse, R52, RZ ;  /* 0x000000342926d210 */ /* 0x042fe40007f3e0ff */
[----:B------:R-:W-:Y:S02]  /*19d0*/  @!P5 IADD3 R40, P2, PT, R41, R56, RZ ;  /* 0x000000382928d210 */ /* 0x000fe40007f5e0ff */
[----:B------:R-:W-:Y:S02]  /*19e0*/  LOP3.LUT R34, R69, 0xffff, RZ, 0xc0, !PT ;  /* 0x0000ffff45227812 */ /* 0x000fe400078ec0ff */
[C---:B------:R-:W-:Y:S02]  /*19f0*/  @!P5 IADD3.X R39, PT, PT, R0.reuse, R53, RZ, P1, !PT ;  /* 0x000000350027d210 */ /* 0x040fe40000ffe4ff */
[----:B------:R-:W-:Y:S01]  /*1a00*/  @!P5 IADD3.X R41, PT, PT, R0, R57, RZ, P2, !PT ;  /* 0x000000390029d210 */ /* 0x000fe200017fe4ff */
[----:B------:R-:W-:Y:S01]  /*1a10*/  IMAD R47, R63, 0x30, R34 ;  /* 0x000000303f2f7824 */ /* 0x000fe200078e0222 */
[----:B------:R-:W-:-:S02]  /*1a20*/  MOV R3, RZ ;  /* 0x000000ff00037202 */ /* 0x000fc40000000f00 */
[----:B------:R-:W-:Y:S02]  /*1a30*/  MOV R2, RZ ;  /* 0x000000ff00027202 */ /* 0x000fe40000000f00 */
[----:B------:R-:W-:Y:S01]  /*1a40*/  MOV R0, RZ ;  /* 0x000000ff00007202 */ /* 0x000fe20000000f00 */
[----:B------:R-:W-:Y:S01]  /*1a50*/  IMAD.WIDE R72, R47, 0x4, R72 ;  /* 0x000000042f487825 */ /* 0x000fe200078e0248 */
[----:B------:R-:W3:Y:S04]  /*1a60*/  @!P4 LDG.E R3, desc[UR6][R42.64] ;  /* 0x000000062a03c981 */ /* 0x000ee8000c1e1900 */
[----:B------:R1:W3:Y:S04]  /*1a70*/  @!P5 LDG.E R2, desc[UR6][R38.64] ;  /* 0x000000062602d981 */ /* 0x0002e8000c1e1900 */
[----:B------:R-:W3:Y:S04]  /*1a80*/  @!P5 LDG.E R0, desc[UR6][R40.64] ;  /* 0x000000062800d981 */ /* 0x000ee8000c1e1900 */
[----:B------:R-:W5:Y:S01]  /*1a90*/  LDG.E.64 R72, desc[UR6][R72.64] ;  /* 0x0000000648487981 */ /* 0x000f62000c1e1b00 */
[----:B------:R-:W-:-:S13]  /*1aa0*/  ISETP.NE.AND P0, PT, RZ, UR4, PT ;  /* 0x00000004ff007c0c */ /* 0x000fda000bf05270 */
[----:B------:R-:W0:Y:S01]  /*1ab0*/  @P0 LDC.64 R44, c[0x0][0x3b0] ;  /* 0x0000ec00ff2c0b82 */ /* 0x000e220000000a00 */
[----:B------:R-:W-:Y:S01]  /*1ac0*/  CS2R R70, SRZ ;  /* 0x0000000000467805 */ /* 0x000fe2000001ff00 */
[----:B0-----:R-:W-:-:S05]  /*1ad0*/  @P0 IMAD.WIDE R36, R47, 0x4, R44 ;  /* 0x000000042f240825 */ /* 0x001fca00078e022c */
[----:B------:R0:W5:Y:S01]  /*1ae0*/  @P0 LDG.E.64 R70, desc[UR6][R36.64] ;  /* 0x0000000624460981 */ /* 0x000162000c1e1b00 */
[----:B------:R-:W-:Y:S01]  /*1af0*/  MOV R113, 0x3f800000 ;  /* 0x3f80000000717802 */ /* 0x000fe20000000f00 */
[----:B------:R-:W-:Y:S01]  /*1b00*/  UISETP.NE.AND UP0, UPT, UR4, URZ, UPT ;  /* 0x000000ff0400728c */ /* 0x000fe2000bf05270 */
[----:B------:R-:W-:Y:S02]  /*1b10*/  PRMT R112, R31, 0x7632, R112 ;  /* 0x000076321f707816 */ /* 0x000fe40000000070 */
[----:B------:R-:W-:Y:S02]  /*1b20*/  PRMT R79, R30, 0x7632, R79 ;  /* 0x000076321e4f7816 */ /* 0x000fe4000000004f */
[----:B------:R-:W-:Y:S02]  /*1b30*/  PRMT R81, R29, 0x7632, R81 ;  /* 0x000076321d517816 */ /* 0x000fe40000000051 */
[----:B------:R-:W-:Y:S02]  /*1b40*/  PRMT R82, R28, 0x7632, R82 ;  /* 0x000076321c527816 */ /* 0x000fe40000000052 */
[----:B------:R-:W-:-:S02]  /*1b50*/  PRMT R83, R27, 0x7632, R83 ;  /* 0x000076321b537816 */ /* 0x000fc40000000053 */
[----:B------:R-:W-:Y:S02]  /*1b60*/  PRMT R84, R26, 0x7632, R84 ;  /* 0x000076321a547816 */ /* 0x000fe40000000054 */
[----:B------:R-:W-:Y:S02]  /*1b70*/  PRMT R85, R25, 0x7632, R85 ;  /* 0x0000763219557816 */ /* 0x000fe40000000055 */
[----:B------:R-:W-:Y:S02]  /*1b80*/  PRMT R86, R24, 0x7632, R86 ;  /* 0x0000763218567816 */ /* 0x000fe40000000056 */
[----:B------:R-:W-:Y:S02]  /*1b90*/  PRMT R87, R23, 0x7632, R87 ;  /* 0x0000763217577816 */ /* 0x000fe40000000057 */
[----:B--2---:R-:W-:Y:S02]  /*1ba0*/  PRMT R88, R22, 0x7632, R88 ;  /* 0x0000763216587816 */ /* 0x004fe40000000058 */
[----:B------:R-:W-:-:S02]  /*1bb0*/  PRMT R89, R21, 0x7632, R89 ;  /* 0x0000763215597816 */ /* 0x000fc40000000059 */
[----:B------:R-:W-:Y:S02]  /*1bc0*/  PRMT R90, R20, 0x7632, R90 ;  /* 0x00007632145a7816 */ /* 0x000fe4000000005a */
[----:B------:R-:W-:Y:S02]  /*1bd0*/  PRMT R91, R19, 0x7632, R91 ;  /* 0x00007632135b7816 */ /* 0x000fe4000000005b */
[----:B------:R-:W-:Y:S02]  /*1be0*/  PRMT R92, R18, 0x7632, R92 ;  /* 0x00007632125c7816 */ /* 0x000fe4000000005c */
[----:B------:R-:W-:Y:S02]  /*1bf0*/  PRMT R93, R17, 0x7632, R93 ;  /* 0x00007632115d7816 */ /* 0x000fe4000000005d */
[----:B------:R-:W-:Y:S02]  /*1c00*/  PRMT R94, R16, 0x7632, R94 ;  /* 0x00007632105e7816 */ /* 0x000fe4000000005e */
[----:B------:R-:W-:-:S02]  /*1c10*/  PRMT R95, R15, 0x7632, R95 ;  /* 0x000076320f5f7816 */ /* 0x000fc4000000005f */
[----:B------:R-:W-:Y:S02]  /*1c20*/  PRMT R96, R14, 0x7632, R96 ;  /* 0x000076320e607816 */ /* 0x000fe40000000060 */
[----:B------:R-:W-:Y:S02]  /*1c30*/  PRMT R97, R13, 0x7632, R97 ;  /* 0x000076320d617816 */ /* 0x000fe40000000061 */
[----:B------:R-:W-:Y:S01]  /*1c40*/  PRMT R98, R12, 0x7632, R98 ;  /* 0x000076320c627816 */ /* 0x000fe20000000062 */
[----:B------:R-:W-:-:S05]  /*1c50*/  FFMA.FTZ R77, -R76, R76, R77 ;  /* 0x0000004c4c4d7223 */ /* 0x000fca000001014d */
[----:B------:R-:W-:-:S13]  /*1c60*/  FSETP.GTU.FTZ.AND P0, PT, R77, RZ, PT ;  /* 0x000000ff4d00720b */ /* 0x000fda0003f1c000 */
[----:B-1----:R-:W1:Y:S01]  /*1c70*/  @P0 LDC R38, c[0x0][0x3c0] ;  /* 0x0000f000ff260b82 */ /* 0x002e620000000800 */
[----:B------:R-:W-:Y:S02]  /*1c80*/  PRMT R99, R11, 0x7632, R99 ;  /* 0x000076320b637816 */ /* 0x000fe40000000063 */
[----:B------:R-:W-:Y:S02]  /*1c90*/  PRMT R100, R10, 0x7632, R100 ;  /* 0x000076320a647816 */ /* 0x000fe40000000064 */
[----:B------:R-:W-:Y:S02]  /*1ca0*/  PRMT R101, R9, 0x7632, R101 ;  /* 0x0000763209657816 */ /* 0x000fe40000000065 */
[----:B------:R-:W-:Y:S01]  /*1cb0*/  PRMT R102, R8, 0x7632, R102 ;  /* 0x0000763208667816 */ /* 0x000fe20000000066 */
[----:B-1----:R-:W-:-:S04]  /*1cc0*/  @P0 FADD.FTZ R38, R77, R38 ;  /* 0x000000264d260221 */ /* 0x002fc80000010000 */
[----:B------:R0:W1:Y:S01]  /*1cd0*/  @P0 MUFU.RSQ R113, R38 ;  /* 0x0000002600710308 */ /* 0x0000620000001400 */
[----:B------:R-:W-:Y:S02]  /*1ce0*/  PRMT R77, R32, 0x7632, R77 ;  /* 0x00007632204d7816 */ /* 0x000fe4000000004d */
[----:B----4-:R-:W-:Y:S02]  /*1cf0*/  PRMT R103, R7, 0x7632, R103 ;  /* 0x0000763207677816 */ /* 0x010fe40000000067 */
[----:B------:R-:W-:Y:S02]  /*1d00*/  PRMT R104, R6, 0x7632, R104 ;  /* 0x0000763206687816 */ /* 0x000fe40000000068 */
[----:B------:R-:W-:Y:S02]  /*1d10*/  PRMT R105, R5, 0x7632, R105 ;  /* 0x0000763205697816 */ /* 0x000fe40000000069 */
[----:B---3--:R-:W-:Y:S02]  /*1d20*/  PRMT R106, R4, 0x7632, R106 ;  /* 0x00007632046a7816 */ /* 0x008fe4000000006a */
[----:B------:R-:W-:-:S02]  /*1d30*/  PRMT R107, R3, 0x7632, R107 ;  /* 0x00007632036b7816 */ /* 0x000fc4000000006b */
[----:B------:R-:W-:Y:S02]  /*1d40*/  PRMT R108, R2, 0x7632, R108 ;  /* 0x00007632026c7816 */ /* 0x000fe4000000006c */
[----:B------:R-:W-:Y:S01]  /*1d50*/  PRMT R109, R0, 0x7632, R109 ;  /* 0x00007632006d7816 */ /* 0x000fe2000000006d */
[----:B01----:R-:W-:Y:S06]  /*1d60*/  BRA.U UP0, `(.L_x_96) ;  /* 0x0000001100847547 */ /* 0x003fec000b800000 */
[----:B------:R-:W-:Y:S02]  /*1d70*/  SHF.L.U32 R39, R32, 0x10, RZ ;  /* 0x0000001020277819 */ /* 0x000fe400000006ff */
[----:B------:R-:W-:Y:S02]  /*1d80*/  SHF.L.U32 R41, R77, 0x10, RZ ;  /* 0x000000104d297819 */ /* 0x000fe400000006ff */
[----:B------:R-:W-:Y:S01]  /*1d90*/  SHF.L.U32 R37, R31, 0x10, RZ ;  /* 0x000000101f257819 */ /* 0x000fe200000006ff */
[----:B------:R-:W-:Y:S01]  /*1da0*/  FADD.FTZ R38, -R76, R39 ;  /* 0x000000274c267221 */ /* 0x000fe20000010100 */
[----:B------:R-:W-:Y:S01]  /*1db0*/  SHF.L.U32 R43, R30, 0x10, RZ ;  /* 0x000000101e2b7819 */ /* 0x000fe200000006ff */
[----:B------:R-:W-:Y:S01]  /*1dc0*/  FADD.FTZ R40, -R76, R41 ;  /* 0x000000294c287221 */ /* 0x000fe20000010100 */
[----:B------:R-:W-:Y:S01]  /*1dd0*/  SHF.L.U32 R36, R112, 0x10, RZ ;  /* 0x0000001070247819 */ /* 0x000fe200000006ff */
[----:B-----5:R-:W-:Y:S01]  /*1de0*/  FMUL.FTZ R41, R72, R37 ;  /* 0x0000002548297220 */ /* 0x020fe20000410000 */
[-C--:B------:R-:W-:Y:S01]  /*1df0*/  FMUL.FTZ R38, R38, R113.reuse ;  /* 0x0000007126267220 */ /* 0x080fe20000410000 */
[----:B------:R-:W-:Y:S01]  /*1e00*/  FADD.FTZ R44, -R76, R43 ;  /* 0x0000002b4c2c7221 */ /* 0x000fe20000010100 */
[----:B------:R-:W-:Y:S01]  /*1e10*/  FMUL.FTZ R39, R40, R113 ;  /* 0x0000007128277220 */ /* 0x000fe20000410000 */
[----:B------:R-:W-:Y:S01]  /*1e20*/  SHF.L.U32 R45, R29, 0x10, RZ ;  /* 0x000000101d2d7819 */ /* 0x000fe200000006ff */
[----:B------:R-:W-:Y:S01]  /*1e30*/  FMUL.FTZ R42, R73, R36 ;  /* 0x00000024492a7220 */ /* 0x000fe20000410000 */
[----:B------:R-:W-:Y:S01]  /*1e40*/  FADD.FTZ R43, RZ, R41 ;  /* 0x00000029ff2b7221 */ /* 0x000fe20000010000 */
[----:B------:R-:W-:Y:S01]  /*1e50*/  FFMA.FTZ R40, R38, R41, RZ ;  /* 0x0000002926287223 */ /* 0x000fe200000100ff */
[----:B------:R-:W-:Y:S01]  /*1e60*/  FFMA.FTZ R38, R37, R38, RZ ;  /* 0x0000002625267223 */ /* 0x000fe200000100ff */
[----:B------:R-:W-:Y:S01]  /*1e70*/  FADD.FTZ R46, RZ, R37 ;  /* 0x00000025ff2e7221 */ /* 0x000fe20000010000 */
[----:B------:R-:W-:Y:S01]  /*1e80*/  FADD.FTZ R43, R42, R43 ;  /* 0x0000002b2a2b7221 */ /* 0x000fe20000010000 */
[----:B------:R-:W-:Y:S01]  /*1e90*/  FFMA.FTZ R40, R39, R42, R40 ;  /* 0x0000002a27287223 */ /* 0x000fe20000010028 */
[----:B------:R-:W-:Y:S01]  /*1ea0*/  FMUL.FTZ R42, R72, R45 ;  /* 0x0000002d482a7220 */ /* 0x000fe20000410000 */
[----:B------:R-:W-:Y:S01]  /*1eb0*/  FMUL.FTZ R41, R44, R113 ;  /* 0x000000712c297220 */ /* 0x000fe20000410000 */
[----:B------:R-:W-:Y:S01]  /*1ec0*/  SHF.L.U32 R37, R79, 0x10, RZ ;  /* 0x000000104f257819 */ /* 0x000fe200000006ff */
[----:B------:R-:W-:Y:S01]  /*1ed0*/  FADD.FTZ R46, R45, R46 ;  /* 0x0000002e2d2e7221 */ /* 0x000fe20000010000 */
[----:B------:R-:W-:Y:S01]  /*1ee0*/  FADD.FTZ R43, R43, R42 ;  /* 0x0000002a2b2b7221 */ /* 0x000fe20000010000 */
[----:B------:R-:W-:Y:S01]  /*1ef0*/  FFMA.FTZ R42, R41, R42, R40 ;  /* 0x0000002a292a7223 */ /* 0x000fe20000010028 */
[----:B------:R-:W-:Y:S01]  /*1f00*/  SHF.L.U32 R47, R28, 0x10, RZ ;  /* 0x000000101c2f7819 */ /* 0x000fe200000006ff */
[----:B------:R-:W-:Y:S01]  /*1f10*/  FADD.FTZ R40, -R76, R37 ;  /* 0x000000254c287221 */ /* 0x000fe20000010100 */
[----:B------:R-:W-:Y:S01]  /*1f20*/  FFMA.FTZ R45, R45, R41, R38 ;  /* 0x000000292d2d7223 */ /* 0x000fe20000010026 */
[----:B------:R-:W-:Y:S01]  /*1f30*/  SHF.L.U32 R38, R81, 0x10, RZ ;  /* 0x0000001051267819 */ /* 0x000fe200000006ff */
[----:B------:R-:W-:Y:S01]  /*1f40*/  FFMA.FTZ R39, R36, R39, RZ ;  /* 0x0000002724277223 */ /* 0x000fe200000100ff */
[----:B------:R-:W-:Y:S01]  /*1f50*/  FADD.FTZ R41, RZ, R36 ;  /* 0x00000024ff297221 */ /* 0x000fe20000010000 */
[----:B------:R-:W-:Y:S01]  /*1f60*/  FADD.FTZ R36, -R76, R47 ;  /* 0x0000002f4c247221 */ /* 0x000fe20000010100 */
[-C--:B------:R-:W-:Y:S01]  /*1f70*/  FMUL.FTZ R37, R40, R113.reuse ;  /* 0x0000007128257220 */ /* 0x080fe20000410000 */
[----:B------:R-:W-:Y:S01]  /*1f80*/  SHF.L.U32 R44, R27, 0x10, RZ ;  /* 0x000000101b2c7819 */ /* 0x000fe200000006ff */
[----:B------:R-:W-:Y:S01]  /*1f90*/  FADD.FTZ R41, R38, R41 ;  /* 0x0000002926297221 */ /* 0x000fe20000010000 */
[----:B------:R-:W-:Y:S01]  /*1fa0*/  FMUL.FTZ R49, R36, R113 ;  /* 0x0000007124317220 */ /* 0x000fe20000410000 */
[----:B------:R-:W-:Y:S01]  /*1fb0*/  FFMA.FTZ R39, R38, R37, R39 ;  /* 0x0000002526277223 */ /* 0x000fe20000010027 */
[----:B------:R-:W-:Y:S01]  /*1fc0*/  SHF.L.U32 R47, R82, 0x10, RZ ;  /* 0x00000010522f7819 */ /* 0x000fe200000006ff */
[----:B------:R-:W-:Y:S01]  /*1fd0*/  FMUL.FTZ R38, R73, R38 ;  /* 0x0000002649267220 */ /* 0x000fe20000410000 */
[----:B------:R-:W-:Y:S01]  /*1fe0*/  FADD.FTZ R46, R46, R44 ;  /* 0x0000002c2e2e7221 */ /* 0x000fe20000010000 */
[----:B------:R-:W-:Y:S01]  /*1ff0*/  FFMA.FTZ R45, R44, R49, R45 ;  /* 0x000000312c2d7223 */ /* 0x000fe2000001002d */
[----:B------:R-:W-:Y:S01]  /*2000*/  FMUL.FTZ R44, R72, R44 ;  /* 0x0000002c482c7220 */ /* 0x000fe20000410000 */
[----:B------:R-:W-:Y:S01]  /*2010*/  FADD.FTZ R43, R38, R43 ;  /* 0x0000002b262b7221 */ /* 0x000fe20000010000 */
[----:B------:R-:W-:Y:S01]  /*2020*/  FFMA.FTZ R42, R37, R38, R42 ;  /* 0x00000026252a7223 */ /* 0x000fe2000001002a */
[----:B------:R-:W-:Y:S01]  /*2030*/  FADD.FTZ R38, -R76, R47 ;  /* 0x0000002f4c267221 */ /* 0x000fe20000010100 */
[----:B------:R-:W-:Y:S01]  /*2040*/  SHF.L.U32 R36, R83, 0x10, RZ ;  /* 0x0000001053247819 */ /* 0x000fe200000006ff */
[----:B------:R-:W-:Y:S01]  /*2050*/  FADD.FTZ R40, R43, R44 ;  /* 0x0000002c2b287221 */ /* 0x000fe20000010000 */
[----:B------:R-:W-:Y:S01]  /*2060*/  SHF.L.U32 R43, R26, 0x10, RZ ;  /* 0x000000101a2b7819 */ /* 0x000fe200000006ff */
[----:B------:R-:W-:Y:S01]  /*2070*/  FMUL.FTZ R38, R38, R113 ;  /* 0x0000007126267220 */ /* 0x000fe20000410000 */
[----:B------:R-:W-:Y:S01]  /*2080*/  SHF.L.U32 R47, R84, 0x10, RZ ;  /* 0x00000010542f7819 */ /* 0x000fe200000006ff */
[----:B------:R-:W-:Y:S01]  /*2090*/  FFMA.FTZ R49, R49, R44, R42 ;  /* 0x0000002c31317223 */ /* 0x000fe2000001002a */
[----:B------:R-:W-:Y:S01]  /*20a0*/  FMUL.FTZ R37, R73, R36 ;  /* 0x0000002449257220 */ /* 0x000fe20000410000 */
[----:B------:R-:W-:Y:S01]  /*20b0*/  FADD.FTZ R41, R41, R36 ;  /* 0x0000002429297221 */ /* 0x000fe20000010000 */
[----:B------:R-:W-:Y:S01]  /*20c0*/  FFMA.FTZ R39, R36, R38, R39 ;  /* 0x0000002624277223 */ /* 0x000fe20000010027 */
[C---:B------:R-:W-:Y:S01]  /*20d0*/  FADD.FTZ R42, -R76.reuse, R43 ;  /* 0x0000002b4c2a7221 */ /* 0x040fe20000010100 */
[----:B------:R-:W-:Y:S01]  /*20e0*/  SHF.L.U32 R36, R25, 0x10, RZ ;  /* 0x0000001019247819 */ /* 0x000fe200000006ff */
[----:B------:R-:W-:Y:S01]  /*20f0*/  FADD.FTZ R44, -R76, R47 ;  /* 0x0000002f4c2c7221 */ /* 0x000fe20000010100 */
[----:B------:R-:W-:Y:S01]  /*2100*/  FFMA.FTZ R49, R38, R37, R49 ;  /* 0x0000002526317223 */ /* 0x000fe20000010031 */
[----:B------:R-:W-:Y:S01]  /*2110*/  SHF.L.U32 R38, R85, 0x10, RZ ;  /* 0x0000001055267819 */ /* 0x000fe200000006ff */
[----:B------:R-:W-:Y:S01]  /*2120*/  FADD.FTZ R40, R37, R40 ;  /* 0x0000002825287221 */ /* 0x000fe20000010000 */
[-C--:B------:R-:W-:Y:S01]  /*2130*/  FMUL.FTZ R42, R42, R113.reuse ;  /* 0x000000712a2a7220 */ /* 0x080fe20000410000 */
[----:B------:R-:W-:Y:S01]  /*2140*/  SHF.L.U32 R47, R24, 0x10, RZ ;  /* 0x00000010182f7819 */ /* 0x000fe200000006ff */
[----:B------:R-:W-:Y:S01]  /*2150*/  FMUL.FTZ R44, R44, R113 ;  /* 0x000000712c2c7220 */ /* 0x000fe20000410000 */
[----:B------:R-:W-:Y:S01]  /*2160*/  FMUL.FTZ R37, R72, R36 ;  /* 0x0000002448257220 */ /* 0x000fe20000410000 */
[----:B------:R-:W-:Y:S01]  /*2170*/  FADD.FTZ R46, R46, R36 ;  /* 0x000000242e2e7221 */ /* 0x000fe20000010000 */
[----:B------:R-:W-:Y:S01]  /*2180*/  FFMA.FTZ R45, R36, R42, R45 ;  /* 0x0000002a242d7223 */ /* 0x000fe2000001002d */
        /* <DEDUP_REMOVED lines=8> */
[----:B------:R-:W-:Y:S01]  /*2210*/  FFMA.FTZ R49, R44, R43, R49 ;  /* 0x0000002b2c317223 */ /* 0x000fe20000010031 */
[----:B------:R-:W-:Y:S01]  /*2220*/  FMUL.FTZ R38, R38, R113 ;  /* 0x0000007126267220 */ /* 0x000fe20000410000 */
[----:B------:R-:W-:Y:S01]  /*2230*/  SHF.L.U32 R37, R86, 0x10, RZ ;  /* 0x0000001056257819 */ /* 0x000fe200000006ff */
[----:B------:R-:W-:Y:S01]  /*2240*/  FMUL.FTZ R43, R72, R36 ;  /* 0x00000024482b7220 */ /* 0x000fe20000410000 */
[----:B------:R-:W-:Y:S01]  /*2250*/  FADD.FTZ R46, R46, R36 ;  /* 0x000000242e2e7221 */ /* 0x000fe20000010000 */
[----:B------:R-:W-:Y:S01]  /*2260*/  FFMA.FTZ R45, R36, R38, R45 ;  /* 0x00000026242d7223 */ /* 0x000fe2000001002d */
[----:B------:R-:W-:Y:S01]  /*2270*/  SHF.L.U32 R47, R22, 0x10, RZ ;  /* 0x00000010162f7819 */ /* 0x000fe200000006ff */
[----:B------:R-:W-:Y:S01]  /*2280*/  FFMA.FTZ R49, R38, R43, R49 ;  /* 0x0000002b26317223 */ /* 0x000fe20000010031 */
[----:B------:R-:W-:Y:S01]  /*2290*/  SHF.L.U32 R36, R87, 0x10, RZ ;  /* 0x0000001057247819 */ /* 0x000fe200000006ff */
[----:B------:R-:W-:Y:S01]  /*22a0*/  FADD.FTZ R38, -R76, R37 ;  /* 0x000000254c267221 */ /* 0x000fe20000010100 */
[----:B------:R-:W-:Y:S01]  /*22b0*/  FADD.FTZ R40, R40, R43 ;  /* 0x0000002b28287221 */ /* 0x000fe20000010000 */
[----:B------:R-:W-:Y:S01]  /*22c0*/  SHF.L.U32 R42, R21, 0x10, RZ ;  /* 0x00000010152a7819 */ /* 0x000fe200000006ff */
[----:B------:R-:W-:Y:S01]  /*22d0*/  FADD.FTZ R44, -R76, R47 ;  /* 0x0000002f4c2c7221 */ /* 0x000fe20000010100 */
[-C--:B------:R-:W-:Y:S01]  /*22e0*/  FMUL.FTZ R38, R38, R113.reuse ;  /* 0x0000007126267220 */ /* 0x080fe20000410000 */
[----:B------:R-:W-:Y:S01]  /*22f0*/  SHF.L.U32 R43, R88, 0x10, RZ ;  /* 0x00000010582b7819 */ /* 0x000fe200000006ff */
[----:B------:R-:W-:Y:S01]  /*2300*/  FMUL.FTZ R37, R73, R36 ;  /* 0x0000002449257220 */ /* 0x000fe20000410000 */
[----:B------:R-:W-:Y:S01]  /*2310*/  FMUL.FTZ R44, R44, R113 ;  /* 0x000000712c2c7220 */ /* 0x000fe20000410000 */
[----:B------:R-:W-:Y:S01]  /*2320*/  FFMA.FTZ R39, R36, R38, R39 ;  /* 0x0000002624277223 */ /* 0x000fe20000010027 */
[----:B------:R-:W-:Y:S01]  /*2330*/  FMUL.FTZ R47, R72, R42 ;  /* 0x0000002a482f7220 */ /* 0x000fe20000410000 */
[----:B------:R-:W-:Y:S01]  /*2340*/  FADD.FTZ R40, R37, R40 ;  /* 0x0000002825287221 */ /* 0x000fe20000010000 */
[----:B------:R-:W-:Y:S01]  /*2350*/  FFMA.FTZ R49, R38, R37, R49 ;  /* 0x0000002526317223 */ /* 0x000fe20000010031 */
[----:B------:R-:W-:Y:S01]  /*2360*/  FADD.FTZ R38, -R76, R43 ;  /* 0x0000002b4c267221 */ /* 0x000fe20000010100 */
[----:B------:R-:W-:Y:S01]  /*2370*/  FADD.FTZ R41, R41, R36 ;  /* 0x0000002429297221 */ /* 0x000fe20000010000 */
[----:B------:R-:W-:Y:S01]  /*2380*/  SHF.L.U32 R36, R89, 0x10, RZ ;  /* 0x0000001059247819 */ /* 0x000fe200000006ff */
[----:B------:R-:W-:Y:S01]  /*2390*/  FADD.FTZ R40, R40, R47 ;  /* 0x0000002f28287221 */ /* 0x000fe20000010000 */
[----:B------:R-:W-:Y:S01]  /*23a0*/  FFMA.FTZ R49, R44, R47, R49 ;  /* 0x0000002f2c317223 */ /* 0x000fe20000010031 */
[----:B------:R-:W-:Y:S01]  /*23b0*/  FMUL.FTZ R38, R38, R113 ;  /* 0x0000007126267220 */ /* 0x000fe20000410000 */
[----:B------:R-:W-:Y:S01]  /*23c0*/  SHF.L.U32 R43, R20, 0x10, RZ ;  /* 0x00000010142b7819 */ /* 0x000fe200000006ff */
[----:B------:R-:W-:Y:S01]  /*23d0*/  FMUL.FTZ R37, R73, R36 ;  /* 0x0000002449257220 */ /* 0x000fe20000410000 */
[----:B------:R-:W-:Y:S01]  /*23e0*/  SHF.L.U32 R47, R90, 0x10, RZ ;  /* 0x000000105a2f7819 */ /* 0x000fe200000006ff */
[----:B------:R-:W-:Y:S01]  /*23f0*/  FADD.FTZ R46, R46, R42 ;  /* 0x0000002a2e2e7221 */ /* 0x000fe20000010000 */
[----:B------:R-:W-:Y:S01]  /*2400*/  FFMA.FTZ R45, R42, R44, R45 ;  /* 0x0000002c2a2d7223 */ /* 0x000fe2000001002d */
        /* <DEDUP_REMOVED lines=88> */
[----:B------:R-:W-:Y:S01]  /*2990*/  FMUL.FTZ R37, R73, R36 ;  /* 0x0000002449257220 */ /* 0x000fe20000410000 */
[----:B------:R-:W-:Y:S01]  /*29a0*/  FMUL.FTZ R38, R38, R113 ;  /* 0x0000007126267220 */ /* 0x000fe20000410000 */
[----:B------:R-:W-:Y:S01]  /*29b0*/  SHF.L.U32 R43, R100, 0x10, RZ ;  /* 0x00000010642b7819 */ /* 0x000fe200000006ff */
[----:B------:R-:W-:Y:S01]  /*29c0*/  FADD.FTZ R44, -R76, R47 ;  /* 0x0000002f4c2c7221 */ /* 0x000fe20000010100 */
[----:B------:R-:W-:Y:S01]  /*29d0*/  FMUL.FTZ R47, R72, R42 ;  /* 0x0000002a482f7220 */ /* 0x000fe20000410000 */
[----:B------:R-:W-:Y:S01]  /*29e0*/  FFMA.FTZ R39, R36, R38, R39 ;  /* 0x0000002624277223 */ /* 0x000fe20000010027 */
[----:B------:R-:W-:Y:S01]  /*29f0*/  FFMA.FTZ R49, R38, R37, R49 ;  /* 0x0000002526317223 */ /* 0x000fe20000010031 */
[----:B------:R-:W-:Y:S01]  /*2a00*/  FMUL.FTZ R44, R44, R113 ;  /* 0x000000712c2c7220 */ /* 0x000fe20000410000 */
[----:B------:R-:W-:Y:S01]  /*2a10*/  FADD.FTZ R40, R37, R40 ;  /* 0x0000002825287221 */ /* 0x000fe20000010000 */
[----:B------:R-:W-:Y:S01]  /*2a20*/  FADD.FTZ R38, -R76, R43 ;  /* 0x0000002b4c267221 */ /* 0x000fe20000010100 */
[----:B------:R-:W-:Y:S01]  /*2a30*/  FADD.FTZ R41, R41, R36 ;  /* 0x0000002429297221 */ /* 0x000fe20000010000 */
[----:B------:R-:W-:Y:S01]  /*2a40*/  SHF.L.U32 R36, R101, 0x10, RZ ;  /* 0x0000001065247819 */ /* 0x000fe200000006ff */
[----:B------:R-:W-:Y:S01]  /*2a50*/  FADD.FTZ R40, R40, R47 ;  /* 0x0000002f28287221 */ /* 0x000fe20000010000 */
[----:B------:R-:W-:Y:S01]  /*2a60*/  FFMA.FTZ R49, R44, R47, R49 ;  /* 0x0000002f2c317223 */ /* 0x000fe20000010031 */
[----:B------:R-:W-:Y:S01]  /*2a70*/  FMUL.FTZ R38, R38, R113 ;  /* 0x0000007126267220 */ /* 0x000fe20000410000 */
[----:B------:R-:W-:Y:S01]  /*2a80*/  SHF.L.U32 R43, R8, 0x10, RZ ;  /* 0x00000010082b7819 */ /* 0x000fe200000006ff */
[----:B------:R-:W-:Y:S01]  /*2a90*/  FADD.FTZ R46, R46, R42 ;  /* 0x0000002a2e2e7221 */ /* 0x000fe20000010000 */
        /* <DEDUP_REMOVED lines=9> */
[----:B------:R-:W-:Y:S01]  /*2b30*/  FADD.FTZ R40, R37, R40 ;  /* 0x0000002825287221 */ /* 0x000fe20000010000 */
[----:B------:R-:W-:Y:S01]  /*2b40*/  SHF.L.U32 R38, R103, 0x10, RZ ;  /* 0x0000001067267819 */ /* 0x000fe200000006ff */
        /* <DEDUP_REMOVED lines=11> */
[----:B------:R-:W-:Y:S01]  /*2c00*/  SHF.L.U32 R36, R5, 0x10, RZ ;  /* 0x0000001005247819 */ /* 0x000fe200000006ff */
[----:B------:R-:W-:Y:S01]  /*2c10*/  FADD.FTZ R38, -R76, R47 ;  /* 0x0000002f4c267221 */ /* 0x000fe20000010100 */
[----:B------:R-:W-:Y:S01]  /*2c20*/  FADD.FTZ R40, R43, R40 ;  /* 0x000000282b287221 */ /* 0x000fe20000010000 */
[----:B------:R-:W-:Y:S01]  /*2c30*/  FFMA.FTZ R49, R44, R43, R49 ;  /* 0x0000002b2c317223 */ /* 0x000fe20000010031 */
[----:B------:R-:W-:Y:S01]  /*2c40*/  SHF.L.U32 R37, R104, 0x10, RZ ;  /* 0x0000001068257819 */ /* 0x000fe200000006ff */
[----:B------:R-:W-:Y:S01]  /*2c50*/  FMUL.FTZ R38, R38, R113 ;  /* 0x0000007126267220 */ /* 0x000fe20000410000 */
[----:B------:R-:W-:Y:S01]  /*2c60*/  FMUL.FTZ R43, R72, R36 ;  /* 0x00000024482b7220 */ /* 0x000fe20000410000 */
[----:B------:R-:W-:Y:S01]  /*2c70*/  FADD.FTZ R46, R46, R36 ;  /* 0x000000242e2e7221 */ /* 0x000fe20000010000 */
[----:B------:R-:W-:Y:S01]  /*2c80*/  SHF.L.U32 R42, R3, 0x10, RZ ;  /* 0x00000010032a7819 */ /* 0x000fe200000006ff */
[----:B------:R-:W-:Y:S01]  /*2c90*/  FFMA.FTZ R45, R36, R38, R45 ;  /* 0x00000026242d7223 */ /* 0x000fe2000001002d */
[----:B------:R-:W-:Y:S01]  /*2ca0*/  FADD.FTZ R40, R40, R43 ;  /* 0x0000002b28287221 */ /* 0x000fe20000010000 */
[----:B------:R-:W-:Y:S01]  /*2cb0*/  FFMA.FTZ R49, R38, R43, R49 ;  /* 0x0000002b26317223 */ /* 0x000fe20000010031 */
[----:B------:R-:W-:Y:S01]  /*2cc0*/  SHF.L.U32 R36, R105, 0x10, RZ ;  /* 0x0000001069247819 */ /* 0x000fe200000006ff */
[----:B------:R-:W-:Y:S01]  /*2cd0*/  FADD.FTZ R38, -R76, R37 ;  /* 0x000000254c267221 */ /* 0x000fe20000010100 */
[----:B------:R-:W-:Y:S01]  /*2ce0*/  SHF.L.U32 R43, R4, 0x10, RZ ;  /* 0x00000010042b7819 */ /* 0x000fe200000006ff */
[----:B------:R-:W-:Y:S01]  /*2cf0*/  FADD.FTZ R46, R46, R42 ;  /* 0x0000002a2e2e7221 */ /* 0x000fe20000010000 */
[----:B------:R-:W-:Y:S01]  /*2d00*/  SHF.L.U32 R47, R106, 0x10, RZ ;  /* 0x000000106a2f7819 */ /* 0x000fe200000006ff */
[----:B------:R-:W-:Y:S01]  /*2d10*/  FMUL.FTZ R37, R73, R36 ;  /* 0x0000002449257220 */ /* 0x000fe20000410000 */
[----:B------:R-:W-:Y:S01]  /*2d20*/  FMUL.FTZ R38, R38, R113 ;  /* 0x0000007126267220 */ /* 0x000fe20000410000 */
[----:B------:R-:W-:Y:S01]  /*2d30*/  FADD.FTZ R44, -R76, R43 ;  /* 0x0000002b4c2c7221 */ /* 0x000fe20000010100 */
[----:B------:R-:W-:Y:S01]  /*2d40*/  SHF.L.U32 R43, R2, 0x10, RZ ;  /* 0x00000010022b7819 */ /* 0x000fe200000006ff */
[----:B------:R-:W-:Y:S01]  /*2d50*/  FADD.FTZ R40, R37, R40 ;  /* 0x0000002825287221 */ /* 0x000fe20000010000 */
[----:B------:R-:W-:Y:S01]  /*2d60*/  FFMA.FTZ R49, R38, R37, R49 ;  /* 0x0000002526317223 */ /* 0x000fe20000010031 */
[----:B------:R-:W-:Y:S01]  /*2d70*/  FMUL.FTZ R50, R44, R113 ;  /* 0x000000712c327220 */ /* 0x000fe20000410000 */
[----:B------:R-:W-:Y:S01]  /*2d80*/  FMUL.FTZ R37, R72, R42 ;  /* 0x0000002a48257220 */ /* 0x000fe20000410000 */
[----:B------:R-:W-:Y:S01]  /*2d90*/  SHF.L.U32 R44, R107, 0x10, RZ ;  /* 0x000000106b2c7819 */ /* 0x000fe200000006ff */
[----:B------:R-:W-:Y:S01]  /*2da0*/  FADD.FTZ R48, -R76, R47 ;  /* 0x0000002f4c307221 */ /* 0x000fe20000010100 */
[----:B------:R-:W-:Y:S01]  /*2db0*/  FFMA.FTZ R39, R36, R38, R39 ;  /* 0x0000002624277223 */ /* 0x000fe20000010027 */
[----:B------:R-:W-:Y:S01]  /*2dc0*/  FADD.FTZ R40, R40, R37 ;  /* 0x0000002528287221 */ /* 0x000fe20000010000 */
[----:B------:R-:W-:Y:S01]  /*2dd0*/  FFMA.FTZ R49, R50, R37, R49 ;  /* 0x0000002532317223 */ /* 0x000fe20000010031 */
[----:B------:R-:W-:Y:S01]  /*2de0*/  FMUL.FTZ R37, R73, R44 ;  /* 0x0000002c49257220 */ /* 0x000fe20000410000 */
[----:B------:R-:W-:Y:S01]  /*2df0*/  FMUL.FTZ R48, R48, R113 ;  /* 0x0000007130307220 */ /* 0x000fe20000410000 */
[----:B------:R-:W-:Y:S01]  /*2e00*/  SHF.L.U32 R52, R0, 0x10, RZ ;  /* 0x0000001000347819 */ /* 0x000fe200000006ff */
[----:B------:R-:W-:Y:S01]  /*2e10*/  FADD.FTZ R38, -R76, R43 ;  /* 0x0000002b4c267221 */ /* 0x000fe20000010100 */
[----:B------:R-:W-:Y:S01]  /*2e20*/  FADD.FTZ R40, R37, R40 ;  /* 0x0000002825287221 */ /* 0x000fe20000010000 */
[----:B------:R-:W-:Y:S01]  /*2e30*/  FFMA.FTZ R49, R48, R37, R49 ;  /* 0x0000002530317223 */ /* 0x000fe20000010031 */
[----:B------:R-:W-:Y:S01]  /*2e40*/  SHF.L.U32 R37, R108, 0x10, RZ ;  /* 0x000000106c257819 */ /* 0x000fe200000006ff */
[----:B------:R-:W-:Y:S01]  /*2e50*/  FADD.FTZ R41, R41, R36 ;  /* 0x0000002429297221 */ /* 0x000fe20000010000 */
[----:B------:R-:W-:Y:S01]  /*2e60*/  SHF.L.U32 R36, R109, 0x10, RZ ;  /* 0x000000106d247819 */ /* 0x000fe200000006ff */
[----:B------:R-:W-:Y:S01]  /*2e70*/  FMUL.FTZ R43, R72, R52 ;  /* 0x00000034482b7220 */ /* 0x000fe20000410000 */
[----:B------:R-:W-:Y:S01]  /*2e80*/  FMUL.FTZ R56, R38, R113 ;  /* 0x0000007126387220 */ /* 0x000fe20000410000 */
[----:B------:R-:W-:Y:S01]  /*2e90*/  FADD.FTZ R38, -R76, R37 ;  /* 0x000000254c267221 */ /* 0x000fe20000010100 */
[----:B------:R-:W-:Y:S01]  /*2ea0*/  FFMA.FTZ R45, R42, R50, R45 ;  /* 0x000000322a2d7223 */ /* 0x000fe2000001002d */
[----:B------:R-:W-:Y:S01]  /*2eb0*/  FADD.FTZ R40, R40, R43 ;  /* 0x0000002b28287221 */ /* 0x000fe20000010000 */
[----:B------:R-:W-:Y:S01]  /*2ec0*/  FMUL.FTZ R37, R73, R36 ;  /* 0x0000002449257220 */ /* 0x000fe20000410000 */
[----:B------:R-:W-:Y:S01]  /*2ed0*/  FFMA.FTZ R49, R56, R43, R49 ;  /* 0x0000002b38317223 */ /* 0x000fe20000010031 */
[----:B------:R-:W-:Y:S01]  /*2ee0*/  FMUL.FTZ R38, R38, R113 ;  /* 0x0000007126267220 */ /* 0x000fe20000410000 */
[----:B------:R-:W-:Y:S01]  /*2ef0*/  FADD.FTZ R41, R41, R44 ;  /* 0x0000002c29297221 */ /* 0x000fe20000010000 */
[----:B------:R-:W-:Y:S01]  /*2f00*/  FFMA.FTZ R39, R44, R48, R39 ;  /* 0x000000302c277223 */ /* 0x000fe20000010027 */
[----:B------:R-:W-:Y:S01]  /*2f10*/  FADD.FTZ R40, R37, R40 ;  /* 0x0000002825287221 */ /* 0x000fe20000010000 */
[----:B------:R-:W-:Y:S01]  /*2f20*/  FADD.FTZ R54, R46, R52 ;  /* 0x000000342e367221 */ /* 0x000fe20000010000 */
[----:B------:R-:W-:Y:S01]  /*2f30*/  FFMA.FTZ R37, R38, R37, R49 ;  /* 0x0000002526257223 */ /* 0x000fe20000010031 */
[----:B------:R-:W-:Y:S01]  /*2f40*/  FFMA.FTZ R52, R52, R56, R45 ;  /* 0x0000003834347223 */ /* 0x000fe2000001002d */
[----:B------:R-:W-:Y:S01]  /*2f50*/  FADD.FTZ R55, R41, R36 ;  /* 0x0000002429377221 */ /* 0x000fe20000010000 */
[----:B------:R-:W-:Y:S01]  /*2f60*/  FFMA.FTZ R53, R36, R38, R39 ;  /* 0x0000002624357223 */ /* 0x000fe20000010027 */
[----:B------:R-:W-:Y:S06]  /*2f70*/  BRA `(.L_x_97) ;  /* 0x0000002400007947 */ /* 0x000fec0003800000 */
.L_x_96:
[----:B------:R-:W-:Y:S02]  /*2f80*/  SHF.L.U32 R37, R32, 0x10, RZ ;  /* 0x0000001020257819 */ /* 0x000fe400000006ff */
[----:B------:R-:W-:Y:S02]  /*2f90*/  SHF.L.U32 R39, R77, 0x10, RZ ;  /* 0x000000104d277819 */ /* 0x000fe400000006ff */
[----:B------:R-:W-:Y:S01]  /*2fa0*/  SHF.L.U32 R41, R30, 0x10, RZ ;  /* 0x000000101e297819 */ /* 0x000fe200000006ff */
[----:B------:R-:W-:Y:S01]  /*2fb0*/  FADD.FTZ R36, -R76, R37 ;  /* 0x000000254c247221 */ /* 0x000fe20000010100 */
[----:B------:R-:W-:Y:S02]  /*2fc0*/  SHF.L.U32 R43, R28, 0x10, RZ ;  /* 0x000000101c2b7819 */ /* 0x000fe400000006ff */
[----:B------:R-:W-:Y:S01]  /*2fd0*/  SHF.L.U32 R49, R82, 0x10, RZ ;  /* 0x0000001052317819 */ /* 0x000fe200000006ff */
[----:B------:R-:W-:Y:S01]  /*2fe0*/  FMUL.FTZ R37, R36, R113 ;  /* 0x0000007124257220 */ /* 0x000fe20000410000 */
[C---:B------:R-:W-:Y:S01]  /*2ff0*/  FADD.FTZ R36, -R76.reuse, R39 ;  /* 0x000000274c247221 */ /* 0x040fe20000010100 */
[----:B------:R-:W-:Y:S01]  /*3000*/  FADD.FTZ R42, -R76, R41 ;  /* 0x000000294c2a7221 */ /* 0x000fe20000010100 */
[----:B------:R-:W-:Y:S01]  /*3010*/  SHF.L.U32 R41, R79, 0x10, RZ ;  /* 0x000000104f297819 */ /* 0x000fe200000006ff */
[--C-:B-----5:R-:W-:Y:S01]  /*3020*/  FFMA.FTZ R46, R72, R37, R70.reuse ;  /* 0x00000025482e7223 */ /* 0x120fe20000010046 */
[-C--:B------:R-:W-:Y:S01]  /*3030*/  FMUL.FTZ R36, R36, R113.reuse ;  /* 0x0000007124247220 */ /* 0x080fe20000410000 */
[----:B------:R-:W-:Y:S01]  /*3040*/  FMUL.FTZ R45, R42, R113 ;  /* 0x000000712a2d7220 */ /* 0x000fe20000410000 */
[C---:B------:R-:W-:Y:S01]  /*3050*/  FADD.FTZ R42, -R76.reuse, R43 ;  /* 0x0000002b4c2a7221 */ /* 0x040fe20000010100 */
[----:B------:R-:W-:Y:S01]  /*3060*/  FADD.FTZ R44, -R76, R41 ;  /* 0x000000294c2c7221 */ /* 0x000fe20000010100 */
[----:B------:R-:W-:Y:S01]  /*3070*/  FFMA.FTZ R47, R73, R36, R71 ;  /* 0x00000024492f7223 */ /* 0x000fe20000010047 */
[--C-:B------:R-:W-:Y:S01]  /*3080*/  FFMA.FTZ R56, R72, R45, R70.reuse ;  /* 0x0000002d48387223 */ /* 0x100fe20000010046 */
[----:B------:R-:W-:Y:S01]  /*3090*/  SHF.L.U32 R51, R26, 0x10, RZ ;  /* 0x000000101a337819 */ /* 0x000fe200000006ff */
[----:B------:R-:W-:Y:S01]  /*30a0*/  FMUL.FTZ R38, R46, -1.4426950216293334961 ;  /* 0xbfb8aa3b2e267820 */ /* 0x000fe20000410000 */
[----:B------:R-:W-:Y:S01]  /*30b0*/  FMUL.FTZ R39, R47, -1.4426950216293334961 ;  /* 0xbfb8aa3b2f277820 */ /* 0x000fe20000410000 */
[----:B------:R-:W-:Y:S01]  /*30c0*/  FMUL.FTZ R41, R56, -1.4426950216293334961 ;  /* 0xbfb8aa3b38297820 */ /* 0x000fe20000410000 */
[-C--:B------:R-:W-:Y:S01]  /*30d0*/  FMUL.FTZ R43, R42, R113.reuse ;  /* 0x000000712a2b7220 */ /* 0x080fe20000410000 */
[----:B------:R0:W-:Y:S01]  /*30e0*/  MUFU.EX2 R40, R38 ;  /* 0x0000002600287308 */ /* 0x0001e20000000800 */
[----:B------:R-:W-:Y:S01]  /*30f0*/  FMUL.FTZ R44, R44, R113 ;  /* 0x000000712c2c7220 */ /* 0x000fe20000410000 */
[C---:B------:R-:W-:Y:S01]  /*3100*/  FADD.FTZ R42, -R76.reuse, R49 ;  /* 0x000000314c2a7221 */ /* 0x040fe20000010100 */
[----:B------:R-:W-:Y:S01]  /*3110*/  FADD.FTZ R48, -R76, R51 ;  /* 0x000000334c307221 */ /* 0x000fe20000010100 */
[----:B------:R-:W-:Y:S01]  /*3120*/  FFMA.FTZ R62, R72, R43, R70 ;  /* 0x0000002b483e7223 */ /* 0x000fe20000010046 */
[C-C-:B------:R-:W-:Y:S01]  /*3130*/  FFMA.FTZ R58, R73.reuse, R44, R71.reuse ;  /* 0x0000002c493a7223 */ /* 0x140fe20000010047 */
[----:B------:R-:W-:Y:S01]  /*3140*/  FMUL.FTZ R42, R42, R113 ;  /* 0x000000712a2a7220 */ /* 0x000fe20000410000 */
[----:B------:R-:W-:Y:S01]  /*3150*/  SHF.L.U32 R49, R84, 0x10, RZ ;  /* 0x0000001054317819 */ /* 0x000fe200000006ff */
[----:B------:R1:W2:Y:S01]  /*3160*/  MUFU.EX2 R55, R39 ;  /* 0x0000002700377308 */ /* 0x0002a20000000800 */
[----:B0-----:R-:W-:Y:S01]  /*3170*/  FMUL.FTZ R38, R58, -1.4426950216293334961 ;  /* 0xbfb8aa3b3a267820 */ /* 0x001fe20000410000 */
[----:B------:R-:W-:Y:S01]  /*3180*/  FFMA.FTZ R53, R73, R42, R71 ;  /* 0x0000002a49357223 */ /* 0x000fe20000010047 */
[----:B------:R-:W-:-:S02]  /*3190*/  SHF.L.U32 R67, R24, 0x10, RZ ;  /* 0x0000001018437819 */ /* 0x000fc400000006ff */
[----:B------:R-:W-:Y:S01]  /*31a0*/  SHF.L.U32 R111, R31, 0x10, RZ ;  /* 0x000000101f6f7819 */ /* 0x000fe200000006ff */
[----:B------:R-:W-:Y:S01]  /*31b0*/  FMUL.FTZ R50, R53, -1.4426950216293334961 ;  /* 0xbfb8aa3b35327820 */ /* 0x000fe20000410000 */
[----:B------:R-:W-:Y:S01]  /*31c0*/  SHF.L.U32 R74, R112, 0x10, RZ ;  /* 0x00000010704a7819 */ /* 0x000fe200000006ff */
[----:B------:R0:W-:Y:S01]  /*31d0*/  MUFU.EX2 R57, R41 ;  /* 0x0000002900397308 */ /* 0x0001e20000000800 */
[----:B-1----:R-:W-:Y:S01]  /*31e0*/  FMUL.FTZ R39, R62, -1.4426950216293334961 ;  /* 0xbfb8aa3b3e277820 */ /* 0x002fe20000410000 */
[----:B------:R-:W-:Y:S02]  /*31f0*/  SHF.L.U32 R114, R29, 0x10, RZ ;  /* 0x000000101d727819 */ /* 0x000fe400000006ff */
[----:B------:R-:W-:Y:S02]  /*3200*/  SHF.L.U32 R121, R81, 0x10, RZ ;  /* 0x0000001051797819 */ /* 0x000fe400000006ff */
[----:B------:R-:W-:Y:S02]  /*3210*/  SHF.L.U32 R123, R91, 0x10, RZ ;  /* 0x000000105b7b7819 */ /* 0x000fe400000006ff */
[----:B------:R-:W-:Y:S01]  /*3220*/  MUFU.EX2 R61, R39 ;  /* 0x00000027003d7308 */ /* 0x000fe20000000800 */
[----:B0-----:R-:W-:Y:S01]  /*3230*/  FMUL.FTZ R41, R48, R113 ;  /* 0x0000007130297220 */ /* 0x001fe20000410000 */
[----:B------:R-:W-:Y:S01]  /*3240*/  FADD.FTZ R48, -R76, R49 ;  /* 0x000000314c307221 */ /* 0x000fe20000010100 */
[----:B--2---:R-:W-:-:S02]  /*3250*/  FADD.FTZ R55, R55, 1 ;  /* 0x3f80000037377421 */ /* 0x004fc40000010000 */
[----:B------:R-:W-:-:S03]  /*3260*/  FFMA.FTZ R51, R72, R41, R70 ;  /* 0x0000002948337223 */ /* 0x000fc60000010046 */
[----:B------:R0:W1:Y:S01]  /*3270*/  MUFU.EX2 R60, R38 ;  /* 0x00000026003c7308 */ /* 0x0000620000000800 */
[----:B------:R-:W-:-:S07]  /*3280*/  FMUL.FTZ R59, R51, -1.4426950216293334961 ;  /* 0xbfb8aa3b333b7820 */ /* 0x000fce0000410000 */
[----:B------:R2:W3:Y:S01]  /*3290*/  MUFU.EX2 R65, R50 ;  /* 0x0000003200417308 */ /* 0x0004e20000000800 */
[----:B0-----:R-:W-:Y:S01]  /*32a0*/  FMUL.FTZ R38, R48, R113 ;  /* 0x0000007130267220 */ /* 0x001fe20000410000 */
[----:B------:R-:W-:-:S03]  /*32b0*/  FADD.FTZ R48, -R76, R67 ;  /* 0x000000434c307221 */ /* 0x000fc60000010100 */
[----:B------:R-:W-:Y:S01]  /*32c0*/  FFMA.FTZ R49, R73, R38, R71 ;  /* 0x0000002649317223 */ /* 0x000fe20000010047 */
[----:B------:R-:W-:Y:S02]  /*32d0*/  FMUL.FTZ R39, R48, R113 ;  /* 0x0000007130277220 */ /* 0x000fe40000410000 */
[----:B------:R0:W4:Y:S01]  /*32e0*/  MUFU.EX2 R66, R59 ;  /* 0x0000003b00427308 */ /* 0x0001220000000800 */
[----:B--2---:R-:W-:Y:S01]  /*32f0*/  FADD.FTZ R50, R40, 1 ;  /* 0x3f80000028327421 */ /* 0x004fe20000010000 */
[----:B------:R-:W-:Y:S01]  /*3300*/  FMUL.FTZ R64, R49, -1.4426950216293334961 ;  /* 0xbfb8aa3b31407820 */ /* 0x000fe20000410000 */
[----:B-1----:R-:W-:Y:S01]  /*3310*/  FADD.FTZ R60, R60, 1 ;  /* 0x3f8000003c3c7421 */ /* 0x002fe20000010000 */
[----:B------:R-:W-:-:S04]  /*3320*/  FFMA.FTZ R48, R72, R39, R70 ;  /* 0x0000002748307223 */ /* 0x000fc80000010046 */
[----:B------:R1:W2:Y:S01]  /*3330*/  MUFU.RCP R54, R50 ;  /* 0x0000003200367308 */ /* 0x0002a20000001000 */
[----:B0-----:R-:W-:Y:S01]  /*3340*/  FADD.FTZ R59, R57, 1 ;  /* 0x3f800000393b7421 */ /* 0x001fe20000010000 */
[----:B------:R-:W-:Y:S01]  /*3350*/  SHF.L.U32 R57, R86, 0x10, RZ ;  /* 0x0000001056397819 */ /* 0x000fe200000006ff */
[----:B---3--:R-:W-:Y:S01]  /*3360*/  FADD.FTZ R65, R65, 1 ;  /* 0x3f80000041417421 */ /* 0x008fe20000010000 */
[----:B------:R-:W-:-:S03]  /*3370*/  FMUL.FTZ R52, R48, -1.4426950216293334961 ;  /* 0xbfb8aa3b30347820 */ /* 0x000fc60000410000 */
[----:B------:R-:W-:Y:S01]  /*3380*/  FADD.FTZ R40, -R76, R57 ;  /* 0x000000394c287221 */ /* 0x000fe20000010100 */
[----:B------:R-:W0:Y:S01]  /*3390*/  MUFU.RCP R55, R55 ;  /* 0x0000003700377308 */ /* 0x000e220000001000 */
[----:B----4-:R-:W-:Y:S02]  /*33a0*/  FADD.FTZ R66, R66, 1 ;  /* 0x3f80000042427421 */ /* 0x010fe40000010000 */
[----:B------:R-:W-:-:S04]  /*33b0*/  FMUL.FTZ R40, R40, R113 ;  /* 0x0000007128287220 */ /* 0x000fc80000410000 */
[----:B-1----:R-:W-:Y:S01]  /*33c0*/  FFMA.FTZ R50, R73, R40, R71 ;  /* 0x0000002849327223 */ /* 0x002fe20000010047 */
[----:B------:R-:W1:Y:S01]  /*33d0*/  MUFU.RCP R59, R59 ;  /* 0x0000003b003b7308 */ /* 0x000e620000001000 */
[----:B--2---:R-:W-:Y:S01]  /*33e0*/  FMUL.FTZ R111, R111, R54 ;  /* 0x000000366f6f7220 */ /* 0x004fe20000410000 */
[----:B------:R-:W-:Y:S01]  /*33f0*/  FADD.FTZ R57, -R54, 1 ;  /* 0x3f80000036397421 */ /* 0x000fe20000010100 */
[----:B------:R-:W-:-:S03]  /*3400*/  FMUL.FTZ R67, R50, -1.4426950216293334961 ;  /* 0xbfb8aa3b32437820 */ /* 0x000fc60000410000 */
[----:B------:R-:W-:Y:S02]  /*3410*/  FFMA.FTZ R46, R46, R57, 1 ;  /* 0x3f8000002e2e7423 */ /* 0x000fe40000010039 */
[----:B------:R2:W3:Y:S01]  /*3420*/  MUFU.EX2 R75, R64 ;  /* 0x00000040004b7308 */ /* 0x0004e20000000800 */
[----:B0-----:R-:W-:Y:S01]  /*3430*/  FMUL.FTZ R74, R74, R55 ;  /* 0x000000374a4a7220 */ /* 0x001fe20000410000 */
[----:B------:R-:W-:Y:S01]  /*3440*/  FADD.FTZ R54, -R55, 1 ;  /* 0x3f80000037367421 */ /* 0x000fe20000010100 */
[----:B------:R-:W-:-:S03]  /*3450*/  FMUL.FTZ R111, R111, R46 ;  /* 0x0000002e6f6f7220 */ /* 0x000fc60000410000 */
[----:B------:R-:W-:Y:S02]  /*3460*/  FFMA.FTZ R57, R47, R54, 1 ;  /* 0x3f8000002f397423 */ /* 0x000fe40000010036 */
[----:B------:R-:W0:Y:S01]  /*3470*/  MUFU.RCP R60, R60 ;  /* 0x0000003c003c7308 */ /* 0x000e220000001000 */
[----:B--2---:R-:W-:Y:S01]  /*3480*/  FADD.FTZ R64, R61, 1 ;  /* 0x3f8000003d407421 */ /* 0x004fe20000010000 */
[----:B-1----:R-:W-:Y:S01]  /*3490*/  FADD.FTZ R55, -R59, 1 ;  /* 0x3f8000003b377421 */ /* 0x002fe20000010100 */
[----:B------:R-:W-:Y:S01]  /*34a0*/  FMUL.FTZ R74, R74, R57 ;  /* 0x000000394a4a7220 */ /* 0x000fe20000410000 */
[----:B------:R-:W-:Y:S01]  /*34b0*/  SHF.L.U32 R57, R88, 0x10, RZ ;  /* 0x0000001058397819 */ /* 0x000fe200000006ff */
[----:B------:R-:W-:Y:S01]  /*34c0*/  FMUL.FTZ R114, R114, R59 ;  /* 0x0000003b72727220 */ /* 0x000fe20000410000 */
[----:B------:R-:W-:Y:S01]  /*34d0*/  FFMA.FTZ R61, R56, R55, 1 ;  /* 0x3f800000383d7423 */ /* 0x000fe20000010037 */
[----:B------:R-:W-:Y:S01]  /*34e0*/  SHF.L.U32 R55, R22, 0x10, RZ ;  /* 0x0000001016377819 */ /* 0x000fe200000006ff */
[----:B------:R-:W1:Y:S01]  /*34f0*/  MUFU.RCP R64, R64 ;  /* 0x0000004000407308 */ /* 0x000e620000001000 */
[----:B------:R-:W-:Y:S01]  /*3500*/  FADD.FTZ R46, -R76, R57 ;  /* 0x000000394c2e7221 */ /* 0x000fe20000010100 */
[----:B---3--:R-:W-:Y:S01]  /*3510*/  FADD.FTZ R57, R75, 1 ;  /* 0x3f8000004b397421 */ /* 0x008fe20000010000 */
[----:B------:R-:W-:Y:S01]  /*3520*/  FMUL.FTZ R114, R114, R61 ;  /* 0x0000003d72727220 */ /* 0x000fe20000410000 */
[----:B------:R-:W-:Y:S01]  /*3530*/  FADD.FTZ R54, -R76, R55 ;  /* 0x000000374c367221 */ /* 0x000fe20000010100 */
[----:B------:R-:W-:Y:S01]  /*3540*/  SHF.L.U32 R61, R25, 0x10, RZ ;  /* 0x00000010193d7819 */ /* 0x000fe200000006ff */
[----:B------:R-:W-:-:S02]  /*3550*/  FMUL.FTZ R46, R46, R113 ;  /* 0x000000712e2e7220 */ /* 0x000fc40000410000 */
[----:B------:R-:W2:Y:S01]  /*3560*/  MUFU.RCP R65, R65 ;  /* 0x0000004100417308 */ /* 0x000ea20000001000 */
[----:B0-----:R-:W-:Y:S01]  /*3570*/  FADD.FTZ R47, -R60, 1 ;  /* 0x3f8000003c2f7421 */ /* 0x001fe20000010100 */
[----:B------:R-:W-:Y:S01]  /*3580*/  FMUL.FTZ R110, R121, R60 ;  /* 0x0000003c796e7220 */ /* 0x000fe20000410000 */
[----:B------:R-:W-:Y:S02]  /*3590*/  FFMA.FTZ R56, R73, R46, R71 ;  /* 0x0000002e49387223 */ /* 0x000fe40000010047 */
[----:B------:R-:W-:Y:S01]  /*35a0*/  FFMA.FTZ R59, R58, R47, 1 ;  /* 0x3f8000003a3b7423 */ /* 0x000fe2000001002f */
[----:B------:R-:W-:Y:S02]  /*35b0*/  FMUL.FTZ R47, R54, R113 ;  /* 0x00000071362f7220 */ /* 0x000fe40000410000 */
[----:B------:R0:W3:Y:S01]  /*35c0*/  MUFU.EX2 R115, R67 ;  /* 0x0000004300737308 */ /* 0x0000e20000000800 */
[----:B-1----:R-:W-:Y:S01]  /*35d0*/  FADD.FTZ R55, -R64, 1 ;  /* 0x3f80000040377421 */ /* 0x002fe20000010100 */
[----:B------:R-:W-:Y:S01]  /*35e0*/  FMUL.FTZ R110, R110, R59 ;  /* 0x0000003b6e6e7220 */ /* 0x000fe20000410000 */
[----:B------:R-:W-:-:S02]  /*35f0*/  FMUL.FTZ R59, R56, -1.4426950216293334961 ;  /* 0xbfb8aa3b383b7820 */ /* 0x000fc40000410000 */
[----:B------:R-:W-:Y:S01]  /*3600*/  FFMA.FTZ R62, R62, R55, 1 ;  /* 0x3f8000003e3e7423 */ /* 0x000fe20000010037 */
[----:B------:R-:W-:Y:S02]  /*3610*/  FFMA.FTZ R55, R72, R47, R70 ;  /* 0x0000002f48377223 */ /* 0x000fe40000010046 */
[----:B------:R-:W1:Y:S01]  /*3620*/  MUFU.EX2 R52, R52 ;  /* 0x0000003400347308 */ /* 0x000e620000000800 */
[----:B0-----:R-:W-:Y:S01]  /*3630*/  SHF.L.U32 R67, R27, 0x10, RZ ;  /* 0x000000101b437819 */ /* 0x001fe200000006ff */
[----:B------:R-:W-:Y:S01]  /*3640*/  FMUL.FTZ R58, R55, -1.4426950216293334961 ;  /* 0xbfb8aa3b373a7820 */ /* 0x000fe20000410000 */
[----:B--2---:R-:W-:-:S03]  /*3650*/  FADD.FTZ R54, -R65, 1 ;  /* 0x3f80000041367421 */ /* 0x004fc60000010100 */
[----:B------:R-:W-:Y:S01]  /*3660*/  FMUL.FTZ R67, R67, R64 ;  /* 0x0000004043437220 */ /* 0x000fe20000410000 */
[----:B------:R-:W-:Y:S01]  /*3670*/  FFMA.FTZ R54, R53, R54, 1 ;  /* 0x3f80000035367423 */ /* 0x000fe20000010036 */
[----:B------:R-:W0:Y:S01]  /*3680*/  MUFU.RCP R66, R66 ;  /* 0x0000004200427308 */ /* 0x000e220000001000 */
[----:B---3--:R-:W-:Y:S01]  /*3690*/  FADD.FTZ R115, R115, 1 ;  /* 0x3f80000073737421 */ /* 0x008fe20000010000 */
[----:B------:R-:W-:Y:S01]  /*36a0*/  FMUL.FTZ R67, R67, R62 ;  /* 0x0000003e43437220 */ /* 0x000fe20000410000 */
[----:B------:R-:W-:-:S05]  /*36b0*/  SHF.L.U32 R62, R83, 0x10, RZ ;  /* 0x00000010533e7819 */ /* 0x000fca00000006ff */
[----:B------:R-:W2:Y:S01]  /*36c0*/  MUFU.RCP R57, R57 ;  /* 0x0000003900397308 */ /* 0x000ea20000001000 */
[----:B------:R-:W-:Y:S01]  /*36d0*/  FMUL.FTZ R75, R62, R65 ;  /* 0x000000413e4b7220 */ /* 0x000fe20000410000 */
[----:B------:R-:W-:Y:S01]  /*36e0*/  SHF.L.U32 R65, R20, 0x10, RZ ;  /* 0x0000001014417819 */ /* 0x000fe200000006ff */
[----:B-1----:R-:W-:Y:S01]  /*36f0*/  FADD.FTZ R53, R52, 1 ;  /* 0x3f80000034357421 */ /* 0x002fe20000010000 */
[----:B------:R-:W-:Y:S01]  /*3700*/  SHF.L.U32 R62, R87, 0x10, RZ ;  /* 0x00000010573e7819 */ /* 0x000fe200000006ff */
[----:B------:R-:W-:Y:S01]  /*3710*/  FMUL.FTZ R75, R75, R54 ;  /* 0x000000364b4b7220 */ /* 0x000fe20000410000 */
[----:B------:R-:W-:Y:S01]  /*3720*/  SHF.L.U32 R54, R23, 0x10, RZ ;  /* 0x0000001017367819 */ /* 0x000fe200000006ff */
[----:B------:R-:W-:Y:S01]  /*3730*/  FADD.FTZ R52, -R76, R65 ;  /* 0x000000414c347221 */ /* 0x000fe20000010100 */
[----:B------:R1:W3:Y:S01]  /*3740*/  MUFU.EX2 R60, R58 ;  /* 0x0000003a003c7308 */ /* 0x0002e20000000800 */
[----:B0-----:R-:W-:-:S07]  /*3750*/  FMUL.FTZ R61, R61, R66 ;  /* 0x000000423d3d7220 */ /* 0x001fce0000410000 */
[----:B------:R-:W0:Y:S01]  /*3760*/  MUFU.RCP R53, R53 ;  /* 0x0000003500357308 */ /* 0x000e220000001000 */
[----:B-1----:R-:W-:Y:S01]  /*3770*/  FADD.FTZ R58, -R66, 1 ;  /* 0x3f800000423a7421 */ /* 0x002fe20000010100 */
[----:B------:R-:W-:-:S03]  /*3780*/  SHF.L.U32 R66, R85, 0x10, RZ ;  /* 0x0000001055427819 */ /* 0x000fc600000006ff */
[----:B------:R-:W-:Y:S01]  /*3790*/  FFMA.FTZ R58, R51, R58, 1 ;  /* 0x3f800000333a7423 */ /* 0x000fe2000001003a */
[----:B------:R-:W-:Y:S01]  /*37a0*/  FMUL.FTZ R51, R52, R113 ;  /* 0x0000007134337220 */ /* 0x000fe20000410000 */
[----:B--2---:R-:W-:Y:S01]  /*37b0*/  FADD.FTZ R52, -R57, 1 ;  /* 0x3f80000039347421 */ /* 0x004fe20000010100 */
[----:B------:R-:W1:Y:S01]  /*37c0*/  MUFU.RCP R115, R115 ;  /* 0x0000007300737308 */ /* 0x000e620000001000 */
[----:B------:R-:W-:Y:S01]  /*37d0*/  FMUL.FTZ R61, R61, R58 ;  /* 0x0000003a3d3d7220 */ /* 0x000fe20000410000 */
[----:B------:R-:W-:Y:S01]  /*37e0*/  FFMA.FTZ R58, R72, R51, R70 ;  /* 0x00000033483a7223 */ /* 0x000fe20000010046 */
[----:B------:R-:W-:Y:S01]  /*37f0*/  FFMA.FTZ R49, R49, R52, 1 ;  /* 0x3f80000031317423 */ /* 0x000fe20000010034 */
[----:B---3--:R-:W-:Y:S01]  /*3800*/  FADD.FTZ R60, R60, 1 ;  /* 0x3f8000003c3c7421 */ /* 0x008fe20000010000 */
[----:B------:R-:W-:Y:S01]  /*3810*/  FMUL.FTZ R66, R66, R57 ;  /* 0x0000003942427220 */ /* 0x000fe20000410000 */
[----:B------:R-:W-:Y:S02]  /*3820*/  FMUL.FTZ R52, R58, -1.4426950216293334961 ;  /* 0xbfb8aa3b3a347820 */ /* 0x000fe40000410000 */
[----:B------:R-:W2:Y:S01]  /*3830*/  MUFU.EX2 R59, R59 ;  /* 0x0000003b003b7308 */ /* 0x000ea20000000800 */
[----:B0-----:R-:W-:Y:S01]  /*3840*/  FADD.FTZ R57, -R53, 1 ;  /* 0x3f80000035397421 */ /* 0x001fe20000010100 */
[----:B------:R-:W-:Y:S01]  /*3850*/  FMUL.FTZ R65, R54, R53 ;  /* 0x0000003536417220 */ /* 0x000fe20000410000 */
[----:B------:R-:W-:Y:S01]  /*3860*/  FMUL.FTZ R66, R66, R49 ;  /* 0x0000003142427220 */ /* 0x000fe20000410000 */
[----:B------:R-:W-:Y:S01]  /*3870*/  SHF.L.U32 R49, R90, 0x10, RZ ;  /* 0x000000105a317819 */ /* 0x000fe200000006ff */
[----:B------:R-:W-:Y:S01]  /*3880*/  FFMA.FTZ R48, R48, R57, 1 ;  /* 0x3f80000030307423 */ /* 0x000fe20000010039 */
[----:B------:R-:W-:-:S02]  /*3890*/  SHF.L.U32 R57, R92, 0x10, RZ ;  /* 0x000000105c397819 */ /* 0x000fc400000006ff */
[----:B------:R-:W0:Y:S01]  /*38a0*/  MUFU.EX2 R52, R52 ;  /* 0x0000003400347308 */ /* 0x000e220000000800 */
[----:B-1----:R-:W-:Y:S01]  /*38b0*/  FADD.FTZ R53, -R115, 1 ;  /* 0x3f80000073357421 */ /* 0x002fe20000010100 */
[----:B------:R-:W-:Y:S01]  /*38c0*/  FADD.FTZ R54, -R76, R49 ;  /* 0x000000314c367221 */ /* 0x000fe20000010100 */
[----:B------:R-:W-:Y:S01]  /*38d0*/  FMUL.FTZ R62, R62, R115 ;  /* 0x000000733e3e7220 */ /* 0x000fe20000410000 */
[----:B------:R-:W-:Y:S01]  /*38e0*/  FMUL.FTZ R65, R65, R48 ;  /* 0x0000003041417220 */ /* 0x000fe20000410000 */
[----:B------:R-:W-:Y:S01]  /*38f0*/  FFMA.FTZ R53, R50, R53, 1 ;  /* 0x3f80000032357423 */ /* 0x000fe20000010035 */
[----:B------:R-:W-:Y:S02]  /*3900*/  FMUL.FTZ R54, R54, R113 ;  /* 0x0000007136367220 */ /* 0x000fe40000410000 */
[----:B------:R-:W1:Y:S01]  /*3910*/  MUFU.RCP R60, R60 ;  /* 0x0000003c003c7308 */ /* 0x000e620000001000 */
[----:B--2---:R-:W-:Y:S01]  /*3920*/  FADD.FTZ R59, R59, 1 ;  /* 0x3f8000003b3b7421 */ /* 0x004fe20000010000 */
[----:B------:R-:W-:Y:S01]  /*3930*/  FMUL.FTZ R62, R62, R53 ;  /* 0x000000353e3e7220 */ /* 0x000fe20000410000 */
[----:B------:R-:W-:-:S05]  /*3940*/  SHF.L.U32 R53, R21, 0x10, RZ ;  /* 0x0000001015357819 */ /* 0x000fca00000006ff */
[----:B------:R-:W2:Y:S01]  /*3950*/  MUFU.RCP R59, R59 ;  /* 0x0000003b003b7308 */ /* 0x000ea20000001000 */
[----:B0-----:R-:W-:Y:S01]  /*3960*/  FADD.FTZ R50, R52, 1 ;  /* 0x3f80000034327421 */ /* 0x001fe20000010000 */
[----:B------:R-:W-:-:S06]  /*3970*/  FFMA.FTZ R52, R73, R54, R71 ;  /* 0x0000003649347223 */ /* 0x000fcc0000010047 */
[----:B------:R-:W0:Y:S01]  /*3980*/  MUFU.RCP R50, R50 ;  /* 0x0000003200327308 */ /* 0x000e220000001000 */
[----:B-1----:R-:W-:Y:S01]  /*3990*/  FADD.FTZ R48, -R60, 1 ;  /* 0x3f8000003c307421 */ /* 0x002fe20000010100 */
[----:B------:R-:W-:Y:S01]  /*39a0*/  FMUL.FTZ R64, R53, R60 ;  /* 0x0000003c35407220 */ /* 0x000fe20000410000 */
[----:B------:R-:W-:Y:S02]  /*39b0*/  SHF.L.U32 R60, R89, 0x10, RZ ;  /* 0x00000010593c7819 */ /* 0x000fe400000006ff */
[----:B------:R-:W-:Y:S01]  /*39c0*/  FFMA.FTZ R49, R55, R48, 1 ;  /* 0x3f80000037317423 */ /* 0x000fe20000010030 */
[----:B------:R-:W-:Y:S01]  /*39d0*/  FMUL.FTZ R48, R52, -1.4426950216293334961 ;  /* 0xbfb8aa3b34307820 */ /* 0x000fe20000410000 */
[----:B--2---:R-:W-:Y:S01]  /*39e0*/  FADD.FTZ R53, -R59, 1 ;  /* 0x3f8000003b357421 */ /* 0x004fe20000010100 */
[----:B------:R-:W-:Y:S01]  /*39f0*/  FMUL.FTZ R60, R60, R59 ;  /* 0x0000003b3c3c7220 */ /* 0x000fe20000410000 */
[----:B------:R-:W-:-:S03]  /*3a00*/  SHF.L.U32 R59, R19, 0x10, RZ ;  /* 0x00000010133b7819 */ /* 0x000fc600000006ff */
[----:B------:R-:W1:Y:S01]  /*3a10*/  MUFU.EX2 R48, R48 ;  /* 0x0000003000307308 */ /* 0x000e620000000800 */
[----:B------:R-:W-:Y:S01]  /*3a20*/  FFMA.FTZ R53, R56, R53, 1 ;  /* 0x3f80000038357423 */ /* 0x000fe20000010035 */
[----:B------:R-:W-:Y:S01]  /*3a30*/  FMUL.FTZ R64, R64, R49 ;  /* 0x0000003140407220 */ /* 0x000fe20000410000 */
[----:B------:R-:W-:Y:S01]  /*3a40*/  SHF.L.U32 R49, R16, 0x10, RZ ;  /* 0x0000001010317819 */ /* 0x000fe200000006ff */
[----:B0-----:R-:W-:Y:S01]  /*3a50*/  FADD.FTZ R55, -R50, 1 ;  /* 0x3f80000032377421 */ /* 0x001fe20000010100 */
[----:B------:R-:W-:Y:S01]  /*3a60*/  FMUL.FTZ R59, R59, R50 ;  /* 0x000000323b3b7220 */ /* 0x000fe20000410000 */
[----:B------:R-:W-:Y:S02]  /*3a70*/  FMUL.FTZ R60, R60, R53 ;  /* 0x000000353c3c7220 */ /* 0x000fe40000410000 */
[----:B------:R-:W-:Y:S01]  /*3a80*/  FFMA.FTZ R58, R58, R55, 1 ;  /* 0x3f8000003a3a7423 */ /* 0x000fe20000010037 */
[----:B------:R-:W-:-:S03]  /*3a90*/  SHF.L.U32 R55, R18, 0x10, RZ ;  /* 0x0000001012377819 */ /* 0x000fc600000006ff */
[----:B------:R-:W-:Y:S02]  /*3aa0*/  FMUL.FTZ R59, R59, R58 ;  /* 0x0000003a3b3b7220 */ /* 0x000fe40000410000 */
[----:B------:R-:W-:Y:S01]  /*3ab0*/  FADD.FTZ R50, -R76, R55 ;  /* 0x000000374c327221 */ /* 0x000fe20000010100 */
[----:B-1----:R-:W-:-:S03]  /*3ac0*/  FADD.FTZ R56, R48, 1 ;  /* 0x3f80000030387421 */ /* 0x002fc60000010000 */
[----:B------:R-:W-:Y:S01]  /*3ad0*/  FMUL.FTZ R55, R50, R113 ;  /* 0x0000007132377220 */ /* 0x000fe20000410000 */
[----:B------:R-:W-:-:S03]  /*3ae0*/  FADD.FTZ R50, -R76, R57 ;  /* 0x000000394c327221 */ /* 0x000fc60000010100 */
[----:B------:R-:W-:Y:S01]  /*3af0*/  FFMA.FTZ R48, R72, R55, R70 ;  /* 0x0000003748307223 */ /* 0x000fe20000010046 */
[----:B------:R-:W-:Y:S01]  /*3b00*/  FMUL.FTZ R50, R50, R113 ;  /* 0x0000007132327220 */ /* 0x000fe20000410000 */
[----:B------:R-:W0:Y:S02]  /*3b10*/  MUFU.RCP R56, R56 ;  /* 0x0000003800387308 */ /* 0x000e240000001000 */
[----:B------:R-:W-:Y:S01]  /*3b20*/  FMUL.FTZ R120, R48, -1.4426950216293334961 ;  /* 0xbfb8aa3b30787820 */ /* 0x000fe20000410000 */
[----:B------:R-:W-:-:S04]  /*3b30*/  FFMA.FTZ R115, R73, R50, R71 ;  /* 0x0000003249737223 */ /* 0x000fc80000010047 */
[----:B------:R-:W-:Y:S01]  /*3b40*/  FMUL.FTZ R121, R115, -1.4426950216293334961 ;  /* 0xbfb8aa3b73797820 */ /* 0x000fe20000410000 */
[----:B------:R-:W1:Y:S08]  /*3b50*/  MUFU.EX2 R120, R120 ;  /* 0x0000007800787308 */ /* 0x000e700000000800 */
[----:B------:R-:W2:Y:S01]  /*3b60*/  MUFU.EX2 R121, R121 ;  /* 0x0000007900797308 */ /* 0x000ea20000000800 */
[----:B0-----:R-:W-:Y:S01]  /*3b70*/  FADD.FTZ R57, -R56, 1 ;  /* 0x3f80000038397421 */ /* 0x001fe20000010100 */
[----:B------:R-:W-:-:S03]  /*3b80*/  FMUL.FTZ R56, R123, R56 ;  /* 0x000000387b387220 */ /* 0x000fc60000410000 */
[----:B------:R-:W-:Y:S01]  /*3b90*/  FFMA.FTZ R57, R52, R57, 1 ;  /* 0x3f80000034397423 */ /* 0x000fe20000010039 */
[----:B------:R-:W-:Y:S01]  /*3ba0*/  FADD.FTZ R52, -R76, R49 ;  /* 0x000000314c347221 */ /* 0x000fe20000010100 */
[----:B-1----:R-:W-:-:S03]  /*3bb0*/  FADD.FTZ R120, R120, 1 ;  /* 0x3f80000078787421 */ /* 0x002fc60000010000 */
[----:B------:R-:W-:Y:S01]  /*3bc0*/  FMUL.FTZ R49, R52, R113 ;  /* 0x0000007134317220 */ /* 0x000fe20000410000 */
[----:B------:R-:W-:Y:S01]  /*3bd0*/  FMUL.FTZ R58, R56, R57 ;  /* 0x00000039383a7220 */ /* 0x000fe20000410000 */
[----:B------:R-:W-:Y:S02]  /*3be0*/  SHF.L.U32 R57, R17, 0x10, RZ ;  /* 0x0000001011397819 */ /* 0x000fe400000006ff */
[----:B------:R-:W-:Y:S01]  /*3bf0*/  FFMA.FTZ R122, R72, R49, R70 ;  /* 0x00000031487a7223 */ /* 0x000fe20000010046 */
[----:B------:R-:W0:Y:S01]  /*3c00*/  MUFU.RCP R120, R120 ;  /* 0x0000007800787308 */ /* 0x000e220000001000 */
[----:B--2---:R-:W-:Y:S02]  /*3c10*/  FADD.FTZ R121, R121, 1 ;  /* 0x3f80000079797421 */ /* 0x004fe40000010000 */
[----:B------:R-:W-:-:S05]  /*3c20*/  FMUL.FTZ R123, R122, -1.4426950216293334961 ;  /* 0xbfb8aa3b7a7b7820 */ /* 0x000fca0000410000 */
[----:B------:R-:W1:Y:S08]  /*3c30*/  MUFU.RCP R121, R121 ;  /* 0x0000007900797308 */ /* 0x000e700000001000 */
[----:B------:R-:W2:Y:S01]  /*3c40*/  MUFU.EX2 R123, R123 ;  /* 0x0000007b007b7308 */ /* 0x000ea20000000800 */
[----:B0-----:R-:W-:Y:S01]  /*3c50*/  FADD.FTZ R53, -R120, 1 ;  /* 0x3f80000078357421 */ /* 0x001fe20000010100 */
[----:B------:R-:W-:Y:S01]  /*3c60*/  FMUL.FTZ R57, R57, R120 ;  /* 0x0000007839397220 */ /* 0x000fe20000410000 */
[----:B------:R-:W-:-:S02]  /*3c70*/  SHF.L.U32 R120, R93, 0x10, RZ ;  /* 0x000000105d787819 */ /* 0x000fc400000006ff */
[----:B------:R-:W-:Y:S01]  /*3c80*/  FFMA.FTZ R52, R48, R53, 1 ;  /* 0x3f80000030347423 */ /* 0x000fe20000010035 */
[----:B------:R-:W-:Y:S01]  /*3c90*/  SHF.L.U32 R53, R94, 0x10, RZ ;  /* 0x000000105e357819 */ /* 0x000fe200000006ff */
[----:B-1----:R-:W-:Y:S02]  /*3ca0*/  FADD.FTZ R48, -R121, 1 ;  /* 0x3f80000079307421 */ /* 0x002fe40000010100 */
[----:B------:R-:W-:Y:S01]  /*3cb0*/  FMUL.FTZ R57, R57, R52 ;  /* 0x0000003439397220 */ /* 0x000fe20000410000 */
[----:B------:R-:W-:Y:S01]  /*3cc0*/  SHF.L.U32 R52, R15, 0x10, RZ ;  /* 0x000000100f347819 */ /* 0x000fe200000006ff */
[----:B------:R-:W-:Y:S01]  /*3cd0*/  FFMA.FTZ R56, R115, R48, 1 ;  /* 0x3f80000073387423 */ /* 0x000fe20000010030 */
[----:B------:R-:W-:Y:S01]  /*3ce0*/  FADD.FTZ R48, -R76, R53 ;  /* 0x000000354c307221 */ /* 0x000fe20000010100 */
[----:B------:R-:W-:Y:S01]  /*3cf0*/  FMUL.FTZ R53, R120, R121 ;  /* 0x0000007978357220 */ /* 0x000fe20000410000 */
[----:B--2---:R-:W-:Y:S02]  /*3d00*/  FADD.FTZ R115, R123, 1 ;  /* 0x3f8000007b737421 */ /* 0x004fe40000010000 */
[----:B------:R-:W-:Y:S01]  /*3d10*/  FMUL.FTZ R48, R48, R113 ;  /* 0x0000007130307220 */ /* 0x000fe20000410000 */
[----:B------:R-:W-:Y:S01]  /*3d20*/  FMUL.FTZ R53, R53, R56 ;  /* 0x0000003835357220 */ /* 0x000fe20000410000 */
[----:B------:R-:W-:-:S02]  /*3d30*/  FMUL.FTZ R56, R72, R111 ;  /* 0x0000006f48387220 */ /* 0x000fc40000410000 */
[----:B------:R-:W-:Y:S01]  /*3d40*/  FFMA.FTZ R120, R73, R48, R71 ;  /* 0x0000003049787223 */ /* 0x000fe20000010047 */
[----:B------:R-:W0:Y:S03]  /*3d50*/  MUFU.RCP R115, R115 ;  /* 0x0000007300737308 */ /* 0x000e260000001000 */
[----:B------:R-:W-:-:S06]  /*3d60*/  FMUL.FTZ R121, R120, -1.4426950216293334961 ;  /* 0xbfb8aa3b78797820 */ /* 0x000fcc0000410000 */
[----:B------:R-:W1:Y:S01]  /*3d70*/  MUFU.EX2 R121, R121 ;  /* 0x0000007900797308 */ /* 0x000e620000000800 */
[----:B0-----:R-:W-:Y:S01]  /*3d80*/  FADD.FTZ R123, -R115, 1 ;  /* 0x3f800000737b7421 */ /* 0x001fe20000010100 */
[----:B------:R-:W-:Y:S01]  /*3d90*/  FMUL.FTZ R52, R52, R115 ;  /* 0x0000007334347220 */ /* 0x000fe20000410000 */
[----:B------:R-:W-:Y:S02]  /*3da0*/  FMUL.FTZ R115, R73, R74 ;  /* 0x0000004a49737220 */ /* 0x000fe40000410000 */
[----:B------:R-:W-:-:S04]  /*3db0*/  FFMA.FTZ R125, R122, R123, 1 ;  /* 0x3f8000007a7d7423 */ /* 0x000fc8000001007b */
[----:B------:R-:W-:Y:S01]  /*3dc0*/  FMUL.FTZ R52, R52, R125 ;  /* 0x0000007d34347220 */ /* 0x000fe20000410000 */
[----:B-1----:R-:W-:Y:S01]  /*3dd0*/  FADD.FTZ R123, R121, 1 ;  /* 0x3f800000797b7421 */ /* 0x002fe20000010000 */
[----:B------:R-:W-:Y:S01]  /*3de0*/  FFMA.FTZ R121, R37, R56, RZ ;  /* 0x0000003825797223 */ /* 0x000fe200000100ff */
[----:B------:R-:W-:Y:S01]  /*3df0*/  FADD.FTZ R56, RZ, R56 ;  /* 0x00000038ff387221 */ /* 0x000fe20000010000 */
[----:B------:R-:W-:Y:S02]  /*3e00*/  SHF.L.U32 R125, R96, 0x10, RZ ;  /* 0x00000010607d7819 */ /* 0x000fe400000006ff */
[----:B------:R-:W-:Y:S01]  /*3e10*/  FFMA.FTZ R122, R36, R115, R121 ;  /* 0x00000073247a7223 */ /* 0x000fe20000010079 */
[----:B------:R-:W0:Y:S01]  /*3e20*/  MUFU.RCP R123, R123 ;  /* 0x0000007b007b7308 */ /* 0x000e220000001000 */
[----:B------:R-:W-:Y:S01]  /*3e30*/  FADD.FTZ R115, R115, R56 ;  /* 0x0000003873737221 */ /* 0x000fe20000010000 */
[----:B------:R-:W-:Y:S01]  /*3e40*/  SHF.L.U32 R56, R95, 0x10, RZ ;  /* 0x000000105f387819 */ /* 0x000fe200000006ff */
[----:B0-----:R-:W-:-:S04]  /*3e50*/  FADD.FTZ R121, -R123, 1 ;  /* 0x3f8000007b797421 */ /* 0x001fc80000010100 */
[----:B------:R-:W-:Y:S01]  /*3e60*/  FMUL.FTZ R56, R56, R123 ;  /* 0x0000007b38387220 */ /* 0x000fe20000410000 */
[----:B------:R-:W-:Y:S01]  /*3e70*/  FFMA.FTZ R121, R120, R121, 1 ;  /* 0x3f80000078797423 */ /* 0x000fe20000010079 */
[----:B------:R-:W-:Y:S01]  /*3e80*/  FFMA.FTZ R120, R37, R111, RZ ;  /* 0x0000006f25787223 */ /* 0x000fe200000100ff */
[----:B------:R-:W-:Y:S01]  /*3e90*/  SHF.L.U32 R37, R14, 0x10, RZ ;  /* 0x000000100e257819 */ /* 0x000fe200000006ff */
[----:B------:R-:W-:Y:S01]  /*3ea0*/  FADD.FTZ R111, RZ, R111 ;  /* 0x0000006fff6f7221 */ /* 0x000fe20000010000 */
[----:B------:R-:W-:Y:S01]  /*3eb0*/  FMUL.FTZ R56, R56, R121 ;  /* 0x0000007938387220 */ /* 0x000fe20000410000 */
[-C--:B------:R-:W-:Y:S02]  /*3ec0*/  FFMA.FTZ R120, R45, R114.reuse, R120 ;  /* 0x000000722d787223 */ /* 0x080fe40000010078 */
[----:B------:R-:W-:Y:S01]  /*3ed0*/  FADD.FTZ R126, -R76, R37 ;  /* 0x000000254c7e7221 */ /* 0x000fe20000010100 */
[----:B------:R-:W-:Y:S01]  /*3ee0*/  FADD.FTZ R124, R111, R114 ;  /* 0x000000726f7c7221 */ /* 0x000fe20000010000 */
[----:B------:R-:W-:Y:S01]  /*3ef0*/  FMUL.FTZ R111, R72, R114 ;  /* 0x00000072486f7220 */ /* 0x000fe20000410000 */
[----:B------:R-:W-:Y:S01]  /*3f00*/  FFMA.FTZ R120, R43, R67, R120 ;  /* 0x000000432b787223 */ /* 0x000fe20000010078 */
[----:B------:R-:W-:Y:S01]  /*3f10*/  FMUL.FTZ R37, R126, R113 ;  /* 0x000000717e257220 */ /* 0x000fe20000410000 */
[----:B------:R-:W-:Y:S01]  /*3f20*/  SHF.L.U32 R126, R13, 0x10, RZ ;  /* 0x000000100d7e7819 */ /* 0x000fe200000006ff */
[----:B------:R-:W-:Y:S01]  /*3f30*/  FFMA.FTZ R122, R45, R111, R122 ;  /* 0x0000006f2d7a7223 */ /* 0x000fe2000001007a */
[----:B------:R-:W-:Y:S01]  /*3f40*/  FADD.FTZ R114, R115, R111 ;  /* 0x0000006f73727221 */ /* 0x000fe20000010000 */
[----:B------:R-:W-:Y:S01]  /*3f50*/  FFMA.FTZ R45, R72, R37, R70 ;  /* 0x00000025482d7223 */ /* 0x000fe20000010046 */
[----:B------:R-:W-:Y:S01]  /*3f60*/  FFMA.FTZ R115, R36, R74, RZ ;  /* 0x0000004a24737223 */ /* 0x000fe200000100ff */
[----:B------:R-:W-:Y:S01]  /*3f70*/  FADD.FTZ R36, -R76, R125 ;  /* 0x0000007d4c247221 */ /* 0x000fe20000010100 */
[----:B------:R-:W-:Y:S01]  /*3f80*/  FADD.FTZ R124, R124, R67 ;  /* 0x000000437c7c7221 */ /* 0x000fe20000010000 */
[----:B------:R-:W-:Y:S01]  /*3f90*/  FMUL.FTZ R121, R45, -1.4426950216293334961 ;  /* 0xbfb8aa3b2d797820 */ /* 0x000fe20000410000 */
[----:B------:R-:W-:Y:S01]  /*3fa0*/  FFMA.FTZ R115, R44, R110, R115 ;  /* 0x0000006e2c737223 */ /* 0x000fe20000010073 */
[----:B------:R-:W-:Y:S01]  /*3fb0*/  FMUL.FTZ R36, R36, R113 ;  /* 0x0000007124247220 */ /* 0x000fe20000410000 */
[----:B------:R-:W-:Y:S01]  /*3fc0*/  FADD.FTZ R124, R124, R61 ;  /* 0x0000003d7c7c7221 */ /* 0x000fe20000010000 */
[----:B------:R-:W-:Y:S01]  /*3fd0*/  FFMA.FTZ R120, R41, R61, R120 ;  /* 0x0000003d29787223 */ /* 0x000fe20000010078 */
[----:B------:R-:W-:Y:S01]  /*3fe0*/  FFMA.FTZ R115, R42, R75, R115 ;  /* 0x0000004b2a737223 */ /* 0x000fe20000010073 */
[----:B------:R-:W0:Y:S02]  /*3ff0*/  MUFU.EX2 R121, R121 ;  /* 0x0000007900797308 */ /* 0x000e240000000800 */
[----:B------:R-:W-:Y:S01]  /*4000*/  FFMA.FTZ R120, R39, R65, R120 ;  /* 0x0000004127787223 */ /* 0x000fe20000010078 */
[----:B------:R-:W-:-:S03]  /*4010*/  FFMA.FTZ R115, R38, R66, R115 ;  /* 0x0000004226737223 */ /* 0x000fc60000010073 */
[----:B------:R-:W-:Y:S01]  /*4020*/  FFMA.FTZ R120, R47, R64, R120 ;  /* 0x000000402f787223 */ /* 0x000fe20000010078 */
[----:B------:R-:W-:-:S03]  /*4030*/  FFMA.FTZ R115, R40, R62, R115 ;  /* 0x0000003e28737223 */ /* 0x000fc60000010073 */
[----:B------:R-:W-:Y:S01]  /*4040*/  FFMA.FTZ R120, R51, R59, R120 ;  /* 0x0000003b33787223 */ /* 0x000fe20000010078 */
[----:B------:R-:W-:-:S03]  /*4050*/  FFMA.FTZ R115, R46, R60, R115 ;  /* 0x0000003c2e737223 */ /* 0x000fc60000010073 */
[----:B------:R-:W-:Y:S01]  /*4060*/  FFMA.FTZ R120, R55, R57, R120 ;  /* 0x0000003937787223 */ /* 0x000fe20000010078 */
[----:B------:R-:W-:Y:S01]  /*4070*/  FFMA.FTZ R115, R54, R58, R115 ;  /* 0x0000003a36737223 */ /* 0x000fe20000010073 */
[----:B0-----:R-:W-:Y:S02]  /*4080*/  FADD.FTZ R123, R121, 1 ;  /* 0x3f800000797b7421 */ /* 0x001fe40000010000 */
[----:B------:R-:W-:Y:S01]  /*4090*/  FFMA.FTZ R120, R49, R52, R120 ;  /* 0x0000003431787223 */ /* 0x000fe20000010078 */
[----:B------:R-:W-:-:S03]  /*40a0*/  FFMA.FTZ R115, R50, R53, R115 ;  /* 0x0000003532737223 */ /* 0x000fc60000010073 */
[----:B------:R-:W0:Y:S01]  /*40b0*/  MUFU.RCP R123, R123 ;  /* 0x0000007b007b7308 */ /* 0x000e220000001000 */
[----:B------:R-:W-:Y:S01]  /*40c0*/  FFMA.FTZ R115, R48, R56, R115 ;  /* 0x0000003830737223 */ /* 0x000fe20000010073 */
[----:B0-----:R-:W-:Y:S01]  /*40d0*/  FMUL.FTZ R111, R126, R123 ;  /* 0x0000007b7e6f7220 */ /* 0x001fe20000410000 */
[----:B------:R-:W-:-:S04]  /*40e0*/  FADD.FTZ R126, -R123, 1 ;  /* 0x3f8000007b7e7421 */ /* 0x000fc80000010100 */
[----:B------:R-:W-:-:S04]  /*40f0*/  FFMA.FTZ R126, R45, R126, 1 ;  /* 0x3f8000002d7e7423 */ /* 0x000fc8000001007e */
[----:B------:R-:W-:Y:S01]  /*4100*/  FMUL.FTZ R45, R111, R126 ;  /* 0x0000007e6f2d7220 */ /* 0x000fe20000410000 */
[----:B------:R-:W-:Y:S01]  /*4110*/  FADD.FTZ R111, RZ, R74 ;  /* 0x0000004aff6f7221 */ /* 0x000fe20000010000 */
[----:B------:R-:W-:Y:S02]  /*4120*/  SHF.L.U32 R126, R97, 0x10, RZ ;  /* 0x00000010617e7819 */ /* 0x000fe400000006ff */
[----:B------:R-:W-:Y:S01]  /*4130*/  FFMA.FTZ R120, R37, R45, R120 ;  /* 0x0000002d25787223 */ /* 0x000fe20000010078 */
[----:B------:R-:W-:Y:S01]  /*4140*/  FADD.FTZ R74, R111, R110 ;  /* 0x0000006e6f4a7221 */ /* 0x000fe20000010000 */
[----:B------:R-:W-:-:S04]  /*4150*/  FMUL.FTZ R111, R73, R110 ;  /* 0x0000006e496f7220 */ /* 0x000fc80000410000 */
[----:B------:R-:W-:Y:S01]  /*4160*/  FFMA.FTZ R122, R44, R111, R122 ;  /* 0x0000006f2c7a7223 */ /* 0x000fe2000001007a */
[----:B------:R-:W-:Y:S01]  /*4170*/  FFMA.FTZ R44, R73, R36, R71 ;  /* 0x00000024492c7223 */ /* 0x000fe20000010047 */
[----:B------:R-:W-:-:S03]  /*4180*/  FADD.FTZ R114, R111, R114 ;  /* 0x000000726f727221 */ /* 0x000fc60000010000 */
[----:B------:R-:W-:-:S06]  /*4190*/  FMUL.FTZ R110, R44, -1.4426950216293334961 ;  /* 0xbfb8aa3b2c6e7820 */ /* 0x000fcc0000410000 */
[----:B------:R-:W0:Y:S02]  /*41a0*/  MUFU.EX2 R110, R110 ;  /* 0x0000006e006e7308 */ /* 0x000e240000000800 */
[----:B0-----:R-:W-:-:S06]  /*41b0*/  FADD.FTZ R121, R110, 1 ;  /* 0x3f8000006e797421 */ /* 0x001fcc0000010000 */
[----:B------:R-:W0:Y:S02]  /*41c0*/  MUFU.RCP R121, R121 ;  /* 0x0000007900797308 */ /* 0x000e240000001000 */
[----:B0-----:R-:W-:Y:S01]  /*41d0*/  FADD.FTZ R123, -R121, 1 ;  /* 0x3f800000797b7421 */ /* 0x001fe20000010100 */
[----:B------:R-:W-:-:S03]  /*41e0*/  FMUL.FTZ R111, R126, R121 ;  /* 0x000000797e6f7220 */ /* 0x000fc60000410000 */
[----:B------:R-:W-:-:S04]  /*41f0*/  FFMA.FTZ R44, R44, R123, 1 ;  /* 0x3f8000002c2c7423 */ /* 0x000fc8000001007b */
[----:B------:R-:W-:Y:S01]  /*4200*/  FMUL.FTZ R44, R111, R44 ;  /* 0x0000002c6f2c7220 */ /* 0x000fe20000410000 */
[----:B------:R-:W-:-:S03]  /*4210*/  SHF.L.U32 R111, R12, 0x10, RZ ;  /* 0x000000100c6f7819 */ /* 0x000fc600000006ff */
[----:B------:R-:W-:Y:S02]  /*4220*/  FFMA.FTZ R115, R36, R44, R115 ;  /* 0x0000002c24737223 */ /* 0x000fe40000010073 */
[----:B------:R-:W-:Y:S01]  /*4230*/  FADD.FTZ R126, -R76, R111 ;  /* 0x0000006f4c7e7221 */ /* 0x000fe20000010100 */
[----:B------:R-:W-:-:S03]  /*4240*/  FMUL.FTZ R111, R72, R67 ;  /* 0x00000043486f7220 */ /* 0x000fc60000410000 */
[----:B------:R-:W-:Y:S01]  /*4250*/  FMUL.FTZ R67, R126, R113 ;  /* 0x000000717e437220 */ /* 0x000fe20000410000 */
[----:B------:R-:W-:Y:S01]  /*4260*/  FFMA.FTZ R122, R43, R111, R122 ;  /* 0x0000006f2b7a7223 */ /* 0x000fe2000001007a */
[----:B------:R-:W-:Y:S01]  /*4270*/  SHF.L.U32 R126, R11, 0x10, RZ ;  /* 0x000000100b7e7819 */ /* 0x000fe200000006ff */
[----:B------:R-:W-:Y:S01]  /*4280*/  FADD.FTZ R114, R114, R111 ;  /* 0x0000006f72727221 */ /* 0x000fe20000010000 */
[----:B------:R-:W-:-:S04]  /*4290*/  FFMA.FTZ R43, R72, R67, R70 ;  /* 0x00000043482b7223 */ /* 0x000fc80000010046 */
[----:B------:R-:W-:-:S06]  /*42a0*/  FMUL.FTZ R110, R43, -1.4426950216293334961 ;  /* 0xbfb8aa3b2b6e7820 */ /* 0x000fcc0000410000 */
[----:B------:R-:W0:Y:S02]  /*42b0*/  MUFU.EX2 R110, R110 ;  /* 0x0000006e006e7308 */ /* 0x000e240000000800 */
[----:B0-----:R-:W-:-:S06]  /*42c0*/  FADD.FTZ R121, R110, 1 ;  /* 0x3f8000006e797421 */ /* 0x001fcc0000010000 */
[----:B------:R-:W0:Y:S02]  /*42d0*/  MUFU.RCP R121, R121 ;  /* 0x0000007900797308 */ /* 0x000e240000001000 */
[----:B0-----:R-:W-:Y:S01]  /*42e0*/  FMUL.FTZ R111, R126, R121 ;  /* 0x000000797e6f7220 */ /* 0x001fe20000410000 */
[----:B------:R-:W-:-:S04]  /*42f0*/  FADD.FTZ R126, -R121, 1 ;  /* 0x3f800000797e7421 */ /* 0x000fc80000010100 */
[----:B------:R-:W-:-:S04]  /*4300*/  FFMA.FTZ R126, R43, R126, 1 ;  /* 0x3f8000002b7e7423 */ /* 0x000fc8000001007e */
[----:B------:R-:W-:Y:S01]  /*4310*/  FMUL.FTZ R43, R111, R126 ;  /* 0x0000007e6f2b7220 */ /* 0x000fe20000410000 */
[----:B------:R-:W-:-:S03]  /*4320*/  SHF.L.U32 R111, R98, 0x10, RZ ;  /* 0x00000010626f7819 */ /* 0x000fc600000006ff */
[----:B------:R-:W-:Y:S02]  /*4330*/  FFMA.FTZ R120, R67, R43, R120 ;  /* 0x0000002b43787223 */ /* 0x000fe40000010078 */
[----:B------:R-:W-:Y:S01]  /*4340*/  FADD.FTZ R126, -R76, R111 ;  /* 0x0000006f4c7e7221 */ /* 0x000fe20000010100 */
[----:B------:R-:W-:Y:S01]  /*4350*/  FADD.FTZ R111, R74, R75 ;  /* 0x0000004b4a6f7221 */ /* 0x000fe20000010000 */
[----:B------:R-:W-:Y:S02]  /*4360*/  FMUL.FTZ R75, R73, R75 ;  /* 0x0000004b494b7220 */ /* 0x000fe40000410000 */
[----:B------:R-:W-:Y:S01]  /*4370*/  FMUL.FTZ R74, R126, R113 ;  /* 0x000000717e4a7220 */ /* 0x000fe20000410000 */
[----:B------:R-:W-:Y:S01]  /*4380*/  SHF.L.U32 R126, R99, 0x10, RZ ;  /* 0x00000010637e7819 */ /* 0x000fe200000006ff */
[----:B------:R-:W-:Y:S01]  /*4390*/  FFMA.FTZ R122, R42, R75, R122 ;  /* 0x0000004b2a7a7223 */ /* 0x000fe2000001007a */
[----:B------:R-:W-:Y:S01]  /*43a0*/  FADD.FTZ R114, R75, R114 ;  /* 0x000000724b727221 */ /* 0x000fe20000010000 */
[----:B------:R-:W-:Y:S01]  /*43b0*/  FFMA.FTZ R42, R73, R74, R71 ;  /* 0x0000004a492a7223 */ /* 0x000fe20000010047 */
[----:B------:R-:W-:-:S03]  /*43c0*/  FADD.FTZ R111, R111, R66 ;  /* 0x000000426f6f7221 */ /* 0x000fc60000010000 */
[----:B------:R-:W-:Y:S01]  /*43d0*/  FMUL.FTZ R110, R42, -1.4426950216293334961 ;  /* 0xbfb8aa3b2a6e7820 */ /* 0x000fe20000410000 */
[----:B------:R-:W-:-:S04]  /*43e0*/  FADD.FTZ R111, R111, R62 ;  /* 0x0000003e6f6f7221 */ /* 0x000fc80000010000 */
[----:B------:R-:W-:Y:S01]  /*43f0*/  FADD.FTZ R111, R111, R60 ;  /* 0x0000003c6f6f7221 */ /* 0x000fe20000010000 */
        /* <DEDUP_REMOVED lines=44> */
[----:B------:R-:W-:-:S03]  /*46c0*/  SHF.L.U32 R75, R8, 0x10, RZ ;  /* 0x00000010084b7819 */ /* 0x000fc600000006ff */
[----:B------:R-:W-:Y:S02]  /*46d0*/  FFMA.FTZ R115, R66, R38, R115 ;  /* 0x0000002642737223 */ /* 0x000fe40000010073 */
[----:B------:R-:W-:Y:S01]  /*46e0*/  FADD.FTZ R126, -R76, R75 ;  /* 0x0000004b4c7e7221 */ /* 0x000fe20000010100 */
[----:B------:R-:W-:Y:S01]  /*46f0*/  FADD.FTZ R75, R124, R65 ;  /* 0x000000417c4b7221 */ /* 0x000fe20000010000 */
[----:B------:R-:W-:Y:S02]  /*4700*/  SHF.L.U32 R124, R7, 0x10, RZ ;  /* 0x00000010077c7819 */ /* 0x000fe400000006ff */
[----:B------:R-:W-:-:S04]  /*4710*/  FMUL.FTZ R65, R126, R113 ;  /* 0x000000717e417220 */ /* 0x000fc80000410000 */
        /* <DEDUP_REMOVED lines=20> */
[----:B0-----:R-:W-:Y:S01]  /*4860*/  FADD.FTZ R123, R110, 1 ;  /* 0x3f8000006e7b7421 */ /* 0x001fe20000010000 */
[----:B------:R-:W-:-:S04]  /*4870*/  FADD.FTZ R110, R75, R64 ;  /* 0x000000404b6e7221 */ /* 0x000fc80000010000 */
[----:B------:R-:W-:Y:S01]  /*4880*/  FADD.FTZ R110, R110, R59 ;  /* 0x0000003b6e6e7221 */ /* 0x000fe20000010000 */
        /* <DEDUP_REMOVED lines=51> */
[----:B------:R-:W-:Y:S01]  /*4bc0*/  FADD.FTZ R64, R111, R58 ;  /* 0x0000003a6f407221 */ /* 0x000fe20000010000 */
[----:B------:R-:W-:-:S04]  /*4bd0*/  FMUL.FTZ R111, R73, R58 ;  /* 0x0000003a496f7220 */ /* 0x000fc80000410000 */
[----:B------:R-:W0:Y:S01]  /*4be0*/  MUFU.RCP R123, R123 ;  /* 0x0000007b007b7308 */ /* 0x000e220000001000 */
[----:B------:R-:W-:Y:S01]  /*4bf0*/  FFMA.FTZ R122, R54, R111, R122 ;  /* 0x0000006f367a7223 */ /* 0x000fe2000001007a */
[----:B------:R-:W-:Y:S01]  /*4c00*/  FADD.FTZ R114, R111, R114 ;  /* 0x000000726f727221 */ /* 0x000fe20000010000 */
[----:B0-----:R-:W-:Y:S01]  /*4c10*/  FMUL.FTZ R121, R124, R123 ;  /* 0x0000007b7c797220 */ /* 0x001fe20000410000 */
[----:B------:R-:W-:-:S04]  /*4c20*/  FADD.FTZ R124, -R123, 1 ;  /* 0x3f8000007b7c7421 */ /* 0x000fc80000010100 */
[----:B------:R-:W-:-:S04]  /*4c30*/  FFMA.FTZ R124, R51, R124, 1 ;  /* 0x3f800000337c7423 */ /* 0x000fc8000001007c */
[----:B------:R-:W-:Y:S01]  /*4c40*/  FMUL.FTZ R51, R121, R124 ;  /* 0x0000007c79337220 */ /* 0x000fe20000410000 */
[----:B------:R-:W-:-:S03]  /*4c50*/  SHF.L.U32 R121, R106, 0x10, RZ ;  /* 0x000000106a797819 */ /* 0x000fc600000006ff */
[----:B------:R-:W-:Y:S02]  /*4c60*/  FFMA.FTZ R120, R59, R51, R120 ;  /* 0x000000333b787223 */ /* 0x000fe40000010078 */
[----:B------:R-:W-:-:S04]  /*4c70*/  FADD.FTZ R124, -R76, R121 ;  /* 0x000000794c7c7221 */ /* 0x000fc80000010100 */
[----:B------:R-:W-:Y:S01]  /*4c80*/  FMUL.FTZ R58, R124, R113 ;  /* 0x000000717c3a7220 */ /* 0x000fe20000410000 */
[----:B------:R-:W-:-:S03]  /*4c90*/  SHF.L.U32 R124, R107, 0x10, RZ ;  /* 0x000000106b7c7819 */ /* 0x000fc600000006ff */
[----:B------:R-:W-:-:S04]  /*4ca0*/  FFMA.FTZ R54, R73, R58, R71 ;  /* 0x0000003a49367223 */ /* 0x000fc80000010047 */
[----:B------:R-:W-:-:S06]  /*4cb0*/  FMUL.FTZ R121, R54, -1.4426950216293334961 ;  /* 0xbfb8aa3b36797820 */ /* 0x000fcc0000410000 */
[----:B------:R-:W0:Y:S02]  /*4cc0*/  MUFU.EX2 R121, R121 ;  /* 0x0000007900797308 */ /* 0x000e240000000800 */
[----:B0-----:R-:W-:Y:S01]  /*4cd0*/  FADD.FTZ R123, R121, 1 ;  /* 0x3f800000797b7421 */ /* 0x001fe20000010000 */
[----:B------:R-:W-:-:S04]  /*4ce0*/  FMUL.FTZ R121, R72, R57 ;  /* 0x0000003948797220 */ /* 0x000fc80000410000 */
[----:B------:R-:W-:Y:S01]  /*4cf0*/  FFMA.FTZ R122, R55, R121, R122 ;  /* 0x00000079377a7223 */ /* 0x000fe2000001007a */
[----:B------:R-:W0:Y:S01]  /*4d00*/  MUFU.RCP R123, R123 ;  /* 0x0000007b007b7308 */ /* 0x000e220000001000 */
[----:B------:R-:W-:Y:S01]  /*4d10*/  FADD.FTZ R114, R114, R121 ;  /* 0x0000007972727221 */ /* 0x000fe20000010000 */
[----:B0-----:R-:W-:Y:S01]  /*4d20*/  FADD.FTZ R125, -R123, 1 ;  /* 0x3f8000007b7d7421 */ /* 0x001fe20000010100 */
[----:B------:R-:W-:-:S03]  /*4d30*/  FMUL.FTZ R111, R124, R123 ;  /* 0x0000007b7c6f7220 */ /* 0x000fc60000410000 */
[----:B------:R-:W-:Y:S01]  /*4d40*/  FFMA.FTZ R54, R54, R125, 1 ;  /* 0x3f80000036367423 */ /* 0x000fe2000001007d */
[----:B------:R-:W-:-:S03]  /*4d50*/  SHF.L.U32 R125, R109, 0x10, RZ ;  /* 0x000000106d7d7819 */ /* 0x000fc600000006ff */
[----:B------:R-:W-:Y:S01]  /*4d60*/  FMUL.FTZ R54, R111, R54 ;  /* 0x000000366f367220 */ /* 0x000fe20000410000 */
[----:B------:R-:W-:-:S03]  /*4d70*/  SHF.L.U32 R111, R2, 0x10, RZ ;  /* 0x00000010026f7819 */ /* 0x000fc600000006ff */
[----:B------:R-:W-:Y:S02]  /*4d80*/  FFMA.FTZ R115, R58, R54, R115 ;  /* 0x000000363a737223 */ /* 0x000fe40000010073 */
[----:B------:R-:W-:Y:S01]  /*4d90*/  FADD.FTZ R124, -R76, R111 ;  /* 0x0000006f4c7c7221 */ /* 0x000fe20000010100 */
[----:B------:R-:W-:-:S03]  /*4da0*/  FADD.FTZ R111, R110, R57 ;  /* 0x000000396e6f7221 */ /* 0x000fc60000010000 */
[----:B------:R-:W-:Y:S01]  /*4db0*/  FMUL.FTZ R57, R124, R113 ;  /* 0x000000717c397220 */ /* 0x000fe20000410000 */
[----:B------:R-:W-:-:S03]  /*4dc0*/  SHF.L.U32 R124, R0, 0x10, RZ ;  /* 0x00000010007c7819 */ /* 0x000fc600000006ff */
[----:B------:R-:W-:-:S04]  /*4dd0*/  FFMA.FTZ R55, R72, R57, R70 ;  /* 0x0000003948377223 */ /* 0x000fc80000010046 */
[----:B------:R-:W-:-:S06]  /*4de0*/  FMUL.FTZ R110, R55, -1.4426950216293334961 ;  /* 0xbfb8aa3b376e7820 */ /* 0x000fcc0000410000 */
[----:B------:R-:W0:Y:S02]  /*4df0*/  MUFU.EX2 R110, R110 ;  /* 0x0000006e006e7308 */ /* 0x000e240000000800 */
[----:B0-----:R-:W-:Y:S01]  /*4e00*/  FADD.FTZ R123, R110, 1 ;  /* 0x3f8000006e7b7421 */ /* 0x001fe20000010000 */
[----:B------:R-:W-:-:S04]  /*4e10*/  FADD.FTZ R110, R111, R52 ;  /* 0x000000346f6e7221 */ /* 0x000fc80000010000 */
[----:B------:R-:W-:Y:S01]  /*4e20*/  FADD.FTZ R110, R110, R45 ;  /* 0x0000002d6e6e7221 */ /* 0x000fe20000010000 */
[----:B------:R-:W0:Y:S01]  /*4e30*/  MUFU.RCP R123, R123 ;  /* 0x0000007b007b7308 */ /* 0x000e220000001000 */
[----:B------:R-:W-:Y:S02]  /*4e40*/  FMUL.FTZ R45, R72, R45 ;  /* 0x0000002d482d7220 */ /* 0x000fe40000410000 */
[----:B------:R-:W-:-:S04]  /*4e50*/  FADD.FTZ R110, R110, R43 ;  /* 0x0000002b6e6e7221 */ /* 0x000fc80000010000 */
[----:B------:R-:W-:-:S04]  /*4e60*/  FADD.FTZ R110, R110, R41 ;  /* 0x000000296e6e7221 */ /* 0x000fc80000010000 */
[----:B------:R-:W-:-:S04]  /*4e70*/  FADD.FTZ R110, R110, R39 ;  /* 0x000000276e6e7221 */ /* 0x000fc80000010000 */
[----:B------:R-:W-:Y:S01]  /*4e80*/  FADD.FTZ R110, R110, R47 ;  /* 0x0000002f6e6e7221 */ /* 0x000fe20000010000 */
[----:B0-----:R-:W-:Y:S01]  /*4e90*/  FMUL.FTZ R121, R124, R123 ;  /* 0x0000007b7c797220 */ /* 0x001fe20000410000 */
[----:B------:R-:W-:Y:S02]  /*4ea0*/  FADD.FTZ R124, -R123, 1 ;  /* 0x3f8000007b7c7421 */ /* 0x000fe40000010100 */
[----:B------:R-:W-:Y:S02]  /*4eb0*/  FADD.FTZ R110, R110, R51 ;  /* 0x000000336e6e7221 */ /* 0x000fe40000010000 */
[----:B------:R-:W-:-:S04]  /*4ec0*/  FFMA.FTZ R124, R55, R124, 1 ;  /* 0x3f800000377c7423 */ /* 0x000fc8000001007c */
[----:B------:R-:W-:Y:S01]  /*4ed0*/  FMUL.FTZ R55, R121, R124 ;  /* 0x0000007c79377220 */ /* 0x000fe20000410000 */
[----:B------:R-:W-:-:S05]  /*4ee0*/  SHF.L.U32 R121, R108, 0x10, RZ ;  /* 0x000000106c797819 */ /* 0x000fca00000006ff */
[----:B------:R-:W-:Y:S01]  /*4ef0*/  FADD.FTZ R124, -R76, R121 ;  /* 0x000000794c7c7221 */ /* 0x000fe20000010100 */
[----:B------:R-:W-:Y:S01]  /*4f00*/  FADD.FTZ R121, R64, R53 ;  /* 0x0000003540797221 */ /* 0x000fe20000010000 */
[----:B------:R-:W-:Y:S02]  /*4f10*/  FMUL.FTZ R53, R73, R53 ;  /* 0x0000003549357220 */ /* 0x000fe40000410000 */
[----:B------:R-:W-:Y:S01]  /*4f20*/  FMUL.FTZ R64, R124, R113 ;  /* 0x000000717c407220 */ /* 0x000fe20000410000 */
[----:B------:R-:W-:Y:S01]  /*4f30*/  FADD.FTZ R121, R121, R56 ;  /* 0x0000003879797221 */ /* 0x000fe20000010000 */
[----:B------:R-:W-:Y:S01]  /*4f40*/  FFMA.FTZ R122, R50, R53, R122 ;  /* 0x00000035327a7223 */ /* 0x000fe2000001007a */
[----:B------:R-:W-:Y:S01]  /*4f50*/  FADD.FTZ R114, R53, R114 ;  /* 0x0000007235727221 */ /* 0x000fe20000010000 */
[----:B------:R-:W-:Y:S01]  /*4f60*/  FFMA.FTZ R50, R73, R64, R71 ;  /* 0x0000004049327223 */ /* 0x000fe20000010047 */
[----:B------:R-:W-:-:S03]  /*4f70*/  FADD.FTZ R121, R121, R44 ;  /* 0x0000002c79797221 */ /* 0x000fc60000010000 */
[----:B------:R-:W-:Y:S01]  /*4f80*/  FMUL.FTZ R123, R50, -1.4426950216293334961 ;  /* 0xbfb8aa3b327b7820 */ /* 0x000fe20000410000 */
[----:B------:R-:W-:-:S04]  /*4f90*/  FADD.FTZ R121, R121, R42 ;  /* 0x0000002a79797221 */ /* 0x000fc80000010000 */
[----:B------:R-:W-:Y:S01]  /*4fa0*/  FADD.FTZ R121, R121, R38 ;  /* 0x0000002679797221 */ /* 0x000fe20000010000 */
[----:B------:R-:W0:Y:S03]  /*4fb0*/  MUFU.EX2 R123, R123 ;  /* 0x0000007b007b7308 */ /* 0x000e260000000800 */
[----:B------:R-:W-:-:S04]  /*4fc0*/  FADD.FTZ R121, R121, R40 ;  /* 0x0000002879797221 */ /* 0x000fc80000010000 */
[----:B------:R-:W-:-:S04]  /*4fd0*/  FADD.FTZ R121, R121, R46 ;  /* 0x0000002e79797221 */ /* 0x000fc80000010000 */
[----:B------:R-:W-:Y:S01]  /*4fe0*/  FADD.FTZ R121, R121, R54 ;  /* 0x0000003679797221 */ /* 0x000fe20000010000 */
[----:B0-----:R-:W-:-:S06]  /*4ff0*/  FADD.FTZ R124, R123, 1 ;  /* 0x3f8000007b7c7421 */ /* 0x001fcc0000010000 */
[----:B------:R-:W0:Y:S02]  /*5000*/  MUFU.RCP R124, R124 ;  /* 0x0000007c007c7308 */ /* 0x000e240000001000 */
[----:B0-----:R-:W-:Y:S01]  /*5010*/  FADD.FTZ R53, -R124, 1 ;  /* 0x3f8000007c357421 */ /* 0x001fe20000010100 */
[----:B------:R-:W-:-:S03]  /*5020*/  FMUL.FTZ R125, R125, R124 ;  /* 0x0000007c7d7d7220 */ /* 0x000fc60000410000 */
[----:B------:R-:W-:Y:S01]  /*5030*/  FFMA.FTZ R50, R50, R53, 1 ;  /* 0x3f80000032327423 */ /* 0x000fe20000010035 */
[----:B------:R-:W-:Y:S01]  /*5040*/  FMUL.FTZ R53, R72, R52 ;  /* 0x0000003448357220 */ /* 0x000fe20000410000 */
[----:B------:R-:W-:Y:S02]  /*5050*/  FFMA.FTZ R52, R57, R55, R120 ;  /* 0x0000003739347223 */ /* 0x000fe40000010078 */
[----:B------:R-:W-:Y:S01]  /*5060*/  FMUL.FTZ R50, R125, R50 ;  /* 0x000000327d327220 */ /* 0x000fe20000410000 */
[----:B------:R-:W-:Y:S01]  /*5070*/  FFMA.FTZ R122, R49, R53, R122 ;  /* 0x00000035317a7223 */ /* 0x000fe2000001007a */
[----:B------:R-:W-:Y:S01]  /*5080*/  FMUL.FTZ R49, R73, R56 ;  /* 0x0000003849317220 */ /* 0x000fe20000410000 */
[----:B------:R-:W-:Y:S01]  /*5090*/  FADD.FTZ R114, R114, R53 ;  /* 0x0000003572727221 */ /* 0x000fe20000010000 */
[----:B------:R-:W-:Y:S02]  /*50a0*/  FFMA.FTZ R53, R64, R50, R115 ;  /* 0x0000003240357223 */ /* 0x000fe40000010073 */
[----:B------:R-:W-:Y:S01]  /*50b0*/  FFMA.FTZ R122, R48, R49, R122 ;  /* 0x00000031307a7223 */ /* 0x000fe2000001007a */
[----:B------:R-:W-:-:S03]  /*50c0*/  FADD.FTZ R114, R49, R114 ;  /* 0x0000007231727221 */ /* 0x000fc60000010000 */
[----:B------:R-:W-:Y:S01]  /*50d0*/  FFMA.FTZ R122, R37, R45, R122 ;  /* 0x0000002d257a7223 */ /* 0x000fe2000001007a */
[----:B------:R-:W-:Y:S01]  /*50e0*/  FMUL.FTZ R37, R73, R44 ;  /* 0x0000002c49257220 */ /* 0x000fe20000410000 */
[----:B------:R-:W-:Y:S01]  /*50f0*/  FADD.FTZ R114, R114, R45 ;  /* 0x0000002d72727221 */ /* 0x000fe20000010000 */
[C---:B------:R-:W-:Y:S01]  /*5100*/  FMUL.FTZ R45, R72.reuse, R43 ;  /* 0x0000002b482d7220 */ /* 0x040fe20000410000 */
[----:B------:R-:W-:Y:S01]  /*5110*/  FMUL.FTZ R43, R72, R41 ;  /* 0x00000029482b7220 */ /* 0x000fe20000410000 */
[----:B------:R-:W-:Y:S01]  /*5120*/  FFMA.FTZ R122, R36, R37, R122 ;  /* 0x00000025247a7223 */ /* 0x000fe2000001007a */
[----:B------:R-:W-:Y:S01]  /*5130*/  FADD.FTZ R114, R37, R114 ;  /* 0x0000007225727221 */ /* 0x000fe20000010000 */
[----:B------:R-:W-:Y:S01]  /*5140*/  FMUL.FTZ R37, R73, R42 ;  /* 0x0000002a49257220 */ /* 0x000fe20000410000 */
[----:B------:R-:W-:Y:S01]  /*5150*/  FMUL.FTZ R41, R72, R39 ;  /* 0x0000002748297220 */ /* 0x000fe20000410000 */
[----:B------:R-:W-:Y:S01]  /*5160*/  FFMA.FTZ R122, R67, R45, R122 ;  /* 0x0000002d437a7223 */ /* 0x000fe2000001007a */
[----:B------:R-:W-:Y:S01]  /*5170*/  FADD.FTZ R114, R114, R45 ;  /* 0x0000002d72727221 */ /* 0x000fe20000010000 */
[----:B------:R-:W-:-:S02]  /*5180*/  FMUL.FTZ R39, R72, R47 ;  /* 0x0000002f48277220 */ /* 0x000fc40000410000 */
[----:B------:R-:W-:Y:S01]  /*5190*/  FFMA.FTZ R122, R74, R37, R122 ;  /* 0x000000254a7a7223 */ /* 0x000fe2000001007a */
[----:B------:R-:W-:Y:S01]  /*51a0*/  FADD.FTZ R114, R37, R114 ;  /* 0x0000007225727221 */ /* 0x000fe20000010000 */
[----:B------:R-:W-:Y:S02]  /*51b0*/  FMUL.FTZ R37, R73, R38 ;  /* 0x0000002649257220 */ /* 0x000fe40000410000 */
[----:B------:R-:W-:Y:S01]  /*51c0*/  FFMA.FTZ R122, R61, R43, R122 ;  /* 0x0000002b3d7a7223 */ /* 0x000fe2000001007a */
[----:B------:R-:W-:-:S03]  /*51d0*/  FADD.FTZ R114, R114, R43 ;  /* 0x0000002b72727221 */ /* 0x000fc60000010000 */
        /* <DEDUP_REMOVED lines=9> */
[----:B------:R-:W-:Y:S01]  /*5270*/  FADD.FTZ R114, R114, R39 ;  /* 0x0000002772727221 */ /* 0x000fe20000010000 */
[----:B------:R-:W-:Y:S02]  /*5280*/  FMUL.FTZ R39, R72, R51 ;  /* 0x0000003348277220 */ /* 0x000fe40000410000 */
[----:B------:R-:W-:Y:S01]  /*5290*/  FFMA.FTZ R122, R60, R37, R122 ;  /* 0x000000253c7a7223 */ /* 0x000fe2000001007a */
[----:B------:R-:W-:Y:S01]  /*52a0*/  FADD.FTZ R114, R37, R114 ;  /* 0x0000007225727221 */ /* 0x000fe20000010000 */
[----:B------:R-:W-:Y:S01]  /*52b0*/  FMUL.FTZ R37, R73, R54 ;  /* 0x0000003649257220 */ /* 0x000fe20000410000 */
[----:B------:R-:W-:Y:S01]  /*52c0*/  FADD.FTZ R54, R110, R55 ;  /* 0x000000376e367221 */ /* 0x000fe20000010000 */
[----:B------:R-:W-:Y:S01]  /*52d0*/  FFMA.FTZ R41, R59, R39, R122 ;  /* 0x000000273b297223 */ /* 0x000fe2000001007a */
[----:B------:R-:W-:Y:S01]  /*52e0*/  FADD.FTZ R114, R114, R39 ;  /* 0x0000002772727221 */ /* 0x000fe20000010000 */
[----:B------:R-:W-:Y:S01]  /*52f0*/  FMUL.FTZ R39, R72, R55 ;  /* 0x0000003748277220 */ /* 0x000fe20000410000 */
[----:B------:R-:W-:Y:S01]  /*5300*/  FADD.FTZ R55, R121, R50 ;  /* 0x0000003279377221 */ /* 0x000fe20000010000 */
[----:B------:R-:W-:Y:S01]  /*5310*/  FFMA.FTZ R36, R58, R37, R41 ;  /* 0x000000253a247223 */ /* 0x000fe20000010029 */
[----:B------:R-:W-:Y:S01]  /*5320*/  FADD.FTZ R114, R37, R114 ;  /* 0x0000007225727221 */ /* 0x000fe20000010000 */
[----:B------:R-:W-:-:S02]  /*5330*/  FMUL.FTZ R41, R73, R50 ;  /* 0x0000003249297220 */ /* 0x000fc40000410000 */
[----:B------:R-:W-:Y:S01]  /*5340*/  FFMA.FTZ R37, R57, R39, R36 ;  /* 0x0000002739257223 */ /* 0x000fe20000010024 */
[----:B------:R-:W-:-:S03]  /*5350*/  FADD.FTZ R114, R114, R39 ;  /* 0x0000002772727221 */ /* 0x000fc60000010000 */
[----:B------:R-:W-:Y:S01]  /*5360*/  FFMA.FTZ R37, R64, R41, R37 ;  /* 0x0000002940257223 */ /* 0x000fe20000010025 */
[----:B------:R-:W-:-:S07]  /*5370*/  FADD.FTZ R40, R41, R114 ;  /* 0x0000007229287221 */ /* 0x000fce0000010000 */
.L_x_97:
[----:B------:R-:W-:Y:S01]  /*5380*/  MOV R39, R37 ;  /* 0x0000002500277202 */ /* 0x000fe20000000f00 */
[----:B------:R-:W0:Y:S01]  /*5390*/  S2R R62, SR_TID.X ;  /* 0x00000000003e7919 */ /* 0x000e220000002100 */
[C---:B------:R-:W-:Y:S01]  /*53a0*/  ISETP.GT.AND P0, PT, R78.reuse, 0x1e, PT ;  /* 0x0000001e4e00780c */ /* 0x040fe20003f04270 */
[----:B------:R-:W1:Y:S01]  /*53b0*/  S2UR UR8, SR_CgaCtaId ;  /* 0x00000000000879c3 */ /* 0x000e620000008800 */
[----:B------:R-:W-:Y:S01]  /*53c0*/  UMOV UR5, 0x400 ;  /* 0x0000040000057882 */ /* 0x000fe20000000000 */
[----:B------:R-:W2:Y:S01]  /*53d0*/  SHFL.DOWN PT, R36, R39, 0x1, 0x1f ;  /* 0x08201f0027247f89 */ /* 0x000ea200000e0000 */
[----:B------:R-:W-:Y:S01]  /*53e0*/  UIADD3 UR4, UPT, UPT, UR5, 0x80, URZ ;  /* 0x0000008005047890 */ /* 0x000fe2000fffe0ff */
[C---:B------:R-:W-:Y:S01]  /*53f0*/  ISETP.GT.AND P3, PT, R78.reuse, 0xf, PT ;  /* 0x0000000f4e00780c */ /* 0x040fe20003f64270 */
[----:B------:R-:W-:Y:S01]  /*5400*/  BSSY.RECONVERGENT B0, `(.L_x_98) ;  /* 0x0000028000007945 */ /* 0x000fe20003800200 */
[----:B------:R-:W3:Y:S01]  /*5410*/  SHFL.DOWN PT, R37, R40, 0x1, 0x1f ;  /* 0x08201f0028257f89 */ /* 0x000ee200000e0000 */
[----:B------:R-:W-:Y:S01]  /*5420*/  ISETP.GT.AND P2, PT, R78, 0x17, PT ;  /* 0x000000174e00780c */ /* 0x000fe20003f44270 */
[----:B------:R-:W4:Y:S08]  /*5430*/  LDC R110, c[0x0][0x374] ;  /* 0x0000dd00ff6e7b82 */ /* 0x000f300000000800 */
[----:B------:R-:W5:Y:S01]  /*5440*/  LDC R111, c[0x0][0x370] ;  /* 0x0000dc00ff6f7b82 */ /* 0x000f620000000800 */
[----:B-1----:R-:W-:Y:S01]  /*5450*/  ULEA UR4, UR8, UR4, 0x18 ;  /* 0x0000000408047291 */ /* 0x002fe2000f8ec0ff */
[----:B--2---:R-:W-:Y:S01]  /*5460*/  @!P0 FADD.FTZ R39, R36, R39 ;  /* 0x0000002724278221 */ /* 0x004fe20000010000 */
[----:B---3--:R-:W-:-:S04]  /*5470*/  @!P0 FADD.FTZ R40, R37, R40 ;  /* 0x0000002825288221 */ /* 0x008fc80000010000 */
[----:B------:R-:W1:Y:S01]  /*5480*/  SHFL.DOWN PT, R36, R39, 0x2, 0x1f ;  /* 0x08401f0027247f89 */ /* 0x000e6200000e0000 */
[----:B------:R-:W-:Y:S02]  /*5490*/  ISETP.GT.AND P0, PT, R78, 0x1d, PT ;  /* 0x0000001d4e00780c */ /* 0x000fe40003f04270 */
[C---:B0-----:R-:W-:Y:S01]  /*54a0*/  LEA R114, R62.reuse, UR4, 0x4 ;  /* 0x000000043e727c11 */ /* 0x041fe2000f8e20ff */
[----:B------:R-:W0:Y:S01]  /*54b0*/  SHFL.DOWN PT, R37, R40, 0x2, 0x1f ;  /* 0x08401f0028257f89 */ /* 0x000e2200000e0000 */
[C---:B------:R-:W-:Y:S02]  /*54c0*/  ISETP.NE.AND P1, PT, R62.reuse, RZ, PT ;  /* 0x000000ff3e00720c */ /* 0x040fe40003f25270 */
[----:B------:R-:W-:Y:S01]  /*54d0*/  ISETP.GT.U32.AND P4, PT, R62, 0x17, PT ;  /* 0x000000173e00780c */ /* 0x000fe20003f84070 */
[----:B------:R-:W-:Y:S06]  /*54e0*/  STS.128 [R114], R52 ;  /* 0x0000003472007388 */ /* 0x000fec0000000c00 */
[----:B-1----:R-:W-:Y:S01]  /*54f0*/  @!P0 FADD.FTZ R39, R39, R36 ;  /* 0x0000002427278221 */ /* 0x002fe20000010000 */
[----:B0-----:R-:W-:-:S04]  /*5500*/  @!P0 FADD.FTZ R40, R40, R37 ;  /* 0x0000002528288221 */ /* 0x001fc80000010000 */
[----:B------:R-:W0:Y:S01]  /*5510*/  SHFL.DOWN PT, R36, R39, 0x4, 0x1f ;  /* 0x08801f0027247f89 */ /* 0x000e2200000e0000 */
[----:B------:R-:W-:-:S03]  /*5520*/  ISETP.GT.AND P0, PT, R78, 0x1b, PT ;  /* 0x0000001b4e00780c */ /* 0x000fc60003f04270 */
[----:B------:R-:W1:Y:S10]  /*5530*/  SHFL.DOWN PT, R37, R40, 0x4, 0x1f ;  /* 0x08801f0028257f89 */ /* 0x000e7400000e0000 */
[----:B0-----:R-:W-:Y:S01]  /*5540*/  @!P0 FADD.FTZ R39, R39, R36 ;  /* 0x0000002427278221 */ /* 0x001fe20000010000 */
[----:B-1----:R-:W-:-:S04]  /*5550*/  @!P0 FADD.FTZ R40, R40, R37 ;  /* 0x0000002528288221 */ /* 0x002fc80000010000 */
[----:B------:R-:W0:Y:S01]  /*5560*/  SHFL.DOWN PT, R36, R39, 0x8, 0x1f ;  /* 0x09001f0027247f89 */ /* 0x000e2200000e0000 */
[----:B-----5:R-:W-:-:S03]  /*5570*/  ISETP.GE.U32.AND P0, PT, R111, 0x2, PT ;  /* 0x000000026f00780c */ /* 0x020fc60003f06070 */
[----:B------:R-:W1:Y:S01]  /*5580*/  SHFL.DOWN PT, R37, R40, 0x8, 0x1f ;  /* 0x09001f0028257f89 */ /* 0x000e6200000e0000 */
[----:B0-----:R-:W-:Y:S01]  /*5590*/  FADD.FTZ R38, R39, R36 ;  /* 0x0000002427267221 */ /* 0x001fe20000010000 */
[----:B-1----:R-:W-:-:S04]  /*55a0*/  FADD.FTZ R37, R40, R37 ;  /* 0x0000002528257221 */ /* 0x002fc80000010000 */
[----:B------:R-:W-:Y:S02]  /*55b0*/  FSEL R74, R39, R38, P2 ;  /* 0x00000026274a7208 */ /* 0x000fe40001000000 */
[----:B------:R-:W-:-:S03]  /*55c0*/  FSEL R75, R40, R37, P2 ;  /* 0x00000025284b7208 */ /* 0x000fc60001000000 */
[----:B------:R0:W1:Y:S04]  /*55d0*/  SHFL.DOWN PT, R39, R74, 0x10, 0x1f ;  /* 0x0a001f004a277f89 */ /* 0x00006800000e0000 */
[----:B------:R0:W2:Y:S01]  /*55e0*/  SHFL.DOWN PT, R40, R75, 0x10, 0x1f ;  /* 0x0a001f004b287f89 */ /* 0x0000a200000e0000 */
[----:B----4-:R-:W-:Y:S05]  /*55f0*/  @P3 BRA `(.L_x_99) ;  /* 0x0000000000203947 */ /* 0x010fea0003800000 */
        /* <DEDUP_REMOVED lines=8> */
.L_x_99:
[----:B------:R-:W-:Y:S05]  /*5680*/  BSYNC.RECONVERGENT B0 ;  /* 0x0000000000007941 */ /* 0x000fea0003800200 */
.L_x_98:
[----:B------:R-:W-:Y:S06]  /*5690*/  BAR.SYNC.DEFER_BLOCKING 0x0 ;  /* 0x0000000000007b1d */ /* 0x000fec0000010000 */
[----:B------:R-:W-:Y:S04]  /*56a0*/  BSSY.RECONVERGENT B0, `(.L_x_100) ;  /* 0x000001f000007945 */ /* 0x000fe80003800200 */
[----:B------:R-:W-:Y:S05]  /*56b0*/  @P1 BRA `(.L_x_101) ;  /* 0x0000000000741947 */ /* 0x000fea0003800000 */
[----:B------:R-:W-:-:S09]  /*56c0*/  ULEA UR4, UR8, UR5, 0x18 ;  /* 0x0000000508047291 */ /* 0x000fd2000f8ec0ff */
[----:B------:R-:W4:Y:S04]  /*56d0*/  LDS.64 R60, [UR4+0x18] ;  /* 0x00001804ff3c7984 */ /* 0x000f280008000a00 */
[----:B-1-3--:R-:W1:Y:S04]  /*56e0*/  LDS.128 R36, [UR4+0x20] ;  /* 0x00002004ff247984 */ /* 0x00ae680008000c00 */
[----:B--2---:R-:W2:Y:S04]  /*56f0*/  LDS.128 R40, [UR4+0x30] ;  /* 0x00003004ff287984 */ /* 0x004ea80008000c00 */
[----:B------:R-:W3:Y:S04]  /*5700*/  LDS.128 R44, [UR4+0x40] ;  /* 0x00004004ff2c7984 */ /* 0x000ee80008000c00 */
[----:B------:R-:W5:Y:S04]  /*5710*/  LDS.128 R48, [UR4+0x50] ;  /* 0x00005004ff307984 */ /* 0x000f680008000c00 */
[----:B------:R-:W0:Y:S01]  /*5720*/  LDS.128 R56, [UR4+0x60] ;  /* 0x00006004ff387984 */ /* 0x000e220008000c00 */
[----:B----4-:R-:W-:Y:S01]  /*5730*/  FADD.FTZ R65, R74, R60 ;  /* 0x0000003c4a417221 */ /* 0x010fe20000010000 */
        /* <DEDUP_REMOVED lines=8> */
[----:B------:R-:W-:-:S03]  /*57c0*/  FADD.FTZ R60, R60, R43 ;  /* 0x0000002b3c3c7221 */ /* 0x000fc60000010000 */
[----:B---3--:R-:W-:Y:S01]  /*57d0*/  FADD.FTZ R65, R65, R44 ;  /* 0x0000002c41417221 */ /* 0x008fe20000010000 */
[----:B------:R-:W-:-:S03]  /*57e0*/  FADD.FTZ R60, R60, R45 ;  /* 0x0000002d3c3c7221 */ /* 0x000fc60000010000 */
[----:B------:R-:W-:Y:S01]  /*57f0*/  FADD.FTZ R65, R65, R46 ;  /* 0x0000002e41417221 */ /* 0x000fe20000010000 */
[----:B------:R-:W-:-:S03]  /*5800*/  FADD.FTZ R60, R60, R47 ;  /* 0x0000002f3c3c7221 */ /* 0x000fc60000010000 */
[----:B-----5:R-:W-:Y:S01]  /*5810*/  FADD.FTZ R65, R65, R48 ;  /* 0x0000003041417221 */ /* 0x020fe20000010000 */
[----:B------:R-:W-:-:S03]  /*5820*/  FADD.FTZ R60, R60, R49 ;  /* 0x000000313c3c7221 */ /* 0x000fc60000010000 */
[----:B------:R-:W-:Y:S01]  /*5830*/  FADD.FTZ R65, R65, R50 ;  /* 0x0000003241417221 */ /* 0x000fe20000010000 */
[----:B------:R-:W-:-:S03]  /*5840*/  FADD.FTZ R60, R60, R51 ;  /* 0x000000333c3c7221 */ /* 0x000fc60000010000 */
[----:B0-----:R-:W-:Y:S01]  /*5850*/  FADD.FTZ R65, R65, R56 ;  /* 0x0000003841417221 */ /* 0x001fe20000010000 */
[----:B------:R-:W-:-:S03]  /*5860*/  FADD.FTZ R60, R60, R57 ;  /* 0x000000393c3c7221 */ /* 0x000fc60000010000 */
[----:B------:R-:W-:Y:S01]  /*5870*/  FADD.FTZ R74, R65, R58 ;  /* 0x0000003a414a7221 */ /* 0x000fe20000010000 */
[----:B------:R-:W-:-:S07]  /*5880*/  FADD.FTZ R75, R60, R59 ;  /* 0x0000003b3c4b7221 */ /* 0x000fce0000010000 */
.L_x_101:
[----:B------:R-:W-:Y:S05]  /*5890*/  BSYNC.RECONVERGENT B0 ;  /* 0x0000000000007941 */ /* 0x000fea0003800200 */
.L_x_100:
[----:B------:R-:W-:Y:S01]  /*58a0*/  BAR.SYNC.DEFER_BLOCKING 0x0 ;  /* 0x0000000000007b1d */ /* 0x000fe20000010000 */
[----:B------:R-:W-:-:S05]  /*58b0*/  IMAD R115, R63, 0x18, R62 ;  /* 0x000000183f737824 */ /* 0x000fca00078e023e */
[----:B------:R-:W-:Y:S04]  /*58c0*/  BSSY.RECONVERGENT B0, `(.L_x_102) ;  /* 0x000004d000007945 */ /* 0x000fe80003800200 */
[----:B------:R-:W-:Y:S05]  /*58d0*/  @P4 BRA `(.L_x_103) ;  /* 0x00000004002c4947 */ /* 0x000fea0003800000 */
[----:B------:R-:W4:Y:S04]  /*58e0*/  LDS.128 R56, [R114+0x180] ;  /* 0x0001800072387984 */ /* 0x000f280000000c00 */
[----:B------:R-:W5:Y:S04]  /*58f0*/  LDS.128 R60, [R114+0x300] ;  /* 0x00030000723c7984 */ /* 0x000f680000000c00 */
[----:B------:R-:W0:Y:S04]  /*5900*/  LDS.128 R64, [R114+0x480] ;  /* 0x0004800072407984 */ /* 0x000e280000000c00 */
[----:B-1-3--:R-:W1:Y:S04]  /*5910*/  LDS.128 R36, [R114+0x600] ;  /* 0x0006000072247984 */ /* 0x00ae680000000c00 */
[----:B--2---:R-:W2:Y:S04]  /*5920*/  LDS.128 R40, [R114+0x780] ;  /* 0x0007800072287984 */ /* 0x004ea80000000c00 */
[----:B------:R-:W3:Y:S04]  /*5930*/  LDS.128 R48, [R114+0x900] ;  /* 0x0009000072307984 */ /* 0x000ee80000000c00 */
[----:B------:R-:W3:Y:S01]  /*5940*/  LDS.128 R44, [R114+0xa80] ;  /* 0x000a8000722c7984 */ /* 0x000ee20000000c00 */
[----:B----4-:R-:W-:Y:S01]  /*5950*/  FADD.FTZ R121, R52, R56 ;  /* 0x0000003834797221 */ /* 0x010fe20000010000 */
[----:B------:R-:W-:Y:S01]  /*5960*/  FADD.FTZ R52, R53, R57 ;  /* 0x0000003935347221 */ /* 0x000fe20000010000 */
[----:B------:R-:W-:Y:S01]  /*5970*/  FADD.FTZ R53, R54, R58 ;  /* 0x0000003a36357221 */ /* 0x000fe20000010000 */
[----:B------:R-:W-:Y:S01]  /*5980*/  FADD.FTZ R54, R55, R59 ;  /* 0x0000003b37367221 */ /* 0x000fe20000010000 */
[----:B-----5:R-:W-:Y:S01]  /*5990*/  FADD.FTZ R121, R121, R60 ;  /* 0x0000003c79797221 */ /* 0x020fe20000010000 */
[----:B------:R-:W-:Y:S01]  /*59a0*/  FADD.FTZ R52, R52, R61 ;  /* 0x0000003d34347221 */ /* 0x000fe20000010000 */
[----:B------:R-:W-:Y:S01]  /*59b0*/  FADD.FTZ R53, R53, R62 ;  /* 0x0000003e35357221 */ /* 0x000fe20000010000 */
[----:B------:R-:W-:Y:S01]  /*59c0*/  FADD.FTZ R54, R54, R63 ;  /* 0x0000003f36367221 */ /* 0x000fe20000010000 */
[----:B0-----:R-:W-:Y:S01]  /*59d0*/  FADD.FTZ R121, R121, R64 ;  /* 0x0000004079797221 */ /* 0x001fe20000010000 */
[----:B------:R-:W-:Y:S01]  /*59e0*/  FADD.FTZ R56, R52, R65 ;  /* 0x0000004134387221 */ /* 0x000fe20000010000 */
[----:B------:R-:W-:Y:S01]  /*59f0*/  FADD.FTZ R57, R53, R66 ;  /* 0x0000004235397221 */ /* 0x000fe20000010000 */
[----:B------:R-:W-:Y:S01]  /*5a00*/  FADD.FTZ R58, R54, R67 ;  /* 0x00000043363a7221 */ /* 0x000fe20000010000 */
[----:B-1----:R-:W-:Y:S01]  /*5a10*/  FADD.FTZ R121, R121, R36 ;  /* 0x0000002479797221 */ /* 0x002fe20000010000 */
[----:B------:R-:W0:Y:S01]  /*5a20*/  LDS.128 R52, [R114+0xc00] ;  /* 0x000c000072347984 */ /* 0x000e220000000c00 */
[----:B------:R-:W-:Y:S01]  /*5a30*/  FADD.FTZ R36, R56, R37 ;  /* 0x0000002538247221 */ /* 0x000fe20000010000 */
[----:B------:R-:W-:Y:S01]  /*5a40*/  FADD.FTZ R37, R57, R38 ;  /* 0x0000002639257221 */ /* 0x000fe20000010000 */
[----:B------:R-:W-:Y:S01]  /*5a50*/  FADD.FTZ R60, R58, R39 ;  /* 0x000000273a3c7221 */ /* 0x000fe20000010000 */
[----:B--2---:R-:W-:Y:S01]  /*5a60*/  FADD.FTZ R121, R121, R40 ;  /* 0x0000002879797221 */ /* 0x004fe20000010000 */
[----:B------:R-:W1:Y:S01]  /*5a70*/  LDS.128 R56, [R114+0xd80] ;  /* 0x000d800072387984 */ /* 0x000e620000000c00 */
[----:B------:R-:W-:Y:S01]  /*5a80*/  FADD.FTZ R40, R36, R41 ;  /* 0x0000002924287221 */ /* 0x000fe20000010000 */
[----:B------:R-:W-:Y:S01]  /*5a90*/  FADD.FTZ R61, R37, R42 ;  /* 0x0000002a253d7221 */ /* 0x000fe20000010000 */
[----:B------:R-:W-:Y:S01]  /*5aa0*/  FADD.FTZ R60, R60, R43 ;  /* 0x0000002b3c3c7221 */ /* 0x000fe20000010000 */
[----:B------:R-:W2:Y:S01]  /*5ab0*/  LDS.128 R36, [R114+0xf00] ;  /* 0x000f000072247984 */ /* 0x000ea20000000c00 */
[----:B---3--:R-:W-:Y:S01]  /*5ac0*/  FADD.FTZ R62, R40, R49 ;  /* 0x00000031283e7221 */ /* 0x008fe20000010000 */
[----:B------:R-:W-:Y:S01]  /*5ad0*/  FADD.FTZ R121, R121, R48 ;  /* 0x0000003079797221 */ /* 0x000fe20000010000 */
[----:B------:R-:W-:Y:S01]  /*5ae0*/  FADD.FTZ R61, R61, R50 ;  /* 0x000000323d3d7221 */ /* 0x000fe20000010000 */
[----:B------:R-:W3:Y:S01]  /*5af0*/  LDS.128 R40, [R114+0x1080] ;  /* 0x0010800072287984 */ /* 0x000ee20000000c00 */
[----:B------:R-:W-:Y:S01]  /*5b00*/  FADD.FTZ R60, R60, R51 ;  /* 0x000000333c3c7221 */ /* 0x000fe20000010000 */
[----:B------:R-:W-:Y:S01]  /*5b10*/  FADD.FTZ R121, R121, R44 ;  /* 0x0000002c79797221 */ /* 0x000fe20000010000 */
[----:B------:R-:W-:Y:S01]  /*5b20*/  FADD.FTZ R120, R62, R45 ;  /* 0x0000002d3e787221 */ /* 0x000fe20000010000 */
[----:B------:R-:W4:Y:S01]  /*5b30*/  LDS.128 R48, [R114+0x1200] ;  /* 0x0012000072307984 */ /* 0x000f220000000c00 */
[----:B------:R-:W-:Y:S01]  /*5b40*/  FADD.FTZ R123, R61, R46 ;  /* 0x0000002e3d7b7221 */ /* 0x000fe20000010000 */
[----:B------:R-:W-:-:S02]  /*5b50*/  FADD.FTZ R122, R60, R47 ;  /* 0x0000002f3c7a7221 */ /* 0x000fc40000010000 */
[----:B------:R-:W5:Y:S04]  /*5b60*/  LDS.128 R44, [R114+0x1380] ;  /* 0x00138000722c7984 */ /* 0x000f680000000c00 */
[----:B------:R-:W5:Y:S04]  /*5b70*/  LDS.128 R60, [R114+0x1500] ;  /* 0x00150000723c7984 */ /* 0x000f680000000c00 */
[----:B------:R-:W5:Y:S01]  /*5b80*/  LDS.128 R64, [R114+0x1680] ;  /* 0x0016800072407984 */ /* 0x000f620000000c00 */
[----:B0-----:R-:W-:Y:S01]  /*5b90*/  FADD.FTZ R121, R121, R52 ;  /* 0x0000003479797221 */ /* 0x001fe20000010000 */
[----:B------:R-:W-:Y:S01]  /*5ba0*/  FADD.FTZ R120, R120, R53 ;  /* 0x0000003578787221 */ /* 0x000fe20000010000 */
[----:B------:R-:W-:Y:S01]  /*5bb0*/  FADD.FTZ R123, R123, R54 ;  /* 0x000000367b7b7221 */ /* 0x000fe20000010000 */
[----:B------:R-:W-:Y:S01]  /*5bc0*/  FADD.FTZ R122, R122, R55 ;  /* 0x000000377a7a7221 */ /* 0x000fe20000010000 */
        /* <DEDUP_REMOVED lines=27> */
[----:B------:R-:W-:-:S07]  /*5d80*/  FADD.FTZ R55, R122, R67 ;  /* 0x000000437a377221 */ /* 0x000fce0000010000 */
.L_x_103:
[----:B------:R-:W-:Y:S05]  /*5d90*/  BSYNC.RECONVERGENT B0 ;  /* 0x0000000000007941 */ /* 0x000fea0003800200 */
.L_x_102:
[----:B------:R-:W-:Y:S04]  /*5da0*/  BSSY.RECONVERGENT B0, `(.L_x_104) ;  /* 0x000001c000007945 */ /* 0x000fe80003800200 */
[----:B------:R-:W-:Y:S05]  /*5db0*/  @P4 BRA `(.L_x_105) ;  /* 0x0000000000684947 */ /* 0x000fea0003800000 */
[----:B---3--:R-:W1:Y:S08]  /*5dc0*/  LDC.64 R36, c[0x0][0x3f8] ;  /* 0x0000fe00ff247b82 */ /* 0x008e700000000a00 */
[----:B------:R-:W3:Y:S01]  /*5dd0*/  LDC.64 R42, c[0x0][0x3d8] ;  /* 0x0000f600ff2a7b82 */ /* 0x000ee20000000a00 */
[----:B-1----:R-:W-:Y:S01]  /*5de0*/  IMAD.WIDE.U32 R38, R36, 0x3, RZ ;  /* 0x0000000324267825 */ /* 0x002fe200078e00ff */
[----:B------:R-:W-:-:S02]  /*5df0*/  LEA R45, R37, R37, 0x1 ;  /* 0x00000025252d7211 */ /* 0x000fc400078e08ff */
[----:B------:R-:W-:Y:S02]  /*5e00*/  LEA.HI R47, P2, R37, R36, RZ, 0x1 ;  /* 0x00000024252f7211 */ /* 0x000fe400078508ff */
[----:B------:R-:W-:Y:S02]  /*5e10*/  IADD3 R45, PT, PT, R39, R45, RZ ;  /* 0x0000002d272d7210 */ /* 0x000fe40007ffe0ff */
[----:B--2---:R-:W-:Y:S01]  /*5e20*/  IADD3.X R40, PT, PT, RZ, R37, RZ, P2, !PT ;  /* 0x00000025ff287210 */ /* 0x004fe200017fe4ff */
[----:B---3--:R-:W-:Y:S01]  /*5e30*/  IMAD.WIDE R42, R115, 0x4, R42 ;  /* 0x00000004732a7825 */ /* 0x008fe200078e022a */
        /* <DEDUP_REMOVED lines=18> */
.L_x_105:
[----:B------:R-:W-:Y:S05]  /*5f60*/  BSYNC.RECONVERGENT B0 ;  /* 0x0000000000007941 */ /* 0x000fea0003800200 */
.L_x_104:
[----:B------:R-:W-:Y:S05]  /*5f70*/  @!P0 BRA `(.L_x_106) ;  /* 0x0000000800988947 */ /* 0x000fea0003800000 */
[----:B------:R-:W5:Y:S01]  /*5f80*/  LDC.64 R48, c[0x0][0x3d0] ;  /* 0x0000f400ff307b82 */ /* 0x000f620000000a00 */
[----:B----4-:R-:W4:Y:S01]  /*5f90*/  S2R R53, SR_CTAID.Y ;  /* 0x0000000000357919 */ /* 0x010f220000002600 */
[----:B------:R-:W-:Y:S02]  /*5fa0*/  LOP3.LUT R37, R35, 0x1, RZ, 0xc0, !PT ;  /* 0x0000000123257812 */ /* 0x000fe400078ec0ff */
[----:B------:R-:W-:-:S03]  /*5fb0*/  ISETP.GE.U32.AND P2, PT, R111, 0x8, PT ;  /* 0x000000086f00780c */ /* 0x000fc60003f46070 */
[----:B------:R-:W-:-:S04]  /*5fc0*/  IMAD R38, R37, R110, RZ ;  /* 0x0000006e25267224 */ /* 0x000fc800078e02ff */
[----:B---3--:R-:W-:-:S05]  /*5fd0*/  IMAD R36, R38, R111, RZ ;  /* 0x0000006f26247224 */ /* 0x008fca00078e02ff */
[----:B------:R-:W-:-:S05]  /*5fe0*/  SHF.L.U32 R37, R36, 0x1, RZ ;  /* 0x0000000124257819 */ /* 0x000fca00000006ff */
[----:B-----5:R-:W-:Y:S01]  /*5ff0*/  IMAD.WIDE R48, R37, 0x4, R48 ;  /* 0x0000000425307825 */ /* 0x020fe200078e0230 */
[----:B----4-:R-:W-:Y:S06]  /*6000*/  @P1 BRA `(.L_x_107) ;  /* 0x0000000000501947 */ /* 0x010fec0003800000 */
[----:B------:R-:W3:Y:S01]  /*6010*/  LDC.64 R36, c[0x0][0x3c8] ;  /* 0x0000f200ff247b82 */ /* 0x000ee20000000a00 */
[----:B--2---:R-:W-:Y:S01]  /*6020*/  LOP3.LUT P0, R40, R35, 0x2, RZ, 0xc0, !PT ;  /* 0x0000000223287812 */ /* 0x004fe2000780c0ff */
[----:B------:R-:W-:Y:S01]  /*6030*/  IMAD R41, R33, R110, R53 ;  /* 0x0000006e21297224 */ /* 0x000fe200078e0235 */
[----:B-1----:R-:W-:Y:S02]  /*6040*/  IADD3 R39, PT, PT, R38, R53, RZ ;  /* 0x0000003526277210 */ /* 0x002fe40007ffe0ff */
[----:B------:R-:W-:-:S04]  /*6050*/  SEL R43, R111, RZ, !P0 ;  /* 0x000000ff6f2b7207 */ /* 0x000fc80004000000 */
[----:B------:R-:W-:Y:S01]  /*6060*/  ISETP.NE.AND P0, PT, R43, -0x1, PT ;  /* 0xffffffff2b00780c */ /* 0x000fe20003f05270 */
[----:B---3--:R-:W-:-:S04]  /*6070*/  IMAD.WIDE.U32 R36, R39, 0x4, R36 ;  /* 0x0000000427247825 */ /* 0x008fc800078e0024 */
        /* <DEDUP_REMOVED lines=8> */
.L_x_108:
[----:B---3--:R-:W2:Y:S04]  /*6100*/  LDG.E.STRONG.GPU R38, desc[UR6][R36.64] ;  /* 0x0000000624267981 */ /* 0x008ea8000c1ef900 */
[----:B--2---:R-:W-:Y:S01]  /*6110*/  CCTL.IVALL ;  /* 0x00000000ff00798f */ /* 0x004fe20002000000 */
[----:B------:R-:W-:Y:S05]  /*6120*/  YIELD ;  /* 0x0000000000007946 */ /* 0x000fea0003800000 */
[----:B------:R-:W-:-:S13]  /*6130*/  ISETP.NE.AND P0, PT, R38, R43, PT ;  /* 0x0000002b2600720c */ /* 0x000fda0003f05270 */
[----:B------:R-:W-:Y:S05]  /*6140*/  @P0 BRA `(.L_x_108) ;  /* 0xfffffffc00ec0947 */ /* 0x000fea000383ffff */
.L_x_107:
        /* <DEDUP_REMOVED lines=10> */
[----:B------:R-:W-:Y:S01]  /*61f0*/  IADD3 R54, PT, PT, -R33, RZ, RZ ;  /* 0x000000ff21367210 */ /* 0x000fe20007ffe1ff */
[----:B------:R-:W-:Y:S01]  /*6200*/  IMAD R65, R110, 0x6, R53 ;  /* 0x000000066e417824 */ /* 0x000fe200078e0235 */
[----:B------:R-:W-:Y:S01]  /*6210*/  MOV R115, R53 ;  /* 0x0000003500737202 */ /* 0x000fe20000000f00 */
[----:B------:R-:W-:Y:S01]  /*6220*/  UMOV UR4, URZ ;  /* 0x000000ff00047c82 */ /* 0x000fe20008000000 */
[----:B------:R-:W-:-:S07]  /*6230*/  LOP3.LUT R52, R111, 0x7ffffff8, RZ, 0xc0, !PT ;  /* 0x7ffffff86f347812 */ /* 0x000fce00078ec0ff */
.L_x_110:
[----:B------:R-:W-:Y:S01]  /*6240*/  ISETP.EQ.OR P5, PT, R54, RZ, P1 ;  /* 0x000000ff3600720c */ /* 0x000fe20000fa2670 */
[----:B------:R-:W-:-:S06]  /*6250*/  UIADD3 UR5, UPT, UPT, UR4, 0x1, URZ ;  /* 0x0000000104057890 */ /* 0x000fcc000fffe0ff */
[----:B------:R-:W-:-:S06]  /*6260*/  ISETP.EQ.OR P0, PT, R33, UR5, P1 ;  /* 0x0000000521007c0c */ /* 0x000fcc0008f02670 */
[----:B---3--:R-:W-:-:S06]  /*6270*/  @!P5 IMAD.WIDE.U32 R36, R115, 0x8, R48 ;  /* 0x000000087324d825 */ /* 0x008fcc00078e0030 */
[----:B------:R-:W0:Y:S01]  /*6280*/  @!P5 LDG.E.64 R36, desc[UR6][R36.64] ;  /* 0x000000062424d981 */ /* 0x000e22000c1e1b00 */
[----:B-1----:R-:W-:-:S06]  /*6290*/  @!P0 IMAD.WIDE.U32 R38, R67, 0x8, R48 ;  /* 0x0000000843268825 */ /* 0x002fcc00078e0030 */
[----:B------:R-:W3:Y:S01]  /*62a0*/  @!P0 LDG.E.64 R38, desc[UR6][R38.64] ;  /* 0x0000000626268981 */ /* 0x000ee2000c1e1b00 */
[----:B------:R-:W-:Y:S02]  /*62b0*/  UIADD3 UR5, UPT, UPT, UR4, 0x2, URZ ;  /* 0x0000000204057890 */ /* 0x000fe4000fffe0ff */
[----:B------:R-:W-:-:S04]  /*62c0*/  UIADD3 UR8, UPT, UPT, UR4, 0x3, URZ ;  /* 0x0000000304087890 */ /* 0x000fc8000fffe0ff */
[C---:B------:R-:W-:Y:S01]  /*62d0*/  ISETP.EQ.OR P2, PT, R33.reuse, UR5, P1 ;  /* 0x0000000521007c0c */ /* 0x040fe20008f42670 */
[----:B------:R-:W-:Y:S01]  /*62e0*/  UIADD3 UR5, UPT, UPT, UR4, 0x4, URZ ;  /* 0x0000000404057890 */ /* 0x000fe2000fffe0ff */
[----:B------:R-:W-:Y:S01]  /*62f0*/  ISETP.EQ.OR P3, PT, R33, UR8, P1 ;  /* 0x0000000821007c0c */ /* 0x000fe20008f62670 */
[----:B------:R-:W-:-:S04]  /*6300*/  UIADD3 UR8, UPT, UPT, UR4, 0x5, URZ ;  /* 0x0000000504087890 */ /* 0x000fc8000fffe0ff */
[C---:B------:R-:W-:Y:S01]  /*6310*/  ISETP.EQ.OR P4, PT, R33.reuse, UR5, P1 ;  /* 0x0000000521007c0c */ /* 0x040fe20008f82670 */
[----:B------:R-:W-:Y:S01]  /*6320*/  UIADD3 UR5, UPT, UPT, UR4, 0x6, URZ ;  /* 0x0000000604057890 */ /* 0x000fe2000fffe0ff */
[----:B------:R-:W-:Y:S01]  /*6330*/  ISETP.EQ.OR P6, PT, R33, UR8, P1 ;  /* 0x0000000821007c0c */ /* 0x000fe20008fc2670 */
[----:B------:R-:W-:-:S05]  /*6340*/  UIADD3 UR8, UPT, UPT, UR4, 0x7, URZ ;  /* 0x0000000704087890 */ /* 0x000fca000fffe0ff */
[----:B------:R-:W-:-:S05]  /*6350*/  @!P3 IMAD.WIDE.U32 R50, R63, 0x8, R48 ;  /* 0x000000083f32b825 */ /* 0x000fca00078e0030 */
[----:B--2---:R-:W-:-:S04]  /*6360*/  @!P4 IMAD.WIDE.U32 R40, R59, 0x8, R48 ;  /* 0x000000083b28c825 */ /* 0x004fc800078e0030 */
[----:B------:R-:W-:Y:S02]  /*6370*/  @!P6 IMAD.WIDE.U32 R42, R57, 0x8, R48 ;  /* 0x00000008392ae825 */ /* 0x000fe400078e0030 */
[----:B------:R-:W2:Y:S04]  /*6380*/  @!P4 LDG.E.64 R40, desc[UR6][R40.64] ;  /* 0x000000062828c981 */ /* 0x000ea8000c1e1b00 */
[----:B------:R-:W4:Y:S01]  /*6390*/  @!P6 LDG.E.64 R42, desc[UR6][R42.64] ;  /* 0x000000062a2ae981 */ /* 0x000f22000c1e1b00 */
[----:B0-----:R-:W-:Y:S01]  /*63a0*/  @!P5 FADD.FTZ R74, R74, R36 ;  /* 0x000000244a4ad221 */ /* 0x001fe20000010000 */
[----:B------:R-:W-:Y:S01]  /*63b0*/  @!P5 FADD.FTZ R75, R75, R37 ;  /* 0x000000254b4bd221 */ /* 0x000fe20000010000 */
[----:B------:R-:W-:Y:S01]  /*63c0*/  @!P2 IMAD.WIDE.U32 R36, R55, 0x8, R48 ;  /* 0x000000083724a825 */ /* 0x000fe200078e0030 */
[----:B------:R-:W-:-:S03]  /*63d0*/  ISETP.EQ.OR P5, PT, R33, UR5, P1 ;  /* 0x0000000521007c0c */ /* 0x000fc60008fa2670 */
[----:B---3--:R-:W-:Y:S02]  /*63e0*/  @!P0 FADD.FTZ R74, R74, R38 ;  /* 0x000000264a4a8221 */ /* 0x008fe40000010000 */
[----:B------:R-:W3:Y:S01]  /*63f0*/  @!P2 LDG.E.64 R36, desc[UR6][R36.64] ;  /* 0x000000062424a981 */ /* 0x000ee2000c1e1b00 */
[----:B------:R-:W-:Y:S01]  /*6400*/  @!P0 FADD.FTZ R75, R75, R39 ;  /* 0x000000274b4b8221 */ /* 0x000fe20000010000 */
[----:B------:R-:W-:Y:S02]  /*6410*/  ISETP.EQ.OR P0, PT, R33, UR8, P1 ;  /* 0x0000000821007c0c */ /* 0x000fe40008f02670 */
[----:B------:R-:W5:Y:S04]  /*6420*/  @!P3 LDG.E.64 R38, desc[UR6][R50.64] ;  /* 0x000000063226b981 */ /* 0x000f68000c1e1b00 */
[----:B------:R-:W-:-:S06]  /*6430*/  @!P5 IMAD.WIDE.U32 R44, R65, 0x8, R48 ;  /* 0x00000008412cd825 */ /* 0x000fcc00078e0030 */
[----:B------:R-:W4:Y:S01]  /*6440*/  @!P5 LDG.E.64 R44, desc[UR6][R44.64] ;  /* 0x000000062c2cd981 */ /* 0x000f22000c1e1b00 */
[----:B------:R-:W-:-:S06]  /*6450*/  @!P0 IMAD.WIDE.U32 R46, R61, 0x8, R48 ;  /* 0x000000083d2e8825 */ /* 0x000fcc00078e0030 */
[----:B------:R-:W4:Y:S01]  /*6460*/  @!P0 LDG.E.64 R46, desc[UR6][R46.64] ;  /* 0x000000062e2e8981 */ /* 0x000f22000c1e1b00 */
[----:B------:R-:W-:Y:S01]  /*6470*/  UIADD3 UR4, UPT, UPT, UR4, 0x8, URZ ;  /* 0x0000000804047890 */ /* 0x000fe2000fffe0ff */
[----:B------:R-:W-:Y:S02]  /*6480*/  IADD3 R54, PT, PT, R54, 0x8, RZ ;  /* 0x0000000836367810 */ /* 0x000fe40007ffe0ff */
        /* <DEDUP_REMOVED lines=8> */
[----:B---3--:R-:W-:Y:S01]  /*6510*/  @!P2 FADD.FTZ R74, R74, R36 ;  /* 0x000000244a4aa221 */ /* 0x008fe20000010000 */
[----:B------:R-:W-:-:S03]  /*6520*/  @!P2 FADD.FTZ R75, R75, R37 ;  /* 0x000000254b4ba221 */ /* 0x000fc60000010000 */
[----:B-----5:R-:W-:Y:S01]  /*6530*/  @!P3 FADD.FTZ R74, R74, R38 ;  /* 0x000000264a4ab221 */ /* 0x020fe20000010000 */
[----:B------:R-:W-:-:S03]  /*6540*/  @!P3 FADD.FTZ R75, R75, R39 ;  /* 0x000000274b4bb221 */ /* 0x000fc60000010000 */
[----:B--2---:R-:W-:Y:S01]  /*6550*/  @!P4 FADD.FTZ R74, R74, R40 ;  /* 0x000000284a4ac221 */ /* 0x004fe20000010000 */
[----:B------:R-:W-:-:S03]  /*6560*/  @!P4 FADD.FTZ R75, R75, R41 ;  /* 0x000000294b4bc221 */ /* 0x000fc60000010000 */
[----:B----4-:R-:W-:Y:S01]  /*6570*/  @!P6 FADD.FTZ R74, R74, R42 ;  /* 0x0000002a4a4ae221 */ /* 0x010fe20000010000 */
[----:B------:R-:W-:-:S03]  /*6580*/  @!P6 FADD.FTZ R75, R75, R43 ;  /* 0x0000002b4b4be221 */ /* 0x000fc60000010000 */
[----:B------:R-:W-:Y:S01]  /*6590*/  @!P5 FADD.FTZ R74, R74, R44 ;  /* 0x0000002c4a4ad221 */ /* 0x000fe20000010000 */
[----:B------:R-:W-:-:S03]  /*65a0*/  @!P5 FADD.FTZ R75, R75, R45 ;  /* 0x0000002d4b4bd221 */ /* 0x000fc60000010000 */
[----:B------:R-:W-:Y:S01]  /*65b0*/  @!P0 FADD.FTZ R74, R74, R46 ;  /* 0x0000002e4a4a8221 */ /* 0x000fe20000010000 */
[----:B------:R-:W-:Y:S01]  /*65c0*/  @!P0 FADD.FTZ R75, R75, R47 ;  /* 0x0000002f4b4b8221 */ /* 0x000fe20000010000 */
[----:B------:R-:W-:-:S13]  /*65d0*/  ISETP.NE.AND P0, PT, R52, UR4, PT ;  /* 0x0000000434007c0c */ /* 0x000fda000bf05270 */
[----:B------:R-:W-:Y:S05]  /*65e0*/  @P0 BRA `(.L_x_110) ;  /* 0xfffffffc00140947 */ /* 0x000fea000383ffff */
[----:B------:R-:W-:-:S07]  /*65f0*/  MOV R44, R52 ;  /* 0x00000034002c7202 */ /* 0x000fce0000000f00 */
.L_x_109:
[----:B---3--:R-:W-:-:S13]  /*6600*/  LOP3.LUT P0, R36, R111, 0x7, RZ, 0xc0, !PT ;  /* 0x000000076f247812 */ /* 0x008fda000780c0ff */
[----:B------:R-:W-:Y:S05]  /*6610*/  @!P0 BRA `(.L_x_106) ;  /* 0x0000000000f08947 */ /* 0x000fea0003800000 */
[----:B------:R-:W-:Y:S02]  /*6620*/  IADD3 R36, PT, PT, R36, -0x1, RZ ;  /* 0xffffffff24247810 */ /* 0x000fe40007ffe0ff */
[----:B------:R-:W-:Y:S02]  /*6630*/  LOP3.LUT P5, R45, R111, 0x3, RZ, 0xc0, !PT ;  /* 0x000000036f2d7812 */ /* 0x000fe400078ac0ff */
[----:B------:R-:W-:-:S13]  /*6640*/  ISETP.GE.U32.AND P0, PT, R36, 0x3, PT ;  /* 0x000000032400780c */ /* 0x000fda0003f06070 */
[----:B------:R-:W-:Y:S05]  /*6650*/  @!P0 BRA `(.L_x_111) ;  /* 0x0000000000708947 */ /* 0x000fea0003800000 */
[C---:B------:R-:W-:Y:S02]  /*6660*/  IADD3 R36, PT, PT, R44.reuse, 0x1, RZ ;  /* 0x000000012c247810 */ /* 0x040fe40007ffe0ff */
[CC--:B------:R-:W-:Y:S02]  /*6670*/  ISETP.EQ.OR P0, PT, R44.reuse, R33.reuse, P1 ;  /* 0x000000212c00720c */ /* 0x0c0fe40000f02670 */
[----:B------:R-:W-:Y:S02]  /*6680*/  IADD3 R38, PT, PT, R44, 0x2, RZ ;  /* 0x000000022c267810 */ /* 0x000fe40007ffe0ff */
[-C--:B------:R-:W-:Y:S02]  /*6690*/  ISETP.EQ.OR P2, PT, R36, R33.reuse, P1 ;  /* 0x000000212400720c */ /* 0x080fe40000f42670 */
[----:B--2---:R-:W-:Y:S02]  /*66a0*/  IADD3 R40, PT, PT, R44, 0x3, RZ ;  /* 0x000000032c287810 */ /* 0x004fe40007ffe0ff */
[----:B------:R-:W-:-:S02]  /*66b0*/  ISETP.EQ.OR P3, PT, R38, R33, P1 ;  /* 0x000000212600720c */ /* 0x000fc40000f62670 */
[----:B------:R-:W-:-:S03]  /*66c0*/  ISETP.EQ.OR P4, PT, R40, R33, P1 ;  /* 0x000000212800720c */ /* 0x000fc60000f82670 */
[----:B------:R-:W-:-:S04]  /*66d0*/  @!P0 IMAD R37, R44, R110, R53 ;  /* 0x0000006e2c258224 */ /* 0x000fc800078e0235 */
[----:B-1----:R-:W-:Y:S02]  /*66e0*/  @!P2 IMAD R39, R36, R110, R53 ;  /* 0x0000006e2427a224 */ /* 0x002fe400078e0235 */
[----:B------:R-:W-:-:S04]  /*66f0*/  @!P0 IMAD.WIDE.U32 R36, R37, 0x8, R48 ;  /* 0x0000000825248825 */ /* 0x000fc800078e0030 */
[-C--:B------:R-:W-:Y:S02]  /*6700*/  @!P3 IMAD R41, R38, R110.reuse, R53 ;  /* 0x0000006e2629b224 */ /* 0x080fe400078e0235 */
[----:B------:R-:W-:Y:S01]  /*6710*/  @!P2 IMAD.WIDE.U32 R38, R39, 0x8, R48 ;  /* 0x000000082726a825 */ /* 0x000fe200078e0030 */
[----:B------:R-:W0:Y:S03]  /*6720*/  @!P0 LDG.E.64 R36, desc[UR6][R36.64] ;  /* 0x0000000624248981 */ /* 0x000e26000c1e1b00 */
[----:B------:R-:W-:Y:S02]  /*6730*/  @!P4 IMAD R43, R40, R110, R53 ;  /* 0x0000006e282bc224 */ /* 0x000fe400078e0235 */
[--C-:B------:R-:W-:Y:S01]  /*6740*/  @!P3 IMAD.WIDE.U32 R40, R41, 0x8, R48.reuse ;  /* 0x000000082928b825 */ /* 0x100fe200078e0030 */
[----:B------:R-:W2:Y:S03]  /*6750*/  @!P2 LDG.E.64 R38, desc[UR6][R38.64] ;  /* 0x000000062626a981 */ /* 0x000ea6000c1e1b00 */
[----:B------:R-:W-:-:S02]  /*6760*/  @!P4 IMAD.WIDE.U32 R42, R43, 0x8, R48 ;  /* 0x000000082b2ac825 */ /* 0x000fc400078e0030 */
[----:B------:R-:W3:Y:S04]  /*6770*/  @!P3 LDG.E.64 R40, desc[UR6][R40.64] ;  /* 0x000000062828b981 */ /* 0x000ee8000c1e1b00 */
[----:B------:R-:W4:Y:S01]  /*6780*/  @!P4 LDG.E.64 R42, desc[UR6][R42.64] ;  /* 0x000000062a2ac981 */ /* 0x000f22000c1e1b00 */
[----:B------:R-:W-:Y:S01]  /*6790*/  IADD3 R44, PT, PT, R44, 0x4, RZ ;  /* 0x000000042c2c7810 */ /* 0x000fe20007ffe0ff */
[----:B0-----:R-:W-:Y:S01]  /*67a0*/  @!P0 FADD.FTZ R74, R74, R36 ;  /* 0x000000244a4a8221 */ /* 0x001fe20000010000 */
[----:B------:R-:W-:-:S03]  /*67b0*/  @!P0 FADD.FTZ R75, R75, R37 ;  /* 0x000000254b4b8221 */ /* 0x000fc60000010000 */
[----:B--2---:R-:W-:Y:S01]  /*67c0*/  @!P2 FADD.FTZ R74, R74, R38 ;  /* 0x000000264a4aa221 */ /* 0x004fe20000010000 */
[----:B------:R-:W-:-:S03]  /*67d0*/  @!P2 FADD.FTZ R75, R75, R39 ;  /* 0x000000274b4ba221 */ /* 0x000fc60000010000 */
[----:B---3--:R-:W-:Y:S01]  /*67e0*/  @!P3 FADD.FTZ R74, R74, R40 ;  /* 0x000000284a4ab221 */ /* 0x008fe20000010000 */
[----:B------:R-:W-:-:S03]  /*67f0*/  @!P3 FADD.FTZ R75, R75, R41 ;  /* 0x000000294b4bb221 */ /* 0x000fc60000010000 */
[----:B----4-:R-:W-:Y:S01]  /*6800*/  @!P4 FADD.FTZ R74, R74, R42 ;  /* 0x0000002a4a4ac221 */ /* 0x010fe20000010000 */
[----:B------:R-:W-:-:S07]  /*6810*/  @!P4 FADD.FTZ R75, R75, R43 ;  /* 0x0000002b4b4bc221 */ /* 0x000fce0000010000 */
.L_x_111:
[----:B------:R-:W-:Y:S05]  /*6820*/  @!P5 BRA `(.L_x_106) ;  /* 0x00000000006cd947 */ /* 0x000fea0003800000 */
[----:B------:R-:W-:Y:S02]  /*6830*/  ISETP.NE.AND P0, PT, R45, 0x1, PT ;  /* 0x000000012d00780c */ /* 0x000fe40003f05270 */
[----:B------:R-:W-:-:S11]  /*6840*/  LOP3.LUT R111, R111, 0x1, RZ, 0xc0, !PT ;  /* 0x000000016f6f7812 */ /* 0x000fd600078ec0ff */
[----:B------:R-:W-:Y:S05]  /*6850*/  @!P0 BRA `(.L_x_112) ;  /* 0x0000000000388947 */ /* 0x000fea0003800000 */
[C---:B------:R-:W-:Y:S02]  /*6860*/  IADD3 R36, PT, PT, R44.reuse, 0x1, RZ ;  /* 0x000000012c247810 */ /* 0x040fe40007ffe0ff */
[-C--:B------:R-:W-:Y:S02]  /*6870*/  ISETP.EQ.OR P2, PT, R44, R33.reuse, P1 ;  /* 0x000000212c00720c */ /* 0x080fe40000f42670 */
[----:B------:R-:W-:-:S11]  /*6880*/  ISETP.EQ.OR P0, PT, R36, R33, P1 ;  /* 0x000000212400720c */ /* 0x000fd60000f02670 */
[-CC-:B-1----:R-:W-:Y:S02]  /*6890*/  @!P2 IMAD R39, R44, R110.reuse, R53.reuse ;  /* 0x0000006e2c27a224 */ /* 0x182fe400078e0235 */
[----:B------:R-:W-:Y:S02]  /*68a0*/  @!P0 IMAD R37, R36, R110, R53 ;  /* 0x0000006e24258224 */ /* 0x000fe400078e0235 */
[----:B------:R-:W-:-:S04]  /*68b0*/  @!P2 IMAD.WIDE.U32 R38, R39, 0x8, R48 ;  /* 0x000000082726a825 */ /* 0x000fc800078e0030 */
[----:B------:R-:W-:Y:S02]  /*68c0*/  @!P0 IMAD.WIDE.U32 R36, R37, 0x8, R48 ;  /* 0x0000000825248825 */ /* 0x000fe400078e0030 */
[----:B------:R-:W0:Y:S04]  /*68d0*/  @!P2 LDG.E.64 R38, desc[UR6][R38.64] ;  /* 0x000000062626a981 */ /* 0x000e28000c1e1b00 */
[----:B------:R-:W3:Y:S01]  /*68e0*/  @!P0 LDG.E.64 R36, desc[UR6][R36.64] ;  /* 0x0000000624248981 */ /* 0x000ee2000c1e1b00 */
[----:B------:R-:W-:Y:S01]  /*68f0*/  IADD3 R44, PT, PT, R44, 0x2, RZ ;  /* 0x000000022c2c7810 */ /* 0x000fe20007ffe0ff */
[----:B0-----:R-:W-:Y:S01]  /*6900*/  @!P2 FADD.FTZ R74, R74, R38 ;  /* 0x000000264a4aa221 */ /* 0x001fe20000010000 */
[----:B------:R-:W-:-:S03]  /*6910*/  @!P2 FADD.FTZ R75, R75, R39 ;  /* 0x000000274b4ba221 */ /* 0x000fc60000010000 */
[----:B---3--:R-:W-:Y:S01]  /*6920*/  @!P0 FADD.FTZ R74, R74, R36 ;  /* 0x000000244a4a8221 */ /* 0x008fe20000010000 */
[----:B------:R-:W-:-:S07]  /*6930*/  @!P0 FADD.FTZ R75, R75, R37 ;  /* 0x000000254b4b8221 */ /* 0x000fce0000010000 */
.L_x_112:
[----:B------:R-:W-:Y:S01]  /*6940*/  ISETP.EQ.OR P0, PT, R44, R33, P1 ;  /* 0x000000212c00720c */ /* 0x000fe20000f02670 */
        /* <DEDUP_REMOVED lines=8> */
.L_x_113:
[----:B------:R-:W-:Y:S05]  /*69d0*/  BSYNC.RECONVERGENT B0 ;  /* 0x0000000000007941 */ /* 0x000fea0003800200 */
.L_x_106:
[----:B------:R-:W5:Y:S01]  /*69e0*/  S2UR UR5, SR_CgaCtaId ;  /* 0x00000000000579c3 */ /* 0x000f620000008800 */
[----:B------:R-:W-:Y:S01]  /*69f0*/  UMOV UR4, 0x400 ;  /* 0x0000040000047882 */ /* 0x000fe20000000000 */
[----:B-1--4-:R-:W-:Y:S02]  /*6a00*/  SHF.L.U32 R39, R32, 0x10, RZ ;  /* 0x0000001020277819 */ /* 0x012fe400000006ff */
[----:B------:R-:W-:Y:S02]  /*6a10*/  SHF.L.U32 R77, R77, 0x10, RZ ;  /* 0x000000104d4d7819 */ /* 0x000fe400000006ff */
[----:B------:R-:W-:Y:S02]  /*6a20*/  SHF.L.U32 R31, R31, 0x10, RZ ;  /* 0x000000101f1f7819 */ /* 0x000fe400000006ff */
[----:B------:R-:W-:Y:S01]  /*6a30*/  SHF.L.U32 R112, R112, 0x10, RZ ;  /* 0x0000001070707819 */ /* 0x000fe200000006ff */
[----:B------:R-:W-:-:S04]  /*6a40*/  FADD.FTZ R38, -R76, R77 ;  /* 0x0000004d4c267221 */ /* 0x000fc80000010100 */
[----:B------:R-:W-:Y:S01]  /*6a50*/  FMUL.FTZ R44, R38, R113 ;  /* 0x00000071262c7220 */ /* 0x000fe20000410000 */
[----:B-----5:R-:W-:Y:S01]  /*6a60*/  ULEA UR4, UR5, UR4, 0x18 ;  /* 0x0000000405047291 */ /* 0x020fe2000f8ec0ff */
[----:B------:R-:W1:Y:S08]  /*6a70*/  LDCU.U8 UR5, c[0x0][0x414] ;  /* 0x00008280ff0577ac */ /* 0x000e700008000000 */
[----:B------:R-:W-:Y:S01]  /*6a80*/  @!P1 STS.64 [UR4+0x78], R74 ;  /* 0x0000784aff009988 */ /* 0x000fe20008000a04 */
[----:B------:R-:W-:Y:S01]  /*6a90*/  BAR.SYNC.DEFER_BLOCKING 0x0 ;  /* 0x0000000000007b1d */ /* 0x000fe20000010000 */
[----:B-1----:R-:W-:-:S05]  /*6aa0*/  UISETP.NE.AND UP0, UPT, UR5, URZ, UPT ;  /* 0x000000ff0500728c */ /* 0x002fca000bf05270 */
[----:B---3--:R-:W1:Y:S01]  /*6ab0*/  LDS.64 R36, [UR4+0x78] ;  /* 0x00007804ff247984 */ /* 0x008e620008000a00 */
[----:B------:R-:W1:Y:S02]  /*6ac0*/  LDCU UR4, c[0x0][0x42c] ;  /* 0x00008580ff0477ac */ /* 0x000e640008000800 */
[----:B-1----:R-:W-:Y:S01]  /*6ad0*/  FMUL.FTZ R32, R36, UR4 ;  /* 0x0000000424207c20 */ /* 0x002fe20008410000 */
[----:B------:R-:W-:Y:S01]  /*6ae0*/  FADD.FTZ R36, -R76, R39 ;  /* 0x000000274c247221 */ /* 0x000fe20000010100 */
[----:B------:R-:W-:-:S03]  /*6af0*/  FMUL.FTZ R37, R37, UR4 ;  /* 0x0000000425257c20 */ /* 0x000fc60008410000 */
[----:B------:R-:W-:Y:S01]  /*6b00*/  FMUL.FTZ R49, R36, R113 ;  /* 0x0000007124317220 */ /* 0x000fe20000410000 */
[----:B------:R-:W-:Y:S06]  /*6b10*/  BRA.U !UP0, `(.L_x_114) ;  /* 0x0000000108487547 */ /* 0x000fec000b800000 */
[----:B------:R-:W-:Y:S01]  /*6b20*/  FFMA.FTZ R36, R72, R49, R70 ;  /* 0x0000003148247223 */ /* 0x000fe20000010046 */
[----:B------:R-:W-:-:S03]  /*6b30*/  FFMA.FTZ R38, R73, R44, R71 ;  /* 0x0000002c49267223 */ /* 0x000fc60000010047 */
[----:B------:R-:W-:Y:S01]  /*6b40*/  FMUL.FTZ R39, R36, -1.4426950216293334961 ;  /* 0xbfb8aa3b24277820 */ /* 0x000fe20000410000 */
[----:B------:R-:W-:-:S05]  /*6b50*/  FMUL.FTZ R41, R38, -1.4426950216293334961 ;  /* 0xbfb8aa3b26297820 */ /* 0x000fca0000410000 */
[----:B------:R-:W2:Y:S08]  /*6b60*/  MUFU.EX2 R39, R39 ;  /* 0x0000002700277308 */ /* 0x000eb00000000800 */
[----:B------:R-:W1:Y:S01]  /*6b70*/  MUFU.EX2 R41, R41 ;  /* 0x0000002900297308 */ /* 0x000e620000000800 */
[----:B--2---:R-:W-:-:S07]  /*6b80*/  FADD.FTZ R40, R39, 1 ;  /* 0x3f80000027287421 */ /* 0x004fce0000010000 */
[----:B------:R-:W2:Y:S01]  /*6b90*/  MUFU.RCP R40, R40 ;  /* 0x0000002800287308 */ /* 0x000ea20000001000 */
[----:B-1----:R-:W-:-:S07]  /*6ba0*/  FADD.FTZ R42, R41, 1 ;  /* 0x3f800000292a7421 */ /* 0x002fce0000010000 */
[----:B------:R-:W1:Y:S01]  /*6bb0*/  MUFU.RCP R43, R42 ;  /* 0x0000002a002b7308 */ /* 0x000e620000001000 */
[----:B--2---:R-:W-:Y:S01]  /*6bc0*/  FADD.FTZ R45, -R40, 1 ;  /* 0x3f800000282d7421 */ /* 0x004fe20000010100 */
[----:B------:R-:W-:-:S03]  /*6bd0*/  FMUL.FTZ R31, R31, R40 ;  /* 0x000000281f1f7220 */ /* 0x000fc60000410000 */
[----:B------:R-:W-:Y:S01]  /*6be0*/  FFMA.FTZ R36, R36, R45, 1 ;  /* 0x3f80000024247423 */ /* 0x000fe2000001002d */
[----:B-1----:R-:W-:Y:S01]  /*6bf0*/  FADD.FTZ R47, -R43, 1 ;  /* 0x3f8000002b2f7421 */ /* 0x002fe20000010100 */
[----:B------:R-:W-:Y:S02]  /*6c00*/  FMUL.FTZ R112, R112, R43 ;  /* 0x0000002b70707220 */ /* 0x000fe40000410000 */
[----:B------:R-:W-:Y:S01]  /*6c10*/  FMUL.FTZ R31, R31, R36 ;  /* 0x000000241f1f7220 */ /* 0x000fe20000410000 */
[----:B------:R-:W-:-:S04]  /*6c20*/  FFMA.FTZ R47, R38, R47, 1 ;  /* 0x3f800000262f7423 */ /* 0x000fc8000001002f */
[----:B------:R-:W-:-:S07]  /*6c30*/  FMUL.FTZ R112, R112, R47 ;  /* 0x0000002f70707220 */ /* 0x000fce0000410000 */
.L_x_114:
[----:B------:R-:W1:Y:S01]  /*6c40*/  LDCU UR4, c[0x0][0x41c] ;  /* 0x00008380ff0477ac */ /* 0x000e620008000800 */
[----:B------:R-:W-:Y:S01]  /*6c50*/  SHF.L.U32 R41, R30, 0x10, RZ ;  /* 0x000000101e297819 */ /* 0x000fe200000006ff */
[C-C-:B------:R-:W-:Y:S01]  /*6c60*/  FFMA.FTZ R39, R32.reuse, R49, R37.reuse ;  /* 0x0000003120277223 */ /* 0x140fe20000010025 */
[----:B------:R-:W-:Y:S01]  /*6c70*/  FFMA.FTZ R30, R32, R44, R37 ;  /* 0x0000002c201e7223 */ /* 0x000fe20000010025 */
[----:B------:R-:W3:Y:S01]  /*6c80*/  LDCU.64 UR8, c[0x0][0x400] ;  /* 0x00008000ff0877ac */ /* 0x000ee20008000a00 */
[----:B------:R-:W-:Y:S01]  /*6c90*/  BSSY.RECONVERGENT B0, `(.L_x_115) ;  /* 0x000001c000007945 */ /* 0x000fe20003800200 */
[----:B------:R-:W-:Y:S01]  /*6ca0*/  FFMA.FTZ R36, R72, R31, -R39 ;  /* 0x0000001f48247223 */ /* 0x000fe20000010827 */
[----:B------:R-:W-:Y:S01]  /*6cb0*/  SHF.L.U32 R79, R79, 0x10, RZ ;  /* 0x000000104f4f7819 */ /* 0x000fe200000006ff */
[----:B--2---:R-:W-:Y:S01]  /*6cc0*/  FADD.FTZ R40, -R76, R41 ;  /* 0x000000294c287221 */ /* 0x004fe20000010100 */
[----:B------:R-:W-:Y:S01]  /*6cd0*/  FFMA.FTZ R112, R73, R112, -R30 ;  /* 0x0000007049707223 */ /* 0x000fe2000001081e */
[----:B-1----:R-:W-:-:S05]  /*6ce0*/  IMAD R33, R33, UR4, R80 ;  /* 0x0000000421217c24 */ /* 0x002fca000f8e0250 */
[C---:B---3--:R-:W-:Y:S02]  /*6cf0*/  ISETP.GE.U32.AND P0, PT, R33.reuse, UR8, PT ;  /* 0x0000000821007c0c */ /* 0x048fe4000bf06070 */
[----:B------:R-:W-:Y:S02]  /*6d00*/  SHF.R.S32.HI R38, RZ, 0x1f, R33 ;  /* 0x0000001fff267819 */ /* 0x000fe40000011421 */
[----:B------:R-:W-:Y:S02]  /*6d10*/  IADD3 R51, PT, PT, R33, 0x10, RZ ;  /* 0x0000001021337810 */ /* 0x000fe40007ffe0ff */
[----:B------:R-:W-:Y:S02]  /*6d20*/  ISETP.GE.AND.EX P0, PT, R38, UR9, PT, P0 ;  /* 0x0000000926007c0c */ /* 0x000fe4000bf06300 */
[----:B------:R-:W-:Y:S02]  /*6d30*/  ISETP.GE.U32.AND P1, PT, R51, UR8, PT ;  /* 0x0000000833007c0c */ /* 0x000fe4000bf26070 */
[----:B------:R-:W-:-:S04]  /*6d40*/  SHF.R.S32.HI R48, RZ, 0x1f, R51 ;  /* 0x0000001fff307819 */ /* 0x000fc80000011433 */
[----:B------:R-:W-:-:S05]  /*6d50*/  ISETP.GE.AND.EX P1, PT, R48, UR9, PT, P1 ;  /* 0x0000000930007c0c */ /* 0x000fca000bf26310 */
[----:B------:R-:W-:Y:S08]  /*6d60*/  @P0 BRA `(.L_x_116) ;  /* 0x0000000000380947 */ /* 0x000ff00003800000 */
[----:B------:R-:W1:Y:S01]  /*6d70*/  LDCU.64 UR10, c[0x0][0x3f8] ;  /* 0x00007f00ff0a77ac */ /* 0x000e620008000a00 */
[----:B------:R-:W-:Y:S01]  /*6d80*/  MOV R30, R116 ;  /* 0x00000074001e7202 */ /* 0x000fe20000000f00 */
[----:B------:R-:W-:Y:S01]  /*6d90*/  FMUL.FTZ R41, R36, R113 ;  /* 0x0000007124297220 */ /* 0x000fe20000410000 */
[----:B------:R-:W-:Y:S01]  /*6da0*/  MOV R31, R119 ;  /* 0x00000077001f7202 */ /* 0x000fe20000000f00 */
[----:B------:R-:W2:Y:S01]  /*6db0*/  LDCU.64 UR4, c[0x0][0x380] ;  /* 0x00007000ff0477ac */ /* 0x000ea20008000a00 */
[----:B------:R-:W-:Y:S01]  /*6dc0*/  FMUL.FTZ R36, R112, R113 ;  /* 0x0000007170247220 */ /* 0x000fe20000410000 */
[----:B-1----:R-:W-:Y:S02]  /*6dd0*/  IMAD R38, R38, UR10, RZ ;  /* 0x0000000a26267c24 */ /* 0x002fe4000f8e02ff */
[----:B------:R-:W-:-:S04]  /*6de0*/  IMAD.WIDE.U32 R30, R33, UR10, R30 ;  /* 0x0000000a211e7c25 */ /* 0x000fc8000f8e001e */
[----:B------:R-:W-:Y:S01]  /*6df0*/  IMAD R39, R33, UR11, R38 ;  /* 0x0000000b21277c24 */ /* 0x000fe2000f8e0226 */
[----:B--2---:R-:W-:-:S04]  /*6e00*/  LEA R38, P0, R30, UR4, 0x1 ;  /* 0x000000041e267c11 */ /* 0x004fc8000f8008ff */
[----:B------:R-:W-:Y:S02]  /*6e10*/  IADD3 R39, PT, PT, R31, R39, RZ ;  /* 0x000000271f277210 */ /* 0x000fe40007ffe0ff */
[----:B------:R-:W-:Y:S02]  /*6e20*/  F2FP.BF16.F32.PACK_AB R31, R36, R41 ;  /* 0x00000029241f723e */ /* 0x000fe400000010ff */
[----:B------:R-:W-:-:S05]  /*6e30*/  LEA.HI.X R39, R30, UR5, R39, 0x1, P0 ;  /* 0x000000051e277c11 */ /* 0x000fca00080f0c27 */
[----:B------:R1:W-:Y:S02]  /*6e40*/  STG.E desc[UR6][R38.64], R31 ;  /* 0x0000001f26007986 */ /* 0x0003e4000c101906 */
.L_x_116:
[----:B------:R-:W-:Y:S05]  /*6e50*/  BSYNC.RECONVERGENT B0 ;  /* 0x0000000000007941 */ /* 0x000fea0003800200 */
.L_x_115:
[----:B-1----:R-:W-:Y:S01]  /*6e60*/  FMUL.FTZ R31, R40, R113 ;  /* 0x00000071281f7220 */ /* 0x002fe20000410000 */
[----:B------:R-:W-:Y:S01]  /*6e70*/  FADD.FTZ R36, -R76, R79 ;  /* 0x0000004f4c247221 */ /* 0x000fe20000010100 */
[----:B------:R-:W-:Y:S02]  /*6e80*/  SHF.L.U32 R29, R29, 0x10, RZ ;  /* 0x000000101d1d7819 */ /* 0x000fe400000006ff */
[----:B------:R-:W-:Y:S01]  /*6e90*/  SHF.L.U32 R30, R81, 0x10, RZ ;  /* 0x00000010511e7819 */ /* 0x000fe200000006ff */
[----:B------:R-:W-:Y:S01]  /*6ea0*/  FFMA.FTZ R47, R32, R31, R37 ;  /* 0x0000001f202f7223 */ /* 0x000fe20000010025 */
[----:B------:R-:W-:Y:S01]  /*6eb0*/  FMUL.FTZ R46, R36, R113 ;  /* 0x00000071242e7220 */ /* 0x000fe20000410000 */
[----:B------:R-:W-:Y:S06]  /*6ec0*/  BRA.U !UP0, `(.L_x_117) ;  /* 0x0000000108487547 */ /* 0x000fec000b800000 */
[----:B------:R-:W-:Y:S01]  /*6ed0*/  FFMA.FTZ R31, R72, R31, R70 ;  /* 0x0000001f481f7223 */ /* 0x000fe20000010046 */
[----:B------:R-:W-:-:S03]  /*6ee0*/  FFMA.FTZ R36, R73, R46, R71 ;  /* 0x0000002e49247223 */ /* 0x000fc60000010047 */
[----:B------:R-:W-:Y:S01]  /*6ef0*/  FMUL.FTZ R38, R31, -1.4426950216293334961 ;  /* 0xbfb8aa3b1f267820 */ /* 0x000fe20000410000 */
        /* <DEDUP_REMOVED lines=15> */
.L_x_117:
[----:B------:R-:W-:Y:S01]  /*6ff0*/  FFMA.FTZ R38, R32, R46, R37 ;  /* 0x0000002e20267223 */ /* 0x000fe20000010025 */
[----:B------:R-:W-:Y:S01]  /*7000*/  BSSY.RECONVERGENT B0, `(.L_x_118) ;  /* 0x0000014000007945 */ /* 0x000fe20003800200 */
[----:B------:R-:W-:Y:S01]  /*7010*/  FFMA.FTZ R36, R72, R29, -R47 ;  /* 0x0000001d48247223 */ /* 0x000fe2000001082f */
[----:B------:R-:W-:Y:S01]  /*7020*/  SHF.L.U32 R41, R28, 0x10, RZ ;  /* 0x000000101c297819 */ /* 0x000fe200000006ff */
[----:B------:R-:W-:Y:S01]  /*7030*/  FFMA.FTZ R38, R73, R30, -R38 ;  /* 0x0000001e49267223 */ /* 0x000fe20000010826 */
[----:B------:R-:W-:Y:S01]  /*7040*/  SHF.L.U32 R43, R82, 0x10, RZ ;  /* 0x00000010522b7819 */ /* 0x000fe200000006ff */
[----:B------:R-:W-:Y:S06]  /*7050*/  @P1 BRA `(.L_x_119) ;  /* 0x0000000000381947 */ /* 0x000fec0003800000 */
        /* <DEDUP_REMOVED lines=14> */
.L_x_119:
[----:B------:R-:W-:Y:S05]  /*7140*/  BSYNC.RECONVERGENT B0 ;  /* 0x0000000000007941 */ /* 0x000fea0003800200 */
.L_x_118:
[----:B------:R-:W-:Y:S01]  /*7150*/  SHF.L.U32 R39, R24, 0x10, RZ ;  /* 0x0000001018277819 */ /* 0x000fe200000006ff */
[----:B------:R-:W-:Y:S01]  /*7160*/  FADD.FTZ R56, -R76, R43 ;  /* 0x0000002b4c387221 */ /* 0x000fe20000010100 */
[----:B------:R-:W-:Y:S01]  /*7170*/  SHF.L.U32 R45, R86, 0x10, RZ ;  /* 0x00000010562d7819 */ /* 0x000fe200000006ff */
[----:B------:R-:W-:Y:S01]  /*7180*/  FADD.FTZ R54, -R76, R41 ;  /* 0x000000294c367221 */ /* 0x000fe20000010100 */
[----:B------:R-:W-:Y:S01]  /*7190*/  SHF.L.U32 R63, R14, 0x10, RZ ;  /* 0x000000100e3f7819 */ /* 0x000fe200000006ff */
[----:B------:R-:W-:Y:S01]  /*71a0*/  FADD.FTZ R60, -R76, R39 ;  /* 0x000000274c3c7221 */ /* 0x000fe20000010100 */
[----:B------:R-:W-:Y:S01]  /*71b0*/  SHF.L.U32 R67, R12, 0x10, RZ ;  /* 0x000000100c437819 */ /* 0x000fe200000006ff */
[----:B------:R-:W-:Y:S01]  /*71c0*/  FADD.FTZ R58, -R76, R45 ;  /* 0x0000002d4c3a7221 */ /* 0x000fe20000010100 */
[----:B-1----:R-:W-:Y:S01]  /*71d0*/  SHF.L.U32 R29, R26, 0x10, RZ ;  /* 0x000000101a1d7819 */ /* 0x002fe200000006ff */
[----:B------:R-:W-:Y:S01]  /*71e0*/  FADD.FTZ R26, -R76, R63 ;  /* 0x0000003f4c1a7221 */ /* 0x000fe20000010100 */
[----:B------:R-:W-:Y:S01]  /*71f0*/  SHF.L.U32 R31, R84, 0x10, RZ ;  /* 0x00000010541f7819 */ /* 0x000fe200000006ff */
[-C--:B------:R-:W-:Y:S01]  /*7200*/  FMUL.FTZ R56, R56, R113.reuse ;  /* 0x0000007138387220 */ /* 0x080fe20000410000 */
[----:B------:R-:W-:Y:S01]  /*7210*/  SHF.L.U32 R47, R22, 0x10, RZ ;  /* 0x00000010162f7819 */ /* 0x000fe200000006ff */
[----:B------:R-:W-:Y:S01]  /*7220*/  FADD.FTZ R22, -R76, R67 ;  /* 0x000000434c167221 */ /* 0x000fe20000010100 */
[----:B------:R-:W-:Y:S01]  /*7230*/  SHF.L.U32 R49, R88, 0x10, RZ ;  /* 0x0000001058317819 */ /* 0x000fe200000006ff */
[----:B0-----:R-:W-:Y:S01]  /*7240*/  FADD.FTZ R74, -R76, R29 ;  /* 0x0000001d4c4a7221 */ /* 0x001fe20000010100 */
[----:B------:R-:W-:Y:S01]  /*7250*/  SHF.L.U32 R65, R96, 0x10, RZ ;  /* 0x0000001060417819 */ /* 0x000fe200000006ff */
[----:B------:R-:W-:Y:S01]  /*7260*/  FADD.FTZ R82, -R76, R31 ;  /* 0x0000001f4c527221 */ /* 0x000fe20000010100 */
[----:B------:R-:W-:Y:S01]  /*7270*/  SHF.L.U32 R75, R98, 0x10, RZ ;  /* 0x00000010624b7819 */ /* 0x000fe200000006ff */
[C---:B------:R-:W-:Y:S01]  /*7280*/  FADD.FTZ R52, -R76.reuse, R47 ;  /* 0x0000002f4c347221 */ /* 0x040fe20000010100 */
[C---:B------:R-:W-:Y:S01]  /*7290*/  IADD3 R63, PT, PT, R33.reuse, 0x20, RZ ;  /* 0x00000020213f7810 */ /* 0x040fe20007ffe0ff */
[C---:B------:R-:W-:Y:S01]  /*72a0*/  FADD.FTZ R50, -R76.reuse, R49 ;  /* 0x000000314c327221 */ /* 0x040fe20000010100 */
[C---:B------:R-:W-:Y:S01]  /*72b0*/  IADD3 R67, PT, PT, R33.reuse, 0x30, RZ ;  /* 0x0000003021437810 */ /* 0x040fe20007ffe0ff */
[----:B------:R-:W-:Y:S01]  /*72c0*/  FADD.FTZ R24, -R76, R65 ;  /* 0x000000414c187221 */ /* 0x000fe20000010100 */
[C---:B------:R-:W-:Y:S01]  /*72d0*/  IADD3 R45, PT, PT, R33.reuse, 0x40, RZ ;  /* 0x00000040212d7810 */ /* 0x040fe20007ffe0ff */
[----:B------:R-:W-:Y:S01]  /*72e0*/  FMUL.FTZ R49, R54, R113 ;  /* 0x0000007136317220 */ /* 0x000fe20000410000 */
[C---:B------:R-:W-:Y:S01]  /*72f0*/  IADD3 R43, PT, PT, R33.reuse, 0x50, RZ ;  /* 0x00000050212b7810 */ /* 0x040fe20007ffe0ff */
[----:B------:R-:W-:Y:S01]  /*7300*/  FFMA.FTZ R66, R32, R56, R37 ;  /* 0x0000003820427223 */ /* 0x000fe20000010025 */
[----:B------:R-:W-:-:S02]  /*7310*/  IADD3 R39, PT, PT, R33, 0x60, RZ ;  /* 0x0000006021277810 */ /* 0x000fc40007ffe0ff */
[C---:B------:R-:W-:Y:S02]  /*7320*/  IADD3 R30, PT, PT, R33.reuse, 0x70, RZ ;  /* 0x00000070211e7810 */ /* 0x040fe40007ffe0ff */
[----:B------:R-:W-:Y:S02]  /*7330*/  IADD3 R28, PT, PT, R33, 0x80, RZ ;  /* 0x00000080211c7810 */ /* 0x000fe40007ffe0ff */
[----:B------:R-:W-:Y:S01]  /*7340*/  SHF.L.U32 R51, R20, 0x10, RZ ;  /* 0x0000001014337819 */ /* 0x000fe200000006ff */
[----:B------:R-:W-:Y:S01]  /*7350*/  FADD.FTZ R20, -R76, R75 ;  /* 0x0000004b4c147221 */ /* 0x000fe20000010100 */
[----:B------:R-:W-:Y:S02]  /*7360*/  SHF.L.U32 R53, R90, 0x10, RZ ;  /* 0x000000105a357819 */ /* 0x000fe400000006ff */
        /* <DEDUP_REMOVED lines=27> */
[C---:B------:R-:W-:Y:S01]  /*7520*/  FADD.FTZ R4, -R76.reuse, R125 ;  /* 0x0000007d4c047221 */ /* 0x040fe20000010100 */
[----:B------:R-:W-:Y:S01]  /*7530*/  ISETP.GE.U32.AND P2, PT, R63, UR8, PT ;  /* 0x000000083f007c0c */ /* 0x000fe2000bf46070 */
[C---:B------:R-:W-:Y:S01]  /*7540*/  FADD.FTZ R2, -R76.reuse, R127 ;  /* 0x0000007f4c027221 */ /* 0x040fe20000010100 */
[----:B------:R-:W-:Y:S01]  /*7550*/  ISETP.GE.U32.AND P1, PT, R67, UR8, PT ;  /* 0x0000000843007c0c */ /* 0x000fe2000bf26070 */
[----:B------:R-:W-:Y:S01]  /*7560*/  FADD.FTZ R76, -R76, R129 ;  /* 0x000000814c4c7221 */ /* 0x000fe20000010100 */
[----:B------:R-:W-:Y:S01]  /*7570*/  ISETP.GE.U32.AND P0, PT, R45, UR8, PT ;  /* 0x000000082d007c0c */ /* 0x000fe2000bf06070 */
[----:B------:R-:W-:Y:S01]  /*7580*/  FFMA.FTZ R61, R32, R49, R37 ;  /* 0x00000031203d7223 */ /* 0x000fe20000010025 */
[----:B------:R-:W-:-:S02]  /*7590*/  ISETP.GE.U32.AND P6, PT, R43, UR8, PT ;  /* 0x000000082b007c0c */ /* 0x000fc4000bfc6070 */
[----:B------:R-:W-:Y:S02]  /*75a0*/  ISETP.GE.U32.AND P3, PT, R39, UR8, PT ;  /* 0x0000000827007c0c */ /* 0x000fe4000bf66070 */
[----:B------:R-:W-:Y:S02]  /*75b0*/  ISETP.GE.U32.AND P4, PT, R30, UR8, PT ;  /* 0x000000081e007c0c */ /* 0x000fe4000bf86070 */
[----:B------:R-:W-:Y:S02]  /*75c0*/  ISETP.GE.U32.AND P5, PT, R28, UR8, PT ;  /* 0x000000081c007c0c */ /* 0x000fe4000bfa6070 */
[----:B------:R-:W-:Y:S02]  /*75d0*/  SHF.R.S32.HI R65, RZ, 0x1f, R63 ;  /* 0x0000001fff417819 */ /* 0x000fe4000001143f */
[----:B------:R-:W-:Y:S02]  /*75e0*/  SHF.R.S32.HI R75, RZ, 0x1f, R67 ;  /* 0x0000001fff4b7819 */ /* 0x000fe40000011443 */
[----:B------:R-:W-:-:S02]  /*75f0*/  SHF.R.S32.HI R47, RZ, 0x1f, R45 ;  /* 0x0000001fff2f7819 */ /* 0x000fc4000001142d */
[----:B------:R-:W-:Y:S02]  /*7600*/  SHF.R.S32.HI R44, RZ, 0x1f, R43 ;  /* 0x0000001fff2c7819 */ /* 0x000fe4000001142b */
[----:B------:R-:W-:Y:S02]  /*7610*/  SHF.R.S32.HI R41, RZ, 0x1f, R39 ;  /* 0x0000001fff297819 */ /* 0x000fe40000011427 */
[----:B------:R-:W-:Y:S02]  /*7620*/  SHF.R.S32.HI R31, RZ, 0x1f, R30 ;  /* 0x0000001fff1f7819 */ /* 0x000fe4000001141e */
[----:B------:R-:W-:Y:S02]  /*7630*/  SHF.R.S32.HI R29, RZ, 0x1f, R28 ;  /* 0x0000001fff1d7819 */ /* 0x000fe4000001141c */
[----:B------:R-:W-:Y:S02]  /*7640*/  ISETP.GE.AND.EX P2, PT, R65, UR9, PT, P2 ;  /* 0x0000000941007c0c */ /* 0x000fe4000bf46320 */
[----:B------:R-:W-:-:S02]  /*7650*/  ISETP.GE.AND.EX P1, PT, R75, UR9, PT, P1 ;  /* 0x000000094b007c0c */ /* 0x000fc4000bf26310 */
[----:B------:R-:W-:Y:S02]  /*7660*/  ISETP.GE.AND.EX P0, PT, R47, UR9, PT, P0 ;  /* 0x000000092f007c0c */ /* 0x000fe4000bf06300 */
[----:B------:R-:W-:Y:S02]  /*7670*/  ISETP.GE.AND.EX P6, PT, R44, UR9, PT, P6 ;  /* 0x000000092c007c0c */ /* 0x000fe4000bfc6360 */
[----:B------:R-:W-:Y:S02]  /*7680*/  ISETP.GE.AND.EX P3, PT, R41, UR9, PT, P3 ;  /* 0x0000000929007c0c */ /* 0x000fe4000bf66330 */
[----:B------:R-:W-:Y:S02]  /*7690*/  ISETP.GE.AND.EX P4, PT, R31, UR9, PT, P4 ;  /* 0x000000091f007c0c */ /* 0x000fe4000bf86340 */
[----:B------:R-:W-:Y:S02]  /*76a0*/  ISETP.GE.AND.EX P5, PT, R29, UR9, PT, P5 ;  /* 0x000000091d007c0c */ /* 0x000fe4000bfa6350 */
[----:B------:R-:W-:-:S02]  /*76b0*/  SHF.L.U32 R27, R27, 0x10, RZ ;  /* 0x000000101b1b7819 */ /* 0x000fc400000006ff */
[----:B------:R-:W-:Y:S01]  /*76c0*/  SHF.L.U32 R54, R83, 0x10, RZ ;  /* 0x0000001053367819 */ /* 0x000fe200000006ff */
[----:B------:R-:W-:Y:S08]  /*76d0*/  BRA.U !UP0, `(.L_x_120) ;  /* 0x0000000108487547 */ /* 0x000ff0000b800000 */
        /* <DEDUP_REMOVED lines=18> */
.L_x_120:
[----:B------:R-:W-:Y:S01]  /*7800*/  BSSY.RECONVERGENT B0, `(.L_x_121) ;  /* 0x0000013000007945 */ /* 0x000fe20003800200 */
[----:B------:R-:W-:Y:S01]  /*7810*/  FFMA.FTZ R56, R72, R27, -R61 ;  /* 0x0000001b48387223 */ /* 0x000fe2000001083d */
[----:B------:R-:W-:Y:S01]  /*7820*/  FMUL.FTZ R49, R74, R113 ;  /* 0x000000714a317220 */ /* 0x000fe20000410000 */
[----:B------:R-:W-:Y:S01]  /*7830*/  FFMA.FTZ R66, R73, R54, -R66 ;  /* 0x0000003649427223 */ /* 0x000fe20000010842 */
[----:B------:R-:W-:Y:S06]  /*7840*/  @P2 BRA `(.L_x_122) ;  /* 0x0000000000382947 */ /* 0x000fec0003800000 */
[----:B------:R-:W0:Y:S01]  /*7850*/  LDCU.64 UR4, c[0x0][0x3f8] ;  /* 0x00007f00ff0477ac */ /* 0x000e220008000a00 */
[----:B------:R-:W-:Y:S01]  /*7860*/  MOV R54, R116 ;  /* 0x0000007400367202 */ /* 0x000fe20000000f00 */
[----:B------:R-:W-:Y:S01]  /*7870*/  FMUL.FTZ R27, R66, R113 ;  /* 0x00000071421b7220 */ /* 0x000fe20000410000 */
[----:B------:R-:W-:Y:S01]  /*7880*/  MOV R55, R119 ;  /* 0x0000007700377202 */ /* 0x000fe20000000f00 */
[----:B------:R-:W1:Y:S01]  /*7890*/  LDCU.64 UR10, c[0x0][0x380] ;  /* 0x00007000ff0a77ac */ /* 0x000e620008000a00 */
[----:B0-----:R-:W-:Y:S02]  /*78a0*/  IMAD R62, R65, UR4, RZ ;  /* 0x00000004413e7c24 */ /* 0x001fe4000f8e02ff */
[----:B------:R-:W-:-:S04]  /*78b0*/  IMAD.WIDE.U32 R54, R63, UR4, R54 ;  /* 0x000000043f367c25 */ /* 0x000fc8000f8e0036 */
[----:B------:R-:W-:Y:S02]  /*78c0*/  IMAD R63, R63, UR5, R62 ;  /* 0x000000053f3f7c24 */ /* 0x000fe4000f8e023e */
[----:B------:R-:W-:Y:S01]  /*78d0*/  FMUL.FTZ R62, R56, R113 ;  /* 0x00000071383e7220 */ /* 0x000fe20000410000 */
[C---:B-1----:R-:W-:Y:S02]  /*78e0*/  LEA R56, P2, R54.reuse, UR10, 0x1 ;  /* 0x0000000a36387c11 */ /* 0x042fe4000f8408ff */
[----:B------:R-:W-:Y:S02]  /*78f0*/  IADD3 R63, PT, PT, R55, R63, RZ ;  /* 0x0000003f373f7210 */ /* 0x000fe40007ffe0ff */
[----:B------:R-:W-:Y:S02]  /*7900*/  F2FP.BF16.F32.PACK_AB R27, R27, R62 ;  /* 0x0000003e1b1b723e */ /* 0x000fe400000010ff */
[----:B------:R-:W-:-:S05]  /*7910*/  LEA.HI.X R57, R54, UR11, R63, 0x1, P2 ;  /* 0x0000000b36397c11 */ /* 0x000fca00090f0c3f */
[----:B------:R0:W-:Y:S02]  /*7920*/  STG.E desc[UR6][R56.64], R27 ;  /* 0x0000001b38007986 */ /* 0x0001e4000c101906 */
.L_x_122:
[----:B------:R-:W-:Y:S05]  /*7930*/  BSYNC.RECONVERGENT B0 ;  /* 0x0000000000007941 */ /* 0x000fea0003800200 */
.L_x_121:
[----:B------:R-:W-:Y:S01]  /*7940*/  SHF.L.U32 R25, R25, 0x10, RZ ;  /* 0x0000001019197819 */ /* 0x000fe200000006ff */
[----:B------:R-:W-:Y:S01]  /*7950*/  FFMA.FTZ R59, R32, R49, R37 ;  /* 0x00000031203b7223 */ /* 0x000fe20000010025 */
[----:B------:R-:W-:Y:S01]  /*7960*/  SHF.L.U32 R54, R85, 0x10, RZ ;  /* 0x0000001055367819 */ /* 0x000fe200000006ff */
[----:B------:R-:W-:Y:S01]  /*7970*/  FMUL.FTZ R82, R82, R113 ;  /* 0x0000007152527220 */ /* 0x000fe20000410000 */
[----:B------:R-:W-:Y:S06]  /*7980*/  BRA.U !UP0, `(.L_x_123) ;  /* 0x0000000108487547 */ /* 0x000fec000b800000 */
        /* <DEDUP_REMOVED lines=12> */
[----:B------:R-:W-:-:S04]  /*7a50*/  FFMA.FTZ R62, R27, R62, 1 ;  /* 0x3f8000001b3e7423 */ /* 0x000fc8000001003e */
[----:B------:R-:W-:Y:S01]  /*7a60*/  FMUL.FTZ R25, R25, R62 ;  /* 0x0000003e19197220 */ /* 0x000fe20000410000 */
[----:B-1----:R-:W-:Y:S01]  /*7a70*/  FADD.FTZ R64, -R57, 1 ;  /* 0x3f80000039407421 */ /* 0x002fe20000010100 */
[----:B------:R-:W-:-:S03]  /*7a80*/  FMUL.FTZ R54, R54, R57 ;  /* 0x0000003936367220 */ /* 0x000fc60000410000 */
[----:B------:R-:W-:-:S04]  /*7a90*/  FFMA.FTZ R49, R49, R64, 1 ;  /* 0x3f80000031317423 */ /* 0x000fc80000010040 */
[----:B------:R-:W-:-:S07]  /*7aa0*/  FMUL.FTZ R54, R54, R49 ;  /* 0x0000003136367220 */ /* 0x000fce0000410000 */
.L_x_123:
[----:B------:R-:W-:Y:S01]  /*7ab0*/  FFMA.FTZ R62, R32, R82, R37 ;  /* 0x00000052203e7223 */ /* 0x000fe20000010025 */
[----:B------:R-:W-:Y:S01]  /*7ac0*/  BSSY.RECONVERGENT B0, `(.L_x_124) ;  /* 0x0000014000007945 */ /* 0x000fe20003800200 */
[----:B0-----:R-:W-:Y:S01]  /*7ad0*/  FMUL.FTZ R27, R60, R113 ;  /* 0x000000713c1b7220 */ /* 0x001fe20000410000 */
        /* <DEDUP_REMOVED lines=18> */
.L_x_125:
[----:B------:R-:W-:Y:S05]  /*7c00*/  BSYNC.RECONVERGENT B0 ;  /* 0x0000000000007941 */ /* 0x000fea0003800200 */
.L_x_124:
[----:B------:R-:W-:Y:S01]  /*7c10*/  SHF.L.U32 R23, R23, 0x10, RZ ;  /* 0x0000001017177819 */ /* 0x000fe200000006ff */
[C-C-:B0-----:R-:W-:Y:S01]  /*7c20*/  FFMA.FTZ R57, R32.reuse, R27, R37.reuse ;  /* 0x0000001b20397223 */ /* 0x141fe20000010025 */
[----:B------:R-:W-:Y:S01]  /*7c30*/  FFMA.FTZ R62, R32, R60, R37 ;  /* 0x0000003c203e7223 */ /* 0x000fe20000010025 */
[----:B------:R-:W-:Y:S01]  /*7c40*/  SHF.L.U32 R54, R87, 0x10, RZ ;  /* 0x0000001057367819 */ /* 0x000fe200000006ff */
        /* <DEDUP_REMOVED lines=19> */
.L_x_126:
        /* <DEDUP_REMOVED lines=10> */
[----:B------:R-:W-:-:S05]  /*7e20*/  FMUL.FTZ R23, R62, R113 ;  /* 0x000000713e177220 */ /* 0x000fca0000410000 */
[----:B------:R-:W-:Y:S01]  /*7e30*/  F2FP.BF16.F32.PACK_AB R23, R23, R56 ;  /* 0x000000381717723e */ /* 0x000fe200000010ff */
[----:B0-----:R-:W-:Y:S02]  /*7e40*/  IMAD R58, R47, UR4, RZ ;  /* 0x000000042f3a7c24 */ /* 0x001fe4000f8e02ff */
[----:B------:R-:W-:-:S04]  /*7e50*/  IMAD.WIDE.U32 R54, R45, UR4, R52 ;  /* 0x000000042d367c25 */ /* 0x000fc8000f8e0034 */
[----:B------:R-:W-:Y:S01]  /*7e60*/  IMAD R45, R45, UR5, R58 ;  /* 0x000000052d2d7c24 */ /* 0x000fe2000f8e023a */
[----:B-1----:R-:W-:-:S04]  /*7e70*/  LEA R52, P0, R54, UR10, 0x1 ;  /* 0x0000000a36347c11 */ /* 0x002fc8000f8008ff */
[----:B------:R-:W-:-:S04]  /*7e80*/  IADD3 R45, PT, PT, R55, R45, RZ ;  /* 0x0000002d372d7210 */ /* 0x000fc80007ffe0ff */
[----:B------:R-:W-:-:S05]  /*7e90*/  LEA.HI.X R53, R54, UR11, R45, 0x1, P0 ;  /* 0x0000000b36357c11 */ /* 0x000fca00080f0c2d */
[----:B------:R0:W-:Y:S02]  /*7ea0*/  STG.E desc[UR6][R52.64], R23 ;  /* 0x0000001734007986 */ /* 0x0001e4000c101906 */
.L_x_128:
[----:B------:R-:W-:Y:S05]  /*7eb0*/  BSYNC.RECONVERGENT B0 ;  /* 0x0000000000007941 */ /* 0x000fea0003800200 */
.L_x_127:
[----:B------:R-:W-:Y:S01]  /*7ec0*/  SHF.L.U32 R21, R21, 0x10, RZ ;  /* 0x0000001015157819 */ /* 0x000fe200000006ff */
[----:B------:R-:W-:Y:S01]  /*7ed0*/  FFMA.FTZ R51, R32, R25, R37 ;  /* 0x0000001920337223 */ /* 0x000fe20000010025 */
[----:B0-----:R-:W-:Y:S01]  /*7ee0*/  SHF.L.U32 R52, R89, 0x10, RZ ;  /* 0x0000001059347819 */ /* 0x001fe200000006ff */
[----:B------:R-:W-:Y:S01]  /*7ef0*/  FMUL.FTZ R58, R50, R113 ;  /* 0x00000071323a7220 */ /* 0x000fe20000410000 */
        /* <DEDUP_REMOVED lines=19> */
.L_x_129:
        /* <DEDUP_REMOVED lines=9> */
[-C--:B------:R-:W-:Y:S01]  /*80c0*/  FMUL.FTZ R50, R50, R113.reuse ;  /* 0x0000007132327220 */ /* 0x080fe20000410000 */
[----:B------:R-:W-:Y:S01]  /*80d0*/  FMUL.FTZ R21, R54, R113 ;  /* 0x0000007136157220 */ /* 0x000fe20000410000 */
[----:B------:R-:W1:Y:S04]  /*80e0*/  LDCU.64 UR10, c[0x0][0x380] ;  /* 0x00007000ff0a77ac */ /* 0x000e680008000a00 */
[----:B------:R-:W-:Y:S01]  /*80f0*/  F2FP.BF16.F32.PACK_AB R21, R21, R50 ;  /* 0x000000321515723e */ /* 0x000fe200000010ff */
[----:B0-----:R-:W-:Y:S01]  /*8100*/  IMAD R48, R44, UR4, RZ ;  /* 0x000000042c307c24 */ /* 0x001fe2000f8e02ff */
[----:B------:R-:W-:-:S05]  /*8110*/  MOV R44, R116 ;  /* 0x00000074002c7202 */ /* 0x000fca0000000f00 */
[----:B------:R-:W-:-:S04]  /*8120*/  IMAD.WIDE.U32 R46, R43, UR4, R44 ;  /* 0x000000042b2e7c25 */ /* 0x000fc8000f8e002c */
[----:B------:R-:W-:Y:S01]  /*8130*/  IMAD R43, R43, UR5, R48 ;  /* 0x000000052b2b7c24 */ /* 0x000fe2000f8e0230 */
[----:B-1----:R-:W-:-:S04]  /*8140*/  LEA R44, P0, R46, UR10, 0x1 ;  /* 0x0000000a2e2c7c11 */ /* 0x002fc8000f8008ff */
[----:B------:R-:W-:-:S04]  /*8150*/  IADD3 R43, PT, PT, R47, R43, RZ ;  /* 0x0000002b2f2b7210 */ /* 0x000fc80007ffe0ff */
[----:B------:R-:W-:-:S05]  /*8160*/  LEA.HI.X R45, R46, UR11, R43, 0x1, P0 ;  /* 0x0000000b2e2d7c11 */ /* 0x000fca00080f0c2b */
[----:B------:R0:W-:Y:S02]  /*8170*/  STG.E desc[UR6][R44.64], R21 ;  /* 0x000000152c007986 */ /* 0x0001e4000c101906 */
.L_x_131:
[----:B------:R-:W-:Y:S05]  /*8180*/  BSYNC.RECONVERGENT B0 ;  /* 0x0000000000007941 */ /* 0x000fea0003800200 */
.L_x_130:
[----:B------:R-:W-:Y:S01]  /*8190*/  SHF.L.U32 R19, R19, 0x10, RZ ;  /* 0x0000001013137819 */ /* 0x000fe200000006ff */
[C-C-:B------:R-:W-:Y:S01]  /*81a0*/  FFMA.FTZ R47, R32.reuse, R23, R37.reuse ;  /* 0x00000017202f7223 */ /* 0x140fe20000010025 */
[----:B------:R-:W-:Y:S01]  /*81b0*/  FFMA.FTZ R52, R32, R56, R37 ;  /* 0x0000003820347223 */ /* 0x000fe20000010025 */
[----:B0-----:R-:W-:Y:S01]  /*81c0*/  SHF.L.U32 R44, R91, 0x10, RZ ;  /* 0x000000105b2c7819 */ /* 0x001fe200000006ff */
        /* <DEDUP_REMOVED lines=19> */
.L_x_132:
        /* <DEDUP_REMOVED lines=19> */
.L_x_134:
[----:B------:R-:W-:Y:S05]  /*8430*/  BSYNC.RECONVERGENT B0 ;  /* 0x0000000000007941 */ /* 0x000fea0003800200 */
.L_x_133:
        /* <DEDUP_REMOVED lines=23> */
.L_x_135:
        /* <DEDUP_REMOVED lines=21> */
.L_x_137:
[----:B------:R-:W-:Y:S05]  /*8700*/  BSYNC.RECONVERGENT B0 ;  /* 0x0000000000007941 */ /* 0x000fea0003800200 */
.L_x_136:
        /* <DEDUP_REMOVED lines=23> */
.L_x_138:
[----:B------:R-:W-:Y:S01]  /*8880*/  BSSY.RECONVERGENT B0, `(.L_x_139) ;  /* 0x0000012000007945 */ /* 0x000fe20003800200 */
[----:B------:R-:W-:Y:S01]  /*8890*/  FFMA.FTZ R36, R72, R15, -R31 ;  /* 0x0000000f48247223 */ /* 0x000fe2000001081f */
[----:B------:R-:W-:Y:S02]  /*88a0*/  FFMA.FTZ R42, R73, R30, -R42 ;  /* 0x0000001e492a7223 */ /* 0x000fe4000001082a */
[----:B------:R-:W-:Y:S05]  /*88b0*/  @P5 BRA `(.L_x_140) ;  /* 0x0000000000385947 */ /* 0x000fea0003800000 */
        /* <DEDUP_REMOVED lines=14> */
.L_x_140:
[----:B------:R-:W-:Y:S05]  /*89a0*/  BSYNC.RECONVERGENT B0 ;  /* 0x0000000000007941 */ /* 0x000fea0003800200 */
.L_x_139:
[-C--:B------:R-:W-:Y:S01]  /*89b0*/  FMUL.FTZ R56, R16, R113.reuse ;  /* 0x0000007110387220 */ /* 0x080fe20000410000 */
[-C--:B------:R-:W-:Y:S01]  /*89c0*/  FMUL.FTZ R16, R8, R113.reuse ;  /* 0x0000007108107220 */ /* 0x080fe20000410000 */
[-C--:B------:R-:W-:Y:S01]  /*89d0*/  FMUL.FTZ R54, R18, R113.reuse ;  /* 0x0000007112367220 */ /* 0x080fe20000410000 */
[-C--:B------:R-:W-:Y:S01]  /*89e0*/  FMUL.FTZ R8, R4, R113.reuse ;  /* 0x0000007104087220 */ /* 0x080fe20000410000 */
[C---:B------:R-:W-:Y:S01]  /*89f0*/  IADD3 R49, PT, PT, R33.reuse, 0x90, RZ ;  /* 0x0000009021317810 */ /* 0x040fe20007ffe0ff */
[-C--:B0-----:R-:W-:Y:S01]  /*8a00*/  FMUL.FTZ R29, R26, R113.reuse ;  /* 0x000000711a1d7220 */ /* 0x081fe20000410000 */
[C---:B------:R-:W-:Y:S01]  /*8a10*/  IADD3 R51, PT, PT, R33.reuse, 0xa0, RZ ;  /* 0x000000a021337810 */ /* 0x040fe20007ffe0ff */
[-C--:B------:R-:W-:Y:S01]  /*8a20*/  FMUL.FTZ R30, R24, R113.reuse ;  /* 0x00000071181e7220 */ /* 0x080fe20000410000 */
        /* <DEDUP_REMOVED lines=8> */
[-C--:B------:R-:W-:Y:S01]  /*8ab0*/  FMUL.FTZ R10, R10, R113.reuse ;  /* 0x000000710a0a7220 */ /* 0x080fe20000410000 */
[-C--:B------:R-:W-:Y:S01]  /*8ac0*/  FMUL.FTZ R6, R6, R113.reuse ;  /* 0x0000007106067220 */ /* 0x080fe20000410000 */
[-C--:B------:R-:W-:Y:S01]  /*8ad0*/  FMUL.FTZ R2, R2, R113.reuse ;  /* 0x0000007102027220 */ /* 0x080fe20000410000 */
[----:B------:R-:W-:Y:S01]  /*8ae0*/  FMUL.FTZ R76, R76, R113 ;  /* 0x000000714c4c7220 */ /* 0x000fe20000410000 */
[----:B------:R-:W-:Y:S01]  /*8af0*/  IADD3 R33, PT, PT, R33, 0xf0, RZ ;  /* 0x000000f021217810 */ /* 0x000fe20007ffe0ff */
[C-C-:B------:R-:W-:Y:S01]  /*8b00*/  FFMA.FTZ R43, R32.reuse, R29, R37.reuse ;  /* 0x0000001d202b7223 */ /* 0x140fe20000010025 */
[----:B------:R-:W-:Y:S01]  /*8b10*/  ISETP.GE.U32.AND P2, PT, R49, UR8, PT ;  /* 0x0000000831007c0c */ /* 0x000fe2000bf46070 */
[C-C-:B------:R-:W-:Y:S01]  /*8b20*/  FFMA.FTZ R42, R32.reuse, R30, R37.reuse ;  /* 0x0000001e202a7223 */ /* 0x140fe20000010025 */
[----:B------:R-:W-:Y:S01]  /*8b30*/  ISETP.GE.U32.AND P1, PT, R51, UR8, PT ;  /* 0x0000000833007c0c */ /* 0x000fe2000bf26070 */
[C-C-:B------:R-:W-:Y:S01]  /*8b40*/  FFMA.FTZ R45, R32.reuse, R50, R37.reuse ;  /* 0x00000032202d7223 */ /* 0x140fe20000010025 */
[----:B------:R-:W-:Y:S01]  /*8b50*/  ISETP.GE.U32.AND P0, PT, R55, UR8, PT ;  /* 0x0000000837007c0c */ /* 0x000fe2000bf06070 */
[C-C-:B------:R-:W-:Y:S01]  /*8b60*/  FFMA.FTZ R44, R32.reuse, R52, R37.reuse ;  /* 0x00000034202c7223 */ /* 0x140fe20000010025 */
[----:B------:R-:W-:Y:S01]  /*8b70*/  ISETP.GE.U32.AND P6, PT, R21, UR8, PT ;  /* 0x0000000815007c0c */ /* 0x000fe2000bfc6070 */
[--C-:B------:R-:W-:Y:S01]  /*8b80*/  FFMA.FTZ R47, R32, R54, R37.reuse ;  /* 0x00000036202f7223 */ /* 0x100fe20000010025 */
[----:B------:R-:W-:Y:S01]  /*8b90*/  ISETP.GE.U32.AND P4, PT, R18, UR8, PT ;  /* 0x0000000812007c0c */ /* 0x000fe2000bf86070 */
[--C-:B------:R-:W-:Y:S01]  /*8ba0*/  FFMA.FTZ R46, R32, R56, R37.reuse ;  /* 0x00000038202e7223 */ /* 0x100fe20000010025 */
[----:B------:R-:W-:Y:S01]  /*8bb0*/  ISETP.GE.U32.AND P5, PT, R4, UR8, PT ;  /* 0x0000000804007c0c */ /* 0x000fe2000bfa6070 */
[C---:B------:R-:W-:Y:S01]  /*8bc0*/  FFMA.FTZ R23, R32.reuse, R27, R37 ;  /* 0x0000001b20177223 */ /* 0x040fe20000010025 */
[----:B------:R-:W-:Y:S01]  /*8bd0*/  SHF.R.S32.HI R48, RZ, 0x1f, R49 ;  /* 0x0000001fff307819 */ /* 0x000fe20000011431 */
[C---:B------:R-:W-:Y:S01]  /*8be0*/  FFMA.FTZ R24, R32.reuse, R26, R37 ;  /* 0x0000001a20187223 */ /* 0x040fe20000010025 */
[----:B------:R-:W-:Y:S01]  /*8bf0*/  SHF.R.S32.HI R53, RZ, 0x1f, R51 ;  /* 0x0000001fff357819 */ /* 0x000fe20000011433 */
[C---:B------:R-:W-:Y:S01]  /*8c00*/  FFMA.FTZ R19, R32.reuse, R10, R37 ;  /* 0x0000000a20137223 */ /* 0x040fe20000010025 */
[----:B------:R-:W-:Y:S01]  /*8c10*/  SHF.R.S32.HI R57, RZ, 0x1f, R55 ;  /* 0x0000001fff397819 */ /* 0x000fe20000011437 */
[C---:B------:R-:W-:Y:S01]  /*8c20*/  FFMA.FTZ R22, R32.reuse, R16, R37 ;  /* 0x0000001020167223 */ /* 0x040fe20000010025 */
[----:B------:R-:W-:Y:S01]  /*8c30*/  SHF.R.S32.HI R25, RZ, 0x1f, R21 ;  /* 0x0000001fff197819 */ /* 0x000fe20000011415 */
[C-C-:B------:R-:W-:Y:S01]  /*8c40*/  FFMA.FTZ R17, R32.reuse, R6, R37.reuse ;  /* 0x0000000620117223 */ /* 0x140fe20000010025 */
[----:B------:R-:W-:Y:S01]  /*8c50*/  SHF.R.S32.HI R20, RZ, 0x1f, R18 ;  /* 0x0000001fff147819 */ /* 0x000fe20000011412 */
[C-C-:B------:R-:W-:Y:S01]  /*8c60*/  FFMA.FTZ R14, R32.reuse, R8, R37.reuse ;  /* 0x00000008200e7223 */ /* 0x140fe20000010025 */
[----:B------:R-:W-:Y:S01]  /*8c70*/  SHF.R.S32.HI R12, RZ, 0x1f, R4 ;  /* 0x0000001fff0c7819 */ /* 0x000fe20000011404 */
[C-C-:B------:R-:W-:Y:S01]  /*8c80*/  FFMA.FTZ R15, R32.reuse, R2, R37.reuse ;  /* 0x00000002200f7223 */ /* 0x140fe20000010025 */
[----:B------:R-:W-:Y:S01]  /*8c90*/  ISETP.GE.U32.AND P3, PT, R33, UR8, PT ;  /* 0x0000000821007c0c */ /* 0x000fe2000bf66070 */
[----:B------:R-:W-:Y:S01]  /*8ca0*/  FFMA.FTZ R32, R32, R76, R37 ;  /* 0x0000004c20207223 */ /* 0x000fe20000010025 */
        /* <DEDUP_REMOVED lines=27> */
.L_x_141:
        /* <DEDUP_REMOVED lines=18> */
.L_x_143:
[----:B------:R-:W-:Y:S05]  /*8f80*/  BSYNC.RECONVERGENT B0 ;  /* 0x0000000000007941 */ /* 0x000fea0003800200 */
.L_x_142:
[----:B------:R-:W-:Y:S02]  /*8f90*/  SHF.L.U32 R11, R11, 0x10, RZ ;  /* 0x000000100b0b7819 */ /* 0x000fe400000006ff */
        /* <DEDUP_REMOVED lines=20> */
.L_x_144:
        /* <DEDUP_REMOVED lines=18> */
.L_x_146:
[----:B------:R-:W-:Y:S05]  /*9200*/  BSYNC.RECONVERGENT B0 ;  /* 0x0000000000007941 */ /* 0x000fea0003800200 */
.L_x_145:
        /* <DEDUP_REMOVED lines=21> */
.L_x_147:
        /* <DEDUP_REMOVED lines=18> */
.L_x_149:
[----:B------:R-:W-:Y:S05]  /*9480*/  BSYNC.RECONVERGENT B0 ;  /* 0x0000000000007941 */ /* 0x000fea0003800200 */
.L_x_148:
[----:B------:R-:W-:Y:S02]  /*9490*/  SHF.L.U32 R7, R7, 0x10, RZ ;  /* 0x0000001007077819 */ /* 0x000fe400000006ff */
[----:B------:R-:W-:Y:S01]  /*94a0*/  SHF.L.U32 R103, R103, 0x10, RZ ;  /* 0x0000001067677819 */ /* 0x000fe200000006ff */
[----:B------:R-:W-:Y:S06]  /*94b0*/  BRA.U !UP0, `(.L_x_150) ;  /* 0x0000000108487547 */ /* 0x000fec000b800000 */
[----:B------:R-:W-:Y:S01]  /*94c0*/  FFMA.FTZ R27, R72, R27, R70 ;  /* 0x0000001b481b7223 */ /* 0x000fe20000010046 */
[----:B------:R-:W-:-:S03]  /*94d0*/  FFMA.FTZ R26, R73, R26, R71 ;  /* 0x0000001a491a7223 */ /* 0x000fc60000010047 */
[----:B0-----:R-:W-:Y:S01]  /*94e0*/  FMUL.FTZ R9, R27, -1.4426950216293334961 ;  /* 0xbfb8aa3b1b097820 */ /* 0x001fe20000410000 */
        /* <DEDUP_REMOVED lines=15> */
.L_x_150:
[----:B------:R-:W-:Y:S01]  /*95e0*/  BSSY.RECONVERGENT B0, `(.L_x_151) ;  /* 0x0000012000007945 */ /* 0x000fe20003800200 */
[----:B0-----:R-:W-:Y:S01]  /*95f0*/  FFMA.FTZ R28, R72, R7, -R23 ;  /* 0x00000007481c7223 */ /* 0x001fe20000010817 */
[----:B------:R-:W-:Y:S02]  /*9600*/  FFMA.FTZ R30, R73, R103, -R24 ;  /* 0x00000067491e7223 */ /* 0x000fe40000010818 */
[----:B------:R-:W-:Y:S05]  /*9610*/  @P6 BRA `(.L_x_152) ;  /* 0x0000000000386947 */ /* 0x000fea0003800000 */
[----:B------:R-:W0:Y:S01]  /*9620*/  LDCU.64 UR4, c[0x0][0x3f8] ;  /* 0x00007f00ff0477ac */ /* 0x000e220008000a00 */
[----:B------:R-:W-:Y:S01]  /*9630*/  MOV R24, R116 ;  /* 0x0000007400187202 */ /* 0x000fe20000000f00 */
[-C--:B------:R-:W-:Y:S01]  /*9640*/  FMUL.FTZ R28, R28, R113.reuse ;  /* 0x000000711c1c7220 */ /* 0x080fe20000410000 */
[----:B------:R-:W-:Y:S01]  /*9650*/  FMUL.FTZ R7, R30, R113 ;  /* 0x000000711e077220 */ /* 0x000fe20000410000 */
[----:B------:R-:W1:Y:S04]  /*9660*/  LDCU.64 UR10, c[0x0][0x380] ;  /* 0x00007000ff0a77ac */ /* 0x000e680008000a00 */
[----:B------:R-:W-:Y:S01]  /*9670*/  F2FP.BF16.F32.PACK_AB R7, R7, R28 ;  /* 0x0000001c0707723e */ /* 0x000fe200000010ff */
[----:B0-----:R-:W-:Y:S01]  /*9680*/  IMAD R36, R25, UR4, RZ ;  /* 0x0000000419247c24 */ /* 0x001fe2000f8e02ff */
[----:B------:R-:W-:-:S03]  /*9690*/  MOV R25, R119 ;  /* 0x0000007700197202 */ /* 0x000fc60000000f00 */
[----:B------:R-:W-:-:S04]  /*96a0*/  IMAD.WIDE.U32 R26, R21, UR4, R24 ;  /* 0x00000004151a7c25 */ /* 0x000fc8000f8e0018 */
[----:B------:R-:W-:Y:S01]  /*96b0*/  IMAD R21, R21, UR5, R36 ;  /* 0x0000000515157c24 */ /* 0x000fe2000f8e0224 */
[----:B-1----:R-:W-:-:S04]  /*96c0*/  LEA R24, P0, R26, UR10, 0x1 ;  /* 0x0000000a1a187c11 */ /* 0x002fc8000f8008ff */
[----:B------:R-:W-:-:S04]  /*96d0*/  IADD3 R21, PT, PT, R27, R21, RZ ;  /* 0x000000151b157210 */ /* 0x000fc80007ffe0ff */
[----:B------:R-:W-:-:S05]  /*96e0*/  LEA.HI.X R25, R26, UR11, R21, 0x1, P0 ;  /* 0x0000000b1a197c11 */ /* 0x000fca00080f0c15 */
[----:B------:R0:W-:Y:S02]  /*96f0*/  STG.E desc[UR6][R24.64], R7 ;  /* 0x0000000718007986 */ /* 0x0001e4000c101906 */
.L_x_152:
[----:B------:R-:W-:Y:S05]  /*9700*/  BSYNC.RECONVERGENT B0 ;  /* 0x0000000000007941 */ /* 0x000fea0003800200 */
.L_x_151:
        /* <DEDUP_REMOVED lines=21> */
.L_x_153:
[----:B------:R-:W-:Y:S01]  /*9860*/  BSSY.RECONVERGENT B0, `(.L_x_154) ;  /* 0x0000012000007945 */ /* 0x000fe20003800200 */
[----:B------:R-:W-:Y:S01]  /*9870*/  FFMA.FTZ R16, R72, R5, -R19 ;  /* 0x0000000548107223 */ /* 0x000fe20000010813 */
[----:B------:R-:W-:Y:S02]  /*9880*/  FFMA.FTZ R22, R73, R105, -R22 ;  /* 0x0000006949167223 */ /* 0x000fe40000010816 */
[----:B------:R-:W-:Y:S05]  /*9890*/  @P4 BRA `(.L_x_155) ;  /* 0x0000000000384947 */ /* 0x000fea0003800000 */
[----:B------:R-:W1:Y:S01]  /*98a0*/  LDCU.64 UR4, c[0x0][0x3f8] ;  /* 0x00007f00ff0477ac */ /* 0x000e620008000a00 */
[----:B------:R-:W-:Y:S01]  /*98b0*/  MOV R10, R116 ;  /* 0x00000074000a7202 */ /* 0x000fe20000000f00 */
[----:B------:R-:W-:Y:S01]  /*98c0*/  FMUL.FTZ R16, R16, R113 ;  /* 0x0000007110107220 */ /* 0x000fe20000410000 */
[----:B------:R-:W-:Y:S01]  /*98d0*/  MOV R11, R119 ;  /* 0x00000077000b7202 */ /* 0x000fe20000000f00 */
[----:B------:R-:W2:Y:S01]  /*98e0*/  LDCU.64 UR10, c[0x0][0x380] ;  /* 0x00007000ff0a77ac */ /* 0x000ea20008000a00 */
[----:B-1----:R-:W-:Y:S02]  /*98f0*/  IMAD R5, R20, UR4, RZ ;  /* 0x0000000414057c24 */ /* 0x002fe4000f8e02ff */
[----:B------:R-:W-:-:S04]  /*9900*/  IMAD.WIDE.U32 R20, R18, UR4, R10 ;  /* 0x0000000412147c25 */ /* 0x000fc8000f8e000a */
[----:B0-----:R-:W-:Y:S02]  /*9910*/  IMAD R7, R18, UR5, R5 ;  /* 0x0000000512077c24 */ /* 0x001fe4000f8e0205 */
[----:B------:R-:W-:Y:S01]  /*9920*/  FMUL.FTZ R5, R22, R113 ;  /* 0x0000007116057220 */ /* 0x000fe20000410000 */
[C---:B--2---:R-:W-:Y:S02]  /*9930*/  LEA R10, P0, R20.reuse, UR10, 0x1 ;  /* 0x0000000a140a7c11 */ /* 0x044fe4000f8008ff */
[----:B------:R-:W-:Y:S02]  /*9940*/  IADD3 R7, PT, PT, R21, R7, RZ ;  /* 0x0000000715077210 */ /* 0x000fe40007ffe0ff */
[----:B------:R-:W-:Y:S02]  /*9950*/  F2FP.BF16.F32.PACK_AB R5, R5, R16 ;  /* 0x000000100505723e */ /* 0x000fe400000010ff */
[----:B------:R-:W-:-:S05]  /*9960*/  LEA.HI.X R11, R20, UR11, R7, 0x1, P0 ;  /* 0x0000000b140b7c11 */ /* 0x000fca00080f0c07 */
[----:B------:R1:W-:Y:S02]  /*9970*/  STG.E desc[UR6][R10.64], R5 ;  /* 0x000000050a007986 */ /* 0x0003e4000c101906 */
.L_x_155:
[----:B------:R-:W-:Y:S05]  /*9980*/  BSYNC.RECONVERGENT B0 ;  /* 0x0000000000007941 */ /* 0x000fea0003800200 */
.L_x_154:
[----:B------:R-:W-:Y:S02]  /*9990*/  SHF.L.U32 R3, R3, 0x10, RZ ;  /* 0x0000001003037819 */ /* 0x000fe400000006ff */
[----:B------:R-:W-:Y:S01]  /*99a0*/  SHF.L.U32 R107, R107, 0x10, RZ ;  /* 0x000000106b6b7819 */ /* 0x000fe200000006ff */
[----:B------:R-:W-:Y:S06]  /*99b0*/  BRA.U !UP0, `(.L_x_156) ;  /* 0x0000000108487547 */ /* 0x000fec000b800000 */
[----:B------:R-:W-:Y:S01]  /*99c0*/  FFMA.FTZ R6, R72, R6, R70 ;  /* 0x0000000648067223 */ /* 0x000fe20000010046 */
[----:B------:R-:W-:-:S03]  /*99d0*/  FFMA.FTZ R8, R73, R8, R71 ;  /* 0x0000000849087223 */ /* 0x000fc60000010047 */
[----:B-1----:R-:W-:Y:S01]  /*99e0*/  FMUL.FTZ R5, R6, -1.4426950216293334961 ;  /* 0xbfb8aa3b06057820 */ /* 0x002fe20000410000 */
        /* <DEDUP_REMOVED lines=15> */
.L_x_156:
[----:B------:R-:W-:Y:S01]  /*9ae0*/  BSSY.RECONVERGENT B0, `(.L_x_157) ;  /* 0x0000012000007945 */ /* 0x000fe20003800200 */
[----:B------:R-:W-:Y:S01]  /*9af0*/  FFMA.FTZ R8, R72, R3, -R17 ;  /* 0x0000000348087223 */ /* 0x000fe20000010811 */
[----:B------:R-:W-:Y:S02]  /*9b00*/  FFMA.FTZ R14, R73, R107, -R14 ;  /* 0x0000006b490e7223 */ /* 0x000fe4000001080e */
[----:B------:R-:W-:Y:S05]  /*9b10*/  @P5 BRA `(.L_x_158) ;  /* 0x0000000000385947 */ /* 0x000fea0003800000 */
[----:B------:R-:W2:Y:S01]  /*9b20*/  LDCU.64 UR4, c[0x0][0x3f8] ;  /* 0x00007f00ff0477ac */ /* 0x000ea20008000a00 */
[----:B------:R-:W-:Y:S01]  /*9b30*/  MOV R6, R116 ;  /* 0x0000007400067202 */ /* 0x000fe20000000f00 */
[----:B------:R-:W-:Y:S01]  /*9b40*/  FMUL.FTZ R8, R8, R113 ;  /* 0x0000007108087220 */ /* 0x000fe20000410000 */
[----:B0-----:R-:W-:Y:S01]  /*9b50*/  MOV R7, R119 ;  /* 0x0000007700077202 */ /* 0x001fe20000000f00 */
[----:B------:R-:W0:Y:S01]  /*9b60*/  LDCU.64 UR10, c[0x0][0x380] ;  /* 0x00007000ff0a77ac */ /* 0x000e220008000a00 */
[----:B--2---:R-:W-:Y:S02]  /*9b70*/  IMAD R3, R12, UR4, RZ ;  /* 0x000000040c037c24 */ /* 0x004fe4000f8e02ff */
[----:B------:R-:W-:-:S04]  /*9b80*/  IMAD.WIDE.U32 R6, R4, UR4, R6 ;  /* 0x0000000404067c25 */ /* 0x000fc8000f8e0006 */
[----:B-1----:R-:W-:Y:S02]  /*9b90*/  IMAD R5, R4, UR5, R3 ;  /* 0x0000000504057c24 */ /* 0x002fe4000f8e0203 */
[----:B------:R-:W-:Y:S01]  /*9ba0*/  FMUL.FTZ R3, R14, R113 ;  /* 0x000000710e037220 */ /* 0x000fe20000410000 */
[C---:B0-----:R-:W-:Y:S02]  /*9bb0*/  LEA R4, P0, R6.reuse, UR10, 0x1 ;  /* 0x0000000a06047c11 */ /* 0x041fe4000f8008ff */
[----:B------:R-:W-:Y:S02]  /*9bc0*/  IADD3 R5, PT, PT, R7, R5, RZ ;  /* 0x0000000507057210 */ /* 0x000fe40007ffe0ff */
[----:B------:R-:W-:Y:S02]  /*9bd0*/  F2FP.BF16.F32.PACK_AB R3, R3, R8 ;  /* 0x000000080303723e */ /* 0x000fe400000010ff */
[----:B------:R-:W-:-:S05]  /*9be0*/  LEA.HI.X R5, R6, UR11, R5, 0x1, P0 ;  /* 0x0000000b06057c11 */ /* 0x000fca00080f0c05 */
[----:B------:R2:W-:Y:S02]  /*9bf0*/  STG.E desc[UR6][R4.64], R3 ;  /* 0x0000000304007986 */ /* 0x0005e4000c101906 */
.L_x_158:
[----:B------:R-:W-:Y:S05]  /*9c00*/  BSYNC.RECONVERGENT B0 ;  /* 0x0000000000007941 */ /* 0x000fea0003800200 */
.L_x_157:
        /* <DEDUP_REMOVED lines=22> */
.L_x_159:
[----:B------:R-:W-:Y:S01]  /*9d70*/  ISETP.GE.AND.EX P3, PT, R11, UR9, PT, P3 ;  /* 0x000000090b007c0c */ /* 0x000fe2000bf66330 */
[----:B------:R-:W-:Y:S01]  /*9d80*/  FFMA.FTZ R0, R72, R0, -R15 ;  /* 0x0000000048007223 */ /* 0x000fe2000001080f */
[----:B------:R-:W-:Y:S01]  /*9d90*/  FFMA.FTZ R32, R73, R109, -R32 ;  /* 0x0000006d49207223 */ /* 0x000fe20000010820 */
[----:B------:R-:W-:Y:S02]  /*9da0*/  BSSY.RECONVERGENT B0, `(.L_x_160) ;  /* 0x000000f000007945 */ /* 0x000fe40003800200 */
[-C--:B------:R-:W-:Y:S01]  /*9db0*/  FMUL.FTZ R0, R0, R113.reuse ;  /* 0x0000007100007220 */ /* 0x080fe20000410000 */
[----:B--2---:R-:W-:-:S07]  /*9dc0*/  FMUL.FTZ R5, R32, R113 ;  /* 0x0000007120057220 */ /* 0x004fce0000410000 */
[----:B------:R-:W-:Y:S05]  /*9dd0*/  @P3 BRA `(.L_x_161) ;  /* 0x00000000002c3947 */ /* 0x000fea0003800000 */
[----:B------:R-:W1:Y:S01]  /*9de0*/  LDCU.64 UR4, c[0x0][0x3f8] ;  /* 0x00007f00ff0477ac */ /* 0x000e620008000a00 */
[----:B------:R-:W-:Y:S02]  /*9df0*/  MOV R117, R119 ;  /* 0x0000007700757202 */ /* 0x000fe40000000f00 */
[----:B------:R-:W-:Y:S01]  /*9e00*/  F2FP.BF16.F32.PACK_AB R5, R5, R0 ;  /* 0x000000000505723e */ /* 0x000fe200000010ff */
[----:B------:R-:W2:Y:S01]  /*9e10*/  LDCU.64 UR8, c[0x0][0x380] ;  /* 0x00007000ff0877ac */ /* 0x000ea20008000a00 */
[----:B-1----:R-:W-:Y:S02]  /*9e20*/  IMAD R2, R11, UR4, RZ ;  /* 0x000000040b027c24 */ /* 0x002fe4000f8e02ff */
[----:B------:R-:W-:-:S04]  /*9e30*/  IMAD.WIDE.U32 R116, R33, UR4, R116 ;  /* 0x0000000421747c25 */ /* 0x000fc8000f8e0074 */
[----:B------:R-:W-:Y:S01]  /*9e40*/  IMAD R33, R33, UR5, R2 ;  /* 0x0000000521217c24 */ /* 0x000fe2000f8e0202 */
[----:B--2---:R-:W-:-:S04]  /*9e50*/  LEA R2, P0, R116, UR8, 0x1 ;  /* 0x0000000874027c11 */ /* 0x004fc8000f8008ff */
[----:B------:R-:W-:-:S04]  /*9e60*/  IADD3 R33, PT, PT, R117, R33, RZ ;  /* 0x0000002175217210 */ /* 0x000fc80007ffe0ff */
[----:B------:R-:W-:-:S05]  /*9e70*/  LEA.HI.X R3, R116, UR9, R33, 0x1, P0 ;  /* 0x0000000974037c11 */ /* 0x000fca00080f0c21 */
[----:B------:R1:W-:Y:S02]  /*9e80*/  STG.E desc[UR6][R2.64], R5 ;  /* 0x0000000502007986 */ /* 0x0003e4000c101906 */
.L_x_161:
[----:B------:R-:W-:Y:S05]  /*9e90*/  BSYNC.RECONVERGENT B0 ;  /* 0x0000000000007941 */ /* 0x000fea0003800200 */
.L_x_160:
[----:B------:R-:W2:Y:S01]  /*9ea0*/  LDCU UR4, c[0x0][0x410] ;  /* 0x00008200ff0477ac */ /* 0x000ea20008000800 */
[----:B------:R-:W-:Y:S02]  /*9eb0*/  IADD3 R68, PT, PT, R110, R68, RZ ;  /* 0x000000446e447210 */ /* 0x000fe40007ffe0ff */
[----:B------:R-:W-:Y:S01]  /*9ec0*/  IADD3 R35, PT, PT, R35, 0x1, RZ ;  /* 0x0000000123237810 */ /* 0x000fe20007ffe0ff */
[----:B------:R-:W2:Y:S02]  /*9ed0*/  LDCU UR5, c[0x0][0x3e0] ;  /* 0x00007c00ff0577ac */ /* 0x000ea40008000800 */
[----:B--2---:R-:W-:-:S06]  /*9ee0*/  UIMAD UR4, UR4, UR5, URZ ;  /* 0x00000005040472a4 */ /* 0x004fcc000f8e02ff */
[----:B------:R-:W-:-:S13]  /*9ef0*/  ISETP.GE.AND P0, PT, R68, UR4, PT ;  /* 0x0000000444007c0c */ /* 0x000fda000bf06270 */
[----:B------:R-:W-:Y:S05]  /*9f00*/  @!P0 BRA `(.L_x_162) ;  /* 0xffffff6000948947 */ /* 0x000fea000383ffff */
.L_x_95:
[----:B------:R-:W2:Y:S01]  /*9f10*/  S2R R33, SR_TID.X ;  /* 0x0000000000217919 */ /* 0x000ea20000002100 */
[----:B------:R-:W3:Y:S01]  /*9f20*/  LDC R4, c[0x0][0x370] ;  /* 0x0000dc00ff047b82 */ /* 0x000ee20000000800 */
[----:B------:R-:W-:Y:S07]  /*9f30*/  BSSY.RECONVERGENT B0, `(.L_x_163) ;  /* 0x000000e000007945 */ /* 0x000fee0003800200 */
[----:B0-----:R-:W0:Y:S08]  /*9f40*/  LDC R7, c[0x0][0x374] ;  /* 0x0000dd00ff077b82 */ /* 0x001e300000000800 */
[----:B-1----:R-:W1:Y:S01]  /*9f50*/  LDC.64 R2, c[0x0][0x3c8] ;  /* 0x0000f200ff027b82 */ /* 0x002e620000000a00 */
[----:B---3--:R-:W-:-:S02]  /*9f60*/  ISETP.NE.AND P0, PT, R4, 0x1, PT ;  /* 0x000000010400780c */ /* 0x008fc40003f05270 */
[----:B--2---:R-:W-:Y:S02]  /*9f70*/  ISETP.NE.AND P1, PT, R33, RZ, PT ;  /* 0x000000ff2100720c */ /* 0x004fe40003f25270 */
[----:B0-----:R-:W-:-:S04]  /*9f80*/  SHF.L.U32 R0, R7, 0x1, RZ ;  /* 0x0000000107007819 */ /* 0x001fc800000006ff */
[----:B------:R-:W-:-:S05]  /*9f90*/  SEL R5, R0, RZ, P0 ;  /* 0x000000ff00057207 */ /* 0x000fca0000000000 */
[----:B-1----:R-:W-:Y:S02]  /*9fa0*/  IMAD.WIDE.U32 R2, R5, 0x4, R2 ;  /* 0x0000000405027825 */ /* 0x002fe400078e0002 */
[----:B------:R-:W-:Y:S05]  /*9fb0*/  @P1 BRA `(.L_x_164) ;  /* 0x0000000000141947 */ /* 0x000fea0003800000 */
[----:B------:R-:W-:Y:S01]  /*9fc0*/  HFMA2 R5, -RZ, RZ, 0, 5.9604644775390625e-08 ;  /* 0x00000001ff057431 */ /* 0x000fe200000001ff */
[----:B------:R-:W-:Y:S06]  /*9fd0*/  MEMBAR.ALL.GPU ;  /* 0x0000000000007992 */ /* 0x000fec000000a000 */
[----:B------:R-:W-:-:S00]  /*9fe0*/  ERRBAR ;  /* 0x00000000000079ab */ /* 0x000fc00000000000 */
[----:B------:R-:W-:Y:S06]  /*9ff0*/  CGAERRBAR ;  /* 0x00000000000075ab */ /* 0x000fec0000000000 */
[----:B------:R0:W-:Y:S02]  /*a000*/  REDG.E.ADD.S32.STRONG.GPU desc[UR6][R2.64], R5 ;  /* 0x000000050200798e */ /* 0x0001e4000c12e306 */
.L_x_164:
[----:B------:R-:W-:Y:S05]  /*a010*/  BSYNC.RECONVERGENT B0 ;  /* 0x0000000000007941 */ /* 0x000fea0003800200 */
.L_x_163:
[----:B------:R-:W1:Y:S01]  /*a020*/  S2UR UR5, SR_CTAID.Y ;  /* 0x00000000000579c3 */ /* 0x000e620000002600 */
[----:B0-----:R-:W-:Y:S02]  /*a030*/  IADD3 R5, PT, PT, R7, -0x1, RZ ;  /* 0xffffffff07057810 */ /* 0x001fe40007ffe0ff */
[----:B------:R-:W-:-:S05]  /*a040*/  IADD3 R0, PT, PT, R4, -0x1, RZ ;  /* 0xffffffff04007810 */ /* 0x000fca0007ffe0ff */
[----:B------:R-:W0:Y:S01]  /*a050*/  S2UR UR4, SR_CTAID.X ;  /* 0x00000000000479c3 */ /* 0x000e220000002500 */
[----:B-1----:R-:W-:-:S04]  /*a060*/  ISETP.NE.AND P0, PT, R5, UR5, PT ;  /* 0x0000000505007c0c */ /* 0x002fc8000bf05270 */
[----:B0-----:R-:W-:-:S13]  /*a070*/  ISETP.NE.OR P0, PT, R0, UR4, P0 ;  /* 0x0000000400007c0c */ /* 0x001fda0008705670 */
[----:B------:R-:W-:Y:S05]  /*a080*/  @P0 EXIT ;  /* 0x000000000000094d */ /* 0x000fea0003800000 */
[----:B------:R-:W-:Y:S05]  /*a090*/  @P1 BRA `(.L_x_165) ;  /* 0x0000000000201947 */ /* 0x000fea0003800000 */
[----:B------:R-:W-:-:S05]  /*a0a0*/  IMAD R0, R4, R7, RZ ;  /* 0x0000000704007224 */ /* 0x000fca00078e02ff */
[----:B------:R-:W-:-:S13]  /*a0b0*/  ISETP.NE.AND P0, PT, R0, -0x1, PT ;  /* 0xffffffff0000780c */ /* 0x000fda0003f05270 */
[----:B------:R-:W-:Y:S05]  /*a0c0*/  @!P0 BRA `(.L_x_165) ;  /* 0x0000000000148947 */ /* 0x000fea0003800000 */
.L_x_166:
[----:B------:R-:W2:Y:S04]  /*a0d0*/  LDG.E.STRONG.GPU R5, desc[UR6][R2.64] ;  /* 0x0000000602057981 */ /* 0x000ea8000c1ef900 */
[----:B--2---:R-:W-:Y:S01]  /*a0e0*/  CCTL.IVALL ;  /* 0x00000000ff00798f */ /* 0x004fe20002000000 */
[----:B------:R-:W-:Y:S05]  /*a0f0*/  YIELD ;  /* 0x0000000000007946 */ /* 0x000fea0003800000 */
[----:B------:R-:W-:-:S13]  /*a100*/  ISETP.NE.AND P0, PT, R5, R0, PT ;  /* 0x000000000500720c */ /* 0x000fda0003f05270 */
[----:B------:R-:W-:Y:S05]  /*a110*/  @P0 BRA `(.L_x_166) ;  /* 0xfffffffc00ec0947 */ /* 0x000fea000383ffff */
.L_x_165:
[----:B------:R-:W-:Y:S05]  /*a120*/  WARPSYNC.ALL ;  /* 0x0000000000007948 */ /* 0x000fea0003800000 */
[----:B------:R-:W0:Y:S08]  /*a130*/  LDC.64 R34, c[0x0][0x3f8] ;  /* 0x0000fe00ff227b82 */ /* 0x000e300000000a00 */
[----:B------:R-:W-:Y:S01]  /*a140*/  BAR.SYNC.DEFER_BLOCKING 0x0 ;  /* 0x0000000000007b1d */ /* 0x000fe20000010000 */
[----:B0-----:R-:W-:-:S04]  /*a150*/  LEA.HI R28, P0, R35, R34, RZ, 0x1 ;  /* 0x00000022231c7211 */ /* 0x001fc800078108ff */
        /* <DEDUP_REMOVED lines=49> */
[----:B------:R-:W-:Y:S01]  /*a470*/  MOV R3, R26 ;  /* 0x0000001a00037202 */ /* 0x000fe20000000f00 */
[----:B------:R-:W2:Y:S01]  /*a480*/  LDCU.64 UR10, c[0x0][0x388] ;  /* 0x00007100ff0a77ac */ /* 0x000ea20008000a00 */
[C---:B------:R-:W-:Y:S02]  /*a490*/  SHF.L.U32 R17, R33.reuse, 0x3, RZ ;  /* 0x0000000321117819 */ /* 0x040fe400000006ff */
[----:B------:R-:W-:Y:S01]  /*a4a0*/  SHF.L.U64.HI R18, R33, 0x3, R26 ;  /* 0x0000000321127819 */ /* 0x000fe2000001021a */
[----:B------:R-:W-:Y:S01]  /*a4b0*/  IMAD.WIDE.U32 R2, R5, 0x180, R2 ;  /* 0x0000018005027825 */ /* 0x000fe200078e0002 */
[----:B------:R-:W-:-:S02]  /*a4c0*/  SHF.L.U32 R25, R35, 0x2, RZ ;  /* 0x0000000223197819 */ /* 0x000fc400000006ff */
[----:B------:R-:W-:Y:S02]  /*a4d0*/  SHF.L.U64.HI R27, R28, 0x2, R30 ;  /* 0x000000021c1b7819 */ /* 0x000fe4000001021e */
[----:B------:R-:W-:Y:S02]  /*a4e0*/  SHF.L.U64.HI R23, R24, 0x2, R31 ;  /* 0x0000000218177819 */ /* 0x000fe4000001021f */
[----:B0-----:R-:W-:Y:S01]  /*a4f0*/  LEA R21, P1, R33, UR4, 0x2 ;  /* 0x0000000421157c11 */ /* 0x001fe2000f8210ff */
        /* <DEDUP_REMOVED lines=12> */
.L_x_169:
        /* <DEDUP_REMOVED lines=29> */
.L_x_168:
[----:B------:R-:W-:Y:S05]  /*a790*/  BSYNC.RECONVERGENT B0 ;  /* 0x0000000000007941 */ /* 0x000fea0003800200 */
.L_x_167:
[----:B------:R-:W-:Y:S05]  /*a7a0*/  @!P0 EXIT ;  /* 0x000000000000894d */ /* 0x000fea0003800000 */
[----:B------:R-:W-:Y:S01]  /*a7b0*/  SHF.L.U64.HI R29, R34, 0x2, R35 ;  /* 0x00000002221d7819 */ /* 0x000fe20000010223 */
[----:B------:R-:W1:Y:S01]  /*a7c0*/  LDCU.64 UR4, c[0x0][0x3d8] ;  /* 0x00007b00ff0477ac */ /* 0x000e620008000a00 */
[----:B------:R-:W-:Y:S02]  /*a7d0*/  SHF.L.U64.HI R37, R24, 0x2, R31 ;  /* 0x0000000218257819 */ /* 0x000fe4000001021f */
[----:B------:R-:W-:Y:S01]  /*a7e0*/  SHF.L.U32 R27, R34, 0x2, RZ ;  /* 0x00000002221b7819 */ /* 0x000fe200000006ff */
[----:B------:R-:W2:Y:S01]  /*a7f0*/  LDCU.64 UR8, c[0x0][0x388] ;  /* 0x00007100ff0877ac */ /* 0x000ea20008000a00 */
[----:B------:R-:W-:Y:S02]  /*a800*/  SHF.L.U32 R39, R24, 0x2, RZ ;  /* 0x0000000218277819 */ /* 0x000fe400000006ff */
[C---:B------:R-:W-:Y:S01]  /*a810*/  SHF.L.U64.HI R31, R28.reuse, 0x2, R30 ;  /* 0x000000021c1f7819 */ /* 0x040fe2000001021e */
[----:B------:R-:W3:Y:S01]  /*a820*/  LDCU.64 UR10, c[0x0][0x390] ;  /* 0x00007200ff0a77ac */ /* 0x000ee20008000a00 */
[----:B------:R-:W-:-:S07]  /*a830*/  SHF.L.U32 R35, R28, 0x2, RZ ;  /* 0x000000021c237819 */ /* 0x000fce00000006ff */
.L_x_170:
[C---:B0-----:R-:W-:Y:S02]  /*a840*/  SHF.L.U32 R14, R33.reuse, 0x2, RZ ;  /* 0x00000002210e7819 */ /* 0x041fe400000006ff */
[----:B------:R-:W-:Y:S02]  /*a850*/  SHF.L.U64.HI R0, R33, 0x2, R26 ;  /* 0x0000000221007819 */ /* 0x000fe4000001021a */
[----:B-1----:R-:W-:-:S04]  /*a860*/  IADD3 R2, P0, PT, R14, UR4, RZ ;  /* 0x000000040e027c10 */ /* 0x002fc8000ff1e0ff */
[----:B------:R-:W-:Y:S02]  /*a870*/  IADD3.X R3, PT, PT, R0, UR5, RZ, P0, !PT ;  /* 0x0000000500037c10 */ /* 0x000fe400087fe4ff */
[C---:B------:R-:W-:Y:S02]  /*a880*/  IADD3 R4, P0, PT, R2.reuse, R35, RZ ;  /* 0x0000002302047210 */ /* 0x040fe40007f1e0ff */
[C---:B----4-:R-:W-:Y:S01]  /*a890*/  IADD3 R8, P1, PT, R2.reuse, R39, RZ ;  /* 0x0000002702087210 */ /* 0x050fe20007f3e0ff */
[----:B------:R0:W4:Y:S01]  /*a8a0*/  LDG.E R16, desc[UR6][R2.64] ;  /* 0x0000000602107981 */ /* 0x000122000c1e1900 */
[C---:B------:R-:W-:Y:S02]  /*a8b0*/  IADD3.X R5, PT, PT, R3.reuse, R31, RZ, P0, !PT ;  /* 0x0000001f03057210 */ /* 0x040fe400007fe4ff */
[----:B------:R-:W-:Y:S02]  /*a8c0*/  IADD3 R6, P0, PT, R2, R27, RZ ;  /* 0x0000001b02067210 */ /* 0x000fe40007f1e0ff */
[C---:B------:R-:W-:Y:S01]  /*a8d0*/  IADD3.X R9, PT, PT, R3.reuse, R37, RZ, P1, !PT ;  /* 0x0000002503097210 */ /* 0x040fe20000ffe4ff */
[----:B------:R1:W4:Y:S01]  /*a8e0*/  LDG.E R17, desc[UR6][R4.64] ;  /* 0x0000000604117981 */ /* 0x000322000c1e1900 */
[----:B------:R-:W-:-:S03]  /*a8f0*/  IADD3.X R7, PT, PT, R3, R29, RZ, P0, !PT ;  /* 0x0000001d03077210 */ /* 0x000fc600007fe4ff */
[----:B------:R-:W5:Y:S04]  /*a900*/  LDG.E R19, desc[UR6][R8.64] ;  /* 0x0000000608137981 */ /* 0x000f68000c1e1900 */
[----:B------:R1:W5:Y:S01]  /*a910*/  LDG.E R18, desc[UR6][R6.64] ;  /* 0x0000000606127981 */ /* 0x000362000c1e1900 */
[C---:B------:R-:W-:Y:S02]  /*a920*/  SHF.L.U32 R25, R33.reuse, 0x3, RZ ;  /* 0x0000000321197819 */ /* 0x040fe400000006ff */
[----:B------:R-:W-:Y:S02]  /*a930*/  SHF.L.U64.HI R26, R33, 0x3, R26 ;  /* 0x00000003211a7819 */ /* 0x000fe4000001021a */
[----:B------:R-:W-:Y:S02]  /*a940*/  LOP3.LUT R12, R25, 0xfffffff8, RZ, 0xc0, !PT ;  /* 0xfffffff8190c7812 */ /* 0x000fe400078ec0ff */
[----:B------:R-:W-:-:S02]  /*a950*/  LOP3.LUT R14, R14, 0xfffffffc, RZ, 0xc0, !PT ;  /* 0xfffffffc0e0e7812 */ /* 0x000fc400078ec0ff */
[----:B--2---:R-:W-:Y:S02]  /*a960*/  IADD3 R10, P0, PT, R12, UR8, RZ ;  /* 0x000000080c0a7c10 */ /* 0x004fe4000ff1e0ff */
[----:B0-----:R-:W-:Y:S02]  /*a970*/  LOP3.LUT R2, R26, 0x3, RZ, 0xc0, !PT ;  /* 0x000000031a027812 */ /* 0x001fe400078ec0ff */
[----:B---3--:R-:W-:Y:S02]  /*a980*/  IADD3 R12, P1, PT, R12, UR10, RZ ;  /* 0x0000000a0c0c7c10 */ /* 0x008fe4000ff3e0ff */
[----:B------:R-:W-:Y:S02]  /*a990*/  LOP3.LUT R0, R0, 0x3, RZ, 0xc0, !PT ;  /* 0x0000000300007812 */ /* 0x000fe400078ec0ff */
[----:B------:R-:W-:Y:S02]  /*a9a0*/  IADD3 R14, P2, PT, R14, UR4, RZ ;  /* 0x000000040e0e7c10 */ /* 0x000fe4000ff5e0ff */
[----:B------:R-:W-:-:S02]  /*a9b0*/  IADD3.X R11, PT, PT, R2, UR9, RZ, P0, !PT ;  /* 0x00000009020b7c10 */ /* 0x000fc400087fe4ff */
[----:B------:R-:W-:Y:S02]  /*a9c0*/  IADD3.X R13, PT, PT, R2, UR11, RZ, P1, !PT ;  /* 0x0000000b020d7c10 */ /* 0x000fe40008ffe4ff */
[----:B------:R-:W-:Y:S02]  /*a9d0*/  IADD3.X R15, PT, PT, R0, UR5, RZ, P2, !PT ;  /* 0x00000005000f7c10 */ /* 0x000fe400097fe4ff */
[C---:B------:R-:W-:Y:S02]  /*a9e0*/  IADD3 R2, P0, PT, R14.reuse, R35, RZ ;  /* 0x000000230e027210 */ /* 0x040fe40007f1e0ff */
[C---:B-1----:R-:W-:Y:S02]  /*a9f0*/  IADD3 R4, P1, PT, R14.reuse, R27, RZ ;  /* 0x0000001b0e047210 */ /* 0x042fe40007f3e0ff */
[----:B------:R-:W-:Y:S02]  /*aa00*/  IADD3 R6, P2, PT, R14, R39, RZ ;  /* 0x000000270e067210 */ /* 0x000fe40007f5e0ff */
[----:B------:R-:W-:-:S02]  /*aa10*/  IADD3.X R3, PT, PT, R15, R31, RZ, P0, !PT ;  /* 0x0000001f0f037210 */ /* 0x000fc400007fe4ff */
[C---:B------:R-:W-:Y:S02]  /*aa20*/  IADD3.X R5, PT, PT, R15.reuse, R29, RZ, P1, !PT ;  /* 0x0000001d0f057210 */ /* 0x040fe40000ffe4ff */
[----:B------:R-:W-:Y:S01]  /*aa30*/  IADD3.X R7, PT, PT, R15, R37, RZ, P2, !PT ;  /* 0x000000250f077210 */ /* 0x000fe200017fe4ff */
[----:B----4-:R0:W-:Y:S04]  /*aa40*/  STG.E.64 desc[UR6][R10.64], R16 ;  /* 0x000000100a007986 */ /* 0x0101e8000c101b06 */
[----:B-----5:R1:W-:Y:S04]  /*aa50*/  STG.E.64 desc[UR6][R12.64], R18 ;  /* 0x000000120c007986 */ /* 0x0203e8000c101b06 */
        /* <DEDUP_REMOVED lines=14> */
[----:B------:R-:W3:Y:S04]  /*ab40*/  LDG.E R16, desc[UR6][R14.64+0xc00] ;  /* 0x000c00060e107981 */ /* 0x000ee8000c1e1900 */
[----:B------:R-:W3:Y:S04]  /*ab50*/  LDG.E R17, desc[UR6][R2.64+0xc00] ;  /* 0x000c000602117981 */ /* 0x000ee8000c1e1900 */
[----:B-1----:R-:W4:Y:S04]  /*ab60*/  LDG.E R18, desc[UR6][R4.64+0xc00] ;  /* 0x000c000604127981 */ /* 0x002f28000c1e1900 */
        /* <DEDUP_REMOVED lines=11> */
[----:B------:R-:W3:Y:S04]  /*ac20*/  LDG.E R20, desc[UR6][R14.64+0x1200] ;  /* 0x001200060e147981 */ /* 0x000ee8000c1e1900 */
[----:B------:R-:W3:Y:S04]  /*ac30*/  LDG.E R21, desc[UR6][R2.64+0x1200] ;  /* 0x0012000602157981 */ /* 0x000ee8000c1e1900 */
        /* <DEDUP_REMOVED lines=14> */
[----:B---3--:R4:W-:Y:S04]  /*ad20*/  STG.E.64 desc[UR6][R10.64], R20 ;  /* 0x000000140a007986 */ /* 0x0089e8000c101b06 */
[----:B--2---:R4:W-:Y:S07]  /*ad30*/  STG.E.64 desc[UR6][R12.64], R22 ;  /* 0x000000160c007986 */ /* 0x0049ee000c101b06 */
[----:B------:R-:W-:Y:S05]  /*ad40*/  @P0 BRA `(.L_x_170) ;  /* 0xfffffff800bc0947 */ /* 0x000fea000383ffff */
[----:B------:R-:W-:Y:S05]  /*ad50*/  EXIT ;  /* 0x000000000000794d */ /* 0x000fea0003800000 */
.L_x_171:
        /* <DEDUP_REMOVED lines=10> */
.L_x_4495:


//--------------------- .text._Z35group_norm_nhwc_bwd_one_pass_kernelI11Bf16IOFp32WLi512ELi48ELi384EEv26Group_norm_nhwc_bwd_params --------------------------
	.section	.text._Z35group_norm_nhwc_bwd_one_pass_kernelI11Bf16IOFp32WLi512ELi48ELi384EEv26Group_norm_nhwc_bwd_params,"ax",@progbits
	.align	128
        .global         _Z35group_norm_nhwc_bwd_one_pass_kernelI11Bf16IOFp32WLi512ELi48ELi384EEv26Group_norm_nhwc_bwd_params
        .type           _Z35group_norm_nhwc_bwd_one_pass_kernelI11Bf16IOFp32WLi512ELi48ELi384EEv26Group_norm_nhwc_bwd_params,@function
        .size           _Z35group_norm_nhwc_bwd_one_pass_kernelI11Bf16IOFp32WLi512ELi48ELi384EEv26Group_norm_nhwc_bwd_params,(.L_x_4496 - _Z35group_norm_nhwc_bwd_one_pass_kernelI11Bf16IOFp32WLi512ELi48ELi384EEv26Group_norm_nhwc_bwd_params)
        .other          _Z35group_norm_nhwc_bwd_one_pass_kernelI11Bf16IOFp32WLi512ELi48ELi384EEv26Group_norm_nhwc_bwd_params,@"STO_CUDA_ENTRY STV_DEFAULT"
_Z35group_norm_nhwc_bwd_one_pass_kernelI11Bf16IOFp32WLi512ELi48ELi384EEv26Group_norm_nhwc_bwd_params:
.text._Z35group_norm_nhwc_bwd_one_pass_kernelI11Bf16IOFp32WLi512ELi48ELi384EEv26Group_norm_nhwc_bwd_params:
[----:B------:R-:W0:Y:S01]  /*0000*/  LDC R1, c[0x0][0x37c] ;  /* 0x0000df00ff017b82 */ /* 0x000e220000000800 */
[----:B------:R-:W1:Y:S01]  /*0010*/  S2R R4, SR_CTAID.Y ;  /* 0x0000000000047919 */ /* 0x000e620000002600 */
[----:B------:R-:W2:Y:S06]  /*0020*/  LDCU UR4, c[0x0][0x410] ;  /* 0x00008200ff0477ac */ /* 0x000eac0008000800 */
[----:B------:R-:W3:Y:S01]  /*0030*/  S2UR UR7, SR_CTAID.X ;  /* 0x00000000000779c3 */ /* 0x000ee20000002500 */
[----:B0-----:R-:W-:Y:S01]  /*0040*/  IADD3 R1, PT, PT, R1, -0x110, RZ ;  /* 0xfffffef001017810 */ /* 0x001fe20007ffe0ff */
[----:B------:R-:W0:Y:S01]  /*0050*/  S2R R0, SR_TID.X ;  /* 0x0000000000007919 */ /* 0x000e220000002100 */
[----:B------:R-:W2:Y:S01]  /*0060*/  LDCU UR5, c[0x0][0x3e0] ;  /* 0x00007c00ff0577ac */ /* 0x000ea20008000800 */
[----:B------:R-:W4:Y:S01]  /*0070*/  LDCU.64 UR8, c[0x0][0x358] ;  /* 0x00006b00ff0877ac */ /* 0x000f220008000a00 */
[----:B--2---:R-:W-:-:S06]  /*0080*/  UIMAD UR4, UR4, UR5, URZ ;  /* 0x00000005040472a4 */ /* 0x004fcc000f8e02ff */
[----:B-1----:R-:W-:-:S13]  /*0090*/  ISETP.GE.AND P0, PT, R4, UR4, PT ;  /* 0x0000000404007c0c */ /* 0x002fda000bf06270 */
[----:B0--34-:R-:W-:Y:S05]  /*00a0*/  @P0 BRA `(.L_x_172) ;  /* 0x000000d800580947 */ /* 0x019fea0003800000 */
[----:B------:R-:W-:Y:S01]  /*00b0*/  LOP3.LUT R2, R0, 0xffff, RZ, 0xc0, !PT ;  /* 0x0000ffff00027812 */ /* 0x000fe200078ec0ff */
[----:B------:R-:W0:Y:S01]  /*00c0*/  LDC R3, c[0x0][0x41c] ;  /* 0x00010700ff037b82 */ /* 0x000e220000000800 */
[----:B------:R-:W-:Y:S01]  /*00d0*/  UMOV UR5, 0x400 ;  /* 0x0000040000057882 */ /* 0x000fe20000000000 */
[----:B------:R-:W-:Y:S01]  /*00e0*/  HFMA2 R9, -RZ, RZ, 0, 0 ;  /* 0x00000000ff097431 */ /* 0x000fe200000001ff */
[----:B------:R-:W-:Y:S01]  /*00f0*/  UIADD3 UR5, UPT, UPT, UR5, 0x80, URZ ;  /* 0x0000008005057890 */ /* 0x000fe2000fffe0ff */
[----:B------:R-:W-:Y:S01]  /*0100*/  IMAD R2, R2, 0xaab, RZ ;  /* 0x00000aab02027824 */ /* 0x000fe200078e02ff */
[----:B------:R-:W-:Y:S01]  /*0110*/  MOV R10, R4 ;  /* 0x00000004000a7202 */ /* 0x000fe20000000f00 */
[----:B------:R-:W1:Y:S02]  /*0120*/  LDCU.U8 UR10, c[0x0][0x414] ;  /* 0x00008280ff0a77ac */ /* 0x000e640008000000 */
[----:B------:R-:W2:Y:S01]  /*0130*/  S2UR UR6, SR_CgaCtaId ;  /* 0x00000000000679c3 */ /* 0x000ea20000008800 */
[----:B------:R-:W-:-:S04]  /*0140*/  SHF.R.U32.HI R8, RZ, 0x10, R2 ;  /* 0x00000010ff087819 */ /* 0x000fc80000011602 */
[----:B------:R-:W-:-:S03]  /*0150*/  PRMT R2, R8, 0x9910, RZ ;  /* 0x0000991008027816 */ /* 0x000fc600000000ff */
[----:B------:R-:W3:Y:S02]  /*0160*/  LDC R6, c[0x0][0x374] ;  /* 0x0000dd00ff067b82 */ /* 0x000ee40000000800 */
[----:B------:R-:W-:-:S05]  /*0170*/  IMAD R2, R2, 0x18, RZ ;  /* 0x0000001802027824 */ /* 0x000fca00078e02ff */
[----:B------:R-:W-:Y:S01]  /*0180*/  IADD3 R2, PT, PT, RZ, -R2, RZ ;  /* 0x80000002ff027210 */ /* 0x000fe20007ffe0ff */
[----:B------:R-:W4:Y:S01]  /*0190*/  LDC R7, c[0x0][0x370] ;  /* 0x0000dc00ff077b82 */ /* 0x000f220000000800 */
[----:B0-----:R-:W-:Y:S02]  /*01a0*/  IMAD R8, R3, UR7, R8 ;  /* 0x0000000703087c24 */ /* 0x001fe4000f8e0208 */
[----:B------:R-:W-:-:S03]  /*01b0*/  PRMT R3, R2, 0x7710, RZ ;  /* 0x0000771002037816 */ /* 0x000fc600000000ff */
[C---:B------:R-:W-:Y:S01]  /*01c0*/  IADD3 R164, PT, PT, R8.reuse, 0x20, RZ ;  /* 0x0000002008a47810 */ /* 0x040fe20007ffe0ff */
[----:B--2---:R-:W-:Y:S01]  /*01d0*/  ULEA UR5, UR6, UR5, 0x18 ;  /* 0x0000000506057291 */ /* 0x004fe2000f8ec0ff */
[----:B------:R-:W-:Y:S02]  /*01e0*/  IADD3 R163, PT, PT, R8, 0x140, RZ ;  /* 0x0000014008a37810 */ /* 0x000fe40007ffe0ff */
[----:B------:R-:W-:Y:S02]  /*01f0*/  IADD3 R162, PT, PT, R3, R0, RZ ;  /* 0x0000000003a27210 */ /* 0x000fe40007ffe0ff */
[----:B------:R-:W-:Y:S02]  /*0200*/  SHF.R.S32.HI R3, RZ, 0x1f, R164 ;  /* 0x0000001fff037819 */ /* 0x000fe400000114a4 */
[----:B------:R-:W-:Y:S02]  /*0210*/  LEA R11, R0, UR5, 0x4 ;  /* 0x00000005000b7c11 */ /* 0x000fe4000f8e20ff */
[----:B------:R-:W-:-:S02]  /*0220*/  SHF.L.U32 R162, R162, 0x1, RZ ;  /* 0x00000001a2a27819 */ /* 0x000fc400000006ff */
[----:B----4-:R-:W-:Y:S02]  /*0230*/  LOP3.LUT R2, R7, 0x7, RZ, 0xc0, !PT ;  /* 0x0000000707027812 */ /* 0x010fe400078ec0ff */
[----:B-1-3--:R-:W-:-:S07]  /*0240*/  SHF.R.S32.HI R2, RZ, 0x1f, R163 ;  /* 0x0000001fff027819 */ /* 0x00afce00000114a3 */
.L_x_198:
[----:B0-----:R-:W0:Y:S01]  /*0250*/  LDC R15, c[0x0][0x410] ;  /* 0x00010400ff0f7b82 */ /* 0x001e220000000800 */
[----:B------:R-:W1:Y:S01]  /*0260*/  LDCU.128 UR12, c[0x0][0x400] ;  /* 0x00008000ff0c77ac */ /* 0x000e620008000c00 */
[----:B------:R-:W-:Y:S02]  /*0270*/  LOP3.LUT R149, R149, 0xfeffffff, RZ, 0xc0, !PT ;  /* 0xfeffffff95957812 */ /* 0x000fe400078ec0ff */
[----:B------:R-:W-:Y:S02]  /*0280*/  ISETP.GE.AND P1, PT, R10, RZ, PT ;  /* 0x000000ff0a00720c */ /* 0x000fe40003f26270 */
[----:B------:R-:W-:Y:S02]  /*0290*/  LOP3.LUT R165, R162, 0xffff, RZ, 0xc0, !PT ;  /* 0x0000ffffa2a57812 */ /* 0x000fe400078ec0ff */
[----:B------:R-:W-:Y:S02]  /*02a0*/  IADD3 R17, PT, PT, R8, 0x10, RZ ;  /* 0x0000001008117810 */ /* 0x000fe40007ffe0ff */
[----:B------:R-:W-:-:S02]  /*02b0*/  SHF.R.S32.HI R18, RZ, 0x1f, R164 ;  /* 0x0000001fff127819 */ /* 0x000fc400000114a4 */
[C---:B------:R-:W-:Y:S02]  /*02c0*/  IADD3 R25, PT, PT, R8.reuse, 0x30, RZ ;  /* 0x0000003008197810 */ /* 0x040fe40007ffe0ff */
[C---:B------:R-:W-:Y:S02]  /*02d0*/  IADD3 R29, PT, PT, R8.reuse, 0x40, RZ ;  /* 0x00000040081d7810 */ /* 0x040fe40007ffe0ff */
[----:B------:R-:W-:Y:S02]  /*02e0*/  SHF.R.S32.HI R72, RZ, 0x1f, R163 ;  /* 0x0000001fff487819 */ /* 0x000fe400000114a3 */
[C---:B------:R-:W-:Y:S02]  /*02f0*/  IADD3 R85, PT, PT, R8.reuse, 0x1b0, RZ ;  /* 0x000001b008557810 */ /* 0x040fe40007ffe0ff */
[C---:B-1----:R-:W-:Y:S02]  /*0300*/  ISETP.GE.U32.AND P0, PT, R8.reuse, UR12, PT ;  /* 0x0000000c08007c0c */ /* 0x042fe4000bf06070 */
[----:B------:R-:W-:-:S02]  /*0310*/  IADD3 R101, PT, PT, R8, 0x1e0, RZ ;  /* 0x000001e008657810 */ /* 0x000fc40007ffe0ff */
[----:B0-----:R-:W-:Y:S02]  /*0320*/  IABS R5, R15 ;  /* 0x0000000f00057213 */ /* 0x001fe40000000000 */
[----:B------:R-:W-:Y:S02]  /*0330*/  IADD3 R143, PT, PT, R8, 0x1f0, RZ ;  /* 0x000001f0088f7810 */ /* 0x000fe40007ffe0ff */
[----:B------:R-:W0:Y:S01]  /*0340*/  I2F.RP R4, R5 ;  /* 0x0000000500047306 */ /* 0x000e220000209400 */
[----:B------:R-:W-:-:S07]  /*0350*/  LOP3.LUT R148, R148, 0xfffffffe, RZ, 0xc0, !PT ;  /* 0xfffffffe94947812 */ /* 0x000fce00078ec0ff */
[----:B0-----:R-:W0:Y:S02]  /*0360*/  MUFU.RCP R4, R4 ;  /* 0x0000000400047308 */ /* 0x001e240000001000 */
[----:B0-----:R-:W-:-:S06]  /*0370*/  IADD3 R2, PT, PT, R4, 0xffffffe, RZ ;  /* 0x0ffffffe04027810 */ /* 0x001fcc0007ffe0ff */
[----:B------:R0:W1:Y:S02]  /*0380*/  F2I.FTZ.U32.TRUNC.NTZ R3, R2 ;  /* 0x0000000200037305 */ /* 0x000064000021f000 */
[----:B0-----:R-:W-:Y:S02]  /*0390*/  MOV R2, RZ ;  /* 0x000000ff00027202 */ /* 0x001fe40000000f00 */
[----:B-1----:R-:W-:-:S05]  /*03a0*/  IADD3 R12, PT, PT, RZ, -R3, RZ ;  /* 0x80000003ff0c7210 */ /* 0x002fca0007ffe0ff */
[----:B------:R-:W-:Y:S01]  /*03b0*/  IMAD R13, R12, R5, RZ ;  /* 0x000000050c0d7224 */ /* 0x000fe200078e02ff */
[----:B------:R-:W-:-:S03]  /*03c0*/  IABS R12, R10 ;  /* 0x0000000a000c7213 */ /* 0x000fc60000000000 */
[----:B------:R-:W-:Y:S01]  /*03d0*/  IMAD.HI.U32 R3, R3, R13, R2 ;  /* 0x0000000d03037227 */ /* 0x000fe200078e0002 */
[----:B------:R-:W-:Y:S02]  /*03e0*/  SHF.R.S32.HI R13, RZ, 0x1f, R8 ;  /* 0x0000001fff0d7819 */ /* 0x000fe40000011408 */
[----:B------:R-:W-:Y:S02]  /*03f0*/  LOP3.LUT R2, R10, R15, RZ, 0x3c, !PT ;  /* 0x0000000f0a027212 */ /* 0x000fe400078e3cff */
[----:B------:R-:W-:Y:S01]  /*0400*/  ISETP.GE.AND.EX P0, PT, R13, UR13, PT, P0 ;  /* 0x0000000d0d007c0c */ /* 0x000fe2000bf06300 */
[----:B------:R-:W-:Y:S01]  /*0410*/  IMAD.HI.U32 R3, R3, R12, RZ ;  /* 0x0000000c03037227 */ /* 0x000fe200078e00ff */
[----:B------:R-:W-:-:S04]  /*0420*/  ISETP.GE.AND P2, PT, R2, RZ, PT ;  /* 0x000000ff0200720c */ /* 0x000fc80003f46270 */
[----:B------:R-:W-:-:S05]  /*0430*/  IADD3 R4, PT, PT, -R3, RZ, RZ ;  /* 0x000000ff03047210 */ /* 0x000fca0007ffe1ff */
[----:B------:R-:W-:Y:S02]  /*0440*/  IMAD R4, R5, R4, R12 ;  /* 0x0000000405047224 */ /* 0x000fe400078e020c */
[----:B------:R-:W-:-:S03]  /*0450*/  @P0 LOP3.LUT R149, R149, 0x1000000, RZ, 0xfc, !PT ;  /* 0x0100000095950812 */ /* 0x000fc600078efcff */
[----:B------:R-:W-:-:S13]  /*0460*/  ISETP.GT.U32.AND P4, PT, R5, R4, PT ;  /* 0x000000040500720c */ /* 0x000fda0003f84070 */
[-C--:B------:R-:W-:Y:S02]  /*0470*/  @!P4 IADD3 R4, PT, PT, R4, -R5.reuse, RZ ;  /* 0x800000050404c210 */ /* 0x080fe40007ffe0ff */
[----:B------:R-:W-:Y:S02]  /*0480*/  @!P4 IADD3 R3, PT, PT, R3, 0x1, RZ ;  /* 0x000000010303c810 */ /* 0x000fe40007ffe0ff */
[CC--:B------:R-:W-:Y:S02]  /*0490*/  ISETP.GE.U32.AND P3, PT, R4.reuse, R5.reuse, PT ;  /* 0x000000050400720c */ /* 0x0c0fe40003f66070 */
[----:B------:R-:W-:Y:S02]  /*04a0*/  LOP3.LUT P4, RZ, R149, 0x1000000, RZ, 0xc0, !PT ;  /* 0x0100000095ff7812 */ /* 0x000fe4000788c0ff */
[----:B------:R-:W-:Y:S02]  /*04b0*/  ISETP.GT.U32.AND P0, PT, R5, R4, PT ;  /* 0x000000040500720c */ /* 0x000fe40003f04070 */
[----:B------:R-:W-:-:S02]  /*04c0*/  IADD3 R5, PT, PT, R4, -R5, RZ ;  /* 0x8000000504057210 */ /* 0x000fc40007ffe0ff */
[----:B------:R-:W-:Y:S02]  /*04d0*/  LOP3.LUT R149, R149, 0xff7fffff, RZ, 0xc0, !PT ;  /* 0xff7fffff95957812 */ /* 0x000fe400078ec0ff */
[----:B------:R-:W-:Y:S02]  /*04e0*/  SEL R4, R5, R4, !P0 ;  /* 0x0000000405047207 */ /* 0x000fe40004000000 */
[----:B------:R-:W-:Y:S02]  /*04f0*/  ISETP.NE.AND P0, PT, R15, RZ, PT ;  /* 0x000000ff0f00720c */ /* 0x000fe40003f05270 */
[----:B------:R-:W-:Y:S01]  /*0500*/  @P3 IADD3 R3, PT, PT, R3, 0x1, RZ ;  /* 0x0000000103033810 */ /* 0x000fe20007ffe0ff */
[----:B------:R-:W0:Y:S01]  /*0510*/  @!P4 LDC.64 R20, c[0x0][0x3f8] ;  /* 0x0000fe00ff14cb82 */ /* 0x000e220000000a00 */
[----:B------:R-:W-:Y:S02]  /*0520*/  LOP3.LUT R5, RZ, R15, RZ, 0x33, !PT ;  /* 0x0000000fff057212 */ /* 0x000fe400078e33ff */
[----:B------:R-:W-:-:S02]  /*0530*/  @!P1 IADD3 R4, PT, PT, -R4, RZ, RZ ;  /* 0x000000ff04049210 */ /* 0x000fc40007ffe1ff */
[----:B------:R-:W-:Y:S02]  /*0540*/  @!P2 IADD3 R3, PT, PT, -R3, RZ, RZ ;  /* 0x000000ff0303a210 */ /* 0x000fe40007ffe1ff */
[C---:B------:R-:W-:Y:S01]  /*0550*/  SEL R159, R5.reuse, R4, !P0 ;  /* 0x00000004059f7207 */ /* 0x040fe20004000000 */
[----:B------:R-:W1:Y:S01]  /*0560*/  @!P4 LDC.64 R30, c[0x0][0x398] ;  /* 0x0000e600ff1ecb82 */ /* 0x000e620000000a00 */
[----:B------:R-:W-:Y:S02]  /*0570*/  SEL R5, R5, R3, !P0 ;  /* 0x0000000305057207 */ /* 0x000fe40004000000 */
[----:B------:R-:W-:Y:S01]  /*0580*/  ISETP.GE.U32.AND P0, PT, R17, UR12, PT ;  /* 0x0000000c11007c0c */ /* 0x000fe2000bf06070 */
[----:B------:R-:W-:Y:S01]  /*0590*/  IMAD R161, R159, 0x30, RZ ;  /* 0x000000309fa17824 */ /* 0x000fe200078e02ff */
[----:B------:R-:W-:Y:S02]  /*05a0*/  SHF.R.S32.HI R3, RZ, 0x1f, R5 ;  /* 0x0000001fff037819 */ /* 0x000fe40000011405 */
[----:B------:R-:W-:Y:S01]  /*05b0*/  SHF.R.S32.HI R15, RZ, 0x1f, R17 ;  /* 0x0000001fff0f7819 */ /* 0x000fe20000011411 */
[----:B------:R-:W2:Y:S01]  /*05c0*/  @!P4 LDC.64 R22, c[0x0][0x3a0] ;  /* 0x0000e800ff16cb82 */ /* 0x000ea20000000a00 */
[----:B------:R-:W-:Y:S01]  /*05d0*/  IADD3 R2, P1, PT, R161, R165, RZ ;  /* 0x000000a5a1027210 */ /* 0x000fe20007f3e0ff */
[----:B------:R-:W-:Y:S01]  /*05e0*/  IMAD R4, R3, UR14, RZ ;  /* 0x0000000e03047c24 */ /* 0x000fe2000f8e02ff */
[----:B------:R-:W-:-:S02]  /*05f0*/  ISETP.GE.AND.EX P3, PT, R15, UR13, PT, P0 ;  /* 0x0000000d0f007c0c */ /* 0x000fc4000bf66300 */
[----:B------:R-:W-:Y:S01]  /*0600*/  LEA.HI.X.SX32 R3, R161, RZ, 0x1, P1 ;  /* 0x000000ffa1037211 */ /* 0x000fe200008f0eff */
[----:B------:R-:W-:Y:S01]  /*0610*/  IMAD R19, R5, UR15, R4 ;  /* 0x0000000f05137c24 */ /* 0x000fe2000f8e0204 */
[----:B------:R-:W-:Y:S01]  /*0620*/  ISETP.GE.U32.AND P0, PT, R164, UR12, PT ;  /* 0x0000000ca4007c0c */ /* 0x000fe2000bf06070 */
[----:B0-----:R-:W-:Y:S02]  /*0630*/  @!P4 IMAD R13, R13, R20, RZ ;  /* 0x000000140d0dc224 */ /* 0x001fe400078e02ff */
[----:B------:R-:W-:Y:S01]  /*0640*/  IMAD.WIDE.U32 R2, R5, UR14, R2 ;  /* 0x0000000e05027c25 */ /* 0x000fe2000f8e0002 */
[----:B------:R-:W-:Y:S02]  /*0650*/  ISETP.GE.AND.EX P6, PT, R18, UR13, PT, P0 ;  /* 0x0000000d12007c0c */ /* 0x000fe4000bfc6300 */
[----:B------:R-:W-:Y:S02]  /*0660*/  ISETP.GE.U32.AND P0, PT, R25, UR12, PT ;  /* 0x0000000c19007c0c */ /* 0x000fe4000bf06070 */
[----:B------:R-:W-:Y:S01]  /*0670*/  IADD3 R5, PT, PT, R3, R19, RZ ;  /* 0x0000001303057210 */ /* 0x000fe20007ffe0ff */
[----:B------:R-:W-:Y:S01]  /*0680*/  @!P4 IMAD R19, R8, R21, R13 ;  /* 0x000000150813c224 */ /* 0x000fe200078e020d */
[----:B------:R-:W-:Y:S01]  /*0690*/  @!P4 MOV R4, R2 ;  /* 0x000000020004c202 */ /* 0x000fe20000000f00 */
[----:B------:R-:W0:Y:S01]  /*06a0*/  @!P3 LDC.64 R32, c[0x0][0x3f8] ;  /* 0x0000fe00ff20bb82 */ /* 0x000e220000000a00 */
[----:B------:R-:W-:-:S02]  /*06b0*/  @P3 LOP3.LUT R149, R149, 0x800000, RZ, 0xfc, !PT ;  /* 0x0080000095953812 */ /* 0x000fc400078efcff */
[----:B------:R-:W-:Y:S01]  /*06c0*/  SHF.R.S32.HI R21, RZ, 0x1f, R25 ;  /* 0x0000001fff157819 */ /* 0x000fe20000011419 */
[----:B------:R-:W-:Y:S01]  /*06d0*/  @!P4 IMAD.WIDE.U32 R12, R8, R20, R4 ;  /* 0x00000014080cc225 */ /* 0x000fe200078e0004 */
[----:B------:R-:W-:Y:S02]  /*06e0*/  LOP3.LUT R149, R149, 0xffbfffff, RZ, 0xc0, !PT ;  /* 0xffbfffff95957812 */ /* 0x000fe400078ec0ff */
[----:B------:R-:W-:Y:S01]  /*06f0*/  ISETP.GE.AND.EX P5, PT, R21, UR13, PT, P0 ;  /* 0x0000000d15007c0c */ /* 0x000fe2000bfa6300 */
[----:B------:R-:W3:Y:S01]  /*0700*/  @!P6 LDC.64 R34, c[0x0][0x3f8] ;  /* 0x0000fe00ff22eb82 */ /* 0x000ee20000000a00 */
[----:B------:R-:W-:Y:S02]  /*0710*/  @!P4 IADD3 R13, PT, PT, R13, R19, RZ ;  /* 0x000000130d0dc210 */ /* 0x000fe40007ffe0ff */
[C---:B------:R-:W-:Y:S02]  /*0720*/  @!P4 SHF.L.U32 R27, R12.reuse, 0x1, RZ ;  /* 0x000000010c1bc819 */ /* 0x040fe400000006ff */
[----:B------:R-:W-:-:S02]  /*0730*/  @!P4 SHF.L.U64.HI R14, R12, 0x1, R13 ;  /* 0x000000010c0ec819 */ /* 0x000fc4000001020d */
[----:B-1----:R-:W-:Y:S01]  /*0740*/  @!P4 IADD3 R26, P2, PT, R27, R30, RZ ;  /* 0x0000001e1b1ac210 */ /* 0x002fe20007f5e0ff */
[----:B------:R-:W1:Y:S01]  /*0750*/  @!P3 LDC.64 R36, c[0x0][0x3a0] ;  /* 0x0000e800ff24bb82 */ /* 0x000e620000000a00 */
[----:B------:R-:W-:Y:S02]  /*0760*/  @P6 LOP3.LUT R149, R149, 0x400000, RZ, 0xfc, !PT ;  /* 0x0040000095956812 */ /* 0x000fe400078efcff */
[----:B--2---:R-:W-:Y:S02]  /*0770*/  @!P4 IADD3 R12, P1, PT, R27, R22, RZ ;  /* 0x000000161b0cc210 */ /* 0x004fe40007f3e0ff */
[C---:B------:R-:W-:Y:S02]  /*0780*/  @!P4 IADD3.X R27, PT, PT, R14.reuse, R31, RZ, P2, !PT ;  /* 0x0000001f0e1bc210 */ /* 0x040fe400017fe4ff */
[----:B------:R-:W-:Y:S01]  /*0790*/  LOP3.LUT P2, RZ, R149, 0x800000, RZ, 0xc0, !PT ;  /* 0x0080000095ff7812 */ /* 0x000fe2000784c0ff */
[----:B0-----:R-:W-:Y:S01]  /*07a0*/  @!P3 IMAD R16, R15, R32, RZ ;  /* 0x000000200f10b224 */ /* 0x001fe200078e02ff */
[----:B------:R-:W0:Y:S01]  /*07b0*/  @!P5 LDC.64 R44, c[0x0][0x3f8] ;  /* 0x0000fe00ff2cdb82 */ /* 0x000e220000000a00 */
[----:B------:R-:W-:-:S02]  /*07c0*/  @!P4 IADD3.X R13, PT, PT, R14, R23, RZ, P1, !PT ;  /* 0x000000170e0dc210 */ /* 0x000fc40000ffe4ff */
[----:B------:R-:W-:Y:S02]  /*07d0*/  ISETP.GE.U32.AND P0, PT, R29, UR12, PT ;  /* 0x0000000c1d007c0c */ /* 0x000fe4000bf06070 */
[----:B------:R-:W-:Y:S02]  /*07e0*/  IADD3 R31, PT, PT, R8, 0x50, RZ ;  /* 0x00000050081f7810 */ /* 0x000fe40007ffe0ff */
[----:B------:R-:W-:Y:S01]  /*07f0*/  LOP3.LUT R149, R149, 0xffdfffff, RZ, 0xc0, !PT ;  /* 0xffdfffff95957812 */ /* 0x000fe200078ec0ff */
[----:B------:R-:W2:Y:S01]  /*0800*/  @!P6 LDC.64 R40, c[0x0][0x3a0] ;  /* 0x0000e800ff28eb82 */ /* 0x000ea20000000a00 */
[----:B------:R-:W-:Y:S02]  /*0810*/  ISETP.GE.U32.AND P1, PT, R31, UR12, PT ;  /* 0x0000000c1f007c0c */ /* 0x000fe4000bf26070 */
[----:B------:R-:W-:Y:S01]  /*0820*/  @!P2 IMAD R19, R17, R33, R16 ;  /* 0x000000211113a224 */ /* 0x000fe200078e0210 */
[----:B------:R-:W-:Y:S01]  /*0830*/  SHF.R.S32.HI R33, RZ, 0x1f, R29 ;  /* 0x0000001fff217819 */ /* 0x000fe2000001141d */
[----:B---3--:R-:W-:Y:S01]  /*0840*/  @!P6 IMAD R16, R18, R34, RZ ;  /* 0x000000221210e224 */ /* 0x008fe200078e02ff */
[----:B------:R-:W-:-:S02]  /*0850*/  @!P2 MOV R14, R2 ;  /* 0x00000002000ea202 */ /* 0x000fc40000000f00 */
[----:B------:R-:W3:Y:S01]  /*0860*/  @!P2 LDC.64 R38, c[0x0][0x398] ;  /* 0x0000e600ff26ab82 */ /* 0x000ee20000000a00 */
[----:B------:R-:W-:Y:S01]  /*0870*/  @!P2 MOV R15, R5 ;  /* 0x00000005000fa202 */ /* 0x000fe20000000f00 */
[----:B------:R-:W-:Y:S01]  /*0880*/  @!P6 IMAD R23, R164, R35, R16 ;  /* 0x00000023a417e224 */ /* 0x000fe200078e0210 */
[----:B------:R-:W-:Y:S02]  /*0890*/  ISETP.GE.AND.EX P4, PT, R33, UR13, PT, P0 ;  /* 0x0000000d21007c0c */ /* 0x000fe4000bf86300 */
[----:B------:R-:W-:Y:S01]  /*08a0*/  @!P6 MOV R18, R2 ;  /* 0x000000020012e202 */ /* 0x000fe20000000f00 */
[----:B------:R-:W-:Y:S01]  /*08b0*/  @!P2 IMAD.WIDE.U32 R14, R17, R32, R14 ;  /* 0x00000020110ea225 */ /* 0x000fe200078e000e */
[----:B------:R-:W-:Y:S01]  /*08c0*/  SHF.R.S32.HI R35, RZ, 0x1f, R31 ;  /* 0x0000001fff237819 */ /* 0x000fe2000001141f */
[----:B------:R-:W4:Y:S01]  /*08d0*/  @!P6 LDC.64 R42, c[0x0][0x398] ;  /* 0x0000e600ff2aeb82 */ /* 0x000f220000000a00 */
[----:B------:R-:W-:Y:S01]  /*08e0*/  @P5 LOP3.LUT R149, R149, 0x200000, RZ, 0xfc, !PT ;  /* 0x0020000095955812 */ /* 0x000fe200078efcff */
[----:B0-----:R-:W-:Y:S01]  /*08f0*/  @!P5 IMAD R22, R21, R44, RZ ;  /* 0x0000002c1516d224 */ /* 0x001fe200078e02ff */
[----:B------:R-:W-:-:S02]  /*0900*/  @!P2 IADD3 R17, PT, PT, R15, R19, RZ ;  /* 0x000000130f11a210 */ /* 0x000fc40007ffe0ff */
[----:B------:R-:W-:Y:S02]  /*0910*/  @!P6 MOV R19, R5 ;  /* 0x000000050013e202 */ /* 0x000fe40000000f00 */
[C---:B------:R-:W-:Y:S01]  /*0920*/  @!P2 SHF.L.U32 R15, R14.reuse, 0x1, RZ ;  /* 0x000000010e0fa819 */ /* 0x040fe200000006ff */
[----:B------:R-:W0:Y:S01]  /*0930*/  @!P4 LDC.64 R46, c[0x0][0x3f8] ;  /* 0x0000fe00ff2ecb82 */ /* 0x000e220000000a00 */
[----:B------:R-:W-:Y:S01]  /*0940*/  @!P2 SHF.L.U64.HI R20, R14, 0x1, R17 ;  /* 0x000000010e14a819 */ /* 0x000fe20000010211 */
[----:B------:R-:W-:Y:S01]  /*0950*/  @!P6 IMAD.WIDE.U32 R18, R164, R34, R18 ;  /* 0x00000022a412e225 */ /* 0x000fe200078e0012 */
[----:B-1----:R-:W-:Y:S02]  /*0960*/  @!P2 IADD3 R16, P0, PT, R15, R36, RZ ;  /* 0x000000240f10a210 */ /* 0x002fe40007f1e0ff */
[----:B------:R-:W-:Y:S02]  /*0970*/  ISETP.GE.AND.EX P3, PT, R35, UR13, PT, P1 ;  /* 0x0000000d23007c0c */ /* 0x000fe4000bf66310 */
[----:B------:R-:W-:Y:S01]  /*0980*/  @!P2 IADD3.X R17, PT, PT, R20, R37, RZ, P0, !PT ;  /* 0x000000251411a210 */ /* 0x000fe200007fe4ff */
[----:B------:R-:W1:Y:S01]  /*0990*/  @!P5 LDC.64 R140, c[0x0][0x3a0] ;  /* 0x0000e800ff8cdb82 */ /* 0x000e620000000a00 */
[----:B---3--:R-:W-:Y:S01]  /*09a0*/  @!P2 IADD3 R14, P0, PT, R15, R38, RZ ;  /* 0x000000260f0ea210 */ /* 0x008fe20007f1e0ff */
[----:B------:R-:W-:Y:S01]  /*09b0*/  @!P5 IMAD R37, R25, R45, R22 ;  /* 0x0000002d1925d224 */ /* 0x000fe200078e0216 */
[----:B------:R-:W-:-:S02]  /*09c0*/  @!P6 IADD3 R23, PT, PT, R19, R23, RZ ;  /* 0x000000171317e210 */ /* 0x000fc40007ffe0ff */
[----:B------:R-:W-:Y:S02]  /*09d0*/  @!P6 SHF.L.U32 R19, R18, 0x1, RZ ;  /* 0x000000011213e819 */ /* 0x000fe400000006ff */
[----:B------:R-:W-:Y:S01]  /*09e0*/  @!P2 IADD3.X R15, PT, PT, R20, R39, RZ, P0, !PT ;  /* 0x00000027140fa210 */ /* 0x000fe200007fe4ff */
[----:B------:R-:W3:Y:S01]  /*09f0*/  @!P4 LDC.64 R96, c[0x0][0x3a0] ;  /* 0x0000e800ff60cb82 */ /* 0x000ee20000000a00 */
[----:B------:R-:W-:Y:S02]  /*0a00*/  @!P6 SHF.L.U64.HI R24, R18, 0x1, R23 ;  /* 0x000000011218e819 */ /* 0x000fe40000010217 */
[----:B------:R-:W-:Y:S02]  /*0a10*/  @!P5 MOV R22, R2 ;  /* 0x000000020016d202 */ /* 0x000fe40000000f00 */
[----:B------:R-:W-:Y:S02]  /*0a20*/  @!P5 MOV R23, R5 ;  /* 0x000000050017d202 */ /* 0x000fe40000000f00 */
[----:B--2---:R-:W-:Y:S01]  /*0a30*/  @!P6 IADD3 R20, P0, PT, R19, R40, RZ ;  /* 0x000000281314e210 */ /* 0x004fe20007f1e0ff */
[----:B------:R-:W2:Y:S01]  /*0a40*/  @!P5 LDC.64 R38, c[0x0][0x398] ;  /* 0x0000e600ff26db82 */ /* 0x000ea20000000a00 */
[----:B0-----:R-:W-:Y:S01]  /*0a50*/  @!P4 IMAD R28, R33, R46, RZ ;  /* 0x0000002e211cc224 */ /* 0x001fe200078e02ff */
[----:B------:R-:W-:Y:S01]  /*0a60*/  LOP3.LUT R149, R149, 0xffefffff, RZ, 0xc0, !PT ;  /* 0xffefffff95957812 */ /* 0x000fe200078ec0ff */
[----:B------:R-:W-:Y:S01]  /*0a70*/  @!P5 IMAD.WIDE.U32 R22, R25, R44, R22 ;  /* 0x0000002c1916d225 */ /* 0x000fe200078e0016 */
[----:B------:R-:W-:-:S02]  /*0a80*/  @!P6 IADD3.X R21, PT, PT, R24, R41, RZ, P0, !PT ;  /* 0x000000291815e210 */ /* 0x000fc400007fe4ff */
[----:B----4-:R-:W-:Y:S01]  /*0a90*/  @!P6 IADD3 R18, P0, PT, R19, R42, RZ ;  /* 0x0000002a1312e210 */ /* 0x010fe20007f1e0ff */
[----:B------:R-:W-:Y:S01]  /*0aa0*/  @!P4 IMAD R25, R29, R47, R28 ;  /* 0x0000002f1d19c224 */ /* 0x000fe200078e021c */
[----:B------:R-:W0:Y:S01]  /*0ab0*/  @!P3 LDC.64 R40, c[0x0][0x3f8] ;  /* 0x0000fe00ff28bb82 */ /* 0x000e220000000a00 */
[----:B------:R-:W-:Y:S02]  /*0ac0*/  @!P5 IADD3 R23, PT, PT, R23, R37, RZ ;  /* 0x000000251717d210 */ /* 0x000fe40007ffe0ff */
[----:B------:R-:W-:Y:S02]  /*0ad0*/  @!P6 IADD3.X R19, PT, PT, R24, R43, RZ, P0, !PT ;  /* 0x0000002b1813e210 */ /* 0x000fe400007fe4ff */
[C---:B------:R-:W-:Y:S02]  /*0ae0*/  @!P5 SHF.L.U32 R99, R22.reuse, 0x1, RZ ;  /* 0x000000011663d819 */ /* 0x040fe400000006ff */
[----:B------:R-:W-:Y:S01]  /*0af0*/  @!P5 SHF.L.U64.HI R24, R22, 0x1, R23 ;  /* 0x000000011618d819 */ /* 0x000fe20000010217 */
[----:B------:R-:W4:Y:S01]  /*0b00*/  @!P4 LDC.64 R32, c[0x0][0x398] ;  /* 0x0000e600ff20cb82 */ /* 0x000f220000000a00 */
[----:B------:R-:W-:-:S02]  /*0b10*/  @!P4 MOV R22, R2 ;  /* 0x000000020016c202 */ /* 0x000fc40000000f00 */
[----:B------:R-:W-:Y:S02]  /*0b20*/  @!P4 MOV R23, R5 ;  /* 0x000000050017c202 */ /* 0x000fe40000000f00 */
[----:B-1----:R-:W-:Y:S02]  /*0b30*/  @!P5 IADD3 R140, P0, PT, R99, R140, RZ ;  /* 0x0000008c638cd210 */ /* 0x002fe40007f1e0ff */
[----:B------:R-:W-:Y:S01]  /*0b40*/  @P4 LOP3.LUT R149, R149, 0x100000, RZ, 0xfc, !PT ;  /* 0x0010000095954812 */ /* 0x000fe200078efcff */
[----:B------:R-:W1:Y:S01]  /*0b50*/  @!P3 LDC.64 R104, c[0x0][0x3a0] ;  /* 0x0000e800ff68bb82 */ /* 0x000e620000000a00 */
[----:B------:R-:W-:Y:S01]  /*0b60*/  @!P4 IMAD.WIDE.U32 R22, R29, R46, R22 ;  /* 0x0000002e1d16c225 */ /* 0x000fe200078e0016 */
[----:B------:R-:W-:Y:S02]  /*0b70*/  @!P5 IADD3.X R141, PT, PT, R24, R141, RZ, P0, !PT ;  /* 0x0000008d188dd210 */ /* 0x000fe400007fe4ff */
[----:B--2---:R-:W-:Y:S02]  /*0b80*/  @!P5 IADD3 R98, P0, PT, R99, R38, RZ ;  /* 0x000000266362d210 */ /* 0x004fe40007f1e0ff */
[----:B------:R-:W-:-:S02]  /*0b90*/  @!P4 IADD3 R23, PT, PT, R23, R25, RZ ;  /* 0x000000191717c210 */ /* 0x000fc40007ffe0ff */
[----:B------:R-:W2:Y:S01]  /*0ba0*/  @!P3 LDC.64 R36, c[0x0][0x398] ;  /* 0x0000e600ff24bb82 */ /* 0x000ea20000000a00 */
[----:B------:R-:W-:Y:S01]  /*0bb0*/  @!P5 IADD3.X R99, PT, PT, R24, R39, RZ, P0, !PT ;  /* 0x000000271863d210 */ /* 0x000fe200007fe4ff */
[----:B0-----:R-:W-:Y:S01]  /*0bc0*/  @!P3 IMAD R28, R35, R40, RZ ;  /* 0x00000028231cb224 */ /* 0x001fe200078e02ff */
[C---:B------:R-:W-:Y:S02]  /*0bd0*/  @!P4 SHF.L.U32 R107, R22.reuse, 0x1, RZ ;  /* 0x00000001166bc819 */ /* 0x040fe400000006ff */
[----:B------:R-:W-:Y:S01]  /*0be0*/  @!P4 SHF.L.U64.HI R24, R22, 0x1, R23 ;  /* 0x000000011618c819 */ /* 0x000fe20000010217 */
[----:B------:R-:W-:Y:S01]  /*0bf0*/  @!P3 IMAD R25, R31, R41, R28 ;  /* 0x000000291f19b224 */ /* 0x000fe200078e021c */
[----:B------:R-:W-:Y:S02]  /*0c00*/  @!P3 MOV R22, R2 ;  /* 0x000000020016b202 */ /* 0x000fe40000000f00 */
[----:B------:R-:W-:Y:S02]  /*0c10*/  @!P3 MOV R23, R5 ;  /* 0x000000050017b202 */ /* 0x000fe40000000f00 */
[----:B---3--:R-:W-:-:S02]  /*0c20*/  @!P4 IADD3 R96, P0, PT, R107, R96, RZ ;  /* 0x000000606b60c210 */ /* 0x008fc40007f1e0ff */
[----:B------:R-:W-:Y:S01]  /*0c30*/  LOP3.LUT R149, R149, 0xfff7ffff, RZ, 0xc0, !PT ;  /* 0xfff7ffff95957812 */ /* 0x000fe200078ec0ff */
[----:B------:R-:W-:Y:S01]  /*0c40*/  @!P3 IMAD.WIDE.U32 R22, R31, R40, R22 ;  /* 0x000000281f16b225 */ /* 0x000fe200078e0016 */
[----:B------:R-:W-:Y:S02]  /*0c50*/  @!P4 IADD3.X R97, PT, PT, R24, R97, RZ, P0, !PT ;  /* 0x000000611861c210 */ /* 0x000fe400007fe4ff */
[----:B----4-:R-:W-:Y:S02]  /*0c60*/  @!P4 IADD3 R106, P0, PT, R107, R32, RZ ;  /* 0x000000206b6ac210 */ /* 0x010fe40007f1e0ff */
[----:B------:R-:W-:Y:S02]  /*0c70*/  @!P3 IADD3 R23, PT, PT, R23, R25, RZ ;  /* 0x000000191717b210 */ /* 0x000fe40007ffe0ff */
[----:B------:R-:W-:Y:S02]  /*0c80*/  @!P3 SHF.L.U32 R115, R22, 0x1, RZ ;  /* 0x000000011673b819 */ /* 0x000fe400000006ff */
[----:B------:R-:W-:-:S02]  /*0c90*/  @!P4 IADD3.X R107, PT, PT, R24, R33, RZ, P0, !PT ;  /* 0x00000021186bc210 */ /* 0x000fc400007fe4ff */
[----:B------:R-:W-:Y:S02]  /*0ca0*/  @!P3 SHF.L.U64.HI R22, R22, 0x1, R23 ;  /* 0x000000011616b819 */ /* 0x000fe40000010217 */
[C---:B-1----:R-:W-:Y:S02]  /*0cb0*/  @!P3 IADD3 R104, P0, PT, R115.reuse, R104, RZ ;  /* 0x000000687368b210 */ /* 0x042fe40007f1e0ff */
[----:B------:R-:W-:Y:S02]  /*0cc0*/  IADD3 R25, PT, PT, R8, 0x60, RZ ;  /* 0x0000006008197810 */ /* 0x000fe40007ffe0ff */
[----:B------:R-:W-:Y:S02]  /*0cd0*/  @!P3 IADD3.X R105, PT, PT, R22, R105, RZ, P0, !PT ;  /* 0x000000691669b210 */ /* 0x000fe400007fe4ff */
[----:B--2---:R-:W-:Y:S02]  /*0ce0*/  @!P3 IADD3 R114, P0, PT, R115, R36, RZ ;  /* 0x000000247372b210 */ /* 0x004fe40007f1e0ff */
[----:B------:R-:W-:-:S02]  /*0cf0*/  SHF.R.S32.HI R23, RZ, 0x1f, R25 ;  /* 0x0000001fff177819 */ /* 0x000fc40000011419 */
[----:B------:R-:W-:Y:S02]  /*0d00*/  @!P3 IADD3.X R115, PT, PT, R22, R37, RZ, P0, !PT ;  /* 0x000000251673b210 */ /* 0x000fe400007fe4ff */
[----:B------:R-:W-:Y:S02]  /*0d10*/  ISETP.GE.U32.AND P0, PT, R25, UR12, PT ;  /* 0x0000000c19007c0c */ /* 0x000fe4000bf06070 */
[----:B------:R-:W-:Y:S02]  /*0d20*/  @P3 LOP3.LUT R149, R149, 0x80000, RZ, 0xfc, !PT ;  /* 0x0008000095953812 */ /* 0x000fe400078efcff */
[----:B------:R-:W-:Y:S02]  /*0d30*/  ISETP.GE.AND.EX P1, PT, R23, UR13, PT, P0 ;  /* 0x0000000d17007c0c */ /* 0x000fe4000bf26300 */
[----:B------:R-:W-:-:S11]  /*0d40*/  LOP3.LUT R149, R149, 0xfffbffff, RZ, 0xc0, !PT ;  /* 0xfffbffff95957812 */ /* 0x000fd600078ec0ff */
[----:B------:R-:W0:Y:S01]  /*0d50*/  @!P1 LDC.64 R28, c[0x0][0x3f8] ;  /* 0x0000fe00ff1c9b82 */ /* 0x000e220000000a00 */
[----:B------:R-:W-:-:S04]  /*0d60*/  @P1 LOP3.LUT R149, R149, 0x40000, RZ, 0xfc, !PT ;  /* 0x0004000095951812 */ /* 0x000fc800078efcff */
[----:B------:R-:W-:-:S03]  /*0d70*/  LOP3.LUT R149, R149, 0xfffdffff, RZ, 0xc0, !PT ;  /* 0xfffdffff95957812 */ /* 0x000fc600078ec0ff */
[----:B------:R-:W1:Y:S01]  /*0d80*/  @!P1 LDC.64 R112, c[0x0][0x3a0] ;  /* 0x0000e800ff709b82 */ /* 0x000e620000000a00 */
[----:B0-----:R-:W-:Y:S01]  /*0d90*/  @!P1 IMAD R22, R23, R28, RZ ;  /* 0x0000001c17169224 */ /* 0x001fe200078e02ff */
[----:B------:R-:W-:-:S03]  /*0da0*/  @!P1 MOV R23, R5 ;  /* 0x0000000500179202 */ /* 0x000fc60000000f00 */
[----:B------:R-:W-:Y:S01]  /*0db0*/  @!P1 IMAD R29, R25, R29, R22 ;  /* 0x0000001d191d9224 */ /* 0x000fe200078e0216 */
[----:B------:R-:W-:-:S05]  /*0dc0*/  @!P1 MOV R22, R2 ;  /* 0x0000000200169202 */ /* 0x000fca0000000f00 */
[----:B------:R-:W-:Y:S02]  /*0dd0*/  @!P1 IMAD.WIDE.U32 R22, R25, R28, R22 ;  /* 0x0000001c19169225 */ /* 0x000fe400078e0016 */
[----:B------:R-:W0:Y:S03]  /*0de0*/  @!P1 LDC.64 R24, c[0x0][0x398] ;  /* 0x0000e600ff189b82 */ /* 0x000e260000000a00 */
[----:B------:R-:W-:Y:S02]  /*0df0*/  @!P1 IADD3 R23, PT, PT, R23, R29, RZ ;  /* 0x0000001d17179210 */ /* 0x000fe40007ffe0ff */
[C---:B------:R-:W-:Y:S02]  /*0e00*/  @!P1 SHF.L.U32 R123, R22.reuse, 0x1, RZ ;  /* 0x00000001167b9819 */ /* 0x040fe400000006ff */
[----:B------:R-:W-:Y:S02]  /*0e10*/  @!P1 SHF.L.U64.HI R22, R22, 0x1, R23 ;  /* 0x0000000116169819 */ /* 0x000fe40000010217 */
[----:B-1----:R-:W-:-:S04]  /*0e20*/  @!P1 IADD3 R112, P0, PT, R123, R112, RZ ;  /* 0x000000707b709210 */ /* 0x002fc80007f1e0ff */
[----:B------:R-:W-:Y:S02]  /*0e30*/  @!P1 IADD3.X R113, PT, PT, R22, R113, RZ, P0, !PT ;  /* 0x0000007116719210 */ /* 0x000fe400007fe4ff */
[----:B0-----:R-:W-:-:S04]  /*0e40*/  @!P1 IADD3 R122, P0, PT, R123, R24, RZ ;  /* 0x000000187b7a9210 */ /* 0x001fc80007f1e0ff */
[----:B------:R-:W-:Y:S02]  /*0e50*/  @!P1 IADD3.X R123, PT, PT, R22, R25, RZ, P0, !PT ;  /* 0x00000019167b9210 */ /* 0x000fe400007fe4ff */
[----:B------:R-:W-:-:S04]  /*0e60*/  IADD3 R25, PT, PT, R8, 0x70, RZ ;  /* 0x0000007008197810 */ /* 0x000fc80007ffe0ff */
[----:B------:R-:W-:Y:S02]  /*0e70*/  SHF.R.S32.HI R23, RZ, 0x1f, R25 ;  /* 0x0000001fff177819 */ /* 0x000fe40000011419 */
[----:B------:R-:W-:-:S04]  /*0e80*/  ISETP.GE.U32.AND P0, PT, R25, UR12, PT ;  /* 0x0000000c19007c0c */ /* 0x000fc8000bf06070 */
[----:B------:R-:W-:-:S13]  /*0e90*/  ISETP.GE.AND.EX P1, PT, R23, UR13, PT, P0 ;  /* 0x0000000d17007c0c */ /* 0x000fda000bf26300 */
        /* <DEDUP_REMOVED lines=269> */
[----:B------:R-:W-:-:S04]  /*1f70*/  ISETP.GE.U32.AND P0, PT, R163, UR12, PT ;  /* 0x0000000ca3007c0c */ /* 0x000fc8000bf06070 */
[----:B------:R-:W-:-:S13]  /*1f80*/  ISETP.GE.AND.EX P1, PT, R72, UR13, PT, P0 ;  /* 0x0000000d48007c0c */ /* 0x000fda000bf26300 */
[----:B------:R-:W0:Y:S01]  /*1f90*/  @!P1 LDC.64 R24, c[0x0][0x3f8] ;  /* 0x0000fe00ff189b82 */ /* 0x000e220000000a00 */
[----:B------:R-:W-:Y:S02]  /*1fa0*/  @!P1 MOV R23, R5 ;  /* 0x0000000500179202 */ /* 0x000fe40000000f00 */
[----:B------:R-:W-:-:S04]  /*1fb0*/  @P1 LOP3.LUT R149, R149, 0x10, RZ, 0xfc, !PT ;  /* 0x0000001095951812 */ /* 0x000fc800078efcff */
[----:B------:R-:W-:Y:S01]  /*1fc0*/  LOP3.LUT R149, R149, 0xfffffff7, RZ, 0xc0, !PT ;  /* 0xfffffff795957812 */ /* 0x000fe200078ec0ff */
[----:B------:R-:W1:Y:S01]  /*1fd0*/  @!P1 LDC.64 R42, c[0x0][0x3a0] ;  /* 0x0000e800ff2a9b82 */ /* 0x000e620000000a00 */
[----:B0-----:R-:W-:-:S04]  /*1fe0*/  @!P1 IMAD R22, R72, R24, RZ ;  /* 0x0000001848169224 */ /* 0x001fc800078e02ff */
[----:B------:R-:W-:Y:S01]  /*1ff0*/  @!P1 IMAD R25, R163, R25, R22 ;  /* 0x00000019a3199224 */ /* 0x000fe200078e0216 */
[----:B------:R-:W-:-:S05]  /*2000*/  @!P1 MOV R22, R2 ;  /* 0x0000000200169202 */ /* 0x000fca0000000f00 */
[----:B------:R-:W-:-:S05]  /*2010*/  @!P1 IMAD.WIDE.U32 R22, R163, R24, R22 ;  /* 0x00000018a3169225 */ /* 0x000fca00078e0016 */
[----:B------:R-:W-:Y:S02]  /*2020*/  @!P1 IADD3 R23, PT, PT, R23, R25, RZ ;  /* 0x0000001917179210 */ /* 0x000fe40007ffe0ff */
[----:B------:R-:W0:Y:S01]  /*2030*/  @!P1 LDC.64 R24, c[0x0][0x398] ;  /* 0x0000e600ff189b82 */ /* 0x000e220000000a00 */
        /* <DEDUP_REMOVED lines=74> */
[----:B------:R-:W-:-:S07]  /*24e0*/  @P1 LOP3.LUT R149, R149, 0x1, RZ, 0xfc, !PT ;  /* 0x0000000195951812 */ /* 0x000fce00078efcff */
        /* <DEDUP_REMOVED lines=34> */
[----:B------:R-:W-:Y:S02]  /*2710*/  IADD3 R25, PT, PT, R8, 0x1a0, RZ ;  /* 0x000001a008197810 */ /* 0x000fe40007ffe0ff */
[----:B------:R-:W-:Y:S02]  /*2720*/  LOP3.LUT P0, RZ, R149, 0x1000000, RZ, 0xc0, !PT ;  /* 0x0100000095ff7812 */ /* 0x000fe4000780c0ff */
[----:B------:R-:W-:Y:S02]  /*2730*/  SHF.R.S32.HI R23, RZ, 0x1f, R25 ;  /* 0x0000001fff177819 */ /* 0x000fe40000011419 */
[----:B------:R-:W-:Y:S02]  /*2740*/  ISETP.GE.U32.AND P1, PT, R25, UR12, PT ;  /* 0x0000000c19007c0c */ /* 0x000fe4000bf26070 */
[----:B------:R-:W-:-:S02]  /*2750*/  LOP3.LUT R149, R149, 0x7fffffff, RZ, 0xc0, !PT ;  /* 0x7fffffff95957812 */ /* 0x000fc400078ec0ff */
        /* <DEDUP_REMOVED lines=28> */
[----:B------:R-:W-:Y:S01]  /*2920*/  @!P2 IMAD.WIDE.U32 R22, R85, R22, R24 ;  /* 0x000000165516a225 */ /* 0x000fe200078e0018 */
[----:B------:R-:W-:Y:S01]  /*2930*/  IADD3 R85, PT, PT, R8, 0x1c0, RZ ;  /* 0x000001c008557810 */ /* 0x000fe20007ffe0ff */
        /* <DEDUP_REMOVED lines=9> */
[----:B------:R-:W-:Y:S02]  /*29d0*/  ISETP.GE.U32.AND P3, PT, R85, UR12, PT ;  /* 0x0000000c55007c0c */ /* 0x000fe4000bf66070 */
[----:B------:R-:W-:Y:S02]  /*29e0*/  LOP3.LUT P2, RZ, R149, 0x400000, RZ, 0xc0, !PT ;  /* 0x0040000095ff7812 */ /* 0x000fe4000784c0ff */
[----:B------:R-:W-:Y:S02]  /*29f0*/  ISETP.GE.AND.EX P3, PT, R25, UR13, PT, P3 ;  /* 0x0000000d19007c0c */ /* 0x000fe4000bf66330 */
[----:B------:R-:W-:-:S11]  /*2a00*/  LOP3.LUT R149, R149, 0xdfffffff, RZ, 0xc0, !PT ;  /* 0xdfffffff95957812 */ /* 0x000fd600078ec0ff */
[----:B------:R-:W0:Y:S01]  /*2a10*/  @!P3 LDC.64 R22, c[0x0][0x3f8] ;  /* 0x0000fe00ff16bb82 */ /* 0x000e220000000a00 */
[----:B------:R-:W-:-:S07]  /*2a20*/  @P3 LOP3.LUT R149, R149, 0x20000000, RZ, 0xfc, !PT ;  /* 0x2000000095953812 */ /* 0x000fce00078efcff */
[----:B------:R-:W1:Y:S08]  /*2a30*/  @!P3 LDC.64 R90, c[0x0][0x3a0] ;  /* 0x0000e800ff5abb82 */ /* 0x000e700000000a00 */
[----:B------:R-:W2:Y:S01]  /*2a40*/  @!P3 LDC.64 R108, c[0x0][0x398] ;  /* 0x0000e600ff6cbb82 */ /* 0x000ea20000000a00 */
[----:B0-----:R-:W-:Y:S01]  /*2a50*/  @!P3 IMAD R24, R25, R22, RZ ;  /* 0x000000161918b224 */ /* 0x001fe200078e02ff */
[----:B------:R-:W-:-:S03]  /*2a60*/  @!P3 MOV R25, R5 ;  /* 0x000000050019b202 */ /* 0x000fc60000000f00 */
[----:B------:R-:W-:Y:S01]  /*2a70*/  @!P3 IMAD R23, R85, R23, R24 ;  /* 0x000000175517b224 */ /* 0x000fe200078e0218 */
[----:B------:R-:W-:-:S05]  /*2a80*/  @!P3 MOV R24, R2 ;  /* 0x000000020018b202 */ /* 0x000fca0000000f00 */
[----:B------:R-:W-:Y:S01]  /*2a90*/  @!P3 IMAD.WIDE.U32 R24, R85, R22, R24 ;  /* 0x000000165518b225 */ /* 0x000fe200078e0018 */
[----:B------:R-:W-:-:S04]  /*2aa0*/  IADD3 R85, PT, PT, R8, 0x1d0, RZ ;  /* 0x000001d008557810 */ /* 0x000fc80007ffe0ff */
[----:B------:R-:W-:Y:S02]  /*2ab0*/  @!P3 IADD3 R25, PT, PT, R25, R23, RZ ;  /* 0x000000171919b210 */ /* 0x000fe40007ffe0ff */
[C---:B------:R-:W-:Y:S02]  /*2ac0*/  @!P3 SHF.L.U32 R23, R24.reuse, 0x1, RZ ;  /* 0x000000011817b819 */ /* 0x040fe400000006ff */
[----:B------:R-:W-:Y:S02]  /*2ad0*/  @!P3 SHF.L.U64.HI R24, R24, 0x1, R25 ;  /* 0x000000011818b819 */ /* 0x000fe40000010219 */
[----:B-1----:R-:W-:Y:S02]  /*2ae0*/  @!P3 IADD3 R90, P4, PT, R23, R90, RZ ;  /* 0x0000005a175ab210 */ /* 0x002fe40007f9e0ff */
[----:B------:R-:W-:Y:S02]  /*2af0*/  SHF.R.S32.HI R25, RZ, 0x1f, R85 ;  /* 0x0000001fff197819 */ /* 0x000fe40000011455 */
[----:B------:R-:W-:-:S02]  /*2b00*/  @!P3 IADD3.X R91, PT, PT, R24, R91, RZ, P4, !PT ;  /* 0x0000005b185bb210 */ /* 0x000fc400027fe4ff */
[----:B--2---:R-:W-:-:S04]  /*2b10*/  @!P3 IADD3 R108, P4, PT, R23, R108, RZ ;  /* 0x0000006c176cb210 */ /* 0x004fc80007f9e0ff */
[----:B------:R-:W-:Y:S02]  /*2b20*/  @!P3 IADD3.X R109, PT, PT, R24, R109, RZ, P4, !PT ;  /* 0x0000006d186db210 */ /* 0x000fe400027fe4ff */
[----:B------:R-:W-:Y:S02]  /*2b30*/  ISETP.GE.U32.AND P4, PT, R85, UR12, PT ;  /* 0x0000000c55007c0c */ /* 0x000fe4000bf86070 */
[----:B------:R-:W-:Y:S02]  /*2b40*/  LOP3.LUT P3, RZ, R149, 0x800000, RZ, 0xc0, !PT ;  /* 0x0080000095ff7812 */ /* 0x000fe4000786c0ff */
        /* <DEDUP_REMOVED lines=15> */
[----:B-1----:R-:W-:-:S02]  /*2c40*/  @!P4 IADD3 R94, P5, PT, R23, R94, RZ ;  /* 0x0000005e175ec210 */ /* 0x002fc40007fbe0ff */
[----:B------:R-:W-:Y:S02]  /*2c50*/  SHF.R.S32.HI R25, RZ, 0x1f, R101 ;  /* 0x0000001fff197819 */ /* 0x000fe40000011465 */
[----:B------:R-:W-:Y:S02]  /*2c60*/  @!P4 IADD3.X R95, PT, PT, R24, R95, RZ, P5, !PT ;  /* 0x0000005f185fc210 */ /* 0x000fe40002ffe4ff */
[----:B0-----:R-:W-:-:S04]  /*2c70*/  @!P4 IADD3 R84, P5, PT, R23, R84, RZ ;  /* 0x000000541754c210 */ /* 0x001fc80007fbe0ff */
[----:B------:R-:W-:Y:S02]  /*2c80*/  @!P4 IADD3.X R85, PT, PT, R24, R85, RZ, P5, !PT ;  /* 0x000000551855c210 */ /* 0x000fe40002ffe4ff */
        /* <DEDUP_REMOVED lines=21> */
[----:B------:R-:W0:Y:S08]  /*2de0*/  @!P6 LDC.64 R22, c[0x0][0x3f8] ;  /* 0x0000fe00ff16eb82 */ /* 0x000e300000000a00 */
[----:B------:R-:W1:Y:S01]  /*2df0*/  @!P6 LDC.64 R102, c[0x0][0x3a0] ;  /* 0x0000e800ff66eb82 */ /* 0x000e620000000a00 */
[----:B0-----:R-:W-:Y:S01]  /*2e00*/  @!P6 IMAD R24, R25, R22, RZ ;  /* 0x000000161918e224 */ /* 0x001fe200078e02ff */
[----:B------:R-:W-:-:S03]  /*2e10*/  @!P6 MOV R25, R5 ;  /* 0x000000050019e202 */ /* 0x000fc60000000f00 */
[----:B------:R-:W-:Y:S01]  /*2e20*/  @!P6 IMAD R23, R143, R23, R24 ;  /* 0x000000178f17e224 */ /* 0x000fe200078e0218 */
[----:B------:R-:W-:-:S05]  /*2e30*/  @!P6 MOV R24, R2 ;  /* 0x000000020018e202 */ /* 0x000fca0000000f00 */
[----:B------:R-:W-:-:S05]  /*2e40*/  @!P6 IMAD.WIDE.U32 R24, R143, R22, R24 ;  /* 0x000000168f18e225 */ /* 0x000fca00078e0018 */
[----:B------:R-:W-:Y:S02]  /*2e50*/  @!P6 IADD3 R23, PT, PT, R25, R23, RZ ;  /* 0x000000171917e210 */ /* 0x000fe40007ffe0ff */
[C---:B------:R-:W-:Y:S02]  /*2e60*/  @!P6 SHF.L.U32 R158, R24.reuse, 0x1, RZ ;  /* 0x00000001189ee819 */ /* 0x040fe400000006ff */
[----:B------:R-:W-:Y:S02]  /*2e70*/  @!P6 SHF.L.U64.HI R160, R24, 0x1, R23 ;  /* 0x0000000118a0e819 */ /* 0x000fe40000010217 */
[----:B------:R-:W-:Y:S02]  /*2e80*/  CS2R R24, SRZ ;  /* 0x0000000000187805 */ /* 0x000fe4000001ff00 */
[----:B------:R-:W-:Y:S02]  /*2e90*/  CS2R R22, SRZ ;  /* 0x0000000000167805 */ /* 0x000fe4000001ff00 */
[----:B-1----:R-:W-:-:S02]  /*2ea0*/  @!P6 IADD3 R102, P1, PT, R158, R102, RZ ;  /* 0x000000669e66e210 */ /* 0x002fc40007f3e0ff */
[----:B------:R0:W2:Y:S02]  /*2eb0*/  @!P0 LDG.E R24, desc[UR8][R26.64] ;  /* 0x000000081a188981 */ /* 0x0000a4000c1e1900 */
[----:B------:R-:W-:Y:S02]  /*2ec0*/  @!P6 IADD3.X R103, PT, PT, R160, R103, RZ, P1, !PT ;  /* 0x00000067a067e210 */ /* 0x000fe40000ffe4ff */
[C---:B------:R-:W-:Y:S01]  /*2ed0*/  LOP3.LUT P1, RZ, R149.reuse, 0x200000, RZ, 0xc0, !PT ;  /* 0x0020000095ff7812 */ /* 0x040fe2000782c0ff */
[----:B------:R-:W3:Y:S01]  /*2ee0*/  @!P0 LDG.E R22, desc[UR8][R12.64] ;  /* 0x000000080c168981 */ /* 0x000ee2000c1e1900 */
[----:B------:R-:W-:Y:S02]  /*2ef0*/  LOP3.LUT R149, R149, 0xfbffffff, RZ, 0xc0, !PT ;  /* 0xfbffffff95957812 */ /* 0x000fe400078ec0ff */
[----:B------:R-:W-:Y:S02]  /*2f00*/  CS2R R146, SRZ ;  /* 0x0000000000927805 */ /* 0x000fe4000001ff00 */
[----:B------:R-:W-:Y:S01]  /*2f10*/  PRMT R156, RZ, 0x7610, R156 ;  /* 0x00007610ff9c7816 */ /* 0x000fe2000000009c */
[----:B------:R-:W4:Y:S01]  /*2f20*/  @!P3 LDG.E R23, desc[UR8][R16.64] ;  /* 0x000000081017b981 */ /* 0x000f22000c1e1900 */
[----:B------:R-:W-:-:S02]  /*2f30*/  @P6 LOP3.LUT R149, R149, 0x4000000, RZ, 0xfc, !PT ;  /* 0x0400000095956812 */ /* 0x000fc400078efcff */
[----:B0-----:R-:W-:Y:S02]  /*2f40*/  CS2R R26, SRZ ;  /* 0x00000000001a7805 */ /* 0x001fe4000001ff00 */
[----:B------:R-:W-:Y:S01]  /*2f50*/  PRMT R157, RZ, 0x7610, R157 ;  /* 0x00007610ff9d7816 */ /* 0x000fe2000000009d */
[----:B------:R-:W4:Y:S04]  /*2f60*/  @!P3 LDG.E R25, desc[UR8][R14.64] ;  /* 0x000000080e19b981 */ /* 0x000f28000c1e1900 */
[----:B------:R0:W2:Y:S04]  /*2f70*/  @!P2 LDG.E R26, desc[UR8][R20.64] ;  /* 0x00000008141aa981 */ /* 0x0000a8000c1e1900 */
[----:B------:R1:W3:Y:S01]  /*2f80*/  @!P2 LDG.E R27, desc[UR8][R18.64] ;  /* 0x00000008121ba981 */ /* 0x0002e2000c1e1900 */
[----:B0-----:R-:W-:-:S02]  /*2f90*/  PRMT R20, RZ, 0x7610, R20 ;  /* 0x00007610ff147816 */ /* 0x001fc40000000014 */
[----:B------:R-:W-:Y:S02]  /*2fa0*/  PRMT R21, RZ, 0x7610, R21 ;  /* 0x00007610ff157816 */ /* 0x000fe40000000015 */
[----:B-1----:R-:W-:Y:S02]  /*2fb0*/  PRMT R18, RZ, 0x7610, R18 ;  /* 0x00007610ff127816 */ /* 0x002fe40000000012 */
[----:B------:R-:W-:Y:S02]  /*2fc0*/  PRMT R19, RZ, 0x7610, R19 ;  /* 0x00007610ff137816 */ /* 0x000fe40000000013 */
[----:B------:R-:W-:-:S13]  /*2fd0*/  LOP3.LUT P4, RZ, R149, 0x40000, RZ, 0xc0, !PT ;  /* 0x0004000095ff7812 */ /* 0x000fda000788c0ff */
[----:B------:R-:W4:Y:S01]  /*2fe0*/  @!P4 LDG.E R147, desc[UR8][R122.64] ;  /* 0x000000087a93c981 */ /* 0x000f22000c1e1900 */
[----:B------:R-:W-:Y:S02]  /*2ff0*/  PRMT R12, RZ, 0x7610, R12 ;  /* 0x00007610ff0c7816 */ /* 0x000fe4000000000c */
[----:B------:R-:W-:Y:S02]  /*3000*/  PRMT R13, RZ, 0x7610, R13 ;  /* 0x00007610ff0d7816 */ /* 0x000fe4000000000d */
[----:B------:R-:W-:Y:S02]  /*3010*/  MOV R144, RZ ;  /* 0x000000ff00907202 */ /* 0x000fe40000000f00 */
[C---:B--2---:R-:W-:Y:S02]  /*3020*/  @!P2 PRMT R18, R26.reuse, 0x7610, R18 ;  /* 0x000076101a12a816 */ /* 0x044fe40000000012 */
[----:B------:R-:W-:Y:S02]  /*3030*/  @!P2 PRMT R19, R26, 0x7632, R19 ;  /* 0x000076321a13a816 */ /* 0x000fe40000000013 */
[----:B---3--:R-:W-:-:S02]  /*3040*/  @!P2 PRMT R20, R27, 0x7610, R20 ;  /* 0x000076101b14a816 */ /* 0x008fc40000000014 */
[----:B------:R-:W-:Y:S02]  /*3050*/  @!P2 PRMT R21, R27, 0x7632, R21 ;  /* 0x000076321b15a816 */ /* 0x000fe40000000015 */
[----:B------:R-:W-:-:S13]  /*3060*/  LOP3.LUT P2, RZ, R149, 0x80000, RZ, 0xc0, !PT ;  /* 0x0008000095ff7812 */ /* 0x000fda000784c0ff */
[----:B------:R0:W2:Y:S02]  /*3070*/  @!P2 LDG.E R146, desc[UR8][R104.64] ;  /* 0x000000086892a981 */ /* 0x0000a4000c1e1900 */
[----:B0-----:R-:W-:-:S06]  /*3080*/  CS2R R104, SRZ ;  /* 0x0000000000687805 */ /* 0x001fcc000001ff00 */
[----:B------:R-:W3:Y:S01]  /*3090*/  @!P4 LDG.E R105, desc[UR8][R112.64] ;  /* 0x000000087069c981 */ /* 0x000ee2000c1e1900 */
[C---:B------:R-:W-:Y:S02]  /*30a0*/  @!P0 PRMT R12, R22.reuse, 0x7610, R12 ;  /* 0x00007610160c8816 */ /* 0x040fe4000000000c */
[----:B------:R-:W-:Y:S01]  /*30b0*/  @!P0 PRMT R13, R22, 0x7632, R13 ;  /* 0x00007632160d8816 */ /* 0x000fe2000000000d */
[----:B------:R-:W2:Y:S01]  /*30c0*/  @!P2 LDG.E R104, desc[UR8][R114.64] ;  /* 0x000000087268a981 */ /* 0x000ea2000c1e1900 */
[C---:B------:R-:W-:Y:S02]  /*30d0*/  @!P0 PRMT R156, R24.reuse, 0x7610, R156 ;  /* 0x00007610189c8816 */ /* 0x040fe4000000009c */
[----:B------:R-:W-:Y:S02]  /*30e0*/  @!P0 PRMT R157, R24, 0x7632, R157 ;  /* 0x00007632189d8816 */ /* 0x000fe4000000009d */
[----:B------:R-:W-:-:S13]  /*30f0*/  LOP3.LUT P0, RZ, R149, 0x100000, RZ, 0xc0, !PT ;  /* 0x0010000095ff7812 */ /* 0x000fda000780c0ff */
[----:B------:R0:W2:Y:S02]  /*3100*/  @!P0 LDG.E R144, desc[UR8][R96.64] ;  /* 0x0000000860908981 */ /* 0x0000a4000c1e1900 */
[----:B0-----:R-:W-:-:S06]  /*3110*/  MOV R96, RZ ;  /* 0x000000ff00607202 */ /* 0x001fcc0000000f00 */
[----:B------:R-:W2:Y:S01]  /*3120*/  @!P0 LDG.E R96, desc[UR8][R106.64] ;  /* 0x000000086a608981 */ /* 0x000ea2000c1e1900 */
[----:B------:R-:W-:Y:S02]  /*3130*/  MOV R142, RZ ;  /* 0x000000ff008e7202 */ /* 0x000fe40000000f00 */
[----:B------:R-:W-:-:S04]  /*3140*/  LOP3.LUT P6, RZ, R149, 0x20000, RZ, 0xc0, !PT ;  /* 0x0002000095ff7812 */ /* 0x000fc800078cc0ff */
[----:B------:R0:W2:Y:S02]  /*3150*/  @!P1 LDG.E R142, desc[UR8][R140.64] ;  /* 0x000000088c8e9981 */ /* 0x0000a4000c1e1900 */
[----:B0-----:R-:W-:Y:S02]  /*3160*/  MOV R140, RZ ;  /* 0x000000ff008c7202 */ /* 0x001fe40000000f00 */
[----:B------:R-:W-:-:S04]  /*3170*/  LOP3.LUT P5, RZ, R149, 0x10000, RZ, 0xc0, !PT ;  /* 0x0001000095ff7812 */ /* 0x000fc800078ac0ff */
[----:B------:R-:W2:Y:S01]  /*3180*/  @!P1 LDG.E R140, desc[UR8][R98.64] ;  /* 0x00000008628c9981 */ /* 0x000ea2000c1e1900 */
[----:B------:R-:W-:-:S06]  /*3190*/  MOV R122, RZ ;  /* 0x000000ff007a7202 */ /* 0x000fcc0000000f00 */
[----:B------:R0:W2:Y:S01]  /*31a0*/  @!P6 LDG.E R122, desc[UR8][R120.64] ;  /* 0x00000008787ae981 */ /* 0x0000a2000c1e1900 */
[----:B------:R-:W-:Y:S02]  /*31b0*/  PRMT R123, RZ, 0x7610, R123 ;  /* 0x00007610ff7b7816 */ /* 0x000fe4000000007b */
[----:B0-----:R-:W-:-:S06]  /*31c0*/  CS2R R120, SRZ ;  /* 0x0000000000787805 */ /* 0x001fcc000001ff00 */
[----:B------:R0:W2:Y:S04]  /*31d0*/  @!P6 LDG.E R120, desc[UR8][R128.64] ;  /* 0x000000088078e981 */ /* 0x0000a8000c1e1900 */
[----:B------:R1:W2:Y:S01]  /*31e0*/  @!P5 LDG.E R121, desc[UR8][R126.64] ;  /* 0x000000087e79d981 */ /* 0x0002a2000c1e1900 */
[----:B0-----:R-:W-:Y:S02]  /*31f0*/  PRMT R128, RZ, 0x7610, R128 ;  /* 0x00007610ff807816 */ /* 0x001fe40000000080 */
[----:B-1----:R-:W-:Y:S02]  /*3200*/  PRMT R126, RZ, 0x7610, R126 ;  /* 0x00007610ff7e7816 */ /* 0x002fe4000000007e */
[----:B------:R-:W-:Y:S02]  /*3210*/  PRMT R127, RZ, 0x7610, R127 ;  /* 0x00007610ff7f7816 */ /* 0x000fe4000000007f */
[----:B----4-:R-:W-:-:S02]  /*3220*/  @!P4 PRMT R128, R147, 0x7632, R128 ;  /* 0x000076329380c816 */ /* 0x010fc40000000080 */
[----:B------:R-:W-:Y:S02]  /*3230*/  @!P4 PRMT R127, R147, 0x7610, R127 ;  /* 0x00007610937fc816 */ /* 0x000fe4000000007f */
[----:B------:R-:W-:Y:S02]  /*3240*/  LOP3.LUT R148, R148, 0xffffffdf, RZ, 0xc0, !PT ;  /* 0xffffffdf94947812 */ /* 0x000fe400078ec0ff */
[----:B------:R-:W-:Y:S02]  /*3250*/  MOV R129, RZ ;  /* 0x000000ff00817202 */ /* 0x000fe40000000f00 */
[----:B------:R-:W-:Y:S02]  /*3260*/  PRMT R97, RZ, 0x7610, R97 ;  /* 0x00007610ff617816 */ /* 0x000fe40000000061 */
[----:B------:R-:W-:Y:S02]  /*3270*/  PRMT R106, RZ, 0x7610, R106 ;  /* 0x00007610ff6a7816 */ /* 0x000fe4000000006a */
[----:B------:R-:W-:-:S02]  /*3280*/  PRMT R107, RZ, 0x7610, R107 ;  /* 0x00007610ff6b7816 */ /* 0x000fc4000000006b */
[----:B------:R-:W-:Y:S02]  /*3290*/  PRMT R145, RZ, 0x7610, R145 ;  /* 0x00007610ff917816 */ /* 0x000fe40000000091 */
[C---:B---3--:R-:W-:Y:S02]  /*32a0*/  @!P4 PRMT R123, R105.reuse, 0x7610, R123 ;  /* 0x00007610697bc816 */ /* 0x048fe4000000007b */
[----:B------:R-:W-:Y:S02]  /*32b0*/  @!P4 PRMT R126, R105, 0x7632, R126 ;  /* 0x00007632697ec816 */ /* 0x000fe4000000007e */
[----:B------:R-:W-:-:S13]  /*32c0*/  LOP3.LUT P4, RZ, R149, 0x800, RZ, 0xc0, !PT ;  /* 0x0000080095ff7812 */ /* 0x000fda000788c0ff */
[----:B------:R-:W-:Y:S02]  /*32d0*/  @P4 LOP3.LUT R148, R148, 0x20, RZ, 0xfc, !PT ;  /* 0x0000002094944812 */ /* 0x000fe400078efcff */
[----:B------:R-:W-:-:S13]  /*32e0*/  LOP3.LUT P4, RZ, R149, 0x10000, RZ, 0xc0, !PT ;  /* 0x0001000095ff7812 */ /* 0x000fda000788c0ff */
[----:B------:R0:W3:Y:S01]  /*32f0*/  @!P4 LDG.E R129, desc[UR8][R136.64] ;  /* 0x000000088881c981 */ /* 0x0000e2000c1e1900 */
[C---:B--2---:R-:W-:Y:S02]  /*3300*/  @!P0 PRMT R97, R144.reuse, 0x7610, R97 ;  /* 0x0000761090618816 */ /* 0x044fe40000000061 */
[----:B------:R-:W-:Y:S02]  /*3310*/  @!P0 PRMT R106, R144, 0x7632, R106 ;  /* 0x00007632906a8816 */ /* 0x000fe4000000006a */
[C---:B------:R-:W-:Y:S02]  /*3320*/  @!P0 PRMT R107, R96.reuse, 0x7610, R107 ;  /* 0x00007610606b8816 */ /* 0x040fe4000000006b */
[----:B------:R-:W-:Y:S02]  /*3330*/  @!P0 PRMT R145, R96, 0x7632, R145 ;  /* 0x0000763260918816 */ /* 0x000fe40000000091 */
[----:B------:R-:W-:Y:S02]  /*3340*/  LOP3.LUT P0, RZ, R149, 0x8000, RZ, 0xc0, !PT ;  /* 0x0000800095ff7812 */ /* 0x000fe4000780c0ff */
[----:B0-----:R-:W-:-:S11]  /*3350*/  CS2R R136, SRZ ;  /* 0x0000000000887805 */ /* 0x001fd6000001ff00 */
[----:B------:R0:W2:Y:S02]  /*3360*/  @!P0 LDG.E R136, desc[UR8][R134.64] ;  /* 0x0000000886888981 */ /* 0x0000a4000c1e1900 */
[----:B0-----:R-:W-:-:S06]  /*3370*/  MOV R134, RZ ;  /* 0x000000ff00867202 */ /* 0x001fcc0000000f00 */
[----:B------:R0:W4:Y:S01]  /*3380*/  @!P0 LDG.E R134, desc[UR8][R32.64] ;  /* 0x0000000820868981 */ /* 0x000122000c1e1900 */
[----:B------:R-:W-:Y:S02]  /*3390*/  PRMT R98, RZ, 0x7610, R98 ;  /* 0x00007610ff627816 */ /* 0x000fe40000000062 */
[----:B------:R-:W-:Y:S02]  /*33a0*/  PRMT R99, RZ, 0x7610, R99 ;  /* 0x00007610ff637816 */ /* 0x000fe40000000063 */
[----:B------:R-:W-:Y:S02]  /*33b0*/  PRMT R141, RZ, 0x7610, R141 ;  /* 0x00007610ff8d7816 */ /* 0x000fe4000000008d */
[----:B------:R-:W-:Y:S02]  /*33c0*/  PRMT R143, RZ, 0x7610, R143 ;  /* 0x00007610ff8f7816 */ /* 0x000fe4000000008f */
[C---:B------:R-:W-:Y:S02]  /*33d0*/  @!P1 PRMT R98, R142.reuse, 0x7610, R98 ;  /* 0x000076108e629816 */ /* 0x040fe40000000062 */
[----:B------:R-:W-:-:S02]  /*33e0*/  @!P1 PRMT R99, R142, 0x7632, R99 ;  /* 0x000076328e639816 */ /* 0x000fc40000000063 */
[C---:B------:R-:W-:Y:S02]  /*33f0*/  @!P1 PRMT R141, R140.reuse, 0x7610, R141 ;  /* 0x000076108c8d9816 */ /* 0x040fe4000000008d */
[----:B------:R-:W-:Y:S02]  /*3400*/  @!P1 PRMT R143, R140, 0x7632, R143 ;  /* 0x000076328c8f9816 */ /* 0x000fe4000000008f */
[----:B------:R-:W-:Y:S02]  /*3410*/  LOP3.LUT P1, RZ, R149, 0x4000, RZ, 0xc0, !PT ;  /* 0x0000400095ff7812 */ /* 0x000fe4000782c0ff */
[----:B------:R-:W-:Y:S02]  /*3420*/  PRMT R112, RZ, 0x7610, R112 ;  /* 0x00007610ff707816 */ /* 0x000fe40000000070 */
[----:B------:R-:W-:Y:S02]  /*3430*/  PRMT R113, RZ, 0x7610, R113 ;  /* 0x00007610ff717816 */ /* 0x000fe40000000071 */
[----:B------:R-:W-:-:S02]  /*3440*/  PRMT R114, RZ, 0x7610, R114 ;  /* 0x00007610ff727816 */ /* 0x000fc40000000072 */
[----:B------:R-:W-:Y:S02]  /*3450*/  PRMT R115, RZ, 0x7610, R115 ;  /* 0x00007610ff737816 */ /* 0x000fe40000000073 */
[----:B0-----:R-:W-:Y:S02]  /*3460*/  MOV R32, RZ ;  /* 0x000000ff00207202 */ /* 0x001fe40000000f00 */
[C---:B------:R-:W-:Y:S01]  /*3470*/  @!P2 PRMT R112, R146.reuse, 0x7610, R112 ;  /* 0x000076109270a816 */ /* 0x040fe20000000070 */
[----:B------:R0:W4:Y:S01]  /*3480*/  @!P1 LDG.E R137, desc[UR8][R40.64] ;  /* 0x0000000828899981 */ /* 0x000122000c1e1900 */
[----:B------:R-:W-:Y:S02]  /*3490*/  @!P2 PRMT R113, R146, 0x7632, R113 ;  /* 0x000076329271a816 */ /* 0x000fe40000000071 */
[C---:B------:R-:W-:Y:S01]  /*34a0*/  @!P2 PRMT R114, R104.reuse, 0x7610, R114 ;  /* 0x000076106872a816 */ /* 0x040fe20000000072 */
[----:B------:R-:W4:Y:S01]  /*34b0*/  @!P1 LDG.E R32, desc[UR8][R30.64] ;  /* 0x000000081e209981 */ /* 0x000f22000c1e1900 */
[----:B------:R-:W-:-:S02]  /*34c0*/  @!P2 PRMT R115, R104, 0x7632, R115 ;  /* 0x000076326873a816 */ /* 0x000fc40000000073 */
[----:B------:R-:W-:Y:S02]  /*34d0*/  LOP3.LUT P2, RZ, R149, 0x2000, RZ, 0xc0, !PT ;  /* 0x0000200095ff7812 */ /* 0x000fe4000784c0ff */
[----:B0-----:R-:W-:Y:S02]  /*34e0*/  MOV R40, RZ ;  /* 0x000000ff00287202 */ /* 0x001fe40000000f00 */
[----:B------:R-:W-:Y:S02]  /*34f0*/  PRMT R14, RZ, 0x7610, R14 ;  /* 0x00007610ff0e7816 */ /* 0x000fe4000000000e */
[----:B------:R-:W-:Y:S02]  /*3500*/  PRMT R15, RZ, 0x7610, R15 ;  /* 0x00007610ff0f7816 */ /* 0x000fe4000000000f */
[----:B------:R-:W-:Y:S02]  /*3510*/  PRMT R16, RZ, 0x7610, R16 ;  /* 0x00007610ff107816 */ /* 0x000fe40000000010 */
[----:B------:R-:W-:-:S03]  /*3520*/  PRMT R17, RZ, 0x7610, R17 ;  /* 0x00007610ff117816 */ /* 0x000fc60000000011 */
[----:B------:R0:W4:Y:S01]  /*3530*/  @!P2 LDG.E R40, desc[UR8][R38.64] ;  /* 0x000000082628a981 */ /* 0x000122000c1e1900 */
[C---:B------:R-:W-:Y:S02]  /*3540*/  @!P3 PRMT R14, R23.reuse, 0x7610, R14 ;  /* 0x00007610170eb816 */ /* 0x040fe4000000000e */
[----:B------:R-:W-:Y:S02]  /*3550*/  @!P3 PRMT R15, R23, 0x7632, R15 ;  /* 0x00007632170fb816 */ /* 0x000fe4000000000f */
[C---:B------:R-:W-:Y:S02]  /*3560*/  @!P3 PRMT R16, R25.reuse, 0x7610, R16 ;  /* 0x000076101910b816 */ /* 0x040fe40000000010 */
[----:B0-----:R-:W-:Y:S02]  /*3570*/  CS2R R38, SRZ ;  /* 0x0000000000267805 */ /* 0x001fe4000001ff00 */
[----:B------:R-:W-:Y:S02]  /*3580*/  @!P3 PRMT R17, R25, 0x7632, R17 ;  /* 0x000076321911b816 */ /* 0x000fe40000000011 */
[----:B------:R-:W-:-:S02]  /*3590*/  LOP3.LUT P3, RZ, R149, 0x1000, RZ, 0xc0, !PT ;  /* 0x0000100095ff7812 */ /* 0x000fc4000786c0ff */
[----:B------:R0:W4:Y:S01]  /*35a0*/  @!P2 LDG.E R38, desc[UR8][R48.64] ;  /* 0x000000083026a981 */ /* 0x000122000c1e1900 */
[----:B------:R-:W-:Y:S02]  /*35b0*/  LOP3.LUT R148, R148, 0xffffffef, RZ, 0xc0, !PT ;  /* 0xffffffef94947812 */ /* 0x000fe400078ec0ff */
[----:B------:R-:W-:Y:S02]  /*35c0*/  PRMT R41, RZ, 0x7610, R41 ;  /* 0x00007610ff297816 */ /* 0x000fe40000000029 */
[----:B------:R-:W-:-:S06]  /*35d0*/  @P2 LOP3.LUT R148, R148, 0x10, RZ, 0xfc, !PT ;  /* 0x0000001094942812 */ /* 0x000fcc00078efcff */
[----:B------:R1:W4:Y:S01]  /*35e0*/  @!P3 LDG.E R39, desc[UR8][R46.64] ;  /* 0x000000082e27b981 */ /* 0x000322000c1e1900 */
[----:B0-----:R-:W-:Y:S02]  /*35f0*/  PRMT R48, RZ, 0x7610, R48 ;  /* 0x00007610ff307816 */ /* 0x001fe40000000030 */
[----:B------:R-:W-:Y:S02]  /*3600*/  MOV R49, RZ ;  /* 0x000000ff00317202 */ /* 0x000fe40000000f00 */
[----:B------:R-:W-:-:S04]  /*3610*/  @!P4 PRMT R41, R121, 0x7610, R41 ;  /* 0x000076107929c816 */ /* 0x000fc80000000029 */
[----:B------:R0:W4:Y:S01]  /*3620*/  @!P3 LDG.E R49, desc[UR8][R56.64] ;  /* 0x000000083831b981 */ /* 0x000122000c1e1900 */
[----:B-1----:R-:W-:Y:S02]  /*3630*/  PRMT R46, RZ, 0x7610, R46 ;  /* 0x00007610ff2e7816 */ /* 0x002fe4000000002e */
[----:B------:R-:W-:Y:S02]  /*3640*/  PRMT R47, RZ, 0x7610, R47 ;  /* 0x00007610ff2f7816 */ /* 0x000fe4000000002f */
[----:B------:R-:W-:Y:S02]  /*3650*/  @!P4 PRMT R46, R121, 0x7632, R46 ;  /* 0x00007632792ec816 */ /* 0x000fe4000000002e */
[----:B0-----:R-:W-:Y:S02]  /*3660*/  MOV R56, RZ ;  /* 0x000000ff00387202 */ /* 0x001fe40000000f00 */
[----:B------:R-:W-:Y:S02]  /*3670*/  LOP3.LUT P5, RZ, R149, 0x400, RZ, 0xc0, !PT ;  /* 0x0000040095ff7812 */ /* 0x000fe400078ac0ff */
[----:B------:R-:W-:-:S02]  /*3680*/  PRMT R30, RZ, 0x7610, R30 ;  /* 0x00007610ff1e7816 */ /* 0x000fc4000000001e */
[----:B------:R-:W-:Y:S02]  /*3690*/  PRMT R31, RZ, 0x7610, R31 ;  /* 0x00007610ff1f7816 */ /* 0x000fe4000000001f */
[----:B------:R-:W-:Y:S02]  /*36a0*/  PRMT R33, RZ, 0x7610, R33 ;  /* 0x00007610ff217816 */ /* 0x000fe40000000021 */
[----:B------:R-:W-:Y:S02]  /*36b0*/  PRMT R135, RZ, 0x7610, R135 ;  /* 0x00007610ff877816 */ /* 0x000fe40000000087 */
[C---:B------:R-:W-:Y:S02]  /*36c0*/  @!P6 PRMT R30, R122.reuse, 0x7610, R30 ;  /* 0x000076107a1ee816 */ /* 0x040fe4000000001e */
[----:B------:R-:W-:Y:S02]  /*36d0*/  @!P6 PRMT R31, R122, 0x7632, R31 ;  /* 0x000076327a1fe816 */ /* 0x000fe4000000001f */
[----:B------:R-:W-:-:S02]  /*36e0*/  @!P6 PRMT R33, R120, 0x7610, R33 ;  /* 0x000076107821e816 */ /* 0x000fc40000000021 */
[----:B------:R-:W-:Y:S02]  /*36f0*/  @!P6 PRMT R135, R120, 0x7632, R135 ;  /* 0x000076327887e816 */ /* 0x000fe40000000087 */
[C---:B------:R-:W-:Y:S02]  /*3700*/  LOP3.LUT P6, RZ, R149.reuse, 0x200, RZ, 0xc0, !PT ;  /* 0x0000020095ff7812 */ /* 0x040fe400078cc0ff */
[----:B------:R-:W-:Y:S01]  /*3710*/  LOP3.LUT P2, RZ, R149, 0x100, RZ, 0xc0, !PT ;  /* 0x0000010095ff7812 */ /* 0x000fe2000784c0ff */
[----:B------:R0:W-:Y:S01]  /*3720*/  STL [R1+0x90], R24 ;  /* 0x0000901801007387 */ /* 0x0001e20000100800 */
[----:B------:R-:W-:Y:S02]  /*3730*/  PRMT R57, RZ, 0x7610, R57 ;  /* 0x00007610ff397816 */ /* 0x000fe40000000039 */
[----:B0-----:R-:W-:Y:S01]  /*3740*/  MOV R24, RZ ;  /* 0x000000ff00187202 */ /* 0x001fe20000000f00 */
[----:B------:R0:W-:Y:S02]  /*3750*/  STL [R1+0x94], R25 ;  /* 0x0000941901007387 */ /* 0x0001e40000100800 */
[----:B0-----:R-:W-:-:S02]  /*3760*/  MOV R25, RZ ;  /* 0x000000ff00197202 */ /* 0x001fc40000000f00 */
[C---:B---3--:R-:W-:Y:S02]  /*3770*/  @!P4 PRMT R47, R129.reuse, 0x7610, R47 ;  /* 0x00007610812fc816 */ /* 0x048fe4000000002f */
[----:B------:R-:W-:Y:S02]  /*3780*/  @!P4 PRMT R48, R129, 0x7632, R48 ;  /* 0x000076328130c816 */ /* 0x000fe40000000030 */
[----:B------:R-:W-:-:S13]  /*3790*/  LOP3.LUT P4, RZ, R148, 0x20, RZ, 0xc0, !PT ;  /* 0x0000002094ff7812 */ /* 0x000fda000788c0ff */
[----:B------:R0:W3:Y:S02]  /*37a0*/  @!P4 LDG.E R56, desc[UR8][R54.64] ;  /* 0x000000083638c981 */ /* 0x0000e4000c1e1900 */
[----:B0-----:R-:W-:-:S06]  /*37b0*/  CS2R R54, SRZ ;  /* 0x0000000000367805 */ /* 0x001fcc000001ff00 */
[----:B------:R-:W3:Y:S04]  /*37c0*/  @!P4 LDG.E R54, desc[UR8][R60.64] ;  /* 0x000000083c36c981 */ /* 0x000ee8000c1e1900 */
[----:B------:R0:W3:Y:S02]  /*37d0*/  @!P5 LDG.E R55, desc[UR8][R64.64] ;  /* 0x000000084037d981 */ /* 0x0000e4000c1e1900 */
[----:B0-----:R-:W-:-:S06]  /*37e0*/  MOV R65, RZ ;  /* 0x000000ff00417202 */ /* 0x001fcc0000000f00 */
[----:B------:R0:W3:Y:S02]  /*37f0*/  @!P5 LDG.E R65, desc[UR8][R76.64] ;  /* 0x000000084c41d981 */ /* 0x0000e4000c1e1900 */
[----:B0-----:R-:W-:-:S06]  /*3800*/  CS2R R76, SRZ ;  /* 0x00000000004c7805 */ /* 0x001fcc000001ff00 */
[----:B------:R0:W3:Y:S01]  /*3810*/  @!P6 LDG.E R76, desc[UR8][R58.64] ;  /* 0x000000083a4ce981 */ /* 0x0000e2000c1e1900 */
[----:B------:R-:W-:-:S03]  /*3820*/  LOP3.LUT R148, R148, 0xfffffff7, RZ, 0xc0, !PT ;  /* 0xfffffff794947812 */ /* 0x000fc600078ec0ff */
[----:B------:R1:W3:Y:S01]  /*3830*/  @!P2 LDG.E R77, desc[UR8][R70.64] ;  /* 0x00000008464da981 */ /* 0x0002e2000c1e1900 */
[----:B0-----:R-:W-:-:S06]  /*3840*/  CS2R R58, SRZ ;  /* 0x00000000003a7805 */ /* 0x001fcc000001ff00 */
[----:B------:R-:W3:Y:S01]  /*3850*/  @!P6 LDG.E R58, desc[UR8][R62.64] ;  /* 0x000000083e3ae981 */ /* 0x000ee2000c1e1900 */
[----:B------:R-:W-:Y:S02]  /*3860*/  @P3 LOP3.LUT R148, R148, 0x8, RZ, 0xfc, !PT ;  /* 0x0000000894943812 */ /* 0x000fe400078efcff */
[----:B------:R-:W-:Y:S01]  /*3870*/  LOP3.LUT P3, RZ, R149, 0x80, RZ, 0xc0, !PT ;  /* 0x0000008095ff7812 */ /* 0x000fe2000786c0ff */
[----:B------:R-:W3:Y:S01]  /*3880*/  @!P2 LDG.E R59, desc[UR8][R68.64] ;  /* 0x00000008443ba981 */ /* 0x000ee2000c1e1900 */
[----:B-1----:R-:W-:Y:S02]  /*3890*/  MOV R70, RZ ;  /* 0x000000ff00467202 */ /* 0x002fe40000000f00 */
[----:B------:R-:W-:Y:S02]  /*38a0*/  PRMT R60, RZ, 0x7610, R60 ;  /* 0x00007610ff3c7816 */ /* 0x000fe4000000003c */
[----:B------:R-:W-:Y:S02]  /*38b0*/  PRMT R61, RZ, 0x7610, R61 ;  /* 0x00007610ff3d7816 */ /* 0x000fe4000000003d */
[----:B------:R-:W-:-:S02]  /*38c0*/  PRMT R64, RZ, 0x7610, R64 ;  /* 0x00007610ff407816 */ /* 0x000fc40000000040 */
[C---:B--2---:R-:W-:Y:S02]  /*38d0*/  @!P0 PRMT R57, R136.reuse, 0x7610, R57 ;  /* 0x0000761088398816 */ /* 0x044fe40000000039 */
[----:B------:R-:W-:Y:S01]  /*38e0*/  @!P0 PRMT R60, R136, 0x7632, R60 ;  /* 0x00007632883c8816 */ /* 0x000fe2000000003c */
[----:B------:R-:W2:Y:S01]  /*38f0*/  @!P3 LDG.E R70, desc[UR8][R78.64] ;  /* 0x000000084e46b981 */ /* 0x000ea2000c1e1900 */
[C---:B----4-:R-:W-:Y:S02]  /*3900*/  @!P0 PRMT R61, R134.reuse, 0x7610, R61 ;  /* 0x00007610863d8816 */ /* 0x050fe4000000003d */
[----:B------:R-:W-:Y:S01]  /*3910*/  @!P0 PRMT R64, R134, 0x7632, R64 ;  /* 0x0000763286408816 */ /* 0x000fe20000000040 */
[----:B------:R0:W4:Y:S01]  /*3920*/  @!P3 LDG.E R24, desc[UR8][R86.64] ;  /* 0x000000085618b981 */ /* 0x000122000c1e1900 */
[----:B------:R-:W-:Y:S02]  /*3930*/  LOP3.LUT P0, RZ, R149, 0x40, RZ, 0xc0, !PT ;  /* 0x0000004095ff7812 */ /* 0x000fe4000780c0ff */
[----:B0-----:R-:W-:-:S11]  /*3940*/  MOV R86, RZ ;  /* 0x000000ff00567202 */ /* 0x001fd60000000f00 */
[----:B------:R0:W4:Y:S04]  /*3950*/  @!P0 LDG.E R25, desc[UR8][R52.64] ;  /* 0x0000000834198981 */ /* 0x000128000c1e1900 */
[----:B------:R-:W4:Y:S01]  /*3960*/  @!P0 LDG.E R86, desc[UR8][R66.64] ;  /* 0x0000000842568981 */ /* 0x000f22000c1e1900 */
[----:B------:R-:W-:Y:S02]  /*3970*/  PRMT R62, RZ, 0x7610, R62 ;  /* 0x00007610ff3e7816 */ /* 0x000fe4000000003e */
[----:B------:R-:W-:Y:S02]  /*3980*/  PRMT R63, RZ, 0x7610, R63 ;  /* 0x00007610ff3f7816 */ /* 0x000fe4000000003f */
[----:B------:R-:W-:Y:S02]  /*3990*/  PRMT R68, RZ, 0x7610, R68 ;  /* 0x00007610ff447816 */ /* 0x000fe40000000044 */
[----:B------:R-:W-:-:S02]  /*39a0*/  PRMT R69, RZ, 0x7610, R69 ;  /* 0x00007610ff457816 */ /* 0x000fc40000000045 */
[C---:B------:R-:W-:Y:S02]  /*39b0*/  @!P1 PRMT R62, R32.reuse, 0x7610, R62 ;  /* 0x00007610203e9816 */ /* 0x040fe4000000003e */
[----:B------:R-:W-:Y:S02]  /*39c0*/  @!P1 PRMT R63, R32, 0x7632, R63 ;  /* 0x00007632203f9816 */ /* 0x000fe4000000003f */
[C---:B------:R-:W-:Y:S02]  /*39d0*/  @!P1 PRMT R68, R137.reuse, 0x7610, R68 ;  /* 0x0000761089449816 */ /* 0x040fe40000000044 */
[----:B------:R-:W-:Y:S02]  /*39e0*/  @!P1 PRMT R69, R137, 0x7632, R69 ;  /* 0x0000763289459816 */ /* 0x000fe40000000045 */
[----:B------:R-:W-:Y:S02]  /*39f0*/  LOP3.LUT P1, RZ, R149, 0x20, RZ, 0xc0, !PT ;  /* 0x0000002095ff7812 */ /* 0x000fe4000782c0ff */
[----:B------:R-:W-:-:S02]  /*3a00*/  LOP3.LUT P2, RZ, R148, 0x10, RZ, 0xc0, !PT ;  /* 0x0000001094ff7812 */ /* 0x000fc4000784c0ff */
[----:B0-----:R-:W-:Y:S02]  /*3a10*/  MOV R52, RZ ;  /* 0x000000ff00347202 */ /* 0x001fe40000000f00 */
[----:B------:R-:W-:Y:S01]  /*3a20*/  MOV R151, RZ ;  /* 0x000000ff00977202 */ /* 0x000fe20000000f00 */
[----:B------:R0:W-:Y:S01]  /*3a30*/  STL [R1+0x10], R22 ;  /* 0x0000101601007387 */ /* 0x0001e20000100800 */
[----:B------:R-:W-:Y:S02]  /*3a40*/  PRMT R79, RZ, 0x7610, R79 ;  /* 0x00007610ff4f7816 */ /* 0x000fe4000000004f */
[----:B------:R-:W-:Y:S02]  /*3a50*/  PRMT R78, RZ, 0x7610, R78 ;  /* 0x00007610ff4e7816 */ /* 0x000fe4000000004e */
[----:B------:R-:W-:Y:S01]  /*3a60*/  PRMT R71, RZ, 0x7610, R71 ;  /* 0x00007610ff477816 */ /* 0x000fe20000000047 */
[----:B------:R-:W4:Y:S04]  /*3a70*/  @!P1 LDG.E R52, desc[UR8][R50.64] ;  /* 0x0000000832349981 */ /* 0x000f28000c1e1900 */
[----:B------:R1:W4:Y:S01]  /*3a80*/  @!P1 LDG.E R151, desc[UR8][R44.64] ;  /* 0x000000082c979981 */ /* 0x000322000c1e1900 */
[----:B0-----:R-:W-:-:S02]  /*3a90*/  PRMT R22, RZ, 0x7610, R22 ;  /* 0x00007610ff167816 */ /* 0x001fc40000000016 */
[C---:B------:R-:W-:Y:S02]  /*3aa0*/  @!P2 PRMT R79, R40.reuse, 0x7610, R79 ;  /* 0x00007610284fa816 */ /* 0x040fe4000000004f */
[----:B------:R-:W-:Y:S02]  /*3ab0*/  @!P2 PRMT R78, R40, 0x7632, R78 ;  /* 0x00007632284ea816 */ /* 0x000fe4000000004e */
[C---:B------:R-:W-:Y:S02]  /*3ac0*/  @!P2 PRMT R71, R38.reuse, 0x7610, R71 ;  /* 0x000076102647a816 */ /* 0x040fe40000000047 */
[----:B------:R-:W-:Y:S02]  /*3ad0*/  @!P2 PRMT R22, R38, 0x7632, R22 ;  /* 0x000076322616a816 */ /* 0x000fe40000000016 */
[----:B------:R-:W-:Y:S01]  /*3ae0*/  LOP3.LUT P2, RZ, R149, 0x10, RZ, 0xc0, !PT ;  /* 0x0000001095ff7812 */ /* 0x000fe2000784c0ff */
[----:B------:R0:W-:Y:S01]  /*3af0*/  STL [R1+0x9c], R140 ;  /* 0x00009c8c01007387 */ /* 0x0001e20000100800 */
[----:B------:R-:W-:-:S02]  /*3b00*/  LOP3.LUT P3, RZ, R148, 0x8, RZ, 0xc0, !PT ;  /* 0x0000000894ff7812 */ /* 0x000fc4000786c0ff */
[----:B-1----:R-:W-:Y:S01]  /*3b10*/  MOV R44, RZ ;  /* 0x000000ff002c7202 */ /* 0x002fe20000000f00 */
[----:B------:R1:W-:Y:S01]  /*3b20*/  STL [R1+0x14], R23 ;  /* 0x0000141701007387 */ /* 0x0003e20000100800 */
[----:B0-----:R-:W-:-:S07]  /*3b30*/  MOV R140, RZ ;  /* 0x000000ff008c7202 */ /* 0x001fce0000000f00 */
[----:B------:R-:W4:Y:S01]  /*3b40*/  @!P2 LDG.E R44, desc[UR8][R42.64] ;  /* 0x000000082a2ca981 */ /* 0x000f22000c1e1900 */
[----:B------:R-:W-:Y:S02]  /*3b50*/  PRMT R66, RZ, 0x7610, R66 ;  /* 0x00007610ff427816 */ /* 0x000fe40000000042 */
[----:B-1----:R-:W-:Y:S01]  /*3b60*/  PRMT R23, RZ, 0x7610, R23 ;  /* 0x00007610ff177816 */ /* 0x002fe20000000017 */
[----:B------:R0:W4:Y:S01]  /*3b70*/  @!P2 LDG.E R140, desc[UR8][R36.64] ;  /* 0x00000008248ca981 */ /* 0x000122000c1e1900 */
[----:B------:R-:W-:Y:S02]  /*3b80*/  PRMT R67, RZ, 0x7610, R67 ;  /* 0x00007610ff437816 */ /* 0x000fe40000000043 */
[----:B------:R-:W-:Y:S02]  /*3b90*/  PRMT R87, RZ, 0x7610, R87 ;  /* 0x00007610ff577816 */ /* 0x000fe40000000057 */
[C---:B------:R-:W-:Y:S02]  /*3ba0*/  @!P3 PRMT R23, R39.reuse, 0x7610, R23 ;  /* 0x000076102717b816 */ /* 0x040fe40000000017 */
[----:B------:R-:W-:-:S02]  /*3bb0*/  @!P3 PRMT R66, R39, 0x7632, R66 ;  /* 0x000076322742b816 */ /* 0x000fc40000000042 */
[C---:B------:R-:W-:Y:S02]  /*3bc0*/  @!P3 PRMT R67, R49.reuse, 0x7610, R67 ;  /* 0x000076103143b816 */ /* 0x040fe40000000043 */
[----:B------:R-:W-:Y:S02]  /*3bd0*/  @!P3 PRMT R87, R49, 0x7632, R87 ;  /* 0x000076323157b816 */ /* 0x000fe40000000057 */
[----:B------:R-:W-:Y:S01]  /*3be0*/  LOP3.LUT P3, RZ, R149, 0x8, RZ, 0xc0, !PT ;  /* 0x0000000895ff7812 */ /* 0x000fe2000786c0ff */
[----:B------:R1:W-:Y:S01]  /*3bf0*/  STL [R1+0xa0], R96 ;  /* 0x0000a06001007387 */ /* 0x0003e20000100800 */
[----:B0-----:R-:W-:Y:S02]  /*3c00*/  MOV R36, RZ ;  /* 0x000000ff00247202 */ /* 0x001fe40000000f00 */
[----:B------:R-:W-:Y:S02]  /*3c10*/  PRMT R50, RZ, 0x7610, R50 ;  /* 0x00007610ff327816 */ /* 0x000fe40000000032 */
[----:B-1----:R-:W-:-:S07]  /*3c20*/  MOV R96, RZ ;  /* 0x000000ff00607202 */ /* 0x002fce0000000f00 */
[----:B------:R0:W4:Y:S01]  /*3c30*/  @!P3 LDG.E R36, desc[UR8][R34.64] ;  /* 0x000000082224b981 */ /* 0x000122000c1e1900 */
[----:B------:R-:W-:Y:S02]  /*3c40*/  PRMT R51, RZ, 0x7610, R51 ;  /* 0x00007610ff337816 */ /* 0x000fe40000000033 */
[----:B------:R-:W-:Y:S01]  /*3c50*/  PRMT R53, RZ, 0x7610, R53 ;  /* 0x00007610ff357816 */ /* 0x000fe20000000035 */
[----:B------:R-:W4:Y:S01]  /*3c60*/  @!P3 LDG.E R96, desc[UR8][R28.64] ;  /* 0x000000081c60b981 */ /* 0x000f22000c1e1900 */
[----:B------:R-:W-:Y:S02]  /*3c70*/  PRMT R150, RZ, 0x7610, R150 ;  /* 0x00007610ff967816 */ /* 0x000fe40000000096 */
[----:B------:R-:W-:Y:S01]  /*3c80*/  MOV R154, RZ ;  /* 0x000000ff009a7202 */ /* 0x000fe20000000f00 */
[----:B------:R1:W-:Y:S01]  /*3c90*/  STL [R1+0xa4], R104 ;  /* 0x0000a46801007387 */ /* 0x0003e20000100800 */
[----:B------:R-:W-:Y:S01]  /*3ca0*/  PRMT R42, RZ, 0x7610, R42 ;  /* 0x00007610ff2a7816 */ /* 0x000fe2000000002a */
[----:B0-----:R-:W0:Y:S01]  /*3cb0*/  LDC.64 R34, c[0x0][0x3a8] ;  /* 0x0000ea00ff227b82 */ /* 0x001e220000000a00 */
[----:B------:R-:W-:Y:S01]  /*3cc0*/  PRMT R43, RZ, 0x7610, R43 ;  /* 0x00007610ff2b7816 */ /* 0x000fe2000000002b */
[----:B------:R1:W-:Y:S02]  /*3cd0*/  STL [R1+0x1c], R142 ;  /* 0x00001c8e01007387 */ /* 0x0003e40000100800 */
[----:B-1----:R-:W-:-:S02]  /*3ce0*/  MOV R104, RZ ;  /* 0x000000ff00687202 */ /* 0x002fc40000000f00 */
[----:B------:R-:W-:Y:S02]  /*3cf0*/  PRMT R45, RZ, 0x7610, R45 ;  /* 0x00007610ff2d7816 */ /* 0x000fe4000000002d */
[----:B------:R-:W-:Y:S01]  /*3d00*/  PRMT R142, RZ, 0x7610, R142 ;  /* 0x00007610ff8e7816 */ /* 0x000fe2000000008e */
[----:B------:R1:W-:Y:S01]  /*3d10*/  STL [R1+0xa8], R147 ;  /* 0x0000a89301007387 */ /* 0x0003e20000100800 */
[----:B------:R-:W-:Y:S02]  /*3d20*/  PRMT R37, RZ, 0x7610, R37 ;  /* 0x00007610ff257816 */ /* 0x000fe40000000025 */
[----:B------:R-:W-:Y:S01]  /*3d30*/  PRMT R152, RZ, 0x7610, R152 ;  /* 0x00007610ff987816 */ /* 0x000fe20000000098 */
[----:B------:R1:W-:Y:S02]  /*3d40*/  STL [R1+0x20], R144 ;  /* 0x0000209001007387 */ /* 0x0003e40000100800 */
[----:B-1----:R-:W-:Y:S02]  /*3d50*/  MOV R147, RZ ;  /* 0x000000ff00937202 */ /* 0x002fe40000000f00 */
[----:B------:R-:W-:-:S02]  /*3d60*/  PRMT R153, RZ, 0x7610, R153 ;  /* 0x00007610ff997816 */ /* 0x000fc40000000099 */
[----:B------:R-:W-:Y:S02]  /*3d70*/  PRMT R144, RZ, 0x7610, R144 ;  /* 0x00007610ff907816 */ /* 0x000fe40000000090 */
[----:B------:R-:W-:Y:S01]  /*3d80*/  LOP3.LUT R148, R148, 0xfffffffd, RZ, 0xc0, !PT ;  /* 0xfffffffd94947812 */ /* 0x000fe200078ec0ff */
[----:B------:R1:W-:Y:S03]  /*3d90*/  STL [R1+0xac], R120 ;  /* 0x0000ac7801007387 */ /* 0x0003e60000100800 */
[----:B------:R-:W-:Y:S02]  /*3da0*/  @P0 LOP3.LUT R148, R148, 0x2, RZ, 0xfc, !PT ;  /* 0x0000000294940812 */ /* 0x000fe400078efcff */
[----:B------:R-:W-:Y:S02]  /*3db0*/  LOP3.LUT P0, RZ, R149, 0x80, RZ, 0xc0, !PT ;  /* 0x0000008095ff7812 */ /* 0x000fe4000780c0ff */
[----:B-1----:R-:W-:-:S02]  /*3dc0*/  MOV R120, RZ ;  /* 0x000000ff00787202 */ /* 0x002fc40000000f00 */
[----:B------:R-:W-:Y:S02]  /*3dd0*/  LOP3.LUT R148, R148, 0xfffffffb, RZ, 0xc0, !PT ;  /* 0xfffffffb94947812 */ /* 0x000fe400078ec0ff */
[C---:B---3--:R-:W-:Y:S02]  /*3de0*/  @!P4 PRMT R50, R56.reuse, 0x7610, R50 ;  /* 0x000076103832c816 */ /* 0x048fe40000000032 */
[----:B------:R-:W-:Y:S02]  /*3df0*/  @!P4 PRMT R51, R56, 0x7632, R51 ;  /* 0x000076323833c816 */ /* 0x000fe40000000033 */
[C---:B------:R-:W-:Y:S02]  /*3e00*/  @!P4 PRMT R53, R54.reuse, 0x7610, R53 ;  /* 0x000076103635c816 */ /* 0x040fe40000000035 */
[----:B------:R-:W-:Y:S02]  /*3e10*/  @!P4 PRMT R150, R54, 0x7632, R150 ;  /* 0x000076323696c816 */ /* 0x000fe40000000096 */
[----:B------:R-:W-:-:S02]  /*3e20*/  LOP3.LUT P4, RZ, R149, 0x4, RZ, 0xc0, !PT ;  /* 0x0000000495ff7812 */ /* 0x000fc4000788c0ff */
[C---:B------:R-:W-:Y:S02]  /*3e30*/  @!P5 PRMT R42, R55.reuse, 0x7610, R42 ;  /* 0x00007610372ad816 */ /* 0x040fe4000000002a */
[----:B------:R-:W-:-:S09]  /*3e40*/  @!P5 PRMT R43, R55, 0x7632, R43 ;  /* 0x00007632372bd816 */ /* 0x000fd2000000002b */
[----:B------:R-:W3:Y:S04]  /*3e50*/  @!P4 LDG.E R154, desc[UR8][R138.64] ;  /* 0x000000088a9ac981 */ /* 0x000ee8000c1e1900 */
[----:B------:R1:W3:Y:S01]  /*3e60*/  @!P4 LDG.E R104, desc[UR8][R132.64] ;  /* 0x000000088468c981 */ /* 0x0002e2000c1e1900 */
[C---:B------:R-:W-:Y:S02]  /*3e70*/  @!P5 PRMT R45, R65.reuse, 0x7610, R45 ;  /* 0x00007610412dd816 */ /* 0x040fe4000000002d */
[----:B------:R-:W-:Y:S02]  /*3e80*/  @!P5 PRMT R142, R65, 0x7632, R142 ;  /* 0x00007632418ed816 */ /* 0x000fe4000000008e */
[----:B------:R-:W-:Y:S02]  /*3e90*/  LOP3.LUT P5, RZ, R149, 0x2, RZ, 0xc0, !PT ;  /* 0x0000000295ff7812 */ /* 0x000fe400078ac0ff */
[----:B-1----:R-:W-:-:S11]  /*3ea0*/  MOV R132, RZ ;  /* 0x000000ff00847202 */ /* 0x002fd60000000f00 */
[----:B------:R-:W3:Y:S04]  /*3eb0*/  @!P5 LDG.E R132, desc[UR8][R130.64] ;  /* 0x000000088284d981 */ /* 0x000ee8000c1e1900 */
[----:B------:R1:W3:Y:S01]  /*3ec0*/  @!P5 LDG.E R147, desc[UR8][R124.64] ;  /* 0x000000087c93d981 */ /* 0x0002e2000c1e1900 */
[C---:B------:R-:W-:Y:S02]  /*3ed0*/  @!P6 PRMT R37, R76.reuse, 0x7610, R37 ;  /* 0x000076104c25e816 */ /* 0x040fe40000000025 */
[----:B------:R-:W-:Y:S02]  /*3ee0*/  @!P6 PRMT R144, R76, 0x7632, R144 ;  /* 0x000076324c90e816 */ /* 0x000fe40000000090 */
[C---:B------:R-:W-:Y:S02]  /*3ef0*/  @!P6 PRMT R152, R58.reuse, 0x7610, R152 ;  /* 0x000076103a98e816 */ /* 0x040fe40000000098 */
[----:B------:R-:W-:-:S02]  /*3f00*/  @!P6 PRMT R153, R58, 0x7632, R153 ;  /* 0x000076323a99e816 */ /* 0x000fc40000000099 */
[----:B------:R-:W-:Y:S02]  /*3f10*/  LOP3.LUT P6, RZ, R149, 0x1, RZ, 0xc0, !PT ;  /* 0x0000000195ff7812 */ /* 0x000fe400078cc0ff */
[----:B-1----:R-:W-:Y:S01]  /*3f20*/  MOV R124, RZ ;  /* 0x000000ff007c7202 */ /* 0x002fe20000000f00 */
[----:B------:R1:W-:Y:S01]  /*3f30*/  STL [R1+0x28], R105 ;  /* 0x0000286901007387 */ /* 0x0003e20000100800 */
[----:B------:R-:W-:Y:S02]  /*3f40*/  PRMT R130, RZ, 0x7610, R130 ;  /* 0x00007610ff827816 */ /* 0x000fe40000000082 */
[----:B------:R-:W-:Y:S02]  /*3f50*/  PRMT R131, RZ, 0x7610, R131 ;  /* 0x00007610ff837816 */ /* 0x000fe40000000083 */
[----:B------:R-:W-:-:S05]  /*3f60*/  PRMT R133, RZ, 0x7610, R133 ;  /* 0x00007610ff857816 */ /* 0x000fca0000000085 */
[----:B------:R0:W3:Y:S04]  /*3f70*/  @!P6 LDG.E R124, desc[UR8][R118.64] ;  /* 0x00000008767ce981 */ /* 0x0000e8000c1e1900 */
[----:B------:R0:W3:Y:S01]  /*3f80*/  @!P6 LDG.E R120, desc[UR8][R116.64] ;  /* 0x000000087478e981 */ /* 0x0000e2000c1e1900 */
[----:B-1----:R-:W-:Y:S02]  /*3f90*/  PRMT R105, RZ, 0x7610, R105 ;  /* 0x00007610ff697816 */ /* 0x002fe40000000069 */
[----:B------:R-:W-:Y:S02]  /*3fa0*/  @P1 LOP3.LUT R148, R148, 0x4, RZ, 0xfc, !PT ;  /* 0x0000000494941812 */ /* 0x000fe400078efcff */
[C---:B--2---:R-:W-:Y:S02]  /*3fb0*/  @!P0 PRMT R105, R70.reuse, 0x7610, R105 ;  /* 0x0000761046698816 */ /* 0x044fe40000000069 */
[----:B------:R-:W-:-:S02]  /*3fc0*/  @!P0 PRMT R130, R70, 0x7632, R130 ;  /* 0x0000763246828816 */ /* 0x000fc40000000082 */
[C---:B----4-:R-:W-:Y:S02]  /*3fd0*/  @!P0 PRMT R131, R24.reuse, 0x7610, R131 ;  /* 0x0000761018838816 */ /* 0x050fe40000000083 */
[----:B------:R-:W-:Y:S02]  /*3fe0*/  @!P0 PRMT R133, R24, 0x7632, R133 ;  /* 0x0000763218858816 */ /* 0x000fe40000000085 */
[----:B------:R-:W-:Y:S01]  /*3ff0*/  LOP3.LUT P0, RZ, R148, 0x2, RZ, 0xc0, !PT ;  /* 0x0000000294ff7812 */ /* 0x000fe2000780c0ff */
[----:B------:R1:W-:Y:S01]  /*4000*/  STL [R1+0x2c], R122 ;  /* 0x00002c7a01007387 */ /* 0x0003e20000100800 */
[----:B0-----:R-:W-:Y:S02]  /*4010*/  PRMT R118, RZ, 0x7610, R118 ;  /* 0x00007610ff767816 */ /* 0x001fe40000000076 */
[----:B------:R-:W-:Y:S02]  /*4020*/  PRMT R119, RZ, 0x7610, R119 ;  /* 0x00007610ff777816 */ /* 0x000fe40000000077 */
[----:B------:R-:W-:-:S02]  /*4030*/  PRMT R125, RZ, 0x7610, R125 ;  /* 0x00007610ff7d7816 */ /* 0x000fc4000000007d */
[----:B-1----:R-:W-:-:S05]  /*4040*/  PRMT R122, RZ, 0x7610, R122 ;  /* 0x00007610ff7a7816 */ /* 0x002fca000000007a */
[C---:B------:R-:W-:Y:S02]  /*4050*/  @!P0 PRMT R118, R86.reuse, 0x7610, R118 ;  /* 0x0000761056768816 */ /* 0x040fe40000000076 */
[----:B------:R-:W-:Y:S02]  /*4060*/  @!P0 PRMT R119, R86, 0x7632, R119 ;  /* 0x0000763256778816 */ /* 0x000fe40000000077 */
[C---:B------:R-:W-:Y:S02]  /*4070*/  @!P0 PRMT R122, R25.reuse, 0x7610, R122 ;  /* 0x00007610197a8816 */ /* 0x040fe4000000007a */
[----:B------:R-:W-:Y:S02]  /*4080*/  @!P0 PRMT R125, R25, 0x7632, R125 ;  /* 0x00007632197d8816 */ /* 0x000fe4000000007d */
[----:B------:R-:W-:Y:S01]  /*4090*/  LOP3.LUT P0, RZ, R148, 0x1, RZ, 0xc0, !PT ;  /* 0x0000000194ff7812 */ /* 0x000fe2000780c0ff */
[----:B------:R0:W-:Y:S01]  /*40a0*/  STL [R1+0xb0], R129 ;  /* 0x0000b08101007387 */ /* 0x0001e20000100800 */
[----:B------:R-:W-:-:S02]  /*40b0*/  MOV R116, RZ ;  /* 0x000000ff00747202 */ /* 0x000fc40000000f00 */
[----:B0-----:R-:W-:-:S09]  /*40c0*/  MOV R129, RZ ;  /* 0x000000ff00817202 */ /* 0x001fd20000000f00 */
[----:B------:R0:W2:Y:S04]  /*40d0*/  @!P0 LDG.E R116, desc[UR8][R74.64] ;  /* 0x000000084a748981 */ /* 0x0000a8000c1e1900 */
[----:B------:R1:W4:Y:S01]  /*40e0*/  @!P0 LDG.E R129, desc[UR8][R72.64] ;  /* 0x0000000848818981 */ /* 0x000322000c1e1900 */
[----:B------:R-:W-:Y:S02]  /*40f0*/  LOP3.LUT P1, RZ, R149, 0x100, RZ, 0xc0, !PT ;  /* 0x0000010095ff7812 */ /* 0x000fe4000782c0ff */
[----:B------:R-:W-:Y:S01]  /*4100*/  PRMT R138, RZ, 0x7610, R138 ;  /* 0x00007610ff8a7816 */ /* 0x000fe2000000008a */
[----:B------:R0:W-:Y:S01]  /*4110*/  STL [R1+0x24], R146 ;  /* 0x0000249201007387 */ /* 0x0001e20000100800 */
[----:B------:R-:W-:Y:S02]  /*4120*/  PRMT R139, RZ, 0x7610, R139 ;  /* 0x00007610ff8b7816 */ /* 0x000fe4000000008b */
[----:B------:R-:W-:-:S02]  /*4130*/  PRMT R155, RZ, 0x7610, R155 ;  /* 0x00007610ff9b7816 */ /* 0x000fc4000000009b */
[----:B0-----:R-:W-:-:S05]  /*4140*/  PRMT R146, RZ, 0x7610, R146 ;  /* 0x00007610ff927816 */ /* 0x001fca0000000092 */
[C---:B------:R-:W-:Y:S02]  /*4150*/  @!P1 PRMT R138, R59.reuse, 0x7610, R138 ;  /* 0x000076103b8a9816 */ /* 0x040fe4000000008a */
[----:B------:R-:W-:Y:S02]  /*4160*/  @!P1 PRMT R139, R59, 0x7632, R139 ;  /* 0x000076323b8b9816 */ /* 0x000fe4000000008b */
[C---:B------:R-:W-:Y:S02]  /*4170*/  @!P1 PRMT R146, R77.reuse, 0x7610, R146 ;  /* 0x000076104d929816 */ /* 0x040fe40000000092 */
[----:B------:R-:W-:Y:S02]  /*4180*/  @!P1 PRMT R155, R77, 0x7632, R155 ;  /* 0x000076324d9b9816 */ /* 0x000fe4000000009b */
[----:B------:R-:W-:Y:S01]  /*4190*/  LOP3.LUT P1, RZ, R148, 0x4, RZ, 0xc0, !PT ;  /* 0x0000000494ff7812 */ /* 0x000fe2000782c0ff */
[----:B------:R0:W-:Y:S01]  /*41a0*/  STL [R1+0x30], R121 ;  /* 0x0000307901007387 */ /* 0x0001e20000100800 */
[----:B------:R-:W-:-:S02]  /*41b0*/  PRMT R74, RZ, 0x7610, R74 ;  /* 0x00007610ff4a7816 */ /* 0x000fc4000000004a */
[----:B------:R-:W-:Y:S02]  /*41c0*/  PRMT R75, RZ, 0x7610, R75 ;  /* 0x00007610ff4b7816 */ /* 0x000fe4000000004b */
[----:B------:R-:W-:Y:S02]  /*41d0*/  PRMT R117, RZ, 0x7610, R117 ;  /* 0x00007610ff757816 */ /* 0x000fe40000000075 */
[----:B0-----:R-:W-:-:S05]  /*41e0*/  PRMT R121, RZ, 0x7610, R121 ;  /* 0x00007610ff797816 */ /* 0x001fca0000000079 */
[C---:B------:R-:W-:Y:S02]  /*41f0*/  @!P1 PRMT R74, R52.reuse, 0x7610, R74 ;  /* 0x00007610344a9816 */ /* 0x040fe4000000004a */
[----:B------:R-:W-:Y:S02]  /*4200*/  @!P1 PRMT R75, R52, 0x7632, R75 ;  /* 0x00007632344b9816 */ /* 0x000fe4000000004b */
[C---:B------:R-:W-:Y:S02]  /*4210*/  @!P1 PRMT R117, R151.reuse, 0x7610, R117 ;  /* 0x0000761097759816 */ /* 0x040fe40000000075 */
[----:B------:R-:W-:Y:S02]  /*4220*/  @!P1 PRMT R121, R151, 0x7632, R121 ;  /* 0x0000763297799816 */ /* 0x000fe40000000079 */
[----:B------:R-:W-:Y:S02]  /*4230*/  LOP3.LUT P1, RZ, R149, 0x80000000, RZ, 0xc0, !PT ;  /* 0x8000000095ff7812 */ /* 0x000fe4000782c0ff */
[----:B-1----:R-:W-:Y:S01]  /*4240*/  MOV R72, RZ ;  /* 0x000000ff00487202 */ /* 0x002fe20000000f00 */
[----:B------:R0:W-:Y:S01]  /*4250*/  STL [R1+0x34], R136 ;  /* 0x0000348801007387 */ /* 0x0001e20000100800 */
[----:B------:R-:W-:-:S03]  /*4260*/  PRMT R73, RZ, 0x7610, R73 ;  /* 0x00007610ff497816 */ /* 0x000fc60000000049 */
[----:B------:R1:W-:Y:S01]  /*4270*/  STL [R1+0xb4], R134 ;  /* 0x0000b48601007387 */ /* 0x0003e20000100800 */
[----:B------:R-:W-:-:S05]  /*4280*/  @!P2 PRMT R73, R44, 0x7610, R73 ;  /* 0x000076102c49a816 */ /* 0x000fca0000000049 */
[----:B------:R1:W4:Y:S01]  /*4290*/  @!P1 LDG.E R72, desc[UR8][R110.64] ;  /* 0x000000086e489981 */ /* 0x000322000c1e1900 */
[----:B0-----:R-:W-:Y:S02]  /*42a0*/  PRMT R136, RZ, 0x7610, R136 ;  /* 0x00007610ff887816 */ /* 0x001fe40000000088 */
[----:B-1----:R-:W-:Y:S02]  /*42b0*/  MOV R134, RZ ;  /* 0x000000ff00867202 */ /* 0x002fe40000000f00 */
[----:B------:R-:W-:Y:S02]  /*42c0*/  @!P2 PRMT R136, R140, 0x7632, R136 ;  /* 0x000076328c88a816 */ /* 0x000fe40000000088 */
[----:B------:R-:W-:Y:S02]  /*42d0*/  PRMT R110, RZ, 0x7610, R110 ;  /* 0x00007610ff6e7816 */ /* 0x000fe4000000006e */
[----:B------:R0:W4:Y:S01]  /*42e0*/  @!P1 LDG.E R134, desc[UR8][R82.64] ;  /* 0x0000000852869981 */ /* 0x000122000c1e1900 */
[----:B------:R-:W-:-:S02]  /*42f0*/  PRMT R111, RZ, 0x7610, R111 ;  /* 0x00007610ff6f7816 */ /* 0x000fc4000000006f */
[----:B------:R-:W-:Y:S02]  /*4300*/  @!P2 PRMT R110, R44, 0x7632, R110 ;  /* 0x000076322c6ea816 */ /* 0x000fe4000000006e */
[----:B------:R-:W-:Y:S02]  /*4310*/  @!P2 PRMT R111, R140, 0x7610, R111 ;  /* 0x000076108c6fa816 */ /* 0x000fe4000000006f */
[----:B------:R-:W-:Y:S02]  /*4320*/  LOP3.LUT P2, RZ, R149, 0x40000000, RZ, 0xc0, !PT ;  /* 0x4000000095ff7812 */ /* 0x000fe4000784c0ff */
[----:B0-----:R-:W-:Y:S01]  /*4330*/  MOV R82, RZ ;  /* 0x000000ff00527202 */ /* 0x001fe20000000f00 */
[----:B------:R0:W-:Y:S01]  /*4340*/  STL [R1+0x38], R32 ;  /* 0x0000382001007387 */ /* 0x0001e20000100800 */
[----:B------:R-:W-:-:S03]  /*4350*/  PRMT R83, RZ, 0x7610, R83 ;  /* 0x00007610ff537816 */ /* 0x000fc60000000053 */
[----:B------:R1:W-:Y:S06]  /*4360*/  STL [R1+0xb8], R137 ;  /* 0x0000b88901007387 */ /* 0x0003ec0000100800 */
[----:B------:R1:W4:Y:S01]  /*4370*/  @!P2 LDG.E R82, desc[UR8][R80.64] ;  /* 0x000000085052a981 */ /* 0x000322000c1e1900 */
[----:B0-----:R-:W-:Y:S02]  /*4380*/  PRMT R32, RZ, 0x7610, R32 ;  /* 0x00007610ff207816 */ /* 0x001fe40000000020 */
[----:B------:R-:W-:Y:S02]  /*4390*/  @!P3 PRMT R83, R96, 0x7632, R83 ;  /* 0x000076326053b816 */ /* 0x000fe40000000053 */
[----:B------:R-:W-:-:S02]  /*43a0*/  @!P3 PRMT R32, R36, 0x7610, R32 ;  /* 0x000076102420b816 */ /* 0x000fc40000000020 */
[----:B-1----:R-:W-:Y:S02]  /*43b0*/  PRMT R80, RZ, 0x7610, R80 ;  /* 0x00007610ff507816 */ /* 0x002fe40000000050 */
[----:B------:R-:W-:Y:S02]  /*43c0*/  PRMT R81, RZ, 0x7610, R81 ;  /* 0x00007610ff517816 */ /* 0x000fe40000000051 */
[----:B------:R-:W-:Y:S02]  /*43d0*/  @!P3 PRMT R80, R36, 0x7632, R80 ;  /* 0x000076322450b816 */ /* 0x000fe40000000050 */
[----:B------:R-:W-:Y:S02]  /*43e0*/  @!P3 PRMT R81, R96, 0x7610, R81 ;  /* 0x000076106051b816 */ /* 0x000fe40000000051 */
[----:B------:R-:W-:Y:S02]  /*43f0*/  LOP3.LUT P3, RZ, R149, 0x20000000, RZ, 0xc0, !PT ;  /* 0x2000000095ff7812 */ /* 0x000fe4000786c0ff */
[----:B------:R-:W-:-:S06]  /*4400*/  MOV R137, RZ ;  /* 0x000000ff00897202 */ /* 0x000fcc0000000f00 */
[----:B------:R0:W4:Y:S04]  /*4410*/  @!P2 LDG.E R137, desc[UR8][R92.64] ;  /* 0x000000085c89a981 */ /* 0x000128000c1e1900 */
[----:B------:R1:W-:Y:S01]  /*4420*/  STL [R1+0x3c], R40 ;  /* 0x00003c2801007387 */ /* 0x0003e20000100800 */
[----:B0-----:R-:W-:Y:S02]  /*4430*/  MOV R92, RZ ;  /* 0x000000ff005c7202 */ /* 0x001fe40000000f00 */
[----:B------:R-:W-:Y:S02]  /*4440*/  PRMT R93, RZ, 0x7610, R93 ;  /* 0x00007610ff5d7816 */ /* 0x000fe4000000005d */
[----:B-1----:R-:W-:Y:S02]  /*4450*/  PRMT R40, RZ, 0x7610, R40 ;  /* 0x00007610ff287816 */ /* 0x002fe40000000028 */
[----:B------:R0:W4:Y:S04]  /*4460*/  @!P3 LDG.E R92, desc[UR8][R90.64] ;  /* 0x000000085a5cb981 */ /* 0x000128000c1e1900 */
[----:B------:R1:W-:Y:S01]  /*4470*/  STL [R1+0xbc], R38 ;  /* 0x0000bc2601007387 */ /* 0x0003e20000100800 */
[----:B0-----:R-:W-:-:S02]  /*4480*/  PRMT R90, RZ, 0x7610, R90 ;  /* 0x00007610ff5a7816 */ /* 0x001fc4000000005a */
[----:B------:R-:W-:Y:S02]  /*4490*/  PRMT R91, RZ, 0x7610, R91 ;  /* 0x00007610ff5b7816 */ /* 0x000fe4000000005b */
[----:B-1----:R-:W-:-:S06]  /*44a0*/  MOV R38, RZ ;  /* 0x000000ff00267202 */ /* 0x002fcc0000000f00 */
[----:B------:R0:W4:Y:S04]  /*44b0*/  @!P3 LDG.E R38, desc[UR8][R108.64] ;  /* 0x000000086c26b981 */ /* 0x000128000c1e1900 */
[----:B------:R1:W-:Y:S01]  /*44c0*/  STL [R1+0x40], R39 ;  /* 0x0000402701007387 */ /* 0x0003e20000100800 */
[----:B0-----:R-:W-:Y:S02]  /*44d0*/  MOV R108, RZ ;  /* 0x000000ff006c7202 */ /* 0x001fe40000000f00 */
[----:B------:R-:W-:Y:S02]  /*44e0*/  PRMT R109, RZ, 0x7610, R109 ;  /* 0x00007610ff6d7816 */ /* 0x000fe4000000006d */
[----:B-1----:R-:W-:Y:S01]  /*44f0*/  PRMT R39, RZ, 0x7610, R39 ;  /* 0x00007610ff277816 */ /* 0x002fe20000000027 */
[----:B------:R0:W-:Y:S01]  /*4500*/  STL [R1+0xc0], R49 ;  /* 0x0000c03101007387 */ /* 0x0001e20000100800 */
[----:B---3--:R-:W-:-:S02]  /*4510*/  @!P4 PRMT R40, R154, 0x7610, R40 ;  /* 0x000076109a28c816 */ /* 0x008fc40000000028 */
[----:B------:R-:W-:Y:S02]  /*4520*/  @!P4 PRMT R90, R154, 0x7632, R90 ;  /* 0x000076329a5ac816 */ /* 0x000fe4000000005a */
[C---:B------:R-:W-:Y:S02]  /*4530*/  @!P4 PRMT R91, R104.reuse, 0x7610, R91 ;  /* 0x00007610685bc816 */ /* 0x040fe4000000005b */
[----:B------:R-:W-:Y:S02]  /*4540*/  @!P4 PRMT R93, R104, 0x7632, R93 ;  /* 0x00007632685dc816 */ /* 0x000fe4000000005d */
[----:B------:R-:W-:Y:S02]  /*4550*/  LOP3.LUT P4, RZ, R149, 0x10000000, RZ, 0xc0, !PT ;  /* 0x1000000095ff7812 */ /* 0x000fe4000788c0ff */
[----:B0-----:R-:W-:-:S11]  /*4560*/  MOV R49, RZ ;  /* 0x000000ff00317202 */ /* 0x001fd60000000f00 */
[----:B------:R0:W3:Y:S01]  /*4570*/  @!P4 LDG.E R108, desc[UR8][R94.64] ;  /* 0x000000085e6cc981 */ /* 0x0000e2000c1e1900 */
[----:B------:R-:W-:-:S03]  /*4580*/  @!P5 PRMT R39, R132, 0x7610, R39 ;  /* 0x000076108427d816 */ /* 0x000fc60000000027 */
[----:B------:R1:W3:Y:S01]  /*4590*/  @!P4 LDG.E R49, desc[UR8][R84.64] ;  /* 0x000000085431c981 */ /* 0x0002e2000c1e1900 */
[C---:B------:R-:W-:Y:S02]  /*45a0*/  @!P5 PRMT R109, R147.reuse, 0x7632, R109 ;  /* 0x00007632936dd816 */ /* 0x040fe4000000006d */
[----:B0-----:R-:W-:Y:S02]  /*45b0*/  PRMT R94, RZ, 0x7610, R94 ;  /* 0x00007610ff5e7816 */ /* 0x001fe4000000005e */
[----:B------:R-:W-:Y:S02]  /*45c0*/  PRMT R95, RZ, 0x7610, R95 ;  /* 0x00007610ff5f7816 */ /* 0x000fe4000000005f */
[----:B------:R-:W-:Y:S02]  /*45d0*/  @!P5 PRMT R94, R132, 0x7632, R94 ;  /* 0x00007632845ed816 */ /* 0x000fe4000000005e */
[----:B------:R-:W-:Y:S02]  /*45e0*/  @!P5 PRMT R95, R147, 0x7610, R95 ;  /* 0x00007610935fd816 */ /* 0x000fe4000000005f */
[----:B------:R-:W-:-:S02]  /*45f0*/  LOP3.LUT P5, RZ, R149, 0x8000000, RZ, 0xc0, !PT ;  /* 0x0800000095ff7812 */ /* 0x000fc400078ac0ff */
[----:B-1----:R-:W-:Y:S01]  /*4600*/  MOV R84, RZ ;  /* 0x000000ff00547202 */ /* 0x002fe20000000f00 */
[----:B------:R0:W-:Y:S01]  /*4610*/  STL [R1+0x44], R56 ;  /* 0x0000443801007387 */ /* 0x0001e20000100800 */
[----:B------:R-:W-:-:S09]  /*4620*/  PRMT R85, RZ, 0x7610, R85 ;  /* 0x00007610ff557816 */ /* 0x000fd20000000055 */
[----:B------:R1:W3:Y:S01]  /*4630*/  @!P5 LDG.E R84, desc[UR8][R88.64] ;  /* 0x000000085854d981 */ /* 0x0002e2000c1e1900 */
[----:B0-----:R-:W-:Y:S02]  /*4640*/  PRMT R56, RZ, 0x7610, R56 ;  /* 0x00007610ff387816 */ /* 0x001fe40000000038 */
[C---:B------:R-:W-:Y:S02]  /*4650*/  @!P6 PRMT R85, R124.reuse, 0x7632, R85 ;  /* 0x000076327c55e816 */ /* 0x040fe40000000055 */
[----:B------:R-:W-:Y:S02]  /*4660*/  @!P6 PRMT R56, R124, 0x7610, R56 ;  /* 0x000076107c38e816 */ /* 0x000fe40000000038 */
[----:B-1----:R-:W-:Y:S02]  /*4670*/  PRMT R88, RZ, 0x7610, R88 ;  /* 0x00007610ff587816 */ /* 0x002fe40000000058 */
[----:B------:R-:W-:Y:S02]  /*4680*/  PRMT R89, RZ, 0x7610, R89 ;  /* 0x00007610ff597816 */ /* 0x000fe40000000059 */
[----:B------:R-:W-:-:S02]  /*4690*/  @!P6 PRMT R88, R120, 0x7610, R88 ;  /* 0x000076107858e816 */ /* 0x000fc40000000058 */
[----:B------:R-:W-:Y:S02]  /*46a0*/  @!P6 PRMT R89, R120, 0x7632, R89 ;  /* 0x000076327859e816 */ /* 0x000fe40000000059 */
[----:B------:R-:W-:Y:S01]  /*46b0*/  LOP3.LUT P6, RZ, R149, 0x4000000, RZ, 0xc0, !PT ;  /* 0x0400000095ff7812 */ /* 0x000fe200078cc0ff */
[----:B------:R-:W-:Y:S04]  /*46c0*/  STL [R1+0x18], R26 ;  /* 0x0000181a01007387 */ /* 0x000fe80000100800 */
[----:B------:R0:W-:Y:S08]  /*46d0*/  STL [R1+0x98], R27 ;  /* 0x0000981b01007387 */ /* 0x0001f00000100800 */
[----:B0-----:R-:W0:Y:S01]  /*46e0*/  @!P6 LDC.64 R26, c[0x0][0x398] ;  /* 0x0000e600ff1aeb82 */ /* 0x001e220000000a00 */
[----:B------:R1:W-:Y:S04]  /*46f0*/  STL [R1+0x48], R55 ;  /* 0x0000483701007387 */ /* 0x0003e80000100800 */
[----:B------:R2:W-:Y:S04]  /*4700*/  STL [R1+0xc8], R65 ;  /* 0x0000c84101007387 */ /* 0x0005e80000100800 */
[----:B------:R2:W-:Y:S01]  /*4710*/  STL [R1+0x4c], R76 ;  /* 0x00004c4c01007387 */ /* 0x0005e20000100800 */
[----:B-1----:R-:W-:-:S03]  /*4720*/  PRMT R55, RZ, 0x7610, R55 ;  /* 0x00007610ff377816 */ /* 0x002fc60000000037 */
[----:B------:R1:W-:Y:S01]  /*4730*/  STL [R1+0xcc], R58 ;  /* 0x0000cc3a01007387 */ /* 0x0003e20000100800 */
[----:B--2---:R-:W-:Y:S02]  /*4740*/  PRMT R65, RZ, 0x7610, R65 ;  /* 0x00007610ff417816 */ /* 0x004fe40000000041 */
[----:B------:R-:W-:Y:S02]  /*4750*/  PRMT R76, RZ, 0x7610, R76 ;  /* 0x00007610ff4c7816 */ /* 0x000fe4000000004c */
[----:B-1----:R-:W-:Y:S02]  /*4760*/  PRMT R58, RZ, 0x7610, R58 ;  /* 0x00007610ff3a7816 */ /* 0x002fe4000000003a */
[C---:B------:R-:W-:Y:S02]  /*4770*/  @!P0 PRMT R76, R116.reuse, 0x7610, R76 ;  /* 0x00007610744c8816 */ /* 0x040fe4000000004c */
[----:B------:R-:W-:Y:S02]  /*4780*/  @!P0 PRMT R65, R116, 0x7632, R65 ;  /* 0x0000763274418816 */ /* 0x000fe40000000041 */
[----:B----4-:R-:W-:-:S02]  /*4790*/  @!P0 PRMT R58, R129, 0x7610, R58 ;  /* 0x00007610813a8816 */ /* 0x010fc4000000003a */
[----:B------:R-:W-:Y:S02]  /*47a0*/  @!P0 PRMT R55, R129, 0x7632, R55 ;  /* 0x0000763281378816 */ /* 0x000fe40000000037 */
[----:B0-----:R-:W-:-:S04]  /*47b0*/  @!P6 IADD3 R26, P0, PT, R158, R26, RZ ;  /* 0x0000001a9e1ae210 */ /* 0x001fc80007f1e0ff */
[----:B------:R-:W-:Y:S02]  /*47c0*/  @!P6 IADD3.X R27, PT, PT, R160, R27, RZ, P0, !PT ;  /* 0x0000001ba01be210 */ /* 0x000fe400007fe4ff */
[----:B------:R-:W-:Y:S01]  /*47d0*/  ISETP.NE.AND P0, PT, RZ, UR10, PT ;  /* 0x0000000aff007c0c */ /* 0x000fe2000bf05270 */
[----:B------:R0:W-:-:S12]  /*47e0*/  STL [R1+0xc4], R54 ;  /* 0x0000c43601007387 */ /* 0x0001d80000100800 */
[----:B------:R-:W1:Y:S01]  /*47f0*/  @P0 LDC.64 R28, c[0x0][0x3b0] ;  /* 0x0000ec00ff1c0b82 */ /* 0x000e620000000a00 */
[----:B0-----:R-:W-:Y:S02]  /*4800*/  MOV R54, RZ ;  /* 0x000000ff00367202 */ /* 0x001fe40000000f00 */
[----:B------:R-:W-:-:S04]  /*4810*/  IADD3 R161, PT, PT, R161, R165, RZ ;  /* 0x000000a5a1a17210 */ /* 0x000fc80007ffe0ff */
[----:B------:R0:W2:Y:S02]  /*4820*/  @!P5 LDG.E R54, desc[UR8][R100.64] ;  /* 0x000000086436d981 */ /* 0x0000a4000c1e1900 */
[----:B0-----:R-:W-:-:S06]  /*4830*/  CS2R R100, SRZ ;  /* 0x0000000000647805 */ /* 0x001fcc000001ff00 */
[----:B------:R0:W4:Y:S01]  /*4840*/  @!P6 LDG.E R101, desc[UR8][R26.64] ;  /* 0x000000081a65e981 */ /* 0x000122000c1e1900 */
[----:B-1----:R-:W-:-:S03]  /*4850*/  @P0 IMAD.WIDE R28, R161, 0x4, R28 ;  /* 0x00000004a11c0825 */ /* 0x002fc600078e021c */
[----:B------:R-:W4:Y:S01]  /*4860*/  @!P6 LDG.E R100, desc[UR8][R102.64] ;  /* 0x000000086664e981 */ /* 0x000f22000c1e1900 */
[----:B0-----:R-:W-:-:S06]  /*4870*/  CS2R R26, SRZ ;  /* 0x00000000001a7805 */ /* 0x001fcc000001ff00 */
[----:B------:R0:W5:Y:S02]  /*4880*/  @P0 LDG.E.64 R26, desc[UR8][R28.64] ;  /* 0x000000081c1a0981 */ /* 0x000164000c1e1b00 */
[----:B0-----:R-:W0:Y:S02]  /*4890*/  LDC.64 R28, c[0x0][0x3b8] ;  /* 0x0000ee00ff1c7b82 */ /* 0x001e240000000a00 */
[----:B0-----:R-:W-:-:S06]  /*48a0*/  IMAD.WIDE R28, R10, 0x8, R28 ;  /* 0x000000080a1c7825 */ /* 0x001fcc00078e021c */
[----:B------:R-:W4:Y:S01]  /*48b0*/  LDG.E.64 R28, desc[UR8][R28.64] ;  /* 0x000000081c1c7981 */ /* 0x000f22000c1e1b00 */
[----:B------:R-:W-:-:S06]  /*48c0*/  IMAD.WIDE R34, R161, 0x4, R34 ;  /* 0x00000004a1227825 */ /* 0x000fcc00078e0222 */
[----:B------:R-:W5:Y:S04]  /*48d0*/  LDG.E.64 R34, desc[UR8][R34.64] ;  /* 0x0000000822227981 */ /* 0x000f68000c1e1b00 */
[----:B------:R-:W-:Y:S04]  /*48e0*/  STL [R1+0xf0], R120 ;  /* 0x0000f07801007387 */ /* 0x000fe80000100800 */
[----:B------:R-:W-:Y:S04]  /*48f0*/  STL [R1+0xf4], R129 ;  /* 0x0000f48101007387 */ /* 0x000fe80000100800 */
[----:B------:R0:W-:Y:S04]  /*4900*/  STL [R1+0xd4], R24 ;  /* 0x0000d41801007387 */ /* 0x0001e80000100800 */
[----:B------:R1:W-:Y:S01]  /*4910*/  STL [R1+0xd8], R25 ;  /* 0x0000d81901007387 */ /* 0x0003e20000100800 */
[----:B0-----:R-:W-:-:S02]  /*4920*/  PRMT R24, RZ, 0x7610, R24 ;  /* 0x00007610ff187816 */ /* 0x001fc40000000018 */
[----:B-1----:R-:W-:Y:S01]  /*4930*/  PRMT R25, RZ, 0x7610, R25 ;  /* 0x00007610ff197816 */ /* 0x002fe20000000019 */
[----:B------:R0:W-:Y:S01]  /*4940*/  STL [R1+0x54], R70 ;  /* 0x0000544601007387 */ /* 0x0001e20000100800 */
[C---:B------:R-:W-:Y:S02]  /*4950*/  @!P1 PRMT R24, R72.reuse, 0x7632, R24 ;  /* 0x0000763248189816 */ /* 0x040fe40000000018 */
[----:B------:R-:W-:Y:S01]  /*4960*/  @!P1 PRMT R25, R72, 0x7610, R25 ;  /* 0x0000761048199816 */ /* 0x000fe20000000019 */
[----:B------:R1:W-:Y:S01]  /*4970*/  STL [R1+0x78], R72 ;  /* 0x0000784801007387 */ /* 0x0003e20000100800 */
[----:B------:R-:W-:Y:S02]  /*4980*/  PRMT R103, RZ, 0x7610, R103 ;  /* 0x00007610ff677816 */ /* 0x000fe40000000067 */
[----:B0-----:R-:W-:Y:S02]  /*4990*/  PRMT R70, RZ, 0x7610, R70 ;  /* 0x00007610ff467816 */ /* 0x001fe40000000046 */
[----:B-1----:R-:W-:Y:S01]  /*49a0*/  PRMT R72, RZ, 0x7610, R72 ;  /* 0x00007610ff487816 */ /* 0x002fe20000000048 */
[----:B------:R0:W-:Y:S01]  /*49b0*/  STL [R1+0x80], R92 ;  /* 0x0000805c01007387 */ /* 0x0001e20000100800 */
[----:B------:R-:W-:-:S02]  /*49c0*/  @!P3 PRMT R70, R92, 0x7632, R70 ;  /* 0x000076325c46b816 */ /* 0x000fc40000000046 */
[----:B------:R-:W-:Y:S01]  /*49d0*/  @!P3 PRMT R72, R92, 0x7610, R72 ;  /* 0x000076105c48b816 */ /* 0x000fe20000000048 */
[----:B------:R1:W-:Y:S01]  /*49e0*/  STL [R1+0x50], R59 ;  /* 0x0000503b01007387 */ /* 0x0003e20000100800 */
[----:B0-----:R-:W-:-:S03]  /*49f0*/  PRMT R92, RZ, 0x7610, R92 ;  /* 0x00007610ff5c7816 */ /* 0x001fc6000000005c */
[----:B------:R0:W-:Y:S01]  /*4a00*/  STL [R1+0x5c], R52 ;  /* 0x00005c3401007387 */ /* 0x0001e20000100800 */
[----:B-1----:R-:W-:-:S03]  /*4a10*/  PRMT R59, RZ, 0x7610, R59 ;  /* 0x00007610ff3b7816 */ /* 0x002fc6000000003b */
[----:B------:R-:W-:Y:S04]  /*4a20*/  STL [R1+0xdc], R151 ;  /* 0x0000dc9701007387 */ /* 0x000fe80000100800 */
[----:B------:R-:W-:Y:S01]  /*4a30*/  STL [R1+0xe0], R140 ;  /* 0x0000e08c01007387 */ /* 0x000fe20000100800 */
[----:B0-----:R-:W-:-:S03]  /*4a40*/  PRMT R52, RZ, 0x7610, R52 ;  /* 0x00007610ff347816 */ /* 0x001fc60000000034 */
[----:B------:R-:W-:Y:S04]  /*4a50*/  STL [R1+0x68], R154 ;  /* 0x0000689a01007387 */ /* 0x000fe80000100800 */
[----:B------:R-:W-:Y:S04]  /*4a60*/  STL [R1+0x6c], R132 ;  /* 0x00006c8401007387 */ /* 0x000fe80000100800 */
[----:B------:R-:W-:Y:S04]  /*4a70*/  STL [R1+0xec], R147 ;  /* 0x0000ec9301007387 */ /* 0x000fe80000100800 */
[----:B------:R-:W-:Y:S04]  /*4a80*/  STL [R1+0xf8], R134 ;  /* 0x0000f88601007387 */ /* 0x000fe80000100800 */
[----:B------:R-:W-:Y:S01]  /*4a90*/  STL [R1+0xfc], R137 ;  /* 0x0000fc8901007387 */ /* 0x000fe20000100800 */
[----:B------:R-:W-:-:S02]  /*4aa0*/  @!P2 PRMT R52, R82, 0x7610, R52 ;  /* 0x000076105234a816 */ /* 0x000fc40000000034 */
[----:B------:R-:W-:Y:S01]  /*4ab0*/  @!P2 PRMT R59, R82, 0x7632, R59 ;  /* 0x00007632523ba816 */ /* 0x000fe2000000003b */
[----:B------:R0:W-:Y:S01]  /*4ac0*/  STL [R1+0x58], R86 ;  /* 0x0000585601007387 */ /* 0x0001e20000100800 */
[----:B------:R-:W-:-:S03]  /*4ad0*/  PRMT R102, RZ, 0x7610, R102 ;  /* 0x00007610ff667816 */ /* 0x000fc60000000066 */
[----:B------:R-:W-:Y:S04]  /*4ae0*/  STL [R1+0xe4], R96 ;  /* 0x0000e46001007387 */ /* 0x000fe80000100800 */
[----:B------:R1:W-:Y:S01]  /*4af0*/  STL [R1+0x7c], R82 ;  /* 0x00007c5201007387 */ /* 0x0003e20000100800 */
[----:B0-----:R-:W-:Y:S02]  /*4b00*/  PRMT R86, RZ, 0x7610, R86 ;  /* 0x00007610ff567816 */ /* 0x001fe40000000056 */
[C---:B---3--:R-:W-:Y:S01]  /*4b10*/  @!P4 PRMT R103, R49.reuse, 0x7610, R103 ;  /* 0x000076103167c816 */ /* 0x048fe20000000067 */
[----:B------:R0:W-:Y:S01]  /*4b20*/  STL [R1+0x104], R49 ;  /* 0x0001043101007387 */ /* 0x0001e20000100800 */
[----:B------:R-:W-:Y:S02]  /*4b30*/  @!P4 PRMT R92, R49, 0x7632, R92 ;  /* 0x00007632315cc816 */ /* 0x000fe4000000005c */
[----:B-1----:R-:W-:-:S02]  /*4b40*/  PRMT R82, RZ, 0x7610, R82 ;  /* 0x00007610ff527816 */ /* 0x002fc40000000052 */
[----:B------:R-:W-:Y:S02]  /*4b50*/  PRMT R96, RZ, 0x7610, R96 ;  /* 0x00007610ff607816 */ /* 0x000fe40000000060 */
[----:B0-----:R-:W-:Y:S01]  /*4b60*/  MOV R49, 0x3f800000 ;  /* 0x3f80000000317802 */ /* 0x001fe20000000f00 */
[----:B------:R-:W-:Y:S01]  /*4b70*/  UISETP.NE.AND UP0, UPT, UR10, URZ, UPT ;  /* 0x000000ff0a00728c */ /* 0x000fe2000bf05270 */
[----:B------:R0:W-:Y:S01]  /*4b80*/  STL [R1+0xe8], R104 ;  /* 0x0000e86801007387 */ /* 0x0001e20000100800 */
[C---:B------:R-:W-:Y:S02]  /*4b90*/  @!P3 PRMT R82, R38.reuse, 0x7610, R82 ;  /* 0x000076102652b816 */ /* 0x040fe40000000052 */
[----:B------:R-:W-:Y:S01]  /*4ba0*/  @!P3 PRMT R86, R38, 0x7632, R86 ;  /* 0x000076322656b816 */ /* 0x000fe20000000056 */
[----:B------:R1:W-:Y:S01]  /*4bb0*/  STL [R1+0x74], R116 ;  /* 0x0000747401007387 */ /* 0x0003e20000100800 */
[C---:B------:R-:W-:Y:S02]  /*4bc0*/  @!P4 PRMT R102, R108.reuse, 0x7610, R102 ;  /* 0x000076106c66c816 */ /* 0x040fe40000000066 */
[----:B------:R-:W-:Y:S01]  /*4bd0*/  @!P4 PRMT R96, R108, 0x7632, R96 ;  /* 0x000076326c60c816 */ /* 0x000fe20000000060 */
[----:B------:R3:W-:Y:S01]  /*4be0*/  STL [R1+0x100], R38 ;  /* 0x0001002601007387 */ /* 0x0007e20000100800 */
[----:B0-----:R-:W-:-:S03]  /*4bf0*/  PRMT R104, RZ, 0x7610, R104 ;  /* 0x00007610ff687816 */ /* 0x001fc60000000068 */
[----:B------:R0:W-:Y:S01]  /*4c00*/  STL [R1+0x84], R108 ;  /* 0x0000846c01007387 */ /* 0x0001e20000100800 */
[----:B-1----:R-:W-:Y:S02]  /*4c10*/  PRMT R116, RZ, 0x7610, R116 ;  /* 0x00007610ff747816 */ /* 0x002fe40000000074 */
[----:B---3--:R-:W-:Y:S02]  /*4c20*/  PRMT R38, RZ, 0x7610, R38 ;  /* 0x00007610ff267816 */ /* 0x008fe40000000026 */
[----:B0-----:R-:W-:Y:S01]  /*4c30*/  PRMT R108, RZ, 0x7610, R108 ;  /* 0x00007610ff6c7816 */ /* 0x001fe2000000006c */
[----:B------:R0:W-:Y:S01]  /*4c40*/  STL [R1+0xd0], R77 ;  /* 0x0000d04d01007387 */ /* 0x0001e20000100800 */
[C---:B------:R-:W-:Y:S02]  /*4c50*/  @!P5 PRMT R104, R84.reuse, 0x7610, R104 ;  /* 0x000076105468d816 */ /* 0x040fe40000000068 */
[----:B------:R-:W-:Y:S01]  /*4c60*/  @!P5 PRMT R38, R84, 0x7632, R38 ;  /* 0x000076325426d816 */ /* 0x000fe20000000026 */
[----:B------:R1:W-:Y:S04]  /*4c70*/  STL [R1+0x60], R44 ;  /* 0x0000602c01007387 */ /* 0x0003e80000100800 */
[----:B------:R3:W-:Y:S01]  /*4c80*/  STL [R1+0x64], R36 ;  /* 0x0000642401007387 */ /* 0x0007e20000100800 */
[----:B0-----:R-:W-:-:S03]  /*4c90*/  PRMT R77, RZ, 0x7610, R77 ;  /* 0x00007610ff4d7816 */ /* 0x001fc6000000004d */
[----:B------:R0:W-:Y:S01]  /*4ca0*/  STL [R1+0x70], R124 ;  /* 0x0000707c01007387 */ /* 0x0001e20000100800 */
[----:B-1----:R-:W-:-:S03]  /*4cb0*/  PRMT R44, RZ, 0x7610, R44 ;  /* 0x00007610ff2c7816 */ /* 0x002fc6000000002c */
[----:B------:R1:W-:Y:S01]  /*4cc0*/  STL [R1+0x88], R84 ;  /* 0x0000885401007387 */ /* 0x0003e20000100800 */
[----:B---3--:R-:W-:Y:S02]  /*4cd0*/  PRMT R36, RZ, 0x7610, R36 ;  /* 0x00007610ff247816 */ /* 0x008fe40000000024 */
[----:B0-----:R-:W-:Y:S02]  /*4ce0*/  PRMT R124, RZ, 0x7610, R124 ;  /* 0x00007610ff7c7816 */ /* 0x001fe4000000007c */
[----:B-1----:R-:W-:Y:S02]  /*4cf0*/  PRMT R84, RZ, 0x7610, R84 ;  /* 0x00007610ff547816 */ /* 0x002fe40000000054 */
[C---:B------:R-:W-:Y:S02]  /*4d00*/  @!P1 PRMT R36, R134.reuse, 0x7610, R36 ;  /* 0x0000761086249816 */ /* 0x040fe40000000024 */
[----:B------:R-:W-:Y:S02]  /*4d10*/  @!P1 PRMT R44, R134, 0x7632, R44 ;  /* 0x00007632862c9816 */ /* 0x000fe4000000002c */
[----:B------:R-:W-:-:S02]  /*4d20*/  @!P2 PRMT R77, R137, 0x7632, R77 ;  /* 0x00007632894da816 */ /* 0x000fc4000000004d */
[----:B--2---:R-:W-:Y:S01]  /*4d30*/  @!P5 PRMT R116, R54, 0x7610, R116 ;  /* 0x000076103674d816 */ /* 0x004fe20000000074 */
[----:B------:R0:W-:Y:S04]  /*4d40*/  STL [R1+0x108], R54 ;  /* 0x0001083601007387 */ /* 0x0001e80000100800 */
[----:B----4-:R1:W-:Y:S04]  /*4d50*/  STL [R1+0x10c], R101 ;  /* 0x00010c6501007387 */ /* 0x0103e80000100800 */
[----:B------:R1:W-:Y:S01]  /*4d60*/  STL [R1+0x8c], R100 ;  /* 0x00008c6401007387 */ /* 0x0003e20000100800 */
[----:B------:R-:W-:-:S05]  /*4d70*/  FFMA.FTZ R120, -R28, R28, R29 ;  /* 0x0000001c1c787223 */ /* 0x000fca000001011d */
[----:B------:R-:W-:-:S13]  /*4d80*/  FSETP.GTU.FTZ.AND P0, PT, R120, RZ, PT ;  /* 0x000000ff7800720b */ /* 0x000fda0003f1c000 */
[----:B------:R-:W2:Y:S01]  /*4d90*/  @P0 LDC R129, c[0x0][0x3c0] ;  /* 0x0000f000ff810b82 */ /* 0x000ea20000000800 */
[----:B------:R-:W-:Y:S02]  /*4da0*/  @!P5 PRMT R108, R54, 0x7632, R108 ;  /* 0x00007632366cd816 */ /* 0x000fe4000000006c */
[----:B------:R-:W-:Y:S02]  /*4db0*/  PRMT R29, RZ, 0x7610, R29 ;  /* 0x00007610ff1d7816 */ /* 0x000fe4000000001d */
[----:B0-----:R-:W-:Y:S02]  /*4dc0*/  PRMT R54, RZ, 0x7610, R54 ;  /* 0x00007610ff367816 */ /* 0x001fe40000000036 */
[----:B------:R-:W-:Y:S01]  /*4dd0*/  @!P2 PRMT R29, R137, 0x7610, R29 ;  /* 0x00007610891da816 */ /* 0x000fe2000000001d */
[----:B--2---:R-:W-:-:S04]  /*4de0*/  @P0 FADD.FTZ R129, R120, R129 ;  /* 0x0000008178810221 */ /* 0x004fc80000010000 */
[----:B------:R1:W0:Y:S01]  /*4df0*/  @P0 MUFU.RSQ R49, R129 ;  /* 0x0000008100310308 */ /* 0x0002220000001400 */
[----:B------:R-:W-:Y:S02]  /*4e00*/  PRMT R120, RZ, 0x7610, R120 ;  /* 0x00007610ff787816 */ /* 0x000fe40000000078 */
[C---:B------:R-:W-:Y:S02]  /*4e10*/  @!P6 PRMT R84, R100.reuse, 0x7632, R84 ;  /* 0x000076326454e816 */ /* 0x040fe40000000054 */
[----:B------:R-:W-:Y:S02]  /*4e20*/  @!P6 PRMT R120, R100, 0x7610, R120 ;  /* 0x000076106478e816 */ /* 0x000fe40000000078 */
[C---:B------:R-:W-:Y:S02]  /*4e30*/  @!P6 PRMT R124, R101.reuse, 0x7610, R124 ;  /* 0x00007610657ce816 */ /* 0x040fe4000000007c */
[----:B------:R-:W-:Y:S01]  /*4e40*/  @!P6 PRMT R54, R101, 0x7632, R54 ;  /* 0x000076326536e816 */ /* 0x000fe20000000036 */
[----:B-1----:R-:W-:Y:S06]  /*4e50*/  BRA.U UP0, `(.L_x_173) ;  /* 0x0000002500047547 */ /* 0x002fec000b800000 */
[----:B------:R-:W-:Y:S02]  /*4e60*/  SHF.L.U32 R101, R12, 0x10, RZ ;  /* 0x000000100c657819 */ /* 0x000fe400000006ff */
[----:B------:R-:W-:Y:S02]  /*4e70*/  SHF.L.U32 R129, R13, 0x10, RZ ;  /* 0x000000100d817819 */ /* 0x000fe400000006ff */
[----:B------:R-:W-:Y:S01]  /*4e80*/  SHF.L.U32 R13, R156, 0x10, RZ ;  /* 0x000000109c0d7819 */ /* 0x000fe200000006ff */
[C---:B------:R-:W-:Y:S01]  /*4e90*/  FADD.FTZ R100, -R28.reuse, R101 ;  /* 0x000000651c647221 */ /* 0x040fe20000010100 */
[----:B------:R-:W-:Y:S01]  /*4ea0*/  SHF.L.U32 R12, R157, 0x10, RZ ;  /* 0x000000109d0c7819 */ /* 0x000fe200000006ff */
[----:B------:R-:W-:Y:S01]  /*4eb0*/  FADD.FTZ R132, -R28, R129 ;  /* 0x000000811c847221 */ /* 0x000fe20000010100 */
[----:B------:R-:W-:Y:S01]  /*4ec0*/  SHF.L.U32 R147, R14, 0x10, RZ ;  /* 0x000000100e937819 */ /* 0x000fe200000006ff */
[----:B0-----:R-:W-:Y:S01]  /*4ed0*/  FMUL.FTZ R100, R100, R49 ;  /* 0x0000003164647220 */ /* 0x001fe20000410000 */
[----:B-----5:R-:W-:Y:S01]  /*4ee0*/  FMUL.FTZ R129, R34, R13 ;  /* 0x0000000d22817220 */ /* 0x020fe20000410000 */
[----:B------:R-:W-:Y:S01]  /*4ef0*/  FMUL.FTZ R101, R132, R49 ;  /* 0x0000003184657220 */ /* 0x000fe20000410000 */
[----:B------:R-:W-:Y:S01]  /*4f00*/  FMUL.FTZ R132, R35, R12 ;  /* 0x0000000c23847220 */ /* 0x000fe20000410000 */
[----:B------:R-:W-:Y:S01]  /*4f10*/  SHF.L.U32 R15, R15, 0x10, RZ ;  /* 0x000000100f0f7819 */ /* 0x000fe200000006ff */
[----:B------:R-:W-:Y:S01]  /*4f20*/  FADD.FTZ R137, RZ, R129 ;  /* 0x00000081ff897221 */ /* 0x000fe20000010000 */
[----:B------:R-:W-:Y:S01]  /*4f30*/  FFMA.FTZ R134, R100, R129, RZ ;  /* 0x0000008164867223 */ /* 0x000fe200000100ff */
[----:B------:R-:W-:Y:S01]  /*4f40*/  FFMA.FTZ R100, R13, R100, RZ ;  /* 0x000000640d647223 */ /* 0x000fe200000100ff */
[----:B------:R-:W-:Y:S01]  /*4f50*/  SHF.L.U32 R20, R20, 0x10, RZ ;  /* 0x0000001014147819 */ /* 0x000fe200000006ff */
[----:B------:R-:W-:Y:S01]  /*4f60*/  FADD.FTZ R14, R132, R137 ;  /* 0x00000089840e7221 */ /* 0x000fe20000010000 */
[----:B------:R-:W-:Y:S01]  /*4f70*/  FFMA.FTZ R129, R101, R132, R134 ;  /* 0x0000008465817223 */ /* 0x000fe20000010086 */
[----:B------:R-:W-:Y:S01]  /*4f80*/  FADD.FTZ R132, -R28, R147 ;  /* 0x000000931c847221 */ /* 0x000fe20000010100 */
[----:B------:R-:W-:Y:S01]  /*4f90*/  SHF.L.U32 R137, R16, 0x10, RZ ;  /* 0x0000001010897819 */ /* 0x000fe200000006ff */
[----:B------:R-:W-:Y:S01]  /*4fa0*/  FADD.FTZ R16, RZ, R13 ;  /* 0x0000000dff107221 */ /* 0x000fe20000010000 */
[----:B------:R-:W-:Y:S01]  /*4fb0*/  SHF.L.U32 R19, R19, 0x10, RZ ;  /* 0x0000001013137819 */ /* 0x000fe200000006ff */
[----:B------:R-:W-:Y:S01]  /*4fc0*/  FMUL.FTZ R132, R132, R49 ;  /* 0x0000003184847220 */ /* 0x000fe20000410000 */
[----:B------:R-:W-:Y:S01]  /*4fd0*/  SHF.L.U32 R141, R141, 0x10, RZ ;  /* 0x000000108d8d7819 */ /* 0x000fe200000006ff */
[----:B------:R-:W-:Y:S01]  /*4fe0*/  FADD.FTZ R16, R137, R16 ;  /* 0x0000001089107221 */ /* 0x000fe20000010000 */
[----:B------:R-:W-:Y:S01]  /*4ff0*/  SHF.L.U32 R99, R99, 0x10, RZ ;  /* 0x0000001063637819 */ /* 0x000fe200000006ff */
[----:B------:R-:W-:Y:S01]  /*5000*/  FFMA.FTZ R13, R137, R132, R100 ;  /* 0x00000084890d7223 */ /* 0x000fe20000010064 */
[----:B------:R-:W-:Y:S01]  /*5010*/  FMUL.FTZ R137, R34, R137 ;  /* 0x0000008922897220 */ /* 0x000fe20000410000 */
[----:B------:R-:W-:Y:S01]  /*5020*/  SHF.L.U32 R100, R17, 0x10, RZ ;  /* 0x0000001011647819 */ /* 0x000fe200000006ff */
[----:B------:R-:W-:Y:S01]  /*5030*/  FADD.FTZ R17, RZ, R12 ;  /* 0x0000000cff117221 */ /* 0x000fe20000010000 */
[----:B------:R-:W-:Y:S01]  /*5040*/  FADD.FTZ R16, R16, R20 ;  /* 0x0000001410107221 */ /* 0x000fe20000010000 */
[----:B------:R-:W-:Y:S01]  /*5050*/  FFMA.FTZ R129, R132, R137, R129 ;  /* 0x0000008984817223 */ /* 0x000fe20000010081 */
[----:B------:R-:W-:Y:S01]  /*5060*/  FADD.FTZ R132, -R28, R15 ;  /* 0x0000000f1c847221 */ /* 0x000fe20000010100 */
[----:B------:R-:W-:Y:S01]  /*5070*/  FFMA.FTZ R15, R12, R101, RZ ;  /* 0x000000650c0f7223 */ /* 0x000fe200000100ff */
[----:B------:R-:W-:Y:S01]  /*5080*/  SHF.L.U32 R101, R18, 0x10, RZ ;  /* 0x0000001012657819 */ /* 0x000fe200000006ff */
[----:B------:R-:W-:Y:S01]  /*5090*/  FADD.FTZ R12, R100, R17 ;  /* 0x00000011640c7221 */ /* 0x000fe20000010000 */
[----:B------:R-:W-:Y:S01]  /*50a0*/  FMUL.FTZ R132, R132, R49 ;  /* 0x0000003184847220 */ /* 0x000fe20000410000 */
[----:B------:R-:W-:Y:S01]  /*50b0*/  FMUL.FTZ R17, R35, R100 ;  /* 0x0000006423117220 */ /* 0x000fe20000410000 */
[----:B------:R-:W-:Y:S01]  /*50c0*/  FADD.FTZ R14, R14, R137 ;  /* 0x000000890e0e7221 */ /* 0x000fe20000010000 */
[----:B------:R-:W-:Y:S01]  /*50d0*/  FADD.FTZ R18, -R28, R101 ;  /* 0x000000651c127221 */ /* 0x000fe20000010100 */
[----:B------:R-:W-:Y:S01]  /*50e0*/  FFMA.FTZ R15, R100, R132, R15 ;  /* 0x00000084640f7223 */ /* 0x000fe2000001000f */
[----:B------:R-:W-:Y:S01]  /*50f0*/  FFMA.FTZ R129, R132, R17, R129 ;  /* 0x0000001184817223 */ /* 0x000fe20000010081 */
[----:B------:R-:W-:Y:S01]  /*5100*/  FADD.FTZ R17, R17, R14 ;  /* 0x0000000e11117221 */ /* 0x000fe20000010000 */
[-C--:B------:R-:W-:Y:S01]  /*5110*/  FMUL.FTZ R18, R18, R49.reuse ;  /* 0x0000003112127220 */ /* 0x080fe20000410000 */
[----:B------:R-:W-:Y:S01]  /*5120*/  FMUL.FTZ R100, R34, R20 ;  /* 0x0000001422647220 */ /* 0x000fe20000410000 */
[----:B------:R-:W-:Y:S01]  /*5130*/  SHF.L.U32 R101, R98, 0x10, RZ ;  /* 0x0000001062657819 */ /* 0x000fe200000006ff */
[----:B------:R-:W-:Y:S01]  /*5140*/  FADD.FTZ R16, R16, R141 ;  /* 0x0000008d10107221 */ /* 0x000fe20000010000 */
[----:B------:R-:W-:Y:S01]  /*5150*/  FFMA.FTZ R14, R20, R18, R13 ;  /* 0x00000012140e7223 */ /* 0x000fe2000001000d */
[----:B------:R-:W-:Y:S01]  /*5160*/  FADD.FTZ R20, -R28, R19 ;  /* 0x000000131c147221 */ /* 0x000fe20000010100 */
[----:B------:R-:W-:Y:S01]  /*5170*/  FFMA.FTZ R13, R18, R100, R129 ;  /* 0x00000064120d7223 */ /* 0x000fe20000010081 */
[----:B------:R-:W-:Y:S01]  /*5180*/  SHF.L.U32 R18, R21, 0x10, RZ ;  /* 0x0000001015127819 */ /* 0x000fe200000006ff */
[----:B------:R-:W-:Y:S01]  /*5190*/  FADD.FTZ R17, R17, R100 ;  /* 0x0000006411117221 */ /* 0x000fe20000010000 */
[----:B------:R-:W-:Y:S01]  /*51a0*/  FMUL.FTZ R20, R20, R49 ;  /* 0x0000003114147220 */ /* 0x000fe20000410000 */
[----:B------:R-:W-:Y:S01]  /*51b0*/  FADD.FTZ R98, -R28, R101 ;  /* 0x000000651c627221 */ /* 0x000fe20000010100 */
[----:B------:R-:W-:Y:S01]  /*51c0*/  FMUL.FTZ R100, R34, R141 ;  /* 0x0000008d22647220 */ /* 0x000fe20000410000 */
[----:B------:R-:W-:Y:S01]  /*51d0*/  FADD.FTZ R12, R12, R18 ;  /* 0x000000120c0c7221 */ /* 0x000fe20000010000 */
[----:B------:R-:W-:Y:S01]  /*51e0*/  FFMA.FTZ R15, R18, R20, R15 ;  /* 0x00000014120f7223 */ /* 0x000fe2000001000f */
[----:B------:R-:W-:Y:S01]  /*51f0*/  FMUL.FTZ R18, R35, R18 ;  /* 0x0000001223127220 */ /* 0x000fe20000410000 */
[----:B------:R-:W-:Y:S01]  /*5200*/  FMUL.FTZ R98, R98, R49 ;  /* 0x0000003162627220 */ /* 0x000fe20000410000 */
[----:B------:R-:W-:-:S02]  /*5210*/  SHF.L.U32 R97, R97, 0x10, RZ ;  /* 0x0000001061617819 */ /* 0x000fc400000006ff */
        /* <DEDUP_REMOVED lines=9> */
[----:B------:R-:W-:Y:S01]  /*52b0*/  FFMA.FTZ R14, R141, R98, R14 ;  /* 0x000000628d0e7223 */ /* 0x000fe2000001000e */
[----:B------:R-:W-:Y:S01]  /*52c0*/  FADD.FTZ R12, R12, R18 ;  /* 0x000000120c0c7221 */ /* 0x000fe20000010000 */
[----:B------:R-:W-:Y:S01]  /*52d0*/  FFMA.FTZ R15, R18, R20, R15 ;  /* 0x00000014120f7223 */ /* 0x000fe2000001000f */
[----:B------:R-:W-:Y:S01]  /*52e0*/  FFMA.FTZ R17, R20, R13, R17 ;  /* 0x0000000d14117223 */ /* 0x000fe20000010011 */
[C---:B------:R-:W-:Y:S01]  /*52f0*/  FADD.FTZ R20, -R28.reuse, R97 ;  /* 0x000000611c147221 */ /* 0x040fe20000010100 */
[----:B------:R-:W-:Y:S01]  /*5300*/  FADD.FTZ R98, -R28, R19 ;  /* 0x000000131c627221 */ /* 0x000fe20000010100 */
[----:B------:R-:W-:Y:S01]  /*5310*/  SHF.L.U32 R107, R107, 0x10, RZ ;  /* 0x000000106b6b7819 */ /* 0x000fe200000006ff */
[----:B------:R-:W-:Y:S01]  /*5320*/  FADD.FTZ R132, R13, R132 ;  /* 0x000000840d847221 */ /* 0x000fe20000010000 */
[----:B------:R-:W-:Y:S01]  /*5330*/  SHF.L.U32 R18, R145, 0x10, RZ ;  /* 0x0000001091127819 */ /* 0x000fe200000006ff */
[-C--:B------:R-:W-:Y:S01]  /*5340*/  FMUL.FTZ R20, R20, R49.reuse ;  /* 0x0000003114147220 */ /* 0x080fe20000410000 */
[----:B------:R-:W-:Y:S01]  /*5350*/  FMUL.FTZ R98, R98, R49 ;  /* 0x0000003162627220 */ /* 0x000fe20000410000 */
[----:B------:R-:W-:Y:S01]  /*5360*/  SHF.L.U32 R19, R112, 0x10, RZ ;  /* 0x0000001070137819 */ /* 0x000fe200000006ff */
[----:B------:R-:W-:Y:S01]  /*5370*/  FADD.FTZ R16, R16, R107 ;  /* 0x0000006b10107221 */ /* 0x000fe20000010000 */
[----:B------:R-:W-:Y:S01]  /*5380*/  FFMA.FTZ R14, R107, R20, R14 ;  /* 0x000000146b0e7223 */ /* 0x000fe2000001000e */
[----:B------:R-:W-:Y:S01]  /*5390*/  FADD.FTZ R13, R12, R18 ;  /* 0x000000120c0d7221 */ /* 0x000fe20000010000 */
[----:B------:R-:W-:Y:S01]  /*53a0*/  FMUL.FTZ R107, R34, R107 ;  /* 0x0000006b226b7220 */ /* 0x000fe20000410000 */
[----:B------:R-:W-:Y:S01]  /*53b0*/  FFMA.FTZ R12, R18, R98, R15 ;  /* 0x00000062120c7223 */ /* 0x000fe2000001000f */
[----:B------:R-:W-:Y:S01]  /*53c0*/  FMUL.FTZ R15, R35, R18 ;  /* 0x00000012230f7220 */ /* 0x000fe20000410000 */
[----:B------:R-:W-:Y:S01]  /*53d0*/  FADD.FTZ R18, -R28, R19 ;  /* 0x000000131c127221 */ /* 0x000fe20000010100 */
[----:B------:R-:W-:Y:S01]  /*53e0*/  FADD.FTZ R132, R132, R107 ;  /* 0x0000006b84847221 */ /* 0x000fe20000010000 */
[----:B------:R-:W-:Y:S01]  /*53f0*/  FFMA.FTZ R17, R20, R107, R17 ;  /* 0x0000006b14117223 */ /* 0x000fe20000010011 */
[----:B------:R-:W-:Y:S01]  /*5400*/  SHF.L.U32 R19, R114, 0x10, RZ ;  /* 0x0000001072137819 */ /* 0x000fe200000006ff */
[----:B------:R-:W-:Y:S01]  /*5410*/  FMUL.FTZ R18, R18, R49 ;  /* 0x0000003112127220 */ /* 0x000fe20000410000 */
[----:B------:R-:W-:Y:S01]  /*5420*/  SHF.L.U32 R113, R113, 0x10, RZ ;  /* 0x0000001071717819 */ /* 0x000fe200000006ff */
        /* <DEDUP_REMOVED lines=10> */
[----:B------:R-:W-:Y:S01]  /*54d0*/  FFMA.FTZ R17, R18, R15, R17 ;  /* 0x0000000f12117223 */ /* 0x000fe20000010011 */
[----:B------:R-:W-:Y:S01]  /*54e0*/  FADD.FTZ R13, R13, R115 ;  /* 0x000000730d0d7221 */ /* 0x000fe20000010000 */
[----:B------:R-:W-:Y:S01]  /*54f0*/  SHF.L.U32 R15, R126, 0x10, RZ ;  /* 0x000000107e0f7819 */ /* 0x000fe200000006ff */
[----:B------:R-:W-:Y:S01]  /*5500*/  FFMA.FTZ R12, R115, R14, R12 ;  /* 0x0000000e730c7223 */ /* 0x000fe2000001000c */
[----:B------:R-:W-:Y:S01]  /*5510*/  SHF.L.U32 R18, R127, 0x10, RZ ;  /* 0x000000107f127819 */ /* 0x000fe200000006ff */
[----:B------:R-:W-:Y:S01]  /*5520*/  FMUL.FTZ R115, R35, R115 ;  /* 0x0000007323737220 */ /* 0x000fe20000410000 */
[----:B------:R-:W-:Y:S01]  /*5530*/  FADD.FTZ R20, -R28, R123 ;  /* 0x0000007b1c147221 */ /* 0x000fe20000010100 */
[----:B------:R-:W-:-:S02]  /*5540*/  SHF.L.U32 R97, R30, 0x10, RZ ;  /* 0x000000101e617819 */ /* 0x000fc400000006ff */
[----:B------:R-:W-:Y:S01]  /*5550*/  FFMA.FTZ R17, R14, R115, R17 ;  /* 0x000000730e117223 */ /* 0x000fe20000010011 */
[----:B------:R-:W-:Y:S01]  /*5560*/  FMUL.FTZ R21, R34, R18 ;  /* 0x0000001222157220 */ /* 0x000fe20000410000 */
[----:B------:R-:W-:Y:S01]  /*5570*/  FADD.FTZ R132, R115, R132 ;  /* 0x0000008473847221 */ /* 0x000fe20000010000 */
[----:B------:R-:W-:Y:S01]  /*5580*/  FADD.FTZ R14, -R28, R15 ;  /* 0x0000000f1c0e7221 */ /* 0x000fe20000010100 */
[-C--:B------:R-:W-:Y:S01]  /*5590*/  FMUL.FTZ R20, R20, R49.reuse ;  /* 0x0000003114147220 */ /* 0x080fe20000410000 */
[----:B------:R-:W-:Y:S01]  /*55a0*/  SHF.L.U32 R15, R128, 0x10, RZ ;  /* 0x00000010800f7819 */ /* 0x000fe200000006ff */
[----:B------:R-:W-:Y:S01]  /*55b0*/  FADD.FTZ R132, R132, R21 ;  /* 0x0000001584847221 */ /* 0x000fe20000010000 */
[----:B------:R-:W-:Y:S01]  /*55c0*/  FMUL.FTZ R14, R14, R49 ;  /* 0x000000310e0e7220 */ /* 0x000fe20000410000 */
[----:B------:R-:W-:Y:S01]  /*55d0*/  FFMA.FTZ R21, R20, R21, R17 ;  /* 0x0000001514157223 */ /* 0x000fe20000010011 */
[----:B------:R-:W-:Y:S01]  /*55e0*/  FADD.FTZ R16, R16, R18 ;  /* 0x0000001210107221 */ /* 0x000fe20000010000 */
[----:B------:R-:W-:Y:S01]  /*55f0*/  FMUL.FTZ R17, R35, R15 ;  /* 0x0000000f23117220 */ /* 0x000fe20000410000 */
[----:B------:R-:W-:Y:S01]  /*5600*/  FFMA.FTZ R12, R15, R14, R12 ;  /* 0x0000000e0f0c7223 */ /* 0x000fe2000001000c */
[----:B------:R-:W-:Y:S01]  /*5610*/  FFMA.FTZ R19, R18, R20, R19 ;  /* 0x0000001412137223 */ /* 0x000fe20000010013 */
[----:B------:R-:W-:Y:S01]  /*5620*/  FADD.FTZ R18, -R28, R97 ;  /* 0x000000611c127221 */ /* 0x000fe20000010100 */
[----:B------:R-:W-:Y:S01]  /*5630*/  FFMA.FTZ R21, R14, R17, R21 ;  /* 0x000000110e157223 */ /* 0x000fe20000010015 */
[----:B------:R-:W-:Y:S01]  /*5640*/  SHF.L.U32 R14, R33, 0x10, RZ ;  /* 0x00000010210e7819 */ /* 0x000fe200000006ff */
[----:B------:R-:W-:Y:S01]  /*5650*/  FADD.FTZ R13, R13, R15 ;  /* 0x0000000f0d0d7221 */ /* 0x000fe20000010000 */
[----:B------:R-:W-:Y:S01]  /*5660*/  SHF.L.U32 R31, R31, 0x10, RZ ;  /* 0x000000101f1f7819 */ /* 0x000fe200000006ff */
[----:B------:R-:W-:Y:S01]  /*5670*/  FMUL.FTZ R18, R18, R49 ;  /* 0x0000003112127220 */ /* 0x000fe20000410000 */
[----:B------:R-:W-:Y:S01]  /*5680*/  SHF.L.U32 R41, R41, 0x10, RZ ;  /* 0x0000001029297819 */ /* 0x000fe200000006ff */
[----:B------:R-:W-:Y:S01]  /*5690*/  FMUL.FTZ R15, R34, R14 ;  /* 0x0000000e220f7220 */ /* 0x000fe20000410000 */
[----:B------:R-:W-:Y:S01]  /*56a0*/  FADD.FTZ R132, R17, R132 ;  /* 0x0000008411847221 */ /* 0x000fe20000010000 */
[----:B------:R-:W-:Y:S01]  /*56b0*/  FFMA.FTZ R19, R14, R18, R19 ;  /* 0x000000120e137223 */ /* 0x000fe20000010013 */
[----:B------:R-:W-:Y:S01]  /*56c0*/  FADD.FTZ R20, -R28, R31 ;  /* 0x0000001f1c147221 */ /* 0x000fe20000010100 */
[----:B------:R-:W-:Y:S01]  /*56d0*/  FFMA.FTZ R21, R18, R15, R21 ;  /* 0x0000000f12157223 */ /* 0x000fe20000010015 */
[----:B------:R-:W-:Y:S01]  /*56e0*/  FADD.FTZ R18, -R28, R41 ;  /* 0x000000291c127221 */ /* 0x000fe20000010100 */
[----:B------:R-:W-:Y:S01]  /*56f0*/  FADD.FTZ R16, R16, R14 ;  /* 0x0000000e10107221 */ /* 0x000fe20000010000 */
        /* <DEDUP_REMOVED lines=8> */
[----:B------:R-:W-:Y:S01]  /*5780*/  FMUL.FTZ R17, R34, R14 ;  /* 0x0000000e22117220 */ /* 0x000fe20000410000 */
[----:B------:R-:W-:Y:S01]  /*5790*/  FADD.FTZ R16, R16, R14 ;  /* 0x0000000e10107221 */ /* 0x000fe20000010000 */
[----:B------:R-:W-:Y:S01]  /*57a0*/  FFMA.FTZ R19, R14, R18, R19 ;  /* 0x000000120e137223 */ /* 0x000fe20000010013 */
[----:B------:R-:W-:Y:S01]  /*57b0*/  FMUL.FTZ R135, R35, R135 ;  /* 0x0000008723877220 */ /* 0x000fe20000410000 */
[----:B------:R-:W-:Y:S01]  /*57c0*/  FADD.FTZ R14, -R28, R15 ;  /* 0x0000000f1c0e7221 */ /* 0x000fe20000010100 */
[----:B------:R-:W-:-:S02]  /*57d0*/  SHF.L.U32 R15, R48, 0x10, RZ ;  /* 0x00000010300f7819 */ /* 0x000fc400000006ff */
[----:B------:R-:W-:Y:S01]  /*57e0*/  FFMA.FTZ R21, R20, R135, R21 ;  /* 0x0000008714157223 */ /* 0x000fe20000010015 */
[----:B------:R-:W-:Y:S01]  /*57f0*/  FMUL.FTZ R14, R14, R49 ;  /* 0x000000310e0e7220 */ /* 0x000fe20000410000 */
[----:B------:R-:W-:Y:S01]  /*5800*/  FADD.FTZ R132, R135, R132 ;  /* 0x0000008487847221 */ /* 0x000fe20000010000 */
[----:B------:R-:W-:Y:S01]  /*5810*/  SHF.L.U32 R57, R57, 0x10, RZ ;  /* 0x0000001039397819 */ /* 0x000fe200000006ff */
[----:B------:R-:W-:Y:S01]  /*5820*/  FFMA.FTZ R21, R18, R17, R21 ;  /* 0x0000001112157223 */ /* 0x000fe20000010015 */
[----:B------:R-:W-:Y:S01]  /*5830*/  FADD.FTZ R13, R13, R15 ;  /* 0x0000000f0d0d7221 */ /* 0x000fe20000010000 */
[----:B------:R-:W-:Y:S01]  /*5840*/  FFMA.FTZ R12, R15, R14, R12 ;  /* 0x0000000e0f0c7223 */ /* 0x000fe2000001000c */
[----:B------:R-:W-:Y:S01]  /*5850*/  FADD.FTZ R132, R132, R17 ;  /* 0x0000001184847221 */ /* 0x000fe20000010000 */
[----:B------:R-:W-:Y:S01]  /*5860*/  SHF.L.U32 R18, R61, 0x10, RZ ;  /* 0x000000103d127819 */ /* 0x000fe200000006ff */
[----:B------:R-:W-:Y:S01]  /*5870*/  FMUL.FTZ R15, R35, R15 ;  /* 0x0000000f230f7220 */ /* 0x000fe20000410000 */
[----:B------:R-:W-:Y:S01]  /*5880*/  FADD.FTZ R20, -R28, R57 ;  /* 0x000000391c147221 */ /* 0x000fe20000010100 */
[----:B------:R-:W-:-:S02]  /*5890*/  SHF.L.U32 R17, R60, 0x10, RZ ;  /* 0x000000103c117819 */ /* 0x000fc400000006ff */
[----:B------:R-:W-:Y:S01]  /*58a0*/  FADD.FTZ R132, R15, R132 ;  /* 0x000000840f847221 */ /* 0x000fe20000010000 */
[----:B------:R-:W-:Y:S01]  /*58b0*/  FFMA.FTZ R21, R14, R15, R21 ;  /* 0x0000000f0e157223 */ /* 0x000fe20000010015 */
[----:B------:R-:W-:Y:S01]  /*58c0*/  FMUL.FTZ R20, R20, R49 ;  /* 0x0000003114147220 */ /* 0x000fe20000410000 */
[----:B------:R-:W-:Y:S01]  /*58d0*/  FMUL.FTZ R31, R34, R18 ;  /* 0x00000012221f7220 */ /* 0x000fe20000410000 */
[----:B------:R-:W-:Y:S01]  /*58e0*/  SHF.L.U32 R15, R64, 0x10, RZ ;  /* 0x00000010400f7819 */ /* 0x000fe200000006ff */
[----:B------:R-:W-:Y:S01]  /*58f0*/  FADD.FTZ R14, -R28, R17 ;  /* 0x000000111c0e7221 */ /* 0x000fe20000010100 */
[----:B------:R-:W-:Y:S01]  /*5900*/  SHF.L.U32 R68, R68, 0x10, RZ ;  /* 0x0000001044447819 */ /* 0x000fe200000006ff */
[----:B------:R-:W-:Y:S01]  /*5910*/  FADD.FTZ R132, R132, R31 ;  /* 0x0000001f84847221 */ /* 0x000fe20000010000 */
[----:B------:R-:W-:Y:S01]  /*5920*/  FFMA.FTZ R21, R20, R31, R21 ;  /* 0x0000001f14157223 */ /* 0x000fe20000010015 */
[----:B------:R-:W-:Y:S01]  /*5930*/  FMUL.FTZ R14, R14, R49 ;  /* 0x000000310e0e7220 */ /* 0x000fe20000410000 */
[----:B------:R-:W-:Y:S01]  /*5940*/  SHF.L.U32 R31, R62, 0x10, RZ ;  /* 0x000000103e1f7819 */ /* 0x000fe200000006ff */
[----:B------:R-:W-:Y:S01]  /*5950*/  FMUL.FTZ R17, R35, R15 ;  /* 0x0000000f23117220 */ /* 0x000fe20000410000 */
[----:B------:R-:W-:Y:S01]  /*5960*/  SHF.L.U32 R63, R63, 0x10, RZ ;  /* 0x000000103f3f7819 */ /* 0x000fe200000006ff */
[----:B------:R-:W-:Y:S01]  /*5970*/  FFMA.FTZ R12, R15, R14, R12 ;  /* 0x0000000e0f0c7223 */ /* 0x000fe2000001000c */
[----:B------:R-:W-:Y:S01]  /*5980*/  SHF.L.U32 R79, R79, 0x10, RZ ;  /* 0x000000104f4f7819 */ /* 0x000fe200000006ff */
[----:B------:R-:W-:Y:S01]  /*5990*/  FFMA.FTZ R21, R14, R17, R21 ;  /* 0x000000110e157223 */ /* 0x000fe20000010015 */
[----:B------:R-:W-:Y:S01]  /*59a0*/  FADD.FTZ R14, -R28, R31 ;  /* 0x0000001f1c0e7221 */ /* 0x000fe20000010100 */
[----:B------:R-:W-:Y:S01]  /*59b0*/  FADD.FTZ R13, R13, R15 ;  /* 0x0000000f0d0d7221 */ /* 0x000fe20000010000 */
[----:B------:R-:W-:Y:S01]  /*59c0*/  FFMA.FTZ R19, R18, R20, R19 ;  /* 0x0000001412137223 */ /* 0x000fe20000010013 */
[----:B------:R-:W-:Y:S01]  /*59d0*/  FMUL.FTZ R15, R34, R68 ;  /* 0x00000044220f7220 */ /* 0x000fe20000410000 */
[----:B------:R-:W-:Y:S01]  /*59e0*/  FMUL.FTZ R14, R14, R49 ;  /* 0x000000310e0e7220 */ /* 0x000fe20000410000 */
[----:B------:R-:W-:Y:S01]  /*59f0*/  FADD.FTZ R16, R16, R18 ;  /* 0x0000001210107221 */ /* 0x000fe20000010000 */
[----:B------:R-:W-:Y:S01]  /*5a00*/  FADD.FTZ R132, R17, R132 ;  /* 0x0000008411847221 */ /* 0x000fe20000010000 */
[C---:B------:R-:W-:Y:S01]  /*5a10*/  FADD.FTZ R18, -R28.reuse, R63 ;  /* 0x0000003f1c127221 */ /* 0x040fe20000010100 */
[----:B------:R-:W-:Y:S01]  /*5a20*/  FADD.FTZ R20, -R28, R79 ;  /* 0x0000004f1c147221 */ /* 0x000fe20000010100 */
[----:B------:R-:W-:Y:S01]  /*5a30*/  FFMA.FTZ R19, R68, R14, R19 ;  /* 0x0000000e44137223 */ /* 0x000fe20000010013 */
[----:B------:R-:W-:Y:S01]  /*5a40*/  FFMA.FTZ R21, R14, R15, R21 ;  /* 0x0000000f0e157223 */ /* 0x000fe20000010015 */
[----:B------:R-:W-:Y:S01]  /*5a50*/  SHF.L.U32 R69, R69, 0x10, RZ ;  /* 0x0000001045457819 */ /* 0x000fe200000006ff */
[----:B------:R-:W-:Y:S01]  /*5a60*/  FADD.FTZ R132, R132, R15 ;  /* 0x0000000f84847221 */ /* 0x000fe20000010000 */
[----:B------:R-:W-:Y:S01]  /*5a70*/  SHF.L.U32 R14, R71, 0x10, RZ ;  /* 0x00000010470e7819 */ /* 0x000fe200000006ff */
[-C--:B------:R-:W-:Y:S01]  /*5a80*/  FMUL.FTZ R18, R18, R49.reuse ;  /* 0x0000003112127220 */ /* 0x080fe20000410000 */
[----:B------:R-:W-:Y:S01]  /*5a90*/  FADD.FTZ R16, R16, R68 ;  /* 0x0000004410107221 */ /* 0x000fe20000010000 */
        /* <DEDUP_REMOVED lines=10> */
[----:B------:R-:W-:Y:S01]  /*5b40*/  FADD.FTZ R132, R69, R132 ;  /* 0x0000008445847221 */ /* 0x000fe20000010000 */
[----:B------:R-:W-:Y:S01]  /*5b50*/  FFMA.FTZ R21, R18, R69, R21 ;  /* 0x0000004512157223 */ /* 0x000fe20000010015 */
[----:B------:R-:W-:Y:S01]  /*5b60*/  FMUL.FTZ R14, R14, R49 ;  /* 0x000000310e0e7220 */ /* 0x000fe20000410000 */
[----:B------:R-:W-:Y:S01]  /*5b70*/  SHF.L.U32 R23, R23, 0x10, RZ ;  /* 0x0000001017177819 */ /* 0x000fe200000006ff */
[----:B------:R-:W-:Y:S01]  /*5b80*/  FADD.FTZ R132, R132, R17 ;  /* 0x0000001184847221 */ /* 0x000fe20000010000 */
[----:B------:R-:W-:Y:S01]  /*5b90*/  FFMA.FTZ R21, R20, R17, R21 ;  /* 0x0000001114157223 */ /* 0x000fe20000010015 */
[----:B------:R-:W-:Y:S01]  /*5ba0*/  FADD.FTZ R13, R13, R15 ;  /* 0x0000000f0d0d7221 */ /* 0x000fe20000010000 */
[----:B------:R-:W-:Y:S01]  /*5bb0*/  FFMA.FTZ R12, R15, R14, R12 ;  /* 0x0000000e0f0c7223 */ /* 0x000fe2000001000c */
[----:B------:R-:W-:Y:S01]  /*5bc0*/  SHF.L.U32 R17, R66, 0x10, RZ ;  /* 0x0000001042117819 */ /* 0x000fe200000006ff */
[----:B------:R-:W-:Y:S01]  /*5bd0*/  FMUL.FTZ R15, R35, R15 ;  /* 0x0000000f230f7220 */ /* 0x000fe20000410000 */
[----:B------:R-:W-:Y:S01]  /*5be0*/  SHF.L.U32 R18, R67, 0x10, RZ ;  /* 0x0000001043127819 */ /* 0x000fe200000006ff */
[----:B------:R-:W-:Y:S01]  /*5bf0*/  FADD.FTZ R20, -R28, R23 ;  /* 0x000000171c147221 */ /* 0x000fe20000010100 */
[----:B------:R-:W-:Y:S01]  /*5c00*/  SHF.L.U32 R87, R87, 0x10, RZ ;  /* 0x0000001057577819 */ /* 0x000fe200000006ff */
[----:B------:R-:W-:Y:S01]  /*5c10*/  FFMA.FTZ R21, R14, R15, R21 ;  /* 0x0000000f0e157223 */ /* 0x000fe20000010015 */
[----:B------:R-:W-:Y:S01]  /*5c20*/  FADD.FTZ R14, -R28, R17 ;  /* 0x000000111c0e7221 */ /* 0x000fe20000010100 */
[-C--:B------:R-:W-:Y:S01]  /*5c30*/  FMUL.FTZ R20, R20, R49.reuse ;  /* 0x0000003114147220 */ /* 0x080fe20000410000 */
[----:B------:R-:W-:Y:S01]  /*5c40*/  FMUL.FTZ R23, R34, R18 ;  /* 0x0000001222177220 */ /* 0x000fe20000410000 */
[----:B------:R-:W-:Y:S01]  /*5c50*/  FADD.FTZ R132, R15, R132 ;  /* 0x000000840f847221 */ /* 0x000fe20000010000 */
[----:B------:R-:W-:Y:S01]  /*5c60*/  FMUL.FTZ R14, R14, R49 ;  /* 0x000000310e0e7220 */ /* 0x000fe20000410000 */
[----:B------:R-:W-:Y:S01]  /*5c70*/  FMUL.FTZ R15, R35, R87 ;  /* 0x00000057230f7220 */ /* 0x000fe20000410000 */
[----:B------:R-:W-:Y:S01]  /*5c80*/  FFMA.FTZ R21, R20, R23, R21 ;  /* 0x0000001714157223 */ /* 0x000fe20000010015 */
[----:B------:R-:W-:Y:S01]  /*5c90*/  SHF.L.U32 R17, R50, 0x10, RZ ;  /* 0x0000001032117819 */ /* 0x000fe200000006ff */
[----:B------:R-:W-:Y:S01]  /*5ca0*/  FFMA.FTZ R12, R87, R14, R12 ;  /* 0x0000000e570c7223 */ /* 0x000fe2000001000c */
[----:B------:R-:W-:Y:S01]  /*5cb0*/  SHF.L.U32 R51, R51, 0x10, RZ ;  /* 0x0000001033337819 */ /* 0x000fe200000006ff */
[----:B------:R-:W-:Y:S01]  /*5cc0*/  FFMA.FTZ R21, R14, R15, R21 ;  /* 0x0000000f0e157223 */ /* 0x000fe20000010015 */
[----:B------:R-:W-:Y:S01]  /*5cd0*/  FADD.FTZ R16, R16, R18 ;  /* 0x0000001210107221 */ /* 0x000fe20000010000 */
[----:B------:R-:W-:Y:S01]  /*5ce0*/  FFMA.FTZ R19, R18, R20, R19 ;  /* 0x0000001412137223 */ /* 0x000fe20000010013 */
[----:B------:R-:W-:Y:S01]  /*5cf0*/  SHF.L.U32 R14, R53, 0x10, RZ ;  /* 0x00000010350e7819 */ /* 0x000fe200000006ff */
[----:B------:R-:W-:Y:S01]  /*5d00*/  FADD.FTZ R132, R132, R23 ;  /* 0x0000001784847221 */ /* 0x000fe20000010000 */
[C---:B------:R-:W-:Y:S01]  /*5d10*/  FADD.FTZ R18, -R28.reuse, R17 ;  /* 0x000000111c127221 */ /* 0x040fe20000010100 */
[----:B------:R-:W-:Y:S01]  /*5d20*/  FADD.FTZ R20, -R28, R51 ;  /* 0x000000331c147221 */ /* 0x000fe20000010100 */
[----:B------:R-:W-:Y:S01]  /*5d30*/  SHF.L.U32 R23, R42, 0x10, RZ ;  /* 0x000000102a177819 */ /* 0x000fe200000006ff */
[----:B------:R-:W-:Y:S01]  /*5d40*/  FADD.FTZ R132, R15, R132 ;  /* 0x000000840f847221 */ /* 0x000fe20000010000 */
[-C--:B------:R-:W-:Y:S01]  /*5d50*/  FMUL.FTZ R18, R18, R49.reuse ;  /* 0x0000003112127220 */ /* 0x080fe20000410000 */
[----:B------:R-:W-:Y:S01]  /*5d60*/  FMUL.FTZ R17, R34, R14 ;  /* 0x0000000e22117220 */ /* 0x000fe20000410000 */
[----:B------:R-:W-:Y:S01]  /*5d70*/  SHF.L.U32 R15, R150, 0x10, RZ ;  /* 0x00000010960f7819 */ /* 0x000fe200000006ff */
[----:B------:R-:W-:Y:S01]  /*5d80*/  FADD.FTZ R13, R13, R87 ;  /* 0x000000570d0d7221 */ /* 0x000fe20000010000 */
[----:B------:R-:W-:Y:S01]  /*5d90*/  FMUL.FTZ R20, R20, R49 ;  /* 0x0000003114147220 */ /* 0x000fe20000410000 */
[----:B------:R-:W-:Y:S01]  /*5da0*/  FFMA.FTZ R19, R14, R18, R19 ;  /* 0x000000120e137223 */ /* 0x000fe20000010013 */
[----:B------:R-:W-:Y:S01]  /*5db0*/  FFMA.FTZ R21, R18, R17, R21 ;  /* 0x0000001112157223 */ /* 0x000fe20000010015 */
[----:B------:R-:W-:Y:S01]  /*5dc0*/  FADD.FTZ R18, -R28, R23 ;  /* 0x000000171c127221 */ /* 0x000fe20000010100 */
[----:B------:R-:W-:Y:S01]  /*5dd0*/  FADD.FTZ R16, R16, R14 ;  /* 0x0000000e10107221 */ /* 0x000fe20000010000 */
[----:B------:R-:W-:Y:S01]  /*5de0*/  FADD.FTZ R13, R13, R15 ;  /* 0x0000000f0d0d7221 */ /* 0x000fe20000010000 */
[----:B------:R-:W-:Y:S01]  /*5df0*/  FFMA.FTZ R12, R15, R20, R12 ;  /* 0x000000140f0c7223 */ /* 0x000fe2000001000c */
[----:B------:R-:W-:Y:S01]  /*5e00*/  FMUL.FTZ R15, R35, R15 ;  /* 0x0000000f230f7220 */ /* 0x000fe20000410000 */
[----:B------:R-:W-:Y:S01]  /*5e10*/  FADD.FTZ R132, R132, R17 ;  /* 0x0000001184847221 */ /* 0x000fe20000010000 */
        /* <DEDUP_REMOVED lines=9> */
[----:B------:R-:W-:Y:S01]  /*5eb0*/  FADD.FTZ R132, R132, R15 ;  /* 0x0000000f84847221 */ /* 0x000fe20000010000 */
[----:B------:R-:W-:Y:S01]  /*5ec0*/  FFMA.FTZ R21, R18, R15, R21 ;  /* 0x0000000f12157223 */ /* 0x000fe20000010015 */
[----:B------:R-:W-:Y:S01]  /*5ed0*/  SHF.L.U32 R15, R142, 0x10, RZ ;  /* 0x000000108e0f7819 */ /* 0x000fe200000006ff */
[----:B------:R-:W-:Y:S01]  /*5ee0*/  FMUL.FTZ R14, R14, R49 ;  /* 0x000000310e0e7220 */ /* 0x000fe20000410000 */
[----:B------:R-:W-:-:S02]  /*5ef0*/  SHF.L.U32 R37, R37, 0x10, RZ ;  /* 0x0000001025257819 */ /* 0x000fc400000006ff */
[----:B------:R-:W-:Y:S01]  /*5f00*/  SHF.L.U32 R17, R144, 0x10, RZ ;  /* 0x0000001090117819 */ /* 0x000fe200000006ff */
[----:B------:R-:W-:Y:S01]  /*5f10*/  FADD.FTZ R13, R13, R15 ;  /* 0x0000000f0d0d7221 */ /* 0x000fe20000010000 */
[----:B------:R-:W-:Y:S01]  /*5f20*/  FFMA.FTZ R12, R15, R14, R12 ;  /* 0x0000000e0f0c7223 */ /* 0x000fe2000001000c */
[----:B------:R-:W-:Y:S01]  /*5f30*/  SHF.L.U32 R152, R152, 0x10, RZ ;  /* 0x0000001098987819 */ /* 0x000fe200000006ff */
[----:B------:R-:W-:Y:S01]  /*5f40*/  FMUL.FTZ R15, R35, R15 ;  /* 0x0000000f230f7220 */ /* 0x000fe20000410000 */
[----:B------:R-:W-:Y:S01]  /*5f50*/  FADD.FTZ R18, -R28, R37 ;  /* 0x000000251c127221 */ /* 0x000fe20000010100 */
[----:B------:R-:W-:Y:S02]  /*5f60*/  SHF.L.U32 R153, R153, 0x10, RZ ;  /* 0x0000001099997819 */ /* 0x000fe400000006ff */
[----:B------:R-:W-:Y:S01]  /*5f70*/  FFMA.FTZ R21, R14, R15, R21 ;  /* 0x0000000f0e157223 */ /* 0x000fe20000010015 */
[----:B------:R-:W-:Y:S01]  /*5f80*/  FMUL.FTZ R18, R18, R49 ;  /* 0x0000003112127220 */ /* 0x000fe20000410000 */
[----:B------:R-:W-:Y:S01]  /*5f90*/  FMUL.FTZ R23, R34, R152 ;  /* 0x0000009822177220 */ /* 0x000fe20000410000 */
[----:B------:R-:W-:Y:S01]  /*5fa0*/  FADD.FTZ R14, -R28, R17 ;  /* 0x000000111c0e7221 */ /* 0x000fe20000010100 */
[----:B------:R-:W-:Y:S01]  /*5fb0*/  FADD.FTZ R132, R15, R132 ;  /* 0x000000840f847221 */ /* 0x000fe20000010000 */
[----:B------:R-:W-:Y:S01]  /*5fc0*/  SHF.L.U32 R17, R138, 0x10, RZ ;  /* 0x000000108a117819 */ /* 0x000fe200000006ff */
[----:B------:R-:W-:Y:S01]  /*5fd0*/  FFMA.FTZ R21, R18, R23, R21 ;  /* 0x0000001712157223 */ /* 0x000fe20000010015 */
[----:B------:R-:W-:Y:S01]  /*5fe0*/  FMUL.FTZ R14, R14, R49 ;  /* 0x000000310e0e7220 */ /* 0x000fe20000410000 */
[----:B------:R-:W-:Y:S01]  /*5ff0*/  FMUL.FTZ R15, R35, R153 ;  /* 0x00000099230f7220 */ /* 0x000fe20000410000 */
[----:B------:R-:W-:Y:S01]  /*6000*/  FADD.FTZ R132, R132, R23 ;  /* 0x0000001784847221 */ /* 0x000fe20000010000 */
[----:B------:R-:W-:Y:S01]  /*6010*/  SHF.L.U32 R146, R146, 0x10, RZ ;  /* 0x0000001092927819 */ /* 0x000fe200000006ff */
[----:B------:R-:W-:Y:S01]  /*6020*/  FFMA.FTZ R12, R153, R14, R12 ;  /* 0x0000000e990c7223 */ /* 0x000fe2000001000c */
[----:B------:R-:W-:Y:S01]  /*6030*/  FFMA.FTZ R21, R14, R15, R21 ;  /* 0x0000000f0e157223 */ /* 0x000fe20000010015 */
[----:B------:R-:W-:Y:S01]  /*6040*/  FADD.FTZ R14, -R28, R17 ;  /* 0x000000111c0e7221 */ /* 0x000fe20000010100 */
[----:B------:R-:W-:Y:S01]  /*6050*/  SHF.L.U32 R105, R105, 0x10, RZ ;  /* 0x0000001069697819 */ /* 0x000fe200000006ff */
[----:B------:R-:W-:Y:S01]  /*6060*/  FADD.FTZ R132, R15, R132 ;  /* 0x000000840f847221 */ /* 0x000fe20000010000 */
[----:B------:R-:W-:Y:S01]  /*6070*/  SHF.L.U32 R139, R139, 0x10, RZ ;  /* 0x000000108b8b7819 */ /* 0x000fe200000006ff */
[----:B------:R-:W-:Y:S01]  /*6080*/  FFMA.FTZ R19, R152, R18, R19 ;  /* 0x0000001298137223 */ /* 0x000fe20000010013 */
[----:B------:R-:W-:Y:S01]  /*6090*/  FMUL.FTZ R14, R14, R49 ;  /* 0x000000310e0e7220 */ /* 0x000fe20000410000 */
[----:B------:R-:W-:Y:S01]  /*60a0*/  FMUL.FTZ R15, R34, R146 ;  /* 0x00000092220f7220 */ /* 0x000fe20000410000 */
[----:B------:R-:W-:Y:S01]  /*60b0*/  FADD.FTZ R16, R16, R152 ;  /* 0x0000009810107221 */ /* 0x000fe20000010000 */
[C---:B------:R-:W-:Y:S01]  /*60c0*/  FADD.FTZ R20, -R28.reuse, R105 ;  /* 0x000000691c147221 */ /* 0x040fe20000010100 */
[----:B------:R-:W-:Y:S01]  /*60d0*/  FADD.FTZ R18, -R28, R139 ;  /* 0x0000008b1c127221 */ /* 0x000fe20000010100 */
[----:B------:R-:W-:Y:S01]  /*60e0*/  FFMA.FTZ R19, R146, R14, R19 ;  /* 0x0000000e92137223 */ /* 0x000fe20000010013 */
[----:B------:R-:W-:Y:S01]  /*60f0*/  FFMA.FTZ R21, R14, R15, R21 ;  /* 0x0000000f0e157223 */ /* 0x000fe20000010015 */
[----:B------:R-:W-:Y:S01]  /*6100*/  FADD.FTZ R132, R132, R15 ;  /* 0x0000000f84847221 */ /* 0x000fe20000010000 */
[----:B------:R-:W-:Y:S01]  /*6110*/  SHF.L.U32 R14, R131, 0x10, RZ ;  /* 0x00000010830e7819 */ /* 0x000fe200000006ff */
[----:B------:R-:W-:Y:S01]  /*6120*/  FADD.FTZ R16, R16, R146 ;  /* 0x0000009210107221 */ /* 0x000fe20000010000 */
[----:B------:R-:W-:Y:S01]  /*6130*/  SHF.L.U32 R155, R155, 0x10, RZ ;  /* 0x000000109b9b7819 */ /* 0x000fe200000006ff */
[-C--:B------:R-:W-:Y:S01]  /*6140*/  FMUL.FTZ R20, R20, R49.reuse ;  /* 0x0000003114147220 */ /* 0x080fe20000410000 */
[----:B------:R-:W-:Y:S01]  /*6150*/  SHF.L.U32 R15, R130, 0x10, RZ ;  /* 0x00000010820f7819 */ /* 0x000fe200000006ff */
[----:B------:R-:W-:Y:S01]  /*6160*/  FADD.FTZ R13, R13, R153 ;  /* 0x000000990d0d7221 */ /* 0x000fe20000010000 */
[----:B------:R-:W-:Y:S01]  /*6170*/  FMUL.FTZ R18, R18, R49 ;  /* 0x0000003112127220 */ /* 0x000fe20000410000 */
[----:B------:R-:W-:Y:S01]  /*6180*/  FMUL.FTZ R17, R34, R14 ;  /* 0x0000000e22117220 */ /* 0x000fe20000410000 */
[----:B------:R-:W-:Y:S01]  /*6190*/  FADD.FTZ R16, R16, R14 ;  /* 0x0000000e10107221 */ /* 0x000fe20000010000 */
[----:B------:R-:W-:Y:S01]  /*61a0*/  FFMA.FTZ R19, R14, R20, R19 ;  /* 0x000000140e137223 */ /* 0x000fe20000010013 */
[----:B------:R-:W-:Y:S01]  /*61b0*/  FADD.FTZ R13, R13, R155 ;  /* 0x0000009b0d0d7221 */ /* 0x000fe20000010000 */
[----:B------:R-:W-:Y:S01]  /*61c0*/  FFMA.FTZ R12, R155, R18, R12 ;  /* 0x000000129b0c7223 */ /* 0x000fe2000001000c */
[----:B------:R-:W-:Y:S01]  /*61d0*/  FADD.FTZ R14, -R28, R15 ;  /* 0x0000000f1c0e7221 */ /* 0x000fe20000010100 */
[----:B------:R-:W-:Y:S01]  /*61e0*/  FMUL.FTZ R155, R35, R155 ;  /* 0x0000009b239b7220 */ /* 0x000fe20000410000 */
[----:B------:R-:W-:-:S02]  /*61f0*/  SHF.L.U32 R133, R133, 0x10, RZ ;  /* 0x0000001085857819 */ /* 0x000fc400000006ff */
[----:B------:R-:W-:Y:S01]  /*6200*/  SHF.L.U32 R23, R118, 0x10, RZ ;  /* 0x0000001076177819 */ /* 0x000fe200000006ff */
[----:B------:R-:W-:Y:S01]  /*6210*/  FMUL.FTZ R14, R14, R49 ;  /* 0x000000310e0e7220 */ /* 0x000fe20000410000 */
[----:B------:R-:W-:Y:S01]  /*6220*/  FADD.FTZ R132, R155, R132 ;  /* 0x000000849b847221 */ /* 0x000fe20000010000 */
[----:B------:R-:W-:Y:S01]  /*6230*/  FFMA.FTZ R21, R18, R155, R21 ;  /* 0x0000009b12157223 */ /* 0x000fe20000010015 */
[----:B------:R-:W-:Y:S01]  /*6240*/  SHF.L.U32 R122, R122, 0x10, RZ ;  /* 0x000000107a7a7819 */ /* 0x000fe200000006ff */
[----:B------:R-:W-:Y:S01]  /*6250*/  FADD.FTZ R13, R13, R133 ;  /* 0x000000850d0d7221 */ /* 0x000fe20000010000 */
[----:B------:R-:W-:Y:S01]  /*6260*/  FFMA.FTZ R12, R133, R14, R12 ;  /* 0x0000000e850c7223 */ /* 0x000fe2000001000c */
[----:B------:R-:W-:Y:S01]  /*6270*/  FADD.FTZ R132, R132, R17 ;  /* 0x0000001184847221 */ /* 0x000fe20000010000 */
[----:B------:R-:W-:Y:S01]  /*6280*/  FFMA.FTZ R21, R20, R17, R21 ;  /* 0x0000001114157223 */ /* 0x000fe20000010015 */
[----:B------:R-:W-:Y:S01]  /*6290*/  FADD.FTZ R18, -R28, R23 ;  /* 0x000000171c127221 */ /* 0x000fe20000010100 */
[----:B------:R-:W-:Y:S01]  /*62a0*/  SHF.L.U32 R119, R119, 0x10, RZ ;  /* 0x0000001077777819 */ /* 0x000fe200000006ff */
[----:B------:R-:W-:Y:S01]  /*62b0*/  FMUL.FTZ R133, R35, R133 ;  /* 0x0000008523857220 */ /* 0x000fe20000410000 */
[----:B------:R-:W-:Y:S01]  /*62c0*/  FMUL.FTZ R15, R34, R122 ;  /* 0x0000007a220f7220 */ /* 0x000fe20000410000 */
[----:B------:R-:W-:Y:S01]  /*62d0*/  FMUL.FTZ R18, R18, R49 ;  /* 0x0000003112127220 */ /* 0x000fe20000410000 */
[----:B------:R-:W-:Y:S01]  /*62e0*/  SHF.L.U32 R125, R125, 0x10, RZ ;  /* 0x000000107d7d7819 */ /* 0x000fe200000006ff */
[----:B------:R-:W-:Y:S01]  /*62f0*/  FADD.FTZ R132, R133, R132 ;  /* 0x0000008485847221 */ /* 0x000fe20000010000 */
[----:B------:R-:W-:Y:S01]  /*6300*/  FFMA.FTZ R21, R14, R133, R21 ;  /* 0x000000850e157223 */ /* 0x000fe20000010015 */
[----:B------:R-:W-:Y:S01]  /*6310*/  FADD.FTZ R14, -R28, R119 ;  /* 0x000000771c0e7221 */ /* 0x000fe20000010100 */
[----:B------:R-:W-:Y:S01]  /*6320*/  SHF.L.U32 R17, R74, 0x10, RZ ;  /* 0x000000104a117819 */ /* 0x000fe200000006ff */
[----:B------:R-:W-:Y:S01]  /*6330*/  FADD.FTZ R132, R132, R15 ;  /* 0x0000000f84847221 */ /* 0x000fe20000010000 */
[----:B------:R-:W-:Y:S01]  /*6340*/  FFMA.FTZ R21, R18, R15, R21 ;  /* 0x0000000f12157223 */ /* 0x000fe20000010015 */
[----:B------:R-:W-:Y:S01]  /*6350*/  FMUL.FTZ R14, R14, R49 ;  /* 0x000000310e0e7220 */ /* 0x000fe20000410000 */
[----:B------:R-:W-:Y:S01]  /*6360*/  FMUL.FTZ R15, R35, R125 ;  /* 0x0000007d230f7220 */ /* 0x000fe20000410000 */
[----:B------:R-:W-:Y:S01]  /*6370*/  FFMA.FTZ R19, R122, R18, R19 ;  /* 0x000000127a137223 */ /* 0x000fe20000010013 */
[----:B------:R-:W-:Y:S01]  /*6380*/  FADD.FTZ R18, -R28, R17 ;  /* 0x000000111c127221 */ /* 0x000fe20000010100 */
[----:B------:R-:W-:Y:S01]  /*6390*/  FFMA.FTZ R12, R125, R14, R12 ;  /* 0x0000000e7d0c7223 */ /* 0x000fe2000001000c */
        /* <DEDUP_REMOVED lines=16> */
[----:B------:R-:W-:Y:S01]  /*64a0*/  FADD.FTZ R13, R13, R125 ;  /* 0x0000007d0d0d7221 */ /* 0x000fe20000010000 */
        /* <DEDUP_REMOVED lines=34> */
[----:B------:R-:W-:Y:S01]  /*66d0*/  FADD.FTZ R16, R16, R18 ;  /* 0x0000001210107221 */ /* 0x000fe20000010000 */
[----:B------:R-:W-:Y:S01]  /*66e0*/  FFMA.FTZ R21, R14, R15, R21 ;  /* 0x0000000f0e157223 */ /* 0x000fe20000010015 */
[----:B------:R-:W-:Y:S01]  /*66f0*/  FFMA.FTZ R19, R18, R20, R19 ;  /* 0x0000001412137223 */ /* 0x000fe20000010013 */
[----:B------:R-:W-:Y:S01]  /*6700*/  FADD.FTZ R132, R132, R23 ;  /* 0x0000001784847221 */ /* 0x000fe20000010000 */
        /* <DEDUP_REMOVED lines=8> */
[----:B------:R-:W-:Y:S01]  /*6790*/  FADD.FTZ R16, R16, R14 ;  /* 0x0000000e10107221 */ /* 0x000fe20000010000 */
[----:B------:R-:W-:Y:S01]  /*67a0*/  FFMA.FTZ R19, R14, R18, R19 ;  /* 0x000000120e137223 */ /* 0x000fe20000010013 */
[----:B------:R-:W-:Y:S01]  /*67b0*/  FFMA.FTZ R21, R18, R15, R21 ;  /* 0x0000000f12157223 */ /* 0x000fe20000010015 */
[----:B------:R-:W-:Y:S01]  /*67c0*/  FADD.FTZ R18, -R28, R39 ;  /* 0x000000271c127221 */ /* 0x000fe20000010100 */
        /* <DEDUP_REMOVED lines=38> */
[----:B------:R-:W-:Y:S01]  /*6a30*/  SHF.L.U32 R65, R65, 0x10, RZ ;  /* 0x0000001041417819 */ /* 0x000fe200000006ff */
[----:B------:R-:W-:Y:S01]  /*6a40*/  FFMA.FTZ R19, R88, R18, R19 ;  /* 0x0000001258137223 */ /* 0x000fe20000010013 */
[----:B------:R-:W-:Y:S01]  /*6a50*/  FFMA.FTZ R12, R89, R14, R12 ;  /* 0x0000000e590c7223 */ /* 0x000fe2000001000c */
[----:B------:R-:W-:Y:S01]  /*6a60*/  FFMA.FTZ R21, R14, R15, R21 ;  /* 0x0000000f0e157223 */ /* 0x000fe20000010015 */
[----:B------:R-:W-:Y:S01]  /*6a70*/  SHF.L.U32 R58, R58, 0x10, RZ ;  /* 0x000000103a3a7819 */ /* 0x000fe200000006ff */
[C---:B------:R-:W-:Y:S01]  /*6a80*/  FADD.FTZ R14, -R28.reuse, R17 ;  /* 0x000000111c0e7221 */ /* 0x040fe20000010100 */
[----:B------:R-:W-:Y:S01]  /*6a90*/  FADD.FTZ R18, -R28, R65 ;  /* 0x000000411c127221 */ /* 0x000fe20000010100 */
[----:B------:R-:W-:Y:S01]  /*6aa0*/  FADD.FTZ R132, R15, R132 ;  /* 0x000000840f847221 */ /* 0x000fe20000010000 */
[----:B------:R-:W-:Y:S01]  /*6ab0*/  SHF.L.U32 R55, R55, 0x10, RZ ;  /* 0x0000001037377819 */ /* 0x000fe200000006ff */
[----:B------:R-:W-:Y:S01]  /*6ac0*/  FADD.FTZ R13, R13, R89 ;  /* 0x000000590d0d7221 */ /* 0x000fe20000010000 */
[-C--:B------:R-:W-:Y:S01]  /*6ad0*/  FMUL.FTZ R14, R14, R49.reuse ;  /* 0x000000310e0e7220 */ /* 0x080fe20000410000 */
[----:B------:R-:W-:Y:S01]  /*6ae0*/  SHF.L.U32 R25, R25, 0x10, RZ ;  /* 0x0000001019197819 */ /* 0x000fe200000006ff */
[----:B------:R-:W-:Y:S01]  /*6af0*/  FMUL.FTZ R18, R18, R49 ;  /* 0x0000003112127220 */ /* 0x000fe20000410000 */
[----:B------:R-:W-:Y:S01]  /*6b00*/  FMUL.FTZ R15, R34, R58 ;  /* 0x0000003a220f7220 */ /* 0x000fe20000410000 */
[----:B------:R-:W-:Y:S01]  /*6b10*/  FFMA.FTZ R19, R58, R14, R19 ;  /* 0x0000000e3a137223 */ /* 0x000fe20000010013 */
[----:B------:R-:W-:Y:S01]  /*6b20*/  FADD.FTZ R13, R13, R55 ;  /* 0x000000370d0d7221 */ /* 0x000fe20000010000 */
[----:B------:R-:W-:Y:S01]  /*6b30*/  FFMA.FTZ R12, R55, R18, R12 ;  /* 0x00000012370c7223 */ /* 0x000fe2000001000c */
[----:B------:R-:W-:Y:S01]  /*6b40*/  FFMA.FTZ R21, R14, R15, R21 ;  /* 0x0000000f0e157223 */ /* 0x000fe20000010015 */
[----:B------:R-:W-:Y:S01]  /*6b50*/  SHF.L.U32 R36, R36, 0x10, RZ ;  /* 0x0000001024247819 */ /* 0x000fe200000006ff */
[----:B------:R-:W-:Y:S01]  /*6b60*/  FMUL.FTZ R55, R35, R55 ;  /* 0x0000003723377220 */ /* 0x000fe20000410000 */
[----:B------:R-:W-:Y:S01]  /*6b70*/  FADD.FTZ R14, -R28, R25 ;  /* 0x000000191c0e7221 */ /* 0x000fe20000010100 */
[----:B------:R-:W-:Y:S01]  /*6b80*/  FADD.FTZ R132, R132, R15 ;  /* 0x0000000f84847221 */ /* 0x000fe20000010000 */
[----:B------:R-:W-:Y:S01]  /*6b90*/  SHF.L.U32 R15, R24, 0x10, RZ ;  /* 0x00000010180f7819 */ /* 0x000fe200000006ff */
[----:B------:R-:W-:Y:S01]  /*6ba0*/  FFMA.FTZ R21, R18, R55, R21 ;  /* 0x0000003712157223 */ /* 0x000fe20000010015 */
[----:B------:R-:W-:Y:S01]  /*6bb0*/  FMUL.FTZ R14, R14, R49 ;  /* 0x000000310e0e7220 */ /* 0x000fe20000410000 */
[----:B------:R-:W-:Y:S01]  /*6bc0*/  FMUL.FTZ R17, R34, R36 ;  /* 0x0000002422117220 */ /* 0x000fe20000410000 */
[----:B------:R-:W-:Y:S01]  /*6bd0*/  SHF.L.U32 R23, R52, 0x10, RZ ;  /* 0x0000001034177819 */ /* 0x000fe200000006ff */
[----:B------:R-:W-:Y:S01]  /*6be0*/  FADD.FTZ R132, R55, R132 ;  /* 0x0000008437847221 */ /* 0x000fe20000010000 */
[----:B------:R-:W-:Y:S01]  /*6bf0*/  FFMA.FTZ R19, R36, R14, R19 ;  /* 0x0000000e24137223 */ /* 0x000fe20000010013 */
[----:B------:R-:W-:Y:S01]  /*6c00*/  FFMA.FTZ R21, R14, R17, R21 ;  /* 0x000000110e157223 */ /* 0x000fe20000010015 */
[----:B------:R-:W-:Y:S01]  /*6c10*/  FADD.FTZ R14, -R28, R15 ;  /* 0x0000000f1c0e7221 */ /* 0x000fe20000010100 */
[----:B------:R-:W-:Y:S01]  /*6c20*/  SHF.L.U32 R15, R44, 0x10, RZ ;  /* 0x000000102c0f7819 */ /* 0x000fe200000006ff */
[----:B------:R-:W-:Y:S01]  /*6c30*/  FADD.FTZ R132, R132, R17 ;  /* 0x0000001184847221 */ /* 0x000fe20000010000 */
[----:B------:R-:W-:Y:S01]  /*6c40*/  SHF.L.U32 R18, R29, 0x10, RZ ;  /* 0x000000101d127819 */ /* 0x000fe200000006ff */
[----:B------:R-:W-:Y:S01]  /*6c50*/  FMUL.FTZ R14, R14, R49 ;  /* 0x000000310e0e7220 */ /* 0x000fe20000410000 */
[----:B------:R-:W-:Y:S01]  /*6c60*/  FADD.FTZ R20, -R28, R23 ;  /* 0x000000171c147221 */ /* 0x000fe20000010100 */
[----:B------:R-:W-:Y:S01]  /*6c70*/  FADD.FTZ R13, R13, R15 ;  /* 0x0000000f0d0d7221 */ /* 0x000fe20000010000 */
[----:B------:R-:W-:Y:S01]  /*6c80*/  SHF.L.U32 R59, R59, 0x10, RZ ;  /* 0x000000103b3b7819 */ /* 0x000fe200000006ff */
[----:B------:R-:W-:Y:S01]  /*6c90*/  FFMA.FTZ R12, R15, R14, R12 ;  /* 0x0000000e0f0c7223 */ /* 0x000fe2000001000c */
[----:B------:R-:W-:Y:S01]  /*6ca0*/  FMUL.FTZ R15, R35, R15 ;  /* 0x0000000f230f7220 */ /* 0x000fe20000410000 */
[----:B------:R-:W-:Y:S01]  /*6cb0*/  FADD.FTZ R16, R16, R88 ;  /* 0x0000005810107221 */ /* 0x000fe20000010000 */
[----:B------:R-:W-:Y:S01]  /*6cc0*/  FMUL.FTZ R20, R20, R49 ;  /* 0x0000003114147220 */ /* 0x000fe20000410000 */
[----:B------:R-:W-:Y:S01]  /*6cd0*/  FMUL.FTZ R17, R34, R18 ;  /* 0x0000001222117220 */ /* 0x000fe20000410000 */
[----:B------:R-:W-:Y:S01]  /*6ce0*/  FADD.FTZ R132, R15, R132 ;  /* 0x000000840f847221 */ /* 0x000fe20000010000 */
[----:B------:R-:W-:Y:S01]  /*6cf0*/  FFMA.FTZ R21, R14, R15, R21 ;  /* 0x0000000f0e157223 */ /* 0x000fe20000010015 */
[----:B------:R-:W-:Y:S01]  /*6d00*/  SHF.L.U32 R77, R77, 0x10, RZ ;  /* 0x000000104d4d7819 */ /* 0x000fe200000006ff */
[----:B------:R-:W-:Y:S01]  /*6d10*/  FADD.FTZ R16, R16, R58 ;  /* 0x0000003a10107221 */ /* 0x000fe20000010000 */
[----:B------:R-:W-:Y:S01]  /*6d20*/  FADD.FTZ R14, -R28, R59 ;  /* 0x0000003b1c0e7221 */ /* 0x000fe20000010100 */
[----:B------:R-:W-:Y:S01]  /*6d30*/  FADD.FTZ R132, R132, R17 ;  /* 0x0000001184847221 */ /* 0x000fe20000010000 */
[----:B------:R-:W-:Y:S01]  /*6d40*/  FFMA.FTZ R21, R20, R17, R21 ;  /* 0x0000001114157223 */ /* 0x000fe20000010015 */
[----:B------:R-:W-:Y:S01]  /*6d50*/  FADD.FTZ R16, R16, R36 ;  /* 0x0000002410107221 */ /* 0x000fe20000010000 */
[----:B------:R-:W-:Y:S01]  /*6d60*/  FMUL.FTZ R14, R14, R49 ;  /* 0x000000310e0e7220 */ /* 0x000fe20000410000 */
[----:B------:R-:W-:Y:S01]  /*6d70*/  SHF.L.U32 R17, R72, 0x10, RZ ;  /* 0x0000001048117819 */ /* 0x000fe200000006ff */
[----:B------:R-:W-:Y:S01]  /*6d80*/  FMUL.FTZ R15, R35, R77 ;  /* 0x0000004d230f7220 */ /* 0x000fe20000410000 */
[----:B------:R-:W-:Y:S01]  /*6d90*/  SHF.L.U32 R23, R70, 0x10, RZ ;  /* 0x0000001046177819 */ /* 0x000fe200000006ff */
[----:B------:R-:W-:Y:S01]  /*6da0*/  FADD.FTZ R16, R16, R18 ;  /* 0x0000001210107221 */ /* 0x000fe20000010000 */
        /* <DEDUP_REMOVED lines=10> */
[----:B------:R-:W-:Y:S01]  /*6e50*/  FMUL.FTZ R18, R18, R49 ;  /* 0x0000003112127220 */ /* 0x000fe20000410000 */
[----:B------:R-:W-:Y:S01]  /*6e60*/  FMUL.FTZ R17, R34, R82 ;  /* 0x0000005222117220 */ /* 0x000fe20000410000 */
[----:B------:R-:W-:Y:S01]  /*6e70*/  SHF.L.U32 R23, R102, 0x10, RZ ;  /* 0x0000001066177819 */ /* 0x000fe200000006ff */
[----:B------:R-:W-:Y:S01]  /*6e80*/  FFMA.FTZ R19, R82, R14, R19 ;  /* 0x0000000e52137223 */ /* 0x000fe20000010013 */
[----:B------:R-:W-:Y:S01]  /*6e90*/  FADD.FTZ R13, R13, R15 ;  /* 0x0000000f0d0d7221 */ /* 0x000fe20000010000 */
[----:B------:R-:W-:Y:S01]  /*6ea0*/  FFMA.FTZ R12, R15, R18, R12 ;  /* 0x000000120f0c7223 */ /* 0x000fe2000001000c */
[----:B------:R-:W-:Y:S01]  /*6eb0*/  FFMA.FTZ R21, R14, R17, R21 ;  /* 0x000000110e157223 */ /* 0x000fe20000010015 */
[----:B------:R-:W-:Y:S01]  /*6ec0*/  FMUL.FTZ R15, R35, R15 ;  /* 0x0000000f230f7220 */ /* 0x000fe20000410000 */
[----:B------:R-:W-:Y:S01]  /*6ed0*/  FADD.FTZ R132, R132, R17 ;  /* 0x0000001184847221 */ /* 0x000fe20000010000 */
[----:B------:R-:W-:Y:S01]  /*6ee0*/  SHF.L.U32 R14, R103, 0x10, RZ ;  /* 0x00000010670e7819 */ /* 0x000fe200000006ff */
[----:B------:R-:W-:Y:S01]  /*6ef0*/  FADD.FTZ R20, -R28, R23 ;  /* 0x000000171c147221 */ /* 0x000fe20000010100 */
[----:B------:R-:W-:Y:S01]  /*6f00*/  FFMA.FTZ R21, R18, R15, R21 ;  /* 0x0000000f12157223 */ /* 0x000fe20000010015 */
[----:B------:R-:W-:Y:S01]  /*6f10*/  FADD.FTZ R132, R15, R132 ;  /* 0x000000840f847221 */ /* 0x000fe20000010000 */
[----:B------:R-:W-:Y:S01]  /*6f20*/  FADD.FTZ R16, R16, R82 ;  /* 0x0000005210107221 */ /* 0x000fe20000010000 */
[----:B------:R-:W-:Y:S01]  /*6f30*/  FMUL.FTZ R20, R20, R49 ;  /* 0x0000003114147220 */ /* 0x000fe20000410000 */
[----:B------:R-:W-:Y:S01]  /*6f40*/  SHF.L.U32 R15, R96, 0x10, RZ ;  /* 0x00000010600f7819 */ /* 0x000fe200000006ff */
[----:B------:R-:W-:Y:S01]  /*6f50*/  FMUL.FTZ R23, R34, R14 ;  /* 0x0000000e22177220 */ /* 0x000fe20000410000 */
[----:B------:R-:W-:Y:S01]  /*6f60*/  FADD.FTZ R16, R16, R14 ;  /* 0x0000000e10107221 */ /* 0x000fe20000010000 */
        /* <DEDUP_REMOVED lines=9> */
[----:B------:R-:W-:Y:S01]  /*7000*/  SHF.L.U32 R25, R38, 0x10, RZ ;  /* 0x0000001026197819 */ /* 0x000fe200000006ff */
[----:B------:R-:W-:Y:S01]  /*7010*/  FADD.FTZ R18, -R28, R23 ;  /* 0x000000171c127221 */ /* 0x000fe20000010100 */
        /* <DEDUP_REMOVED lines=10> */
[----:B------:R-:W-:Y:S01]  /*70c0*/  FMUL.FTZ R18, R18, R49 ;  /* 0x0000003112127220 */ /* 0x000fe20000410000 */
[----:B------:R-:W-:Y:S01]  /*70d0*/  FADD.FTZ R13, R13, R17 ;  /* 0x000000110d0d7221 */ /* 0x000fe20000010000 */
[----:B------:R-:W-:Y:S01]  /*70e0*/  FFMA.FTZ R12, R17, R14, R12 ;  /* 0x0000000e110c7223 */ /* 0x000fe2000001000c */
[----:B------:R-:W-:Y:S01]  /*70f0*/  SHF.L.U32 R124, R124, 0x10, RZ ;  /* 0x000000107c7c7819 */ /* 0x000fe200000006ff */
[----:B------:R-:W-:Y:S01]  /*7100*/  FADD.FTZ R14, -R28, R25 ;  /* 0x000000191c0e7221 */ /* 0x000fe20000010100 */
[----:B------:R-:W-:Y:S01]  /*7110*/  SHF.L.U32 R17, R84, 0x10, RZ ;  /* 0x0000001054117819 */ /* 0x000fe200000006ff */
[----:B------:R-:W-:Y:S01]  /*7120*/  FADD.FTZ R132, R21, R132 ;  /* 0x0000008415847221 */ /* 0x000fe20000010000 */
[----:B------:R-:W-:Y:S01]  /*7130*/  FFMA.FTZ R23, R18, R21, R23 ;  /* 0x0000001512177223 */ /* 0x000fe20000010017 */
[----:B------:R-:W-:Y:S01]  /*7140*/  SHF.L.U32 R21, R54, 0x10, RZ ;  /* 0x0000001036157819 */ /* 0x000fe200000006ff */
[----:B------:R-:W-:Y:S01]  /*7150*/  FMUL.FTZ R25, R34, R124 ;  /* 0x0000007c22197220 */ /* 0x000fe20000410000 */
[----:B------:R-:W-:Y:S01]  /*7160*/  FMUL.FTZ R22, R14, R49 ;  /* 0x000000310e167220 */ /* 0x000fe20000410000 */
[----:B------:R-:W-:Y:S01]  /*7170*/  FADD.FTZ R14, -R28, R17 ;  /* 0x000000111c0e7221 */ /* 0x000fe20000010100 */
[----:B------:R-:W-:Y:S01]  /*7180*/  FFMA.FTZ R19, R116, R20, R19 ;  /* 0x0000001474137223 */ /* 0x000fe20000010013 */
[----:B------:R-:W-:Y:S01]  /*7190*/  FADD.FTZ R29, R132, R25 ;  /* 0x00000019841d7221 */ /* 0x000fe20000010000 */
[----:B------:R-:W-:Y:S01]  /*71a0*/  FMUL.FTZ R20, R35, R21 ;  /* 0x0000001523147220 */ /* 0x000fe20000410000 */
[----:B------:R-:W-:Y:S01]  /*71b0*/  FADD.FTZ R13, R13, R15 ;  /* 0x0000000f0d0d7221 */ /* 0x000fe20000010000 */
[----:B------:R-:W-:Y:S01]  /*71c0*/  FADD.FTZ R16, R16, R116 ;  /* 0x0000007410107221 */ /* 0x000fe20000010000 */
[----:B------:R-:W-:Y:S01]  /*71d0*/  FFMA.FTZ R24, R22, R25, R23 ;  /* 0x0000001916187223 */ /* 0x000fe20000010017 */
[----:B------:R-:W-:Y:S01]  /*71e0*/  FMUL.FTZ R17, R14, R49 ;  /* 0x000000310e117220 */ /* 0x000fe20000410000 */
[----:B------:R-:W-:Y:S01]  /*71f0*/  FFMA.FTZ R18, R15, R18, R12 ;  /* 0x000000120f127223 */ /* 0x000fe2000001000c */
[----:B------:R-:W-:Y:S01]  /*7200*/  FADD.FTZ R29, R20, R29 ;  /* 0x0000001d141d7221 */ /* 0x000fe20000010000 */
[----:B------:R-:W-:Y:S01]  /*7210*/  FADD.FTZ R15, R13, R21 ;  /* 0x000000150d0f7221 */ /* 0x000fe20000010000 */
[----:B------:R-:W-:Y:S01]  /*7220*/  FFMA.FTZ R20, R17, R20, R24 ;  /* 0x0000001411147223 */ /* 0x000fe20000010018 */
[----:B------:R-:W-:Y:S01]  /*7230*/  FADD.FTZ R14, R16, R124 ;  /* 0x0000007c100e7221 */ /* 0x000fe20000010000 */
[----:B------:R-:W-:Y:S01]  /*7240*/  FFMA.FTZ R12, R124, R22, R19 ;  /* 0x000000167c0c7223 */ /* 0x000fe20000010013 */
[----:B------:R-:W-:Y:S01]  /*7250*/  FFMA.FTZ R13, R21, R17, R18 ;  /* 0x00000011150d7223 */ /* 0x000fe20000010012 */
[----:B------:R-:W-:Y:S06]  /*7260*/  BRA `(.L_x_174) ;  /* 0x0000004800007947 */ /* 0x000fec0003800000 */
.L_x_173:
        /* <DEDUP_REMOVED lines=8> */
[----:B------:R-:W-:Y:S01]  /*72f0*/  SHF.L.U32 R154, R157, 0x10, RZ ;  /* 0x000000109d9a7819 */ /* 0x000fe200000006ff */
[----:B------:R-:W-:Y:S01]  /*7300*/  FADD.FTZ R12, -R28, R101 ;  /* 0x000000651c0c7221 */ /* 0x000fe20000010100 */
[----:B------:R-:W-:Y:S01]  /*7310*/  SHF.L.U32 R101, R14, 0x10, RZ ;  /* 0x000000100e657819 */ /* 0x000fe200000006ff */
[--C-:B-----5:R-:W-:Y:S01]  /*7320*/  FFMA.FTZ R129, R34, R13, R26.reuse ;  /* 0x0000000d22817223 */ /* 0x120fe2000001001a */
[----:B------:R-:W-:Y:S01]  /*7330*/  SHF.L.U32 R19, R19, 0x10, RZ ;  /* 0x0000001013137819 */ /* 0x000fe200000006ff */
[-C--:B------:R-:W-:Y:S01]  /*7340*/  FMUL.FTZ R12, R12, R49.reuse ;  /* 0x000000310c0c7220 */ /* 0x080fe20000410000 */
[----:B------:R-:W-:Y:S01]  /*7350*/  SHF.L.U32 R17, R17, 0x10, RZ ;  /* 0x0000001011117819 */ /* 0x000fe200000006ff */
[----:B------:R-:W-:Y:S01]  /*7360*/  FADD.FTZ R14, -R28, R101 ;  /* 0x000000651c0e7221 */ /* 0x000fe20000010100 */
[----:B------:R-:W-:Y:S01]  /*7370*/  FMUL.FTZ R137, R129, -1.4426950216293334961 ;  /* 0xbfb8aa3b81897820 */ /* 0x000fe20000410000 */
[----:B------:R-:W-:Y:S01]  /*7380*/  FFMA.FTZ R100, R35, R12, R27 ;  /* 0x0000000c23647223 */ /* 0x000fe2000001001b */
[----:B------:R-:W-:Y:S01]  /*7390*/  SHF.L.U32 R20, R20, 0x10, RZ ;  /* 0x0000001014147819 */ /* 0x000fe200000006ff */
[----:B------:R-:W-:Y:S01]  /*73a0*/  FMUL.FTZ R101, R14, R49 ;  /* 0x000000310e657220 */ /* 0x000fe20000410000 */
[----:B------:R-:W-:Y:S01]  /*73b0*/  SHF.L.U32 R141, R141, 0x10, RZ ;  /* 0x000000108d8d7819 */ /* 0x000fe200000006ff */
[----:B------:R-:W-:Y:S01]  /*73c0*/  FMUL.FTZ R140, R100, -1.4426950216293334961 ;  /* 0xbfb8aa3b648c7820 */ /* 0x000fe20000410000 */
[----:B------:R-:W0:Y:S01]  /*73d0*/  MUFU.EX2 R137, R137 ;  /* 0x0000008900897308 */ /* 0x000e220000000800 */
[----:B------:R-:W-:Y:S01]  /*73e0*/  FFMA.FTZ R134, R34, R101, R26 ;  /* 0x0000006522867223 */ /* 0x000fe2000001001a */
[----:B------:R-:W-:-:S02]  /*73f0*/  SHF.L.U32 R97, R97, 0x10, RZ ;  /* 0x0000001061617819 */ /* 0x000fc400000006ff */
[----:B------:R-:W-:Y:S01]  /*7400*/  SHF.L.U32 R113, R113, 0x10, RZ ;  /* 0x0000001071717819 */ /* 0x000fe200000006ff */
[----:B------:R-:W-:Y:S01]  /*7410*/  FMUL.FTZ R132, R134, -1.4426950216293334961 ;  /* 0xbfb8aa3b86847820 */ /* 0x000fe20000410000 */
[----:B------:R-:W-:Y:S01]  /*7420*/  SHF.L.U32 R128, R128, 0x10, RZ ;  /* 0x0000001080807819 */ /* 0x000fe200000006ff */
[----:B------:R-:W-:Y:S01]  /*7430*/  FADD.FTZ R158, -R28, R97 ;  /* 0x000000611c9e7221 */ /* 0x000fe20000010100 */
[----:B------:R-:W1:Y:S01]  /*7440*/  MUFU.EX2 R14, R140 ;  /* 0x0000008c000e7308 */ /* 0x000e620000000800 */
[----:B------:R-:W-:Y:S02]  /*7450*/  SHF.L.U32 R33, R33, 0x10, RZ ;  /* 0x0000001021217819 */ /* 0x000fe400000006ff */
[----:B------:R-:W-:Y:S02]  /*7460*/  SHF.L.U32 R41, R41, 0x10, RZ ;  /* 0x0000001029297819 */ /* 0x000fe400000006ff */
[----:B------:R-:W-:Y:S02]  /*7470*/  SHF.L.U32 R57, R57, 0x10, RZ ;  /* 0x0000001039397819 */ /* 0x000fe400000006ff */
[----:B------:R-:W-:Y:S01]  /*7480*/  SHF.L.U32 R48, R48, 0x10, RZ ;  /* 0x0000001030307819 */ /* 0x000fe200000006ff */
[----:B------:R-:W2:Y:S01]  /*7490*/  MUFU.EX2 R132, R132 ;  /* 0x0000008400847308 */ /* 0x000ea20000000800 */
[----:B0-----:R-:W-:Y:S01]  /*74a0*/  FADD.FTZ R15, R137, 1 ;  /* 0x3f800000890f7421 */ /* 0x001fe20000010000 */
[----:B------:R-:W-:Y:S01]  /*74b0*/  FADD.FTZ R160, -R28, R41 ;  /* 0x000000291ca07221 */ /* 0x000fe20000010100 */
[----:B------:R-:W-:-:S02]  /*74c0*/  SHF.L.U32 R64, R64, 0x10, RZ ;  /* 0x0000001040407819 */ /* 0x000fc400000006ff */
[----:B------:R-:W-:Y:S01]  /*74d0*/  SHF.L.U32 R68, R68, 0x10, RZ ;  /* 0x0000001044447819 */ /* 0x000fe200000006ff */
[-C--:B------:R-:W-:Y:S01]  /*74e0*/  FMUL.FTZ R41, R160, R49.reuse ;  /* 0x00000031a0297220 */ /* 0x080fe20000410000 */
[----:B------:R-:W-:Y:S01]  /*74f0*/  SHF.L.U32 R79, R79, 0x10, RZ ;  /* 0x000000104f4f7819 */ /* 0x000fe200000006ff */
[----:B------:R-:W0:Y:S01]  /*7500*/  MUFU.RCP R15, R15 ;  /* 0x0000000f000f7308 */ /* 0x000e220000001000 */
[----:B-1----:R-:W-:Y:S01]  /*7510*/  FADD.FTZ R147, R14, 1 ;  /* 0x3f8000000e937421 */ /* 0x002fe20000010000 */
[-C--:B------:R-:W-:Y:S01]  /*7520*/  FMUL.FTZ R14, R148, R49.reuse ;  /* 0x00000031940e7220 */ /* 0x080fe20000410000 */
[----:B------:R-:W-:Y:S01]  /*7530*/  SHF.L.U32 R23, R23, 0x10, RZ ;  /* 0x0000001017177819 */ /* 0x000fe200000006ff */
[----:B------:R-:W-:Y:S01]  /*7540*/  FADD.FTZ R160, -R28, R79 ;  /* 0x0000004f1ca07221 */ /* 0x000fe20000010100 */
[----:B------:R-:W-:Y:S01]  /*7550*/  SHF.L.U32 R22, R22, 0x10, RZ ;  /* 0x0000001016167819 */ /* 0x000fe200000006ff */
[----:B------:R-:W-:Y:S01]  /*7560*/  FFMA.FTZ R140, R35, R14, R27 ;  /* 0x0000000e238c7223 */ /* 0x000fe2000001001b */
[----:B------:R-:W-:Y:S01]  /*7570*/  SHF.L.U32 R53, R53, 0x10, RZ ;  /* 0x0000001035357819 */ /* 0x000fe200000006ff */
[----:B------:R-:W1:Y:S01]  /*7580*/  MUFU.RCP R147, R147 ;  /* 0x0000009300937308 */ /* 0x000e620000001000 */
[----:B--2---:R-:W-:Y:S01]  /*7590*/  FADD.FTZ R148, R132, 1 ;  /* 0x3f80000084947421 */ /* 0x004fe20000010000 */
[----:B------:R-:W-:Y:S01]  /*75a0*/  FMUL.FTZ R137, R140, -1.4426950216293334961 ;  /* 0xbfb8aa3b8c897820 */ /* 0x000fe20000410000 */
[----:B------:R-:W-:Y:S01]  /*75b0*/  FMUL.FTZ R79, R160, R49 ;  /* 0x00000031a04f7220 */ /* 0x000fe20000410000 */
[----:B------:R-:W-:-:S02]  /*75c0*/  SHF.L.U32 R150, R150, 0x10, RZ ;  /* 0x0000001096967819 */ /* 0x000fc400000006ff */
[----:B------:R-:W-:Y:S02]  /*75d0*/  SHF.L.U32 R37, R37, 0x10, RZ ;  /* 0x0000001025257819 */ /* 0x000fe400000006ff */
[----:B------:R-:W2:Y:S01]  /*75e0*/  MUFU.EX2 R137, R137 ;  /* 0x0000008900897308 */ /* 0x000ea20000000800 */
[----:B0-----:R-:W-:Y:S01]  /*75f0*/  FMUL.FTZ R132, R156, R15 ;  /* 0x0000000f9c847220 */ /* 0x001fe20000410000 */
[----:B------:R-:W-:Y:S01]  /*7600*/  FADD.FTZ R156, -R15, 1 ;  /* 0x3f8000000f9c7421 */ /* 0x000fe20000010100 */
[----:B------:R-:W-:Y:S02]  /*7610*/  SHF.L.U32 R152, R152, 0x10, RZ ;  /* 0x0000001098987819 */ /* 0x000fe400000006ff */
[----:B------:R-:W-:Y:S01]  /*7620*/  SHF.L.U32 R139, R139, 0x10, RZ ;  /* 0x000000108b8b7819 */ /* 0x000fe200000006ff */
[----:B------:R-:W-:Y:S01]  /*7630*/  FFMA.FTZ R129, R129, R156, 1 ;  /* 0x3f80000081817423 */ /* 0x000fe2000001009c */
[----:B------:R-:W-:Y:S01]  /*7640*/  SHF.L.U32 R146, R146, 0x10, RZ ;  /* 0x0000001092927819 */ /* 0x000fe200000006ff */
[----:B------:R-:W0:Y:S01]  /*7650*/  MUFU.RCP R148, R148 ;  /* 0x0000009400947308 */ /* 0x000e220000001000 */
[----:B-1----:R-:W-:Y:S01]  /*7660*/  FMUL.FTZ R15, R154, R147 ;  /* 0x000000939a0f7220 */ /* 0x002fe20000410000 */
[----:B------:R-:W-:Y:S01]  /*7670*/  FADD.FTZ R147, -R147, 1 ;  /* 0x3f80000093937421 */ /* 0x000fe20000010100 */
[----:B------:R-:W-:Y:S01]  /*7680*/  FMUL.FTZ R129, R132, R129 ;  /* 0x0000008184817220 */ /* 0x000fe20000410000 */
[----:B------:R-:W-:-:S02]  /*7690*/  SHF.L.U32 R132, R143, 0x10, RZ ;  /* 0x000000108f847819 */ /* 0x000fc400000006ff */
[----:B------:R-:W-:Y:S01]  /*76a0*/  FFMA.FTZ R100, R100, R147, 1 ;  /* 0x3f80000064647423 */ /* 0x000fe20000010093 */
[----:B------:R-:W-:Y:S01]  /*76b0*/  SHF.L.U32 R147, R16, 0x10, RZ ;  /* 0x0000001010937819 */ /* 0x000fe200000006ff */
[----:B------:R-:W-:Y:S01]  /*76c0*/  FADD.FTZ R16, -R28, R149 ;  /* 0x000000951c107221 */ /* 0x000fe20000010100 */
[----:B--2---:R-:W-:Y:S01]  /*76d0*/  FADD.FTZ R18, R137, 1 ;  /* 0x3f80000089127421 */ /* 0x004fe20000010000 */
[----:B------:R-:W-:Y:S01]  /*76e0*/  FMUL.FTZ R15, R15, R100 ;  /* 0x000000640f0f7220 */ /* 0x000fe20000410000 */
[----:B------:R-:W-:Y:S01]  /*76f0*/  SHF.L.U32 R100, R107, 0x10, RZ ;  /* 0x000000106b647819 */ /* 0x000fe200000006ff */
[----:B------:R-:W-:Y:S01]  /*7700*/  FMUL.FTZ R137, R16, R49 ;  /* 0x0000003110897220 */ /* 0x000fe20000410000 */
[----:B------:R-:W-:Y:S02]  /*7710*/  SHF.L.U32 R107, R106, 0x10, RZ ;  /* 0x000000106a6b7819 */ /* 0x000fe400000006ff */
[----:B------:R-:W1:Y:S01]  /*7720*/  MUFU.RCP R18, R18 ;  /* 0x0000001200127308 */ /* 0x000e620000001000 */
[----:B------:R-:W-:Y:S01]  /*7730*/  SHF.L.U32 R105, R105, 0x10, RZ ;  /* 0x0000001069697819 */ /* 0x000fe200000006ff */
[----:B0-----:R-:W-:Y:S01]  /*7740*/  FADD.FTZ R149, -R148, 1 ;  /* 0x3f80000094957421 */ /* 0x001fe20000010100 */
[----:B------:R-:W-:Y:S01]  /*7750*/  FMUL.FTZ R147, R147, R148 ;  /* 0x0000009493937220 */ /* 0x000fe20000410000 */
[----:B------:R-:W-:Y:S01]  /*7760*/  FFMA.FTZ R148, R34, R137, R26 ;  /* 0x0000008922947223 */ /* 0x000fe2000001001a */
[----:B------:R-:W-:Y:S01]  /*7770*/  SHF.L.U32 R133, R133, 0x10, RZ ;  /* 0x0000001085857819 */ /* 0x000fe200000006ff */
[----:B------:R-:W-:Y:S01]  /*7780*/  FFMA.FTZ R16, R134, R149, 1 ;  /* 0x3f80000086107423 */ /* 0x000fe20000010095 */
[----:B------:R-:W-:Y:S01]  /*7790*/  FADD.FTZ R134, -R28, R19 ;  /* 0x000000131c867221 */ /* 0x000fe20000010100 */
[----:B------:R-:W-:Y:S01]  /*77a0*/  FMUL.FTZ R151, R148, -1.4426950216293334961 ;  /* 0xbfb8aa3b94977820 */ /* 0x000fe20000410000 */
[----:B------:R-:W-:Y:S01]  /*77b0*/  SHF.L.U32 R117, R117, 0x10, RZ ;  /* 0x0000001075757819 */ /* 0x000fe200000006ff */
[----:B------:R-:W-:Y:S01]  /*77c0*/  FMUL.FTZ R16, R147, R16 ;  /* 0x0000001093107220 */ /* 0x000fe20000410000 */
[----:B------:R-:W-:Y:S01]  /*77d0*/  FMUL.FTZ R134, R134, R49 ;  /* 0x0000003186867220 */ /* 0x000fe20000410000 */
[----:B------:R0:W2:Y:S01]  /*77e0*/  MUFU.EX2 R19, R151 ;  /* 0x0000009700137308 */ /* 0x0000a20000000800 */
[----:B------:R-:W-:-:S02]  /*77f0*/  SHF.L.U32 R88, R88, 0x10, RZ ;  /* 0x0000001058587819 */ /* 0x000fc400000006ff */
[----:B------:R-:W-:Y:S01]  /*7800*/  SHF.L.U32 R89, R89, 0x10, RZ ;  /* 0x0000001059597819 */ /* 0x000fe200000006ff */
[----:B-1----:R-:W-:Y:S01]  /*7810*/  FADD.FTZ R149, -R18, 1 ;  /* 0x3f80000012957421 */ /* 0x002fe20000010100 */
[----:B------:R-:W-:Y:S01]  /*7820*/  FMUL.FTZ R17, R17, R18 ;  /* 0x0000001211117220 */ /* 0x000fe20000410000 */
[----:B------:R-:W-:Y:S02]  /*7830*/  SHF.L.U32 R58, R58, 0x10, RZ ;  /* 0x000000103a3a7819 */ /* 0x000fe400000006ff */
[----:B------:R-:W-:Y:S01]  /*7840*/  FFMA.FTZ R18, R140, R149, 1 ;  /* 0x3f8000008c127423 */ /* 0x000fe20000010095 */
[----:B------:R-:W-:Y:S01]  /*7850*/  FFMA.FTZ R140, R35, R134, R27 ;  /* 0x00000086238c7223 */ /* 0x000fe2000001001b */
[----:B0-----:R-:W-:Y:S02]  /*7860*/  SHF.L.U32 R151, R98, 0x10, RZ ;  /* 0x0000001062977819 */ /* 0x001fe400000006ff */
[----:B------:R-:W-:Y:S01]  /*7870*/  SHF.L.U32 R98, R21, 0x10, RZ ;  /* 0x0000001015627819 */ /* 0x000fe200000006ff */
[----:B------:R-:W-:Y:S01]  /*7880*/  FMUL.FTZ R156, R140, -1.4426950216293334961 ;  /* 0xbfb8aa3b8c9c7820 */ /* 0x000fe20000410000 */
[----:B------:R-:W-:Y:S01]  /*7890*/  FMUL.FTZ R17, R17, R18 ;  /* 0x0000001211117220 */ /* 0x000fe20000410000 */
[----:B------:R-:W-:Y:S01]  /*78a0*/  SHF.L.U32 R18, R114, 0x10, RZ ;  /* 0x0000001072127819 */ /* 0x000fe200000006ff */
[----:B--2---:R-:W-:Y:S01]  /*78b0*/  FADD.FTZ R154, R19, 1 ;  /* 0x3f800000139a7421 */ /* 0x004fe20000010000 */
[----:B------:R-:W-:-:S02]  /*78c0*/  SHF.L.U32 R77, R77, 0x10, RZ ;  /* 0x000000104d4d7819 */ /* 0x000fc400000006ff */
[----:B------:R-:W0:Y:S01]  /*78d0*/  MUFU.EX2 R156, R156 ;  /* 0x0000009c009c7308 */ /* 0x000e220000000800 */
[----:B------:R-:W-:Y:S02]  /*78e0*/  SHF.L.U32 R92, R92, 0x10, RZ ;  /* 0x000000105c5c7819 */ /* 0x000fe400000006ff */
[----:B------:R-:W-:-:S05]  /*78f0*/  SHF.L.U32 R116, R116, 0x10, RZ ;  /* 0x0000001074747819 */ /* 0x000fca00000006ff */
[----:B------:R-:W1:Y:S01]  /*7900*/  MUFU.RCP R19, R154 ;  /* 0x0000009a00137308 */ /* 0x000e620000001000 */
[----:B0-----:R-:W-:-:S07]  /*7910*/  FADD.FTZ R157, R156, 1 ;  /* 0x3f8000009c9d7421 */ /* 0x001fce0000010000 */
[----:B------:R0:W2:Y:S01]  /*7920*/  MUFU.RCP R149, R157 ;  /* 0x0000009d00957308 */ /* 0x0000a20000001000 */
[----:B-1----:R-:W-:Y:S01]  /*7930*/  FMUL.FTZ R20, R20, R19 ;  /* 0x0000001314147220 */ /* 0x002fe20000410000 */
[----:B------:R-:W-:-:S04]  /*7940*/  FADD.FTZ R19, -R19, 1 ;  /* 0x3f80000013137421 */ /* 0x000fc80000010100 */
[----:B------:R-:W-:Y:S01]  /*7950*/  FFMA.FTZ R19, R148, R19, 1 ;  /* 0x3f80000094137423 */ /* 0x000fe20000010013 */
[----:B------:R-:W-:Y:S01]  /*7960*/  FADD.FTZ R148, -R28, R151 ;  /* 0x000000971c947221 */ /* 0x000fe20000010100 */
[----:B0-----:R-:W-:Y:S02]  /*7970*/  SHF.L.U32 R157, R99, 0x10, RZ ;  /* 0x00000010639d7819 */ /* 0x001fe400000006ff */
[----:B------:R-:W-:Y:S01]  /*7980*/  FMUL.FTZ R19, R20, R19 ;  /* 0x0000001314137220 */ /* 0x000fe20000410000 */
[----:B--2---:R-:W-:Y:S01]  /*7990*/  FMUL.FTZ R98, R98, R149 ;  /* 0x0000009562627220 */ /* 0x004fe20000410000 */
[----:B------:R-:W-:Y:S01]  /*79a0*/  FADD.FTZ R21, -R149, 1 ;  /* 0x3f80000095157421 */ /* 0x000fe20000010100 */
[----:B------:R-:W-:-:S03]  /*79b0*/  FMUL.FTZ R149, R148, R49 ;  /* 0x0000003194957220 */ /* 0x000fc60000410000 */
[----:B------:R-:W-:Y:S01]  /*79c0*/  FFMA.FTZ R21, R140, R21, 1 ;  /* 0x3f8000008c157423 */ /* 0x000fe20000010015 */
[----:B------:R-:W-:-:S03]  /*79d0*/  FFMA.FTZ R140, R34, R149, R26 ;  /* 0x00000095228c7223 */ /* 0x000fc6000001001a */
[----:B------:R-:W-:Y:S01]  /*79e0*/  FMUL.FTZ R21, R98, R21 ;  /* 0x0000001562157220 */ /* 0x000fe20000410000 */
[----:B------:R-:W-:Y:S01]  /*79f0*/  FMUL.FTZ R151, R140, -1.4426950216293334961 ;  /* 0xbfb8aa3b8c977820 */ /* 0x000fe20000410000 */
[----:B------:R-:W-:Y:S02]  /*7a00*/  SHF.L.U32 R98, R127, 0x10, RZ ;  /* 0x000000107f627819 */ /* 0x000fe400000006ff */
[----:B------:R-:W-:-:S03]  /*7a10*/  SHF.L.U32 R127, R126, 0x10, RZ ;  /* 0x000000107e7f7819 */ /* 0x000fc600000006ff */
[----:B------:R-:W0:Y:S02]  /*7a20*/  MUFU.EX2 R151, R151 ;  /* 0x0000009700977308 */ /* 0x000e240000000800 */
[----:B0-----:R-:W-:-:S06]  /*7a30*/  FADD.FTZ R154, R151, 1 ;  /* 0x3f800000979a7421 */ /* 0x001fcc0000010000 */
[----:B------:R-:W0:Y:S02]  /*7a40*/  MUFU.RCP R148, R154 ;  /* 0x0000009a00947308 */ /* 0x000e240000001000 */
[----:B0-----:R-:W-:Y:S01]  /*7a50*/  FMUL.FTZ R99, R141, R148 ;  /* 0x000000948d637220 */ /* 0x001fe20000410000 */
[----:B------:R-:W-:Y:S01]  /*7a60*/  FADD.FTZ R141, -R148, 1 ;  /* 0x3f800000948d7421 */ /* 0x000fe20000010100 */
[----:B------:R-:W-:Y:S01]  /*7a70*/  FADD.FTZ R148, -R28, R157 ;  /* 0x0000009d1c947221 */ /* 0x000fe20000010100 */
[----:B------:R-:W-:Y:S02]  /*7a80*/  SHF.L.U32 R157, R112, 0x10, RZ ;  /* 0x00000010709d7819 */ /* 0x000fe400000006ff */
[----:B------:R-:W-:Y:S01]  /*7a90*/  FFMA.FTZ R140, R140, R141, 1 ;  /* 0x3f8000008c8c7423 */ /* 0x000fe2000001008d */
[----:B------:R-:W-:-:S03]  /*7aa0*/  FMUL.FTZ R148, R148, R49 ;  /* 0x0000003194947220 */ /* 0x000fc60000410000 */
[----:B------:R-:W-:Y:S01]  /*7ab0*/  FMUL.FTZ R99, R99, R140 ;  /* 0x0000008c63637220 */ /* 0x000fe20000410000 */
[----:B------:R-:W-:-:S04]  /*7ac0*/  FFMA.FTZ R141, R35, R148, R27 ;  /* 0x00000094238d7223 */ /* 0x000fc8000001001b */
[----:B------:R-:W-:-:S06]  /*7ad0*/  FMUL.FTZ R156, R141, -1.4426950216293334961 ;  /* 0xbfb8aa3b8d9c7820 */ /* 0x000fcc0000410000 */
[----:B------:R-:W0:Y:S02]  /*7ae0*/  MUFU.EX2 R156, R156 ;  /* 0x0000009c009c7308 */ /* 0x000e240000000800 */
[----:B0-----:R-:W-:Y:S01]  /*7af0*/  FADD.FTZ R151, R156, 1 ;  /* 0x3f8000009c977421 */ /* 0x001fe20000010000 */
[----:B------:R-:W-:-:S05]  /*7b00*/  FADD.FTZ R156, -R28, R107 ;  /* 0x0000006b1c9c7221 */ /* 0x000fca0000010100 */
[----:B------:R-:W0:Y:S02]  /*7b10*/  MUFU.RCP R151, R151 ;  /* 0x0000009700977308 */ /* 0x000e240000001000 */
[----:B0-----:R-:W-:Y:S01]  /*7b20*/  FADD.FTZ R154, -R151, 1 ;  /* 0x3f800000979a7421 */ /* 0x001fe20000010100 */
[----:B------:R-:W-:-:S03]  /*7b30*/  FMUL.FTZ R132, R132, R151 ;  /* 0x0000009784847220 */ /* 0x000fc60000410000 */
[----:B------:R-:W-:Y:S01]  /*7b40*/  FFMA.FTZ R97, R141, R154, 1 ;  /* 0x3f8000008d617423 */ /* 0x000fe2000001009a */
[----:B------:R-:W-:-:S03]  /*7b50*/  FMUL.FTZ R141, R158, R49 ;  /* 0x000000319e8d7220 */ /* 0x000fc60000410000 */
[----:B------:R-:W-:Y:S01]  /*7b60*/  FMUL.FTZ R97, R132, R97 ;  /* 0x0000006184617220 */ /* 0x000fe20000410000 */
[----:B------:R-:W-:-:S04]  /*7b70*/  FFMA.FTZ R143, R34, R141, R26 ;  /* 0x0000008d228f7223 */ /* 0x000fc8000001001a */
[----:B------:R-:W-:-:S06]  /*7b80*/  FMUL.FTZ R154, R143, -1.4426950216293334961 ;  /* 0xbfb8aa3b8f9a7820 */ /* 0x000fcc0000410000 */
[----:B------:R-:W0:Y:S02]  /*7b90*/  MUFU.EX2 R154, R154 ;  /* 0x0000009a009a7308 */ /* 0x000e240000000800 */
[----:B0-----:R-:W-:-:S06]  /*7ba0*/  FADD.FTZ R151, R154, 1 ;  /* 0x3f8000009a977421 */ /* 0x001fcc0000010000 */
[----:B------:R-:W0:Y:S02]  /*7bb0*/  MUFU.RCP R151, R151 ;  /* 0x0000009700977308 */ /* 0x000e240000001000 */
[----:B0-----:R-:W-:Y:S01]  /*7bc0*/  FADD.FTZ R106, -R151, 1 ;  /* 0x3f800000976a7421 */ /* 0x001fe20000010100 */
[----:B------:R-:W-:-:S03]  /*7bd0*/  FMUL.FTZ R100, R100, R151 ;  /* 0x0000009764647220 */ /* 0x000fc60000410000 */
[----:B------:R-:W-:Y:S01]  /*7be0*/  FFMA.FTZ R107, R143, R106, 1 ;  /* 0x3f8000008f6b7423 */ /* 0x000fe2000001006a */
[----:B------:R-:W-:Y:S01]  /*7bf0*/  FMUL.FTZ R106, R156, R49 ;  /* 0x000000319c6a7220 */ /* 0x000fe20000410000 */
[----:B------:R-:W-:Y:S02]  /*7c00*/  SHF.L.U32 R156, R145, 0x10, RZ ;  /* 0x00000010919c7819 */ /* 0x000fe400000006ff */
[----:B------:R-:W-:Y:S01]  /*7c10*/  FMUL.FTZ R100, R100, R107 ;  /* 0x0000006b64647220 */ /* 0x000fe20000410000 */
[----:B------:R-:W-:-:S04]  /*7c20*/  FFMA.FTZ R143, R35, R106, R27 ;  /* 0x0000006a238f7223 */ /* 0x000fc8000001001b */
[----:B------:R-:W-:-:S06]  /*7c30*/  FMUL.FTZ R154, R143, -1.4426950216293334961 ;  /* 0xbfb8aa3b8f9a7820 */ /* 0x000fcc0000410000 */
        /* <DEDUP_REMOVED lines=8> */
[----:B------:R-:W-:Y:S01]  /*7cc0*/  FMUL.FTZ R143, R156, R49 ;  /* 0x000000319c8f7220 */ /* 0x000fe20000410000 */
[----:B------:R-:W-:Y:S02]  /*7cd0*/  FADD.FTZ R156, -R28, R113 ;  /* 0x000000711c9c7221 */ /* 0x000fe40000010100 */
        /* <DEDUP_REMOVED lines=11> */
[----:B------:R-:W-:Y:S01]  /*7d90*/  SHF.L.U32 R115, R123, 0x10, RZ ;  /* 0x000000107b737819 */ /* 0x000fe200000006ff */
[----:B------:R-:W-:Y:S01]  /*7da0*/  FFMA.FTZ R20, R35, R114, R27 ;  /* 0x0000007223147223 */ /* 0x000fe2000001001b */
[----:B------:R-:W-:-:S03]  /*7db0*/  FMUL.FTZ R18, R18, R113 ;  /* 0x0000007112127220 */ /* 0x000fc60000410000 */
[----:B------:R-:W-:-:S06]  /*7dc0*/  FMUL.FTZ R154, R20, -1.4426950216293334961 ;  /* 0xbfb8aa3b149a7820 */ /* 0x000fcc0000410000 */
[----:B------:R-:W0:Y:S02]  /*7dd0*/  MUFU.EX2 R154, R154 ;  /* 0x0000009a009a7308 */ /* 0x000e240000000800 */
[----:B0-----:R-:W-:-:S06]  /*7de0*/  FADD.FTZ R151, R154, 1 ;  /* 0x3f8000009a977421 */ /* 0x001fcc0000010000 */
[----:B------:R-:W0:Y:S02]  /*7df0*/  MUFU.RCP R147, R151 ;  /* 0x0000009700937308 */ /* 0x000e240000001000 */
[----:B0-----:R-:W-:Y:S01]  /*7e00*/  FMUL.FTZ R123, R156, R147 ;  /* 0x000000939c7b7220 */ /* 0x001fe20000410000 */
[----:B------:R-:W-:Y:S01]  /*7e10*/  FADD.FTZ R156, -R28, R115 ;  /* 0x000000731c9c7221 */ /* 0x000fe20000010100 */
[----:B------:R-:W-:-:S03]  /*7e20*/  FADD.FTZ R147, -R147, 1 ;  /* 0x3f80000093937421 */ /* 0x000fc60000010100 */
[----:B------:R-:W-:Y:S01]  /*7e30*/  FMUL.FTZ R115, R156, R49 ;  /* 0x000000319c737220 */ /* 0x000fe20000410000 */
[----:B------:R-:W-:Y:S01]  /*7e40*/  FFMA.FTZ R20, R20, R147, 1 ;  /* 0x3f80000014147423 */ /* 0x000fe20000010093 */
[----:B------:R-:W-:Y:S02]  /*7e50*/  FADD.FTZ R156, -R28, R127 ;  /* 0x0000007f1c9c7221 */ /* 0x000fe40000010100 */
[----:B------:R-:W-:Y:S01]  /*7e60*/  FFMA.FTZ R147, R34, R115, R26 ;  /* 0x0000007322937223 */ /* 0x000fe2000001001a */
[----:B------:R-:W-:-:S03]  /*7e70*/  FMUL.FTZ R20, R123, R20 ;  /* 0x000000147b147220 */ /* 0x000fc60000410000 */
[----:B------:R-:W-:-:S06]  /*7e80*/  FMUL.FTZ R154, R147, -1.4426950216293334961 ;  /* 0xbfb8aa3b939a7820 */ /* 0x000fcc0000410000 */
[----:B------:R-:W0:Y:S02]  /*7e90*/  MUFU.EX2 R154, R154 ;  /* 0x0000009a009a7308 */ /* 0x000e240000000800 */
[----:B0-----:R-:W-:-:S06]  /*7ea0*/  FADD.FTZ R151, R154, 1 ;  /* 0x3f8000009a977421 */ /* 0x001fcc0000010000 */
        /* <DEDUP_REMOVED lines=18> */
[----:B------:R-:W-:Y:S01]  /*7fd0*/  FFMA.FTZ R128, R34, R147, R26 ;  /* 0x0000009322807223 */ /* 0x000fe2000001001a */
[----:B------:R-:W-:-:S03]  /*7fe0*/  SHF.L.U32 R151, R63, 0x10, RZ ;  /* 0x000000103f977819 */ /* 0x000fc600000006ff */
[----:B------:R-:W-:-:S06]  /*7ff0*/  FMUL.FTZ R140, R128, -1.4426950216293334961 ;  /* 0xbfb8aa3b808c7820 */ /* 0x000fcc0000410000 */
[----:B------:R-:W0:Y:S02]  /*8000*/  MUFU.EX2 R140, R140 ;  /* 0x0000008c008c7308 */ /* 0x000e240000000800 */
[----:B0-----:R-:W-:Y:S01]  /*8010*/  FADD.FTZ R154, R140, 1 ;  /* 0x3f8000008c9a7421 */ /* 0x001fe20000010000 */
[----:B------:R-:W-:-:S05]  /*8020*/  SHF.L.U32 R140, R135, 0x10, RZ ;  /* 0x00000010878c7819 */ /* 0x000fca00000006ff */
[----:B------:R-:W0:Y:S02]  /*8030*/  MUFU.RCP R132, R154 ;  /* 0x0000009a00847308 */ /* 0x000e240000001000 */
[----:B0-----:R-:W-:Y:S01]  /*8040*/  FMUL.FTZ R31, R33, R132 ;  /* 0x00000084211f7220 */ /* 0x001fe20000410000 */
[----:B------:R-:W-:Y:S01]  /*8050*/  FADD.FTZ R33, -R132, 1 ;  /* 0x3f80000084217421 */ /* 0x000fe20000010100 */
[----:B------:R-:W-:-:S03]  /*8060*/  FADD.FTZ R132, -R28, R157 ;  /* 0x0000009d1c847221 */ /* 0x000fc60000010100 */
[----:B------:R-:W-:Y:S01]  /*8070*/  FFMA.FTZ R128, R128, R33, 1 ;  /* 0x3f80000080807423 */ /* 0x000fe20000010021 */
[----:B------:R-:W-:-:S03]  /*8080*/  FMUL.FTZ R132, R132, R49 ;  /* 0x0000003184847220 */ /* 0x000fc60000410000 */
[----:B------:R-:W-:Y:S01]  /*8090*/  FMUL.FTZ R31, R31, R128 ;  /* 0x000000801f1f7220 */ /* 0x000fe20000410000 */
[----:B------:R-:W-:Y:S01]  /*80a0*/  FFMA.FTZ R33, R35, R132, R27 ;  /* 0x0000008423217223 */ /* 0x000fe2000001001b */
[----:B------:R-:W-:-:S03]  /*80b0*/  SHF.L.U32 R128, R69, 0x10, RZ ;  /* 0x0000001045807819 */ /* 0x000fc600000006ff */
[----:B------:R-:W-:-:S06]  /*80c0*/  FMUL.FTZ R156, R33, -1.4426950216293334961 ;  /* 0xbfb8aa3b219c7820 */ /* 0x000fcc0000410000 */
[----:B------:R-:W0:Y:S02]  /*80d0*/  MUFU.EX2 R156, R156 ;  /* 0x0000009c009c7308 */ /* 0x000e240000000800 */
[----:B0-----:R-:W-:-:S06]  /*80e0*/  FADD.FTZ R154, R156, 1 ;  /* 0x3f8000009c9a7421 */ /* 0x001fcc0000010000 */
[----:B------:R0:W1:Y:S02]  /*80f0*/  MUFU.RCP R107, R154 ;  /* 0x0000009a006b7308 */ /* 0x0000640000001000 */
[----:B0-----:R-:W-:Y:S02]  /*8100*/  SHF.L.U32 R154, R47, 0x10, RZ ;  /* 0x000000102f9a7819 */ /* 0x001fe400000006ff */
[----:B------:R-:W-:-:S05]  /*8110*/  SHF.L.U32 R47, R46, 0x10, RZ ;  /* 0x000000102e2f7819 */ /* 0x000fca00000006ff */
[----:B------:R-:W-:Y:S01]  /*8120*/  FADD.FTZ R156, -R28, R47 ;  /* 0x0000002f1c9c7221 */ /* 0x000fe20000010100 */
[----:B-1----:R-:W-:Y:S01]  /*8130*/  FMUL.FTZ R140, R140, R107 ;  /* 0x0000006b8c8c7220 */ /* 0x002fe20000410000 */
[----:B------:R-:W-:Y:S01]  /*8140*/  FADD.FTZ R158, -R107, 1 ;  /* 0x3f8000006b9e7421 */ /* 0x000fe20000010100 */
[----:B------:R-:W-:-:S03]  /*8150*/  FFMA.FTZ R107, R34, R41, R26 ;  /* 0x00000029226b7223 */ /* 0x000fc6000001001a */
[----:B------:R-:W-:Y:S01]  /*8160*/  FFMA.FTZ R33, R33, R158, 1 ;  /* 0x3f80000021217423 */ /* 0x000fe2000001009e */
[----:B------:R-:W-:-:S03]  /*8170*/  FMUL.FTZ R145, R107, -1.4426950216293334961 ;  /* 0xbfb8aa3b6b917820 */ /* 0x000fc60000410000 */
[----:B------:R-:W-:Y:S01]  /*8180*/  FMUL.FTZ R33, R140, R33 ;  /* 0x000000218c217220 */ /* 0x000fe20000410000 */
[----:B------:R-:W-:Y:S02]  /*8190*/  SHF.L.U32 R140, R71, 0x10, RZ ;  /* 0x00000010478c7819 */ /* 0x000fe400000006ff */
[----:B------:R-:W0:Y:S02]  /*81a0*/  MUFU.EX2 R145, R145 ;  /* 0x0000009100917308 */ /* 0x000e240000000800 */
[----:B0-----:R-:W-:-:S06]  /*81b0*/  FADD.FTZ R135, R145, 1 ;  /* 0x3f80000091877421 */ /* 0x001fcc0000010000 */
[----:B------:R-:W0:Y:S02]  /*81c0*/  MUFU.RCP R135, R135 ;  /* 0x0000008700877308 */ /* 0x000e240000001000 */
[----:B0-----:R-:W-:Y:S01]  /*81d0*/  FMUL.FTZ R46, R154, R135 ;  /* 0x000000879a2e7220 */ /* 0x001fe20000410000 */
[----:B------:R-:W-:-:S04]  /*81e0*/  FADD.FTZ R154, -R135, 1 ;  /* 0x3f800000879a7421 */ /* 0x000fc80000010100 */
[----:B------:R-:W-:Y:S01]  /*81f0*/  FFMA.FTZ R47, R107, R154, 1 ;  /* 0x3f8000006b2f7423 */ /* 0x000fe2000001009a */
[----:B------:R-:W-:Y:S01]  /*8200*/  FMUL.FTZ R154, R156, R49 ;  /* 0x000000319c9a7220 */ /* 0x000fe20000410000 */
[----:B------:R-:W-:Y:S02]  /*8210*/  FADD.FTZ R156, -R28, R57 ;  /* 0x000000391c9c7221 */ /* 0x000fe40000010100 */
[----:B------:R-:W-:Y:S01]  /*8220*/  FMUL.FTZ R46, R46, R47 ;  /* 0x0000002f2e2e7220 */ /* 0x000fe20000410000 */
[----:B------:R-:W-:Y:S01]  /*8230*/  FFMA.FTZ R113, R35, R154, R27 ;  /* 0x0000009a23717223 */ /* 0x000fe2000001001b */
[----:B------:R-:W-:Y:S01]  /*8240*/  FMUL.FTZ R57, R156, R49 ;  /* 0x000000319c397220 */ /* 0x000fe20000410000 */
[----:B------:R-:W-:Y:S02]  /*8250*/  SHF.L.U32 R156, R61, 0x10, RZ ;  /* 0x000000103d9c7819 */ /* 0x000fe400000006ff */
[----:B------:R-:W-:Y:S01]  /*8260*/  FMUL.FTZ R145, R113, -1.4426950216293334961 ;  /* 0xbfb8aa3b71917820 */ /* 0x000fe20000410000 */
[----:B------:R-:W-:-:S05]  /*8270*/  SHF.L.U32 R61, R60, 0x10, RZ ;  /* 0x000000103c3d7819 */ /* 0x000fca00000006ff */
[----:B------:R-:W0:Y:S01]  /*8280*/  MUFU.EX2 R145, R145 ;  /* 0x0000009100917308 */ /* 0x000e220000000800 */
[----:B------:R-:W-:Y:S01]  /*8290*/  FADD.FTZ R158, -R28, R61 ;  /* 0x0000003d1c9e7221 */ /* 0x000fe20000010100 */
[----:B0-----:R-:W-:-:S06]  /*82a0*/  FADD.FTZ R135, R145, 1 ;  /* 0x3f80000091877421 */ /* 0x001fcc0000010000 */
[----:B------:R-:W0:Y:S02]  /*82b0*/  MUFU.RCP R135, R135 ;  /* 0x0000008700877308 */ /* 0x000e240000001000 */
[----:B0-----:R-:W-:Y:S01]  /*82c0*/  FMUL.FTZ R107, R48, R135 ;  /* 0x00000087306b7220 */ /* 0x001fe20000410000 */
[----:B------:R-:W-:-:S04]  /*82d0*/  FADD.FTZ R48, -R135, 1 ;  /* 0x3f80000087307421 */ /* 0x000fc80000010100 */
[----:B------:R-:W-:Y:S01]  /*82e0*/  FFMA.FTZ R48, R113, R48, 1 ;  /* 0x3f80000071307423 */ /* 0x000fe20000010030 */
[----:B------:R-:W-:-:S03]  /*82f0*/  FFMA.FTZ R113, R34, R57, R26 ;  /* 0x0000003922717223 */ /* 0x000fc6000001001a */
[----:B------:R-:W-:Y:S01]  /*8300*/  FMUL.FTZ R48, R107, R48 ;  /* 0x000000306b307220 */ /* 0x000fe20000410000 */
[----:B------:R-:W-:-:S06]  /*8310*/  FMUL.FTZ R145, R113, -1.4426950216293334961 ;  /* 0xbfb8aa3b71917820 */ /* 0x000fcc0000410000 */
[----:B------:R-:W0:Y:S02]  /*8320*/  MUFU.EX2 R145, R145 ;  /* 0x0000009100917308 */ /* 0x000e240000000800 */
[----:B0-----:R-:W-:Y:S01]  /*8330*/  FADD.FTZ R123, R145, 1 ;  /* 0x3f800000917b7421 */ /* 0x001fe20000010000 */
[----:B------:R-:W-:-:S05]  /*8340*/  SHF.L.U32 R145, R62, 0x10, RZ ;  /* 0x000000103e917819 */ /* 0x000fca00000006ff */
[----:B------:R-:W0:Y:S02]  /*8350*/  MUFU.RCP R123, R123 ;  /* 0x0000007b007b7308 */ /* 0x000e240000001000 */
[----:B0-----:R-:W-:Y:S01]  /*8360*/  FMUL.FTZ R60, R156, R123 ;  /* 0x0000007b9c3c7220 */ /* 0x001fe20000410000 */
[----:B------:R-:W-:-:S04]  /*8370*/  FADD.FTZ R156, -R123, 1 ;  /* 0x3f8000007b9c7421 */ /* 0x000fc80000010100 */
        /* <DEDUP_REMOVED lines=10> */
[----:B------:R-:W-:-:S03]  /*8420*/  FADD.FTZ R64, -R28, R145 ;  /* 0x000000911c407221 */ /* 0x000fc60000010100 */
        /* <DEDUP_REMOVED lines=12> */
[----:B------:R-:W-:-:S03]  /*84f0*/  FFMA.FTZ R64, R64, R127, 1 ;  /* 0x3f80000040407423 */ /* 0x000fc6000001007f */
[----:B------:R-:W-:Y:S01]  /*8500*/  FFMA.FTZ R127, R35, R68, R27 ;  /* 0x00000044237f7223 */ /* 0x000fe2000001001b */
[----:B------:R-:W-:-:S03]  /*8510*/  FMUL.FTZ R63, R63, R64 ;  /* 0x000000403f3f7220 */ /* 0x000fc60000410000 */
[----:B------:R-:W-:-:S06]  /*8520*/  FMUL.FTZ R151, R127, -1.4426950216293334961 ;  /* 0xbfb8aa3b7f977820 */ /* 0x000fcc0000410000 */
[----:B------:R-:W0:Y:S02]  /*8530*/  MUFU.EX2 R151, R151 ;  /* 0x0000009700977308 */ /* 0x000e240000000800 */
[----:B0-----:R-:W-:Y:S01]  /*8540*/  FADD.FTZ R135, R151, 1 ;  /* 0x3f80000097877421 */ /* 0x001fe20000010000 */
[----:B------:R-:W-:-:S05]  /*8550*/  SHF.L.U32 R151, R78, 0x10, RZ ;  /* 0x000000104e977819 */ /* 0x000fca00000006ff */
[----:B------:R-:W0:Y:S02]  /*8560*/  MUFU.RCP R135, R135 ;  /* 0x0000008700877308 */ /* 0x000e240000001000 */
[----:B0-----:R-:W-:Y:S01]  /*8570*/  FADD.FTZ R158, -R135, 1 ;  /* 0x3f800000879e7421 */ /* 0x001fe20000010100 */
[----:B------:R-:W-:-:S03]  /*8580*/  FMUL.FTZ R128, R128, R135 ;  /* 0x0000008780807220 */ /* 0x000fc60000410000 */
[----:B------:R-:W-:Y:S01]  /*8590*/  FFMA.FTZ R69, R127, R158, 1 ;  /* 0x3f8000007f457423 */ /* 0x000fe2000001009e */
[--C-:B------:R-:W-:Y:S01]  /*85a0*/  FFMA.FTZ R127, R34, R79, R26.reuse ;  /* 0x0000004f227f7223 */ /* 0x100fe2000001001a */
[----:B------:R-:W-:Y:S02]  /*85b0*/  FADD.FTZ R158, -R28, R23 ;  /* 0x000000171c9e7221 */ /* 0x000fe40000010100 */
[----:B------:R-:W-:Y:S01]  /*85c0*/  FMUL.FTZ R69, R128, R69 ;  /* 0x0000004580457220 */ /* 0x000fe20000410000 */
[----:B------:R-:W-:Y:S01]  /*85d0*/  FMUL.FTZ R145, R127, -1.4426950216293334961 ;  /* 0xbfb8aa3b7f917820 */ /* 0x000fe20000410000 */
[----:B------:R-:W-:Y:S01]  /*85e0*/  FMUL.FTZ R23, R158, R49 ;  /* 0x000000319e177220 */ /* 0x000fe20000410000 */
[----:B------:R-:W-:Y:S02]  /*85f0*/  SHF.L.U32 R158, R67, 0x10, RZ ;  /* 0x00000010439e7819 */ /* 0x000fe400000006ff */
[----:B------:R-:W-:Y:S01]  /*8600*/  SHF.L.U32 R67, R66, 0x10, RZ ;  /* 0x0000001042437819 */ /* 0x000fe200000006ff */
[----:B------:R-:W-:Y:S01]  /*8610*/  FFMA.FTZ R107, R34, R23, R26 ;  /* 0x00000017226b7223 */ /* 0x000fe2000001001a */
[----:B------:R-:W0:Y:S01]  /*8620*/  MUFU.EX2 R145, R145 ;  /* 0x0000009100917308 */ /* 0x000e220000000800 */
[----:B------:R-:W-:-:S02]  /*8630*/  SHF.L.U32 R128, R45, 0x10, RZ ;  /* 0x000000102d807819 */ /* 0x000fc400000006ff */
[----:B------:R-:W-:Y:S01]  /*8640*/  FADD.FTZ R160, -R28, R67 ;  /* 0x000000431ca07221 */ /* 0x000fe20000010100 */
[----:B0-----:R-:W-:-:S06]  /*8650*/  FADD.FTZ R135, R145, 1 ;  /* 0x3f80000091877421 */ /* 0x001fcc0000010000 */
[----:B------:R-:W0:Y:S02]  /*8660*/  MUFU.RCP R135, R135 ;  /* 0x0000008700877308 */ /* 0x000e240000001000 */
[----:B0-----:R-:W-:Y:S01]  /*8670*/  FMUL.FTZ R71, R140, R135 ;  /* 0x000000878c477220 */ /* 0x001fe20000410000 */
[----:B------:R-:W-:Y:S01]  /*8680*/  FADD.FTZ R140, -R28, R151 ;  /* 0x000000971c8c7221 */ /* 0x000fe20000010100 */
[----:B------:R-:W-:Y:S01]  /*8690*/  FADD.FTZ R78, -R135, 1 ;  /* 0x3f800000874e7421 */ /* 0x000fe20000010100 */
[----:B------:R-:W-:Y:S02]  /*86a0*/  SHF.L.U32 R151, R144, 0x10, RZ ;  /* 0x0000001090977819 */ /* 0x000fe400000006ff */
[-C--:B------:R-:W-:Y:S01]  /*86b0*/  FMUL.FTZ R140, R140, R49.reuse ;  /* 0x000000318c8c7220 */ /* 0x080fe20000410000 */
[----:B------:R-:W-:Y:S02]  /*86c0*/  FFMA.FTZ R78, R127, R78, 1 ;  /* 0x3f8000007f4e7423 */ /* 0x000fe4000001004e */
[----:B------:R-:W-:Y:S01]  /*86d0*/  FADD.FTZ R144, -R28, R151 ;  /* 0x000000971c907221 */ /* 0x000fe20000010100 */
[----:B------:R-:W-:Y:S01]  /*86e0*/  FFMA.FTZ R127, R35, R140, R27 ;  /* 0x0000008c237f7223 */ /* 0x000fe2000001001b */
[----:B------:R-:W-:Y:S01]  /*86f0*/  FMUL.FTZ R71, R71, R78 ;  /* 0x0000004e47477220 */ /* 0x000fe20000410000 */
[----:B------:R-:W-:Y:S01]  /*8700*/  SHF.L.U32 R78, R142, 0x10, RZ ;  /* 0x000000108e4e7819 */ /* 0x000fe200000006ff */
[----:B------:R-:W-:Y:S01]  /*8710*/  FMUL.FTZ R144, R144, R49 ;  /* 0x0000003190907220 */ /* 0x000fe20000410000 */
[----:B------:R-:W-:Y:S01]  /*8720*/  FMUL.FTZ R145, R127, -1.4426950216293334961 ;  /* 0xbfb8aa3b7f917820 */ /* 0x000fe20000410000 */
[----:B------:R-:W-:-:S05]  /*8730*/  SHF.L.U32 R151, R138, 0x10, RZ ;  /* 0x000000108a977819 */ /* 0x000fca00000006ff */
[----:B------:R-:W0:Y:S02]  /*8740*/  MUFU.EX2 R145, R145 ;  /* 0x0000009100917308 */ /* 0x000e240000000800 */
[----:B0-----:R-:W-:Y:S01]  /*8750*/  FADD.FTZ R135, R145, 1 ;  /* 0x3f80000091877421 */ /* 0x001fe20000010000 */
[----:B------:R-:W-:-:S05]  /*8760*/  FMUL.FTZ R145, R107, -1.4426950216293334961 ;  /* 0xbfb8aa3b6b917820 */ /* 0x000fca0000410000 */
[----:B------:R-:W0:Y:S08]  /*8770*/  MUFU.RCP R135, R135 ;  /* 0x0000008700877308 */ /* 0x000e300000001000 */
[----:B------:R-:W1:Y:S01]  /*8780*/  MUFU.EX2 R145, R145 ;  /* 0x0000009100917308 */ /* 0x000e620000000800 */
[----:B0-----:R-:W-:Y:S01]  /*8790*/  FMUL.FTZ R47, R22, R135 ;  /* 0x00000087162f7220 */ /* 0x001fe20000410000 */
[----:B------:R-:W-:-:S04]  /*87a0*/  FADD.FTZ R22, -R135, 1 ;  /* 0x3f80000087167421 */ /* 0x000fc80000010100 */
[----:B------:R-:W-:Y:S01]  /*87b0*/  FFMA.FTZ R22, R127, R22, 1 ;  /* 0x3f8000007f167423 */ /* 0x000fe20000010016 */
[----:B-1----:R-:W-:Y:S01]  /*87c0*/  FADD.FTZ R127, R145, 1 ;  /* 0x3f800000917f7421 */ /* 0x002fe20000010000 */
[----:B------:R-:W-:Y:S02]  /*87d0*/  SHF.L.U32 R145, R42, 0x10, RZ ;  /* 0x000000102a917819 */ /* 0x000fe400000006ff */
[----:B------:R-:W-:-:S03]  /*87e0*/  FMUL.FTZ R22, R47, R22 ;  /* 0x000000162f167220 */ /* 0x000fc60000410000 */
[----:B------:R-:W0:Y:S02]  /*87f0*/  MUFU.RCP R127, R127 ;  /* 0x0000007f007f7308 */ /* 0x000e240000001000 */
[----:B0-----:R-:W-:Y:S01]  /*8800*/  FMUL.FTZ R66, R158, R127 ;  /* 0x0000007f9e427220 */ /* 0x001fe20000410000 */
[----:B------:R-:W-:Y:S01]  /*8810*/  FADD.FTZ R158, -R127, 1 ;  /* 0x3f8000007f9e7421 */ /* 0x000fe20000010100 */
[----:B------:R-:W-:-:S03]  /*8820*/  SHF.L.U32 R127, R50, 0x10, RZ ;  /* 0x00000010327f7819 */ /* 0x000fc600000006ff */
[----:B------:R-:W-:Y:S01]  /*8830*/  FFMA.FTZ R67, R107, R158, 1 ;  /* 0x3f8000006b437423 */ /* 0x000fe2000001009e */
[----:B------:R-:W-:Y:S01]  /*8840*/  FMUL.FTZ R158, R160, R49 ;  /* 0x00000031a09e7220 */ /* 0x000fe20000410000 */
[----:B------:R-:W-:Y:S02]  /*8850*/  SHF.L.U32 R160, R87, 0x10, RZ ;  /* 0x0000001057a07819 */ /* 0x000fe400000006ff */
[----:B------:R-:W-:Y:S01]  /*8860*/  FMUL.FTZ R66, R66, R67 ;  /* 0x0000004342427220 */ /* 0x000fe20000410000 */
[C-C-:B------:R-:W-:Y:S01]  /*8870*/  FFMA.FTZ R61, R35.reuse, R158, R27.reuse ;  /* 0x0000009e233d7223 */ /* 0x140fe2000001001b */
[----:B------:R-:W-:-:S03]  /*8880*/  FFMA.FTZ R67, R35, R144, R27 ;  /* 0x0000009023437223 */ /* 0x000fc6000001001b */
        /* <DEDUP_REMOVED lines=9> */
[----:B------:R-:W-:Y:S02]  /*8920*/  FMUL.FTZ R61, R160, R49 ;  /* 0x00000031a03d7220 */ /* 0x000fe40000410000 */
[----:B------:R-:W-:Y:S01]  /*8930*/  FADD.FTZ R127, -R28, R127 ;  /* 0x0000007f1c7f7221 */ /* 0x000fe20000010100 */
[----:B------:R-:W-:Y:S01]  /*8940*/  FMUL.FTZ R50, R87, R50 ;  /* 0x0000003257327220 */ /* 0x000fe20000410000 */
        /* <DEDUP_REMOVED lines=14> */
[----:B------:R0:W1:Y:S02]  /*8a30*/  MUFU.RCP R107, R135 ;  /* 0x00000087006b7308 */ /* 0x0000640000001000 */
[----:B0-----:R-:W-:Y:S01]  /*8a40*/  SHF.L.U32 R135, R43, 0x10, RZ ;  /* 0x000000102b877819 */ /* 0x001fe200000006ff */
[----:B-1----:R-:W-:Y:S01]  /*8a50*/  FMUL.FTZ R123, R150, R107 ;  /* 0x0000006b967b7220 */ /* 0x002fe20000410000 */
[----:B------:R-:W-:Y:S01]  /*8a60*/  FADD.FTZ R107, -R107, 1 ;  /* 0x3f8000006b6b7421 */ /* 0x000fe20000010100 */
[----:B------:R-:W-:-:S03]  /*8a70*/  FADD.FTZ R150, -R28, R145 ;  /* 0x000000911c967221 */ /* 0x000fc60000010100 */
        /* <DEDUP_REMOVED lines=26> */
[----:B------:R-:W-:Y:S01]  /*8c20*/  FFMA.FTZ R142, R34, R45, R26 ;  /* 0x0000002d228e7223 */ /* 0x000fe2000001001a */
[----:B------:R-:W-:Y:S02]  /*8c30*/  SHF.L.U32 R78, R122, 0x10, RZ ;  /* 0x000000107a4e7819 */ /* 0x000fe400000006ff */
[----:B------:R-:W-:Y:S01]  /*8c40*/  SHF.L.U32 R153, R32, 0x10, RZ ;  /* 0x0000001020997819 */ /* 0x000fe200000006ff */
[----:B------:R-:W-:-:S06]  /*8c50*/  FMUL.FTZ R135, R142, -1.4426950216293334961 ;  /* 0xbfb8aa3b8e877820 */ /* 0x000fcc0000410000 */
[----:B------:R-:W0:Y:S02]  /*8c60*/  MUFU.EX2 R135, R135 ;  /* 0x0000008700877308 */ /* 0x000e240000000800 */
[----:B0-----:R-:W-:Y:S01]  /*8c70*/  FADD.FTZ R127, R135, 1 ;  /* 0x3f800000877f7421 */ /* 0x001fe20000010000 */
[----:B------:R-:W-:-:S05]  /*8c80*/  FMUL.FTZ R135, R67, -1.4426950216293334961 ;  /* 0xbfb8aa3b43877820 */ /* 0x000fca0000410000 */
[----:B------:R-:W0:Y:S08]  /*8c90*/  MUFU.RCP R127, R127 ;  /* 0x0000007f007f7308 */ /* 0x000e300000001000 */
[----:B------:R-:W1:Y:S01]  /*8ca0*/  MUFU.EX2 R135, R135 ;  /* 0x0000008700877308 */ /* 0x000e620000000800 */
[----:B0-----:R-:W-:Y:S01]  /*8cb0*/  FADD.FTZ R145, -R127, 1 ;  /* 0x3f8000007f917421 */ /* 0x001fe20000010100 */
[----:B------:R-:W-:Y:S01]  /*8cc0*/  FMUL.FTZ R47, R152, R127 ;  /* 0x0000007f982f7220 */ /* 0x000fe20000410000 */
[----:B------:R-:W-:-:S02]  /*8cd0*/  FADD.FTZ R152, -R28, R151 ;  /* 0x000000971c987221 */ /* 0x000fc40000010100 */
[----:B------:R-:W-:Y:S01]  /*8ce0*/  FFMA.FTZ R142, R142, R145, 1 ;  /* 0x3f8000008e8e7423 */ /* 0x000fe20000010091 */
[----:B-1----:R-:W-:-:S03]  /*8cf0*/  FADD.FTZ R145, R135, 1 ;  /* 0x3f80000087917421 */ /* 0x002fc60000010000 */
[----:B------:R-:W-:Y:S01]  /*8d00*/  FMUL.FTZ R47, R47, R142 ;  /* 0x0000008e2f2f7220 */ /* 0x000fe20000410000 */
[----:B------:R-:W0:Y:S02]  /*8d10*/  MUFU.RCP R127, R145 ;  /* 0x00000091007f7308 */ /* 0x000e240000001000 */
[----:B0-----:R-:W-:Y:S01]  /*8d20*/  FMUL.FTZ R138, R150, R127 ;  /* 0x0000007f968a7220 */ /* 0x001fe20000410000 */
[----:B------:R-:W-:Y:S01]  /*8d30*/  FADD.FTZ R150, -R127, 1 ;  /* 0x3f8000007f967421 */ /* 0x000fe20000010100 */
[----:B------:R-:W-:Y:S01]  /*8d40*/  FMUL.FTZ R127, R152, R49 ;  /* 0x00000031987f7220 */ /* 0x000fe20000410000 */
[----:B------:R-:W-:Y:S02]  /*8d50*/  SHF.L.U32 R152, R155, 0x10, RZ ;  /* 0x000000109b987819 */ /* 0x000fe400000006ff */
[----:B------:R-:W-:Y:S01]  /*8d60*/  FFMA.FTZ R67, R67, R150, 1 ;  /* 0x3f80000043437423 */ /* 0x000fe20000010096 */
[----:B------:R-:W-:Y:S01]  /*8d70*/  FFMA.FTZ R135, R34, R127, R26 ;  /* 0x0000007f22877223 */ /* 0x000fe2000001001a */
[----:B------:R-:W-:Y:S01]  /*8d80*/  FADD.FTZ R150, -R28, R139 ;  /* 0x0000008b1c967221 */ /* 0x000fe20000010100 */
[----:B------:R-:W-:Y:S01]  /*8d90*/  SHF.L.U32 R155, R84, 0x10, RZ ;  /* 0x00000010549b7819 */ /* 0x000fe200000006ff */
[----:B------:R-:W-:Y:S01]  /*8da0*/  FMUL.FTZ R67, R138, R67 ;  /* 0x000000438a437220 */ /* 0x000fe20000410000 */
[----:B------:R-:W-:Y:S01]  /*8db0*/  FMUL.FTZ R151, R135, -1.4426950216293334961 ;  /* 0xbfb8aa3b87977820 */ /* 0x000fe20000410000 */
[----:B------:R-:W-:-:S02]  /*8dc0*/  FMUL.FTZ R150, R150, R49 ;  /* 0x0000003196967220 */ /* 0x000fc40000410000 */
[----:B------:R-:W-:-:S03]  /*8dd0*/  FADD.FTZ R84, -R28, R155 ;  /* 0x0000009b1c547221 */ /* 0x000fc60000010100 */
[----:B------:R-:W0:Y:S01]  /*8de0*/  MUFU.EX2 R151, R151 ;  /* 0x0000009700977308 */ /* 0x000e220000000800 */
[----:B------:R-:W-:Y:S01]  /*8df0*/  FMUL.FTZ R84, R84, R49 ;  /* 0x0000003154547220 */ /* 0x000fe20000410000 */
        /* <DEDUP_REMOVED lines=22> */
[----:B0-----:R-:W-:Y:S01]  /*8f60*/  FADD.FTZ R145, R151, 1 ;  /* 0x3f80000097917421 */ /* 0x001fe20000010000 */
[----:B------:R-:W-:-:S05]  /*8f70*/  SHF.L.U32 R151, R118, 0x10, RZ ;  /* 0x0000001076977819 */ /* 0x000fca00000006ff */
[----:B------:R-:W0:Y:S01]  /*8f80*/  MUFU.RCP R145, R145 ;  /* 0x0000009100917308 */ /* 0x000e220000001000 */
[----:B------:R-:W-:Y:S01]  /*8f90*/  FADD.FTZ R118, -R28, R151 ;  /* 0x000000971c767221 */ /* 0x000fe20000010100 */
        /* <DEDUP_REMOVED lines=10> */
[----:B------:R0:W1:Y:S02]  /*9040*/  MUFU.RCP R131, R145 ;  /* 0x0000009100837308 */ /* 0x0000640000001000 */
[----:B0-----:R-:W-:-:S05]  /*9050*/  SHF.L.U32 R145, R119, 0x10, RZ ;  /* 0x0000001077917819 */ /* 0x001fca00000006ff */
[----:B------:R-:W-:Y:S01]  /*9060*/  FADD.FTZ R122, -R28, R145 ;  /* 0x000000911c7a7221 */ /* 0x000fe20000010100 */
[----:B-1----:R-:W-:Y:S01]  /*9070*/  FMUL.FTZ R133, R133, R131 ;  /* 0x0000008385857220 */ /* 0x002fe20000410000 */
[----:B------:R-:W-:-:S04]  /*9080*/  FADD.FTZ R131, -R131, 1 ;  /* 0x3f80000083837421 */ /* 0x000fc80000010100 */
[----:B------:R-:W-:Y:S01]  /*9090*/  FFMA.FTZ R64, R64, R131, 1 ;  /* 0x3f80000040407423 */ /* 0x000fe20000010083 */
[----:B------:R-:W-:-:S03]  /*90a0*/  FMUL.FTZ R131, R118, R49 ;  /* 0x0000003176837220 */ /* 0x000fc60000410000 */
[----:B------:R-:W-:Y:S01]  /*90b0*/  FMUL.FTZ R64, R133, R64 ;  /* 0x0000004085407220 */ /* 0x000fe20000410000 */
[----:B------:R-:W-:-:S04]  /*90c0*/  FFMA.FTZ R118, R34, R131, R26 ;  /* 0x0000008322767223 */ /* 0x000fc8000001001a */
[----:B------:R-:W-:-:S06]  /*90d0*/  FMUL.FTZ R151, R118, -1.4426950216293334961 ;  /* 0xbfb8aa3b76977820 */ /* 0x000fcc0000410000 */
[----:B------:R-:W0:Y:S02]  /*90e0*/  MUFU.EX2 R151, R151 ;  /* 0x0000009700977308 */ /* 0x000e240000000800 */
[----:B0-----:R-:W-:Y:S01]  /*90f0*/  FADD.FTZ R139, R151, 1 ;  /* 0x3f800000978b7421 */ /* 0x001fe20000010000 */
[----:B------:R-:W-:-:S05]  /*9100*/  SHF.L.U32 R151, R74, 0x10, RZ ;  /* 0x000000104a977819 */ /* 0x000fca00000006ff */
[----:B------:R-:W0:Y:S01]  /*9110*/  MUFU.RCP R139, R139 ;  /* 0x0000008b008b7308 */ /* 0x000e220000001000 */
[----:B------:R-:W-:Y:S01]  /*9120*/  FADD.FTZ R151, -R28, R151 ;  /* 0x000000971c977221 */ /* 0x000fe20000010100 */
[----:B0-----:R-:W-:Y:S01]  /*9130*/  FADD.FTZ R119, -R139, 1 ;  /* 0x3f8000008b777421 */ /* 0x001fe20000010100 */
[----:B------:R-:W-:Y:S01]  /*9140*/  FMUL.FTZ R78, R78, R139 ;  /* 0x0000008b4e4e7220 */ /* 0x000fe20000410000 */
[----:B------:R-:W-:Y:S02]  /*9150*/  SHF.L.U32 R139, R125, 0x10, RZ ;  /* 0x000000107d8b7819 */ /* 0x000fe400000006ff */
[----:B------:R-:W-:Y:S01]  /*9160*/  FFMA.FTZ R119, R118, R119, 1 ;  /* 0x3f80000076777423 */ /* 0x000fe20000010077 */
[----:B------:R-:W-:-:S03]  /*9170*/  FMUL.FTZ R118, R122, R49 ;  /* 0x000000317a767220 */ /* 0x000fc60000410000 */
[----:B------:R-:W-:Y:S01]  /*9180*/  FMUL.FTZ R78, R78, R119 ;  /* 0x000000774e4e7220 */ /* 0x000fe20000410000 */
[----:B------:R-:W-:Y:S01]  /*9190*/  FFMA.FTZ R122, R35, R118, R27 ;  /* 0x00000076237a7223 */ /* 0x000fe2000001001b */
[----:B------:R-:W-:Y:S02]  /*91a0*/  SHF.L.U32 R119, R83, 0x10, RZ ;  /* 0x0000001053777819 */ /* 0x000fe400000006ff */
[----:B------:R-:W-:Y:S01]  /*91b0*/  SHF.L.U32 R83, R40, 0x10, RZ ;  /* 0x0000001028537819 */ /* 0x000fe200000006ff */
[----:B------:R-:W-:-:S04]  /*91c0*/  FMUL.FTZ R145, R122, -1.4426950216293334961 ;  /* 0xbfb8aa3b7a917820 */ /* 0x000fc80000410000 */
[----:B------:R-:W-:Y:S02]  /*91d0*/  FADD.FTZ R83, -R28, R83 ;  /* 0x000000531c537221 */ /* 0x000fe40000010100 */
[----:B------:R-:W0:Y:S02]  /*91e0*/  MUFU.EX2 R145, R145 ;  /* 0x0000009100917308 */ /* 0x000e240000000800 */
[----:B------:R-:W-:Y:S01]  /*91f0*/  FMUL.FTZ R83, R83, R49 ;  /* 0x0000003153537220 */ /* 0x000fe20000410000 */
        /* <DEDUP_REMOVED lines=18> */
[----:B------:R-:W-:-:S03]  /*9320*/  FADD.FTZ R138, -R28, R151 ;  /* 0x000000971c8a7221 */ /* 0x000fc60000010100 */
        /* <DEDUP_REMOVED lines=10> */
[----:B0-----:R-:W-:Y:S01]  /*93d0*/  FADD.FTZ R145, R146, 1 ;  /* 0x3f80000092917421 */ /* 0x001fe20000010000 */
[----:B------:R-:W-:Y:S02]  /*93e0*/  SHF.L.U32 R146, R111, 0x10, RZ ;  /* 0x000000106f927819 */ /* 0x000fe400000006ff */
[----:B------:R-:W-:-:S03]  /*93f0*/  SHF.L.U32 R111, R110, 0x10, RZ ;  /* 0x000000106e6f7819 */ /* 0x000fc600000006ff */
[----:B------:R-:W0:Y:S02]  /*9400*/  MUFU.RCP R145, R145 ;  /* 0x0000009100917308 */ /* 0x000e240000001000 */
[----:B------:R-:W-:Y:S01]  /*9410*/  FADD.FTZ R152, -R28, R111 ;  /* 0x0000006f1c987221 */ /* 0x000fe20000010100 */
[----:B0-----:R-:W-:Y:S01]  /*9420*/  FADD.FTZ R73, -R145, 1 ;  /* 0x3f80000091497421 */ /* 0x001fe20000010100 */
[----:B------:R-:W-:-:S03]  /*9430*/  FMUL.FTZ R142, R142, R145 ;  /* 0x000000918e8e7220 */ /* 0x000fc60000410000 */
[----:B------:R-:W-:Y:S01]  /*9440*/  FFMA.FTZ R73, R117, R73, 1 ;  /* 0x3f80000075497423 */ /* 0x000fe20000010049 */
[----:B------:R-:W-:-:S03]  /*9450*/  FMUL.FTZ R117, R121, R49 ;  /* 0x0000003179757220 */ /* 0x000fc60000410000 */
[----:B------:R-:W-:Y:S01]  /*9460*/  FMUL.FTZ R73, R142, R73 ;  /* 0x000000498e497220 */ /* 0x000fe20000410000 */
[----:B------:R-:W-:Y:S01]  /*9470*/  FFMA.FTZ R121, R34, R117, R26 ;  /* 0x0000007522797223 */ /* 0x000fe2000001001a */
[----:B------:R-:W-:Y:S02]  /*9480*/  SHF.L.U32 R142, R95, 0x10, RZ ;  /* 0x000000105f8e7819 */ /* 0x000fe400000006ff */
[----:B------:R-:W-:Y:S01]  /*9490*/  SHF.L.U32 R95, R94, 0x10, RZ ;  /* 0x000000105e5f7819 */ /* 0x000fe200000006ff */
[----:B------:R-:W-:-:S06]  /*94a0*/  FMUL.FTZ R151, R121, -1.4426950216293334961 ;  /* 0xbfb8aa3b79977820 */ /* 0x000fcc0000410000 */
[----:B------:R-:W0:Y:S02]  /*94b0*/  MUFU.EX2 R151, R151 ;  /* 0x0000009700977308 */ /* 0x000e240000000800 */
[----:B0-----:R-:W-:-:S06]  /*94c0*/  FADD.FTZ R145, R151, 1 ;  /* 0x3f80000097917421 */ /* 0x001fcc0000010000 */
[----:B------:R-:W0:Y:S02]  /*94d0*/  MUFU.RCP R145, R145 ;  /* 0x0000009100917308 */ /* 0x000e240000001000 */
[----:B0-----:R-:W-:Y:S01]  /*94e0*/  FMUL.FTZ R110, R146, R145 ;  /* 0x00000091926e7220 */ /* 0x001fe20000410000 */
[----:B------:R-:W-:Y:S01]  /*94f0*/  FADD.FTZ R146, -R145, 1 ;  /* 0x3f80000091927421 */ /* 0x000fe20000010100 */
[----:B------:R-:W-:-:S03]  /*9500*/  SHF.L.U32 R145, R136, 0x10, RZ ;  /* 0x0000001088917819 */ /* 0x000fc600000006ff */
        /* <DEDUP_REMOVED lines=27> */
[----:B------:R-:W-:Y:S02]  /*96c0*/  SHF.L.U32 R91, R90, 0x10, RZ ;  /* 0x000000105a5b7819 */ /* 0x000fe400000006ff */
        /* <DEDUP_REMOVED lines=20> */
[----:B------:R-:W-:Y:S01]  /*9810*/  FMUL.FTZ R136, R152, R49 ;  /* 0x0000003198887220 */ /* 0x000fe20000410000 */
[----:B------:R-:W-:Y:S01]  /*9820*/  FADD.FTZ R102, -R28, R153 ;  /* 0x000000991c667221 */ /* 0x000fe20000010100 */
[----:B------:R-:W-:Y:S01]  /*9830*/  SHF.L.U32 R153, R38, 0x10, RZ ;  /* 0x0000001026997819 */ /* 0x000fe200000006ff */
        /* <DEDUP_REMOVED lines=21> */
[----:B------:R-:W-:-:S04]  /*9990*/  FADD.FTZ R142, -R139, 1 ;  /* 0x3f8000008b8e7421 */ /* 0x000fc80000010100 */
        /* <DEDUP_REMOVED lines=10> */
[----:B------:R-:W0:Y:S02]  /*9a40*/  MUFU.RCP R139, R139 ;  /* 0x0000008b008b7308 */ /* 0x000e240000001000 */
[----:B0-----:R-:W-:Y:S01]  /*9a50*/  FMUL.FTZ R111, R152, R139 ;  /* 0x0000008b986f7220 */ /* 0x001fe20000410000 */
[----:B------:R-:W-:Y:S01]  /*9a60*/  FADD.FTZ R152, -R28, R109 ;  /* 0x0000006d1c987221 */ /* 0x000fe20000010100 */
[----:B------:R-:W-:-:S03]  /*9a70*/  FADD.FTZ R56, -R139, 1 ;  /* 0x3f8000008b387421 */ /* 0x000fc60000010100 */
[----:B------:R-:W-:Y:S01]  /*9a80*/  FMUL.FTZ R109, R152, R49 ;  /* 0x00000031986d7220 */ /* 0x000fe20000410000 */
[----:B------:R-:W-:Y:S01]  /*9a90*/  FFMA.FTZ R56, R133, R56, 1 ;  /* 0x3f80000085387423 */ /* 0x000fe20000010038 */
[----:B------:R-:W-:Y:S01]  /*9aa0*/  FADD.FTZ R152, -R28, R151 ;  /* 0x000000971c987221 */ /* 0x000fe20000010100 */
[----:B------:R-:W-:Y:S01]  /*9ab0*/  SHF.L.U32 R151, R65, 0x10, RZ ;  /* 0x0000001041977819 */ /* 0x000fe200000006ff */
[----:B------:R-:W-:Y:S01]  /*9ac0*/  FFMA.FTZ R133, R34, R109, R26 ;  /* 0x0000006d22857223 */ /* 0x000fe2000001001a */
[----:B------:R-:W-:Y:S01]  /*9ad0*/  FMUL.FTZ R56, R111, R56 ;  /* 0x000000386f387220 */ /* 0x000fe20000410000 */
[----:B------:R-:W-:Y:S02]  /*9ae0*/  FMUL.FTZ R152, R152, R49 ;  /* 0x0000003198987220 */ /* 0x000fe40000410000 */
[----:B------:R-:W-:Y:S01]  /*9af0*/  FMUL.FTZ R145, R133, -1.4426950216293334961 ;  /* 0xbfb8aa3b85917820 */ /* 0x000fe20000410000 */
[----:B------:R-:W-:Y:S01]  /*9b00*/  FADD.FTZ R151, -R28, R151 ;  /* 0x000000971c977221 */ /* 0x000fe20000010100 */
[----:B------:R-:W-:-:S04]  /*9b10*/  FFMA.FTZ R81, R35, R152, R27 ;  /* 0x0000009823517223 */ /* 0x000fc8000001001b */
[----:B------:R-:W0:Y:S02]  /*9b20*/  MUFU.EX2 R145, R145 ;  /* 0x0000009100917308 */ /* 0x000e240000000800 */
[----:B0-----:R-:W-:Y:S01]  /*9b30*/  FADD.FTZ R139, R145, 1 ;  /* 0x3f800000918b7421 */ /* 0x001fe20000010000 */
[----:B------:R-:W-:-:S05]  /*9b40*/  FMUL.FTZ R145, R81, -1.4426950216293334961 ;  /* 0xbfb8aa3b51917820 */ /* 0x000fca0000410000 */
[----:B------:R-:W0:Y:S08]  /*9b50*/  MUFU.RCP R139, R139 ;  /* 0x0000008b008b7308 */ /* 0x000e300000001000 */
[----:B------:R-:W1:Y:S01]  /*9b60*/  MUFU.EX2 R145, R145 ;  /* 0x0000009100917308 */ /* 0x000e620000000800 */
[----:B0-----:R-:W-:Y:S01]  /*9b70*/  FMUL.FTZ R85, R88, R139 ;  /* 0x0000008b58557220 */ /* 0x001fe20000410000 */
[----:B------:R-:W-:Y:S01]  /*9b80*/  FADD.FTZ R88, -R139, 1 ;  /* 0x3f8000008b587421 */ /* 0x000fe20000010100 */
[----:B------:R-:W-:-:S03]  /*9b90*/  SHF.L.U32 R139, R76, 0x10, RZ ;  /* 0x000000104c8b7819 */ /* 0x000fc600000006ff */
[----:B------:R-:W-:Y:S02]  /*9ba0*/  FFMA.FTZ R88, R133, R88, 1 ;  /* 0x3f80000085587423 */ /* 0x000fe40000010058 */
[----:B------:R-:W-:Y:S01]  /*9bb0*/  FADD.FTZ R139, -R28, R139 ;  /* 0x0000008b1c8b7221 */ /* 0x000fe20000010100 */
[----:B-1----:R-:W-:Y:S01]  /*9bc0*/  FADD.FTZ R133, R145, 1 ;  /* 0x3f80000091857421 */ /* 0x002fe20000010000 */
[----:B------:R-:W-:-:S05]  /*9bd0*/  FMUL.FTZ R85, R85, R88 ;  /* 0x0000005855557220 */ /* 0x000fca0000410000 */
        /* <DEDUP_REMOVED lines=21> */
[----:B------:R-:W0:Y:S02]  /*9d30*/  MUFU.RCP R139, R139 ;  /* 0x0000008b008b7308 */ /* 0x000e240000001000 */
[----:B0-----:R-:W-:Y:S01]  /*9d40*/  FADD.FTZ R25, -R139, 1 ;  /* 0x3f8000008b197421 */ /* 0x001fe20000010100 */
[----:B------:R-:W-:Y:S01]  /*9d50*/  FMUL.FTZ R91, R91, R139 ;  /* 0x0000008b5b5b7220 */ /* 0x000fe20000410000 */
[----:B------:R-:W-:Y:S02]  /*9d60*/  SHF.L.U32 R139, R24, 0x10, RZ ;  /* 0x00000010188b7819 */ /* 0x000fe400000006ff */
[----:B------:R-:W-:Y:S01]  /*9d70*/  FFMA.FTZ R25, R133, R25, 1 ;  /* 0x3f80000085197423 */ /* 0x000fe20000010019 */
[----:B------:R-:W-:Y:S02]  /*9d80*/  FFMA.FTZ R133, R34, R55, R26 ;  /* 0x0000003722857223 */ /* 0x000fe4000001001a */
[----:B------:R-:W-:Y:S02]  /*9d90*/  FADD.FTZ R139, -R28, R139 ;  /* 0x0000008b1c8b7221 */ /* 0x000fe40000010100 */
[----:B------:R-:W-:-:S06]  /*9da0*/  FMUL.FTZ R145, R133, -1.4426950216293334961 ;  /* 0xbfb8aa3b85917820 */ /* 0x000fcc0000410000 */
[----:B------:R-:W0:Y:S02]  /*9db0*/  MUFU.EX2 R145, R145 ;  /* 0x0000009100917308 */ /* 0x000e240000000800 */
[----:B0-----:R-:W-:-:S06]  /*9dc0*/  FADD.FTZ R122, R145, 1 ;  /* 0x3f800000917a7421 */ /* 0x001fcc0000010000 */
[----:B------:R-:W0:Y:S02]  /*9dd0*/  MUFU.RCP R122, R122 ;  /* 0x0000007a007a7308 */ /* 0x000e240000001000 */
[----:B0-----:R-:W-:Y:S01]  /*9de0*/  FADD.FTZ R36, -R122, 1 ;  /* 0x3f8000007a247421 */ /* 0x001fe20000010100 */
[----:B------:R-:W-:Y:S01]  /*9df0*/  FMUL.FTZ R24, R151, R122 ;  /* 0x0000007a97187220 */ /* 0x000fe20000410000 */
[----:B------:R-:W-:Y:S02]  /*9e00*/  SHF.L.U32 R151, R52, 0x10, RZ ;  /* 0x0000001034977819 */ /* 0x000fe400000006ff */
[----:B------:R-:W-:Y:S01]  /*9e10*/  FFMA.FTZ R133, R133, R36, 1 ;  /* 0x3f80000085857423 */ /* 0x000fe20000010024 */
[----:B------:R-:W-:Y:S01]  /*9e20*/  FMUL.FTZ R36, R139, R49 ;  /* 0x000000318b247220 */ /* 0x000fe20000410000 */
[----:B------:R-:W-:Y:S01]  /*9e30*/  SHF.L.U32 R139, R44, 0x10, RZ ;  /* 0x000000102c8b7819 */ /* 0x000fe200000006ff */
[----:B------:R-:W-:Y:S01]  /*9e40*/  FADD.FTZ R52, -R28, R151 ;  /* 0x000000971c347221 */ /* 0x000fe20000010100 */
[----:B------:R-:W-:Y:S01]  /*9e50*/  SHF.L.U32 R151, R59, 0x10, RZ ;  /* 0x000000103b977819 */ /* 0x000fe200000006ff */
[----:B------:R-:W-:Y:S01]  /*9e60*/  FFMA.FTZ R95, R35, R36, R27 ;  /* 0x00000024235f7223 */ /* 0x000fe2000001001b */
[----:B------:R-:W-:-:S03]  /*9e70*/  FMUL.FTZ R24, R24, R133 ;  /* 0x0000008518187220 */ /* 0x000fc60000410000 */
        /* <DEDUP_REMOVED lines=17> */
[----:B------:R-:W-:Y:S01]  /*9f90*/  FADD.FTZ R59, -R111, 1 ;  /* 0x3f8000006f3b7421 */ /* 0x000fe20000010100 */
[----:B------:R-:W-:Y:S02]  /*9fa0*/  SHF.L.U32 R111, R72, 0x10, RZ ;  /* 0x00000010486f7819 */ /* 0x000fe400000006ff */
[----:B------:R-:W-:Y:S01]  /*9fb0*/  FMUL.FTZ R122, R122, R49 ;  /* 0x000000317a7a7220 */ /* 0x000fe20000410000 */
[----:B------:R-:W-:Y:S01]  /*9fc0*/  FFMA.FTZ R52, R52, R59, 1 ;  /* 0x3f80000034347423 */ /* 0x000fe2000001003b */
[----:B------:R-:W-:Y:S01]  /*9fd0*/  SHF.L.U32 R151, R82, 0x10, RZ ;  /* 0x0000001052977819 */ /* 0x000fe200000006ff */
[----:B------:R-:W-:Y:S01]  /*9fe0*/  FADD.FTZ R111, -R28, R111 ;  /* 0x0000006f1c6f7221 */ /* 0x000fe20000010100 */
        /* <DEDUP_REMOVED lines=32> */
[----:B------:R-:W-:Y:S01]  /*a1f0*/  FMUL.FTZ R111, R102, R49 ;  /* 0x00000031666f7220 */ /* 0x000fe20000410000 */
[----:B------:R-:W-:Y:S02]  /*a200*/  SHF.L.U32 R102, R103, 0x10, RZ ;  /* 0x0000001067667819 */ /* 0x000fe400000006ff */
[----:B------:R-:W-:Y:S01]  /*a210*/  FFMA.FTZ R65, R65, R88, 1 ;  /* 0x3f80000041417423 */ /* 0x000fe20000010058 */
[----:B------:R-:W-:Y:S01]  /*a220*/  FMUL.FTZ R88, R91, R25 ;  /* 0x000000195b587220 */ /* 0x000fe20000410000 */
[----:B------:R-:W-:Y:S01]  /*a230*/  FFMA.FTZ R25, R34, R111, R26 ;  /* 0x0000006f22197223 */ /* 0x000fe2000001001a */
[----:B------:R-:W-:Y:S01]  /*a240*/  SHF.L.U32 R103, R96, 0x10, RZ ;  /* 0x0000001060677819 */ /* 0x000fe200000006ff */
[----:B------:R-:W-:Y:S01]  /*a250*/  FMUL.FTZ R65, R86, R65 ;  /* 0x0000004156417220 */ /* 0x000fe20000410000 */
[----:B------:R-:W-:Y:S01]  /*a260*/  FMUL.FTZ R86, R34, R129 ;  /* 0x0000008122567220 */ /* 0x000fe20000410000 */
[----:B------:R-:W-:-:S02]  /*a270*/  FMUL.FTZ R145, R25, -1.4426950216293334961 ;  /* 0xbfb8aa3b19917820 */ /* 0x000fc40000410000 */
[----:B------:R-:W-:-:S04]  /*a280*/  FADD.FTZ R103, -R28, R103 ;  /* 0x000000671c677221 */ /* 0x000fc80000010100 */
[----:B------:R-:W0:Y:S02]  /*a290*/  MUFU.EX2 R145, R145 ;  /* 0x0000009100917308 */ /* 0x000e240000000800 */
[----:B0-----:R-:W-:-:S06]  /*a2a0*/  FADD.FTZ R151, R145, 1 ;  /* 0x3f80000091977421 */ /* 0x001fcc0000010000 */
[----:B------:R0:W1:Y:S02]  /*a2b0*/  MUFU.RCP R91, R151 ;  /* 0x00000097005b7308 */ /* 0x0000640000001000 */
[----:B0-----:R-:W-:Y:S01]  /*a2c0*/  SHF.L.U32 R151, R104, 0x10, RZ ;  /* 0x0000001068977819 */ /* 0x001fe200000006ff */
[----:B-1----:R-:W-:Y:S01]  /*a2d0*/  FADD.FTZ R96, -R91, 1 ;  /* 0x3f8000005b607421 */ /* 0x002fe20000010100 */
[----:B------:R-:W-:-:S03]  /*a2e0*/  FMUL.FTZ R102, R102, R91 ;  /* 0x0000005b66667220 */ /* 0x000fc60000410000 */
[----:B------:R-:W-:Y:S01]  /*a2f0*/  FFMA.FTZ R25, R25, R96, 1 ;  /* 0x3f80000019197423 */ /* 0x000fe20000010060 */
[----:B------:R-:W-:-:S03]  /*a300*/  FMUL.FTZ R96, R103, R49 ;  /* 0x0000003167607220 */ /* 0x000fc60000410000 */
[----:B------:R-:W-:Y:S01]  /*a310*/  FMUL.FTZ R25, R102, R25 ;  /* 0x0000001966197220 */ /* 0x000fe20000410000 */
[----:B------:R-:W-:Y:S01]  /*a320*/  FFMA.FTZ R91, R35, R96, R27 ;  /* 0x00000060235b7223 */ /* 0x000fe2000001001b */
[----:B------:R-:W-:Y:S01]  /*a330*/  FFMA.FTZ R102, R13, R129, RZ ;  /* 0x000000810d667223 */ /* 0x000fe200000100ff */
[----:B------:R-:W-:Y:S02]  /*a340*/  FADD.FTZ R129, RZ, R129 ;  /* 0x00000081ff817221 */ /* 0x000fe40000010000 */
        /* <DEDUP_REMOVED lines=11> */
[----:B------:R-:W-:-:S03]  /*a400*/  FADD.FTZ R92, RZ, R86 ;  /* 0x00000056ff5c7221 */ /* 0x000fc60000010000 */
        /* <DEDUP_REMOVED lines=10> */
[----:B------:R-:W-:Y:S01]  /*a4b0*/  SHF.L.U32 R145, R108, 0x10, RZ ;  /* 0x000000106c917819 */ /* 0x000fe200000006ff */
[----:B------:R-:W-:Y:S01]  /*a4c0*/  FADD.FTZ R108, -R28, R153 ;  /* 0x000000991c6c7221 */ /* 0x000fe20000010100 */
[----:B------:R-:W-:Y:S01]  /*a4d0*/  FMUL.FTZ R38, R133, R38 ;  /* 0x0000002685267220 */ /* 0x000fe20000410000 */
[----:B------:R-:W-:Y:S01]  /*a4e0*/  FFMA.FTZ R52, R35, R104, R27 ;  /* 0x0000006823347223 */ /* 0x000fe2000001001b */
[----:B------:R-:W-:Y:S01]  /*a4f0*/  FFMA.FTZ R133, R13, R86, RZ ;  /* 0x000000560d857223 */ /* 0x000fe200000100ff */
[----:B------:R-:W-:-:S02]  /*a500*/  FFMA.FTZ R13, R12, R15, RZ ;  /* 0x0000000f0c0d7223 */ /* 0x000fc400000100ff */
[----:B------:R-:W-:Y:S02]  /*a510*/  FMUL.FTZ R151, R52, -1.4426950216293334961 ;  /* 0xbfb8aa3b34977820 */ /* 0x000fe40000410000 */
[----:B------:R-:W-:-:S04]  /*a520*/  FFMA.FTZ R13, R14, R17, R13 ;  /* 0x000000110e0d7223 */ /* 0x000fc8000001000d */
[----:B------:R-:W0:Y:S01]  /*a530*/  MUFU.EX2 R151, R151 ;  /* 0x0000009700977308 */ /* 0x000e220000000800 */
[----:B------:R-:W-:-:S04]  /*a540*/  FFMA.FTZ R13, R134, R21, R13 ;  /* 0x00000015860d7223 */ /* 0x000fc8000001000d */
[----:B------:R-:W-:-:S04]  /*a550*/  FFMA.FTZ R13, R148, R97, R13 ;  /* 0x00000061940d7223 */ /* 0x000fc8000001000d */
[----:B------:R-:W-:-:S04]  /*a560*/  FFMA.FTZ R13, R106, R112, R13 ;  /* 0x000000706a0d7223 */ /* 0x000fc8000001000d */
[----:B------:R-:W-:Y:S01]  /*a570*/  FFMA.FTZ R13, R114, R20, R13 ;  /* 0x00000014720d7223 */ /* 0x000fe2000001000d */
[----:B0-----:R-:W-:Y:S01]  /*a580*/  FADD.FTZ R116, R151, 1 ;  /* 0x3f80000097747421 */ /* 0x001fe20000010000 */
[----:B------:R-:W-:Y:S02]  /*a590*/  SHF.L.U32 R151, R124, 0x10, RZ ;  /* 0x000000107c977819 */ /* 0x000fe400000006ff */
[----:B------:R-:W-:-:S03]  /*a5a0*/  FFMA.FTZ R13, R126, R30, R13 ;  /* 0x0000001e7e0d7223 */ /* 0x000fc6000001000d */
[----:B------:R-:W0:Y:S01]  /*a5b0*/  MUFU.RCP R116, R116 ;  /* 0x0000007400747308 */ /* 0x000e220000001000 */
[----:B------:R-:W-:-:S04]  /*a5c0*/  FFMA.FTZ R13, R132, R33, R13 ;  /* 0x00000021840d7223 */ /* 0x000fc8000001000d */
[----:B------:R-:W-:-:S04]  /*a5d0*/  FFMA.FTZ R13, R154, R48, R13 ;  /* 0x000000309a0d7223 */ /* 0x000fc8000001000d */
[----:B------:R-:W-:-:S04]  /*a5e0*/  FFMA.FTZ R13, R156, R62, R13 ;  /* 0x0000003e9c0d7223 */ /* 0x000fc8000001000d */
[----:B------:R-:W-:Y:S01]  /*a5f0*/  FFMA.FTZ R13, R68, R69, R13 ;  /* 0x00000045440d7223 */ /* 0x000fe2000001000d */
[----:B0-----:R-:W-:Y:S01]  /*a600*/  FADD.FTZ R139, -R116, 1 ;  /* 0x3f800000748b7421 */ /* 0x001fe20000010100 */
[----:B------:R-:W-:Y:S02]  /*a610*/  FMUL.FTZ R145, R145, R116 ;  /* 0x0000007491917220 */ /* 0x000fe40000410000 */
[----:B------:R-:W-:Y:S01]  /*a620*/  FFMA.FTZ R13, R140, R22, R13 ;  /* 0x000000168c0d7223 */ /* 0x000fe2000001000d */
        /* <DEDUP_REMOVED lines=10> */
[----:B------:R-:W-:-:S03]  /*a6d0*/  FFMA.FTZ R108, R35, R84, R27 ;  /* 0x00000054236c7223 */ /* 0x000fc6000001001b */
[----:B------:R-:W-:Y:S01]  /*a6e0*/  FFMA.FTZ R72, R72, R153, 1 ;  /* 0x3f80000048487423 */ /* 0x000fe20000010099 */
[----:B------:R-:W-:-:S03]  /*a6f0*/  FMUL.FTZ R120, R108, -1.4426950216293334961 ;  /* 0xbfb8aa3b6c787820 */ /* 0x000fc60000410000 */
[----:B------:R-:W-:-:S03]  /*a700*/  FMUL.FTZ R72, R151, R72 ;  /* 0x0000004897487220 */ /* 0x000fc60000410000 */
[----:B------:R-:W0:Y:S02]  /*a710*/  MUFU.EX2 R120, R120 ;  /* 0x0000007800787308 */ /* 0x000e240000000800 */
[----:B0-----:R-:W-:-:S06]  /*a720*/  FADD.FTZ R116, R120, 1 ;  /* 0x3f80000078747421 */ /* 0x001fcc0000010000 */
[----:B------:R-:W0:Y:S02]  /*a730*/  MUFU.RCP R116, R116 ;  /* 0x0000007400747308 */ /* 0x000e240000001000 */
[----:B0-----:R-:W-:Y:S01]  /*a740*/  FADD.FTZ R153, -R116, 1 ;  /* 0x3f80000074997421 */ /* 0x001fe20000010100 */
[----:B------:R-:W-:-:S03]  /*a750*/  FMUL.FTZ R89, R89, R116 ;  /* 0x0000007459597220 */ /* 0x000fc60000410000 */
[----:B------:R-:W-:-:S04]  /*a760*/  FFMA.FTZ R54, R108, R153, 1 ;  /* 0x3f8000006c367423 */ /* 0x000fc80000010099 */
[----:B------:R-:W-:Y:S01]  /*a770*/  FMUL.FTZ R54, R89, R54 ;  /* 0x0000003659367220 */ /* 0x000fe20000410000 */
[----:B------:R-:W-:-:S04]  /*a780*/  FMUL.FTZ R89, R35, R15 ;  /* 0x0000000f23597220 */ /* 0x000fc80000410000 */
[----:B------:R-:W-:Y:S01]  /*a790*/  FFMA.FTZ R86, R12, R89, R133 ;  /* 0x000000590c567223 */ /* 0x000fe20000010085 */
[----:B------:R-:W-:Y:S01]  /*a7a0*/  FADD.FTZ R89, R89, R92 ;  /* 0x0000005c59597221 */ /* 0x000fe20000010000 */
[----:B------:R-:W-:Y:S01]  /*a7b0*/  FADD.FTZ R92, R129, R16 ;  /* 0x00000010815c7221 */ /* 0x000fe20000010000 */
[-C--:B------:R-:W-:Y:S01]  /*a7c0*/  FFMA.FTZ R12, R101, R16.reuse, R102 ;  /* 0x00000010650c7223 */ /* 0x080fe20000010066 */
[----:B------:R-:W-:Y:S01]  /*a7d0*/  FMUL.FTZ R129, R34, R16 ;  /* 0x0000001022817220 */ /* 0x000fe20000410000 */
[----:B------:R-:W-:Y:S01]  /*a7e0*/  FADD.FTZ R16, RZ, R15 ;  /* 0x0000000fff107221 */ /* 0x000fe20000010000 */
[----:B------:R-:W-:Y:S01]  /*a7f0*/  FADD.FTZ R92, R92, R19 ;  /* 0x000000135c5c7221 */ /* 0x000fe20000010000 */
[----:B------:R-:W-:Y:S01]  /*a800*/  FFMA.FTZ R12, R137, R19, R12 ;  /* 0x00000013890c7223 */ /* 0x000fe2000001000c */
[----:B------:R-:W-:Y:S01]  /*a810*/  FFMA.FTZ R86, R101, R129, R86 ;  /* 0x0000008165567223 */ /* 0x000fe20000010056 */
[----:B------:R-:W-:Y:S01]  /*a820*/  FADD.FTZ R16, R16, R17 ;  /* 0x0000001110107221 */ /* 0x000fe20000010000 */
[----:B------:R-:W-:Y:S01]  /*a830*/  FMUL.FTZ R17, R35, R17 ;  /* 0x0000001123117220 */ /* 0x000fe20000410000 */
[----:B------:R-:W-:Y:S01]  /*a840*/  FADD.FTZ R102, R89, R129 ;  /* 0x0000008159667221 */ /* 0x000fe20000010000 */
[----:B------:R-:W-:Y:S01]  /*a850*/  FMUL.FTZ R19, R34, R19 ;  /* 0x0000001322137220 */ /* 0x000fe20000410000 */
[----:B------:R-:W-:Y:S01]  /*a860*/  FMUL.FTZ R15, R35, R21 ;  /* 0x00000015230f7220 */ /* 0x000fe20000410000 */
[----:B------:R-:W-:Y:S01]  /*a870*/  FFMA.FTZ R86, R14, R17, R86 ;  /* 0x000000110e567223 */ /* 0x000fe20000010056 */
[----:B------:R-:W-:Y:S01]  /*a880*/  FADD.FTZ R102, R17, R102 ;  /* 0x0000006611667221 */ /* 0x000fe20000010000 */
[-C--:B------:R-:W-:Y:S01]  /*a890*/  FMUL.FTZ R17, R34, R99.reuse ;  /* 0x0000006322117220 */ /* 0x080fe20000410000 */
[----:B------:R-:W-:Y:S01]  /*a8a0*/  FFMA.FTZ R12, R149, R99, R12 ;  /* 0x00000063950c7223 */ /* 0x000fe2000001000c */
[----:B------:R-:W-:Y:S01]  /*a8b0*/  FFMA.FTZ R86, R137, R19, R86 ;  /* 0x0000001389567223 */ /* 0x000fe20000010056 */
[----:B------:R-:W-:Y:S01]  /*a8c0*/  FADD.FTZ R102, R102, R19 ;  /* 0x0000001366667221 */ /* 0x000fe20000010000 */
[----:B------:R-:W-:Y:S01]  /*a8d0*/  FADD.FTZ R16, R16, R21 ;  /* 0x0000001510107221 */ /* 0x000fe20000010000 */
[----:B------:R-:W-:Y:S01]  /*a8e0*/  FFMA.FTZ R12, R141, R100, R12 ;  /* 0x000000648d0c7223 */ /* 0x000fe2000001000c */
[----:B------:R-:W-:Y:S01]  /*a8f0*/  FFMA.FTZ R86, R134, R15, R86 ;  /* 0x0000000f86567223 */ /* 0x000fe20000010056 */
[----:B------:R-:W-:Y:S01]  /*a900*/  FADD.FTZ R102, R15, R102 ;  /* 0x000000660f667221 */ /* 0x000fe20000010000 */
[----:B------:R-:W-:Y:S01]  /*a910*/  FMUL.FTZ R15, R35, R97 ;  /* 0x00000061230f7220 */ /* 0x000fe20000410000 */
        /* <DEDUP_REMOVED lines=35> */
[C---:B------:R-:W-:Y:S01]  /*ab50*/  FMUL.FTZ R17, R34.reuse, R46 ;  /* 0x0000002e22117220 */ /* 0x040fe20000410000 */
[----:B------:R-:W-:Y:S01]  /*ab60*/  FMUL.FTZ R13, R34, R51 ;  /* 0x00000033220d7220 */ /* 0x000fe20000410000 */
[----:B------:R-:W-:Y:S01]  /*ab70*/  FFMA.FTZ R86, R132, R15, R86 ;  /* 0x0000000f84567223 */ /* 0x000fe20000010056 */
[----:B------:R-:W-:Y:S01]  /*ab80*/  FADD.FTZ R102, R15, R102 ;  /* 0x000000660f667221 */ /* 0x000fe20000010000 */
[----:B------:R-:W-:Y:S01]  /*ab90*/  FMUL.FTZ R15, R35, R48 ;  /* 0x00000030230f7220 */ /* 0x000fe20000410000 */
[----:B------:R-:W-:Y:S01]  /*aba0*/  FADD.FTZ R97, R16, R97 ;  /* 0x0000006110617221 */ /* 0x000fe20000010000 */
        /* <DEDUP_REMOVED lines=42> */
[C---:B------:R-:W-:Y:S01]  /*ae50*/  FFMA.FTZ R13, R53.reuse, R42, R14 ;  /* 0x0000002a350d7223 */ /* 0x040fe2000001000e */
[----:B------:R-:W-:Y:S01]  /*ae60*/  FADD.FTZ R31, R98, R31 ;  /* 0x0000001f621f7221 */ /* 0x000fe20000010000 */
[----:B------:R-:W-:Y:S01]  /*ae70*/  FFMA.FTZ R14, R53, R16, R61 ;  /* 0x00000010350e7223 */ /* 0x000fe2000001003d */
[----:B------:R-:W-:Y:S01]  /*ae80*/  FADD.FTZ R15, R16, R15 ;  /* 0x0000000f100f7221 */ /* 0x000fe20000010000 */
[----:B------:R-:W-:Y:S01]  /*ae90*/  FFMA.FTZ R13, R128, R37, R13 ;  /* 0x00000025800d7223 */ /* 0x000fe2000001000d */
[----:B------:R-:W-:Y:S01]  /*aea0*/  FADD.FTZ R33, R30, R33 ;  /* 0x000000211e217221 */ /* 0x000fe20000010000 */
[----:B------:R-:W-:Y:S01]  /*aeb0*/  FFMA.FTZ R14, R107, R17, R14 ;  /* 0x000000116b0e7223 */ /* 0x000fe2000001000e */
[----:B------:R-:W-:Y:S01]  /*aec0*/  FADD.FTZ R16, R15, R17 ;  /* 0x000000110f107221 */ /* 0x000fe20000010000 */
[----:B------:R-:W-:Y:S01]  /*aed0*/  FMUL.FTZ R15, R34, R47 ;  /* 0x0000002f220f7220 */ /* 0x000fe20000410000 */
[----:B------:R-:W-:Y:S01]  /*aee0*/  FMUL.FTZ R17, R35, R67 ;  /* 0x0000004323117220 */ /* 0x000fe20000410000 */
[----:B------:R-:W-:Y:S01]  /*aef0*/  FFMA.FTZ R14, R128, R19, R14 ;  /* 0x00000013800e7223 */ /* 0x000fe2000001000e */
[----:B------:R-:W-:Y:S01]  /*af00*/  FADD.FTZ R16, R19, R16 ;  /* 0x0000001013107221 */ /* 0x000fe20000010000 */
[C---:B------:R-:W-:Y:S01]  /*af10*/  FFMA.FTZ R12, R45.reuse, R47, R12 ;  /* 0x0000002f2d0c7223 */ /* 0x040fe2000001000c */
[----:B------:R-:W-:Y:S01]  /*af20*/  FFMA.FTZ R13, R144, R67, R13 ;  /* 0x00000043900d7223 */ /* 0x000fe2000001000d */
        /* <DEDUP_REMOVED lines=8> */
[C---:B------:R-:W-:Y:S01]  /*afb0*/  FFMA.FTZ R14, R127.reuse, R15, R14 ;  /* 0x0000000f7f0e7223 */ /* 0x040fe2000001000e */
[----:B------:R-:W-:Y:S01]  /*afc0*/  FADD.FTZ R16, R16, R15 ;  /* 0x0000000f10107221 */ /* 0x000fe20000010000 */
[----:B------:R-:W-:Y:S01]  /*afd0*/  FMUL.FTZ R15, R34, R123 ;  /* 0x0000007b220f7220 */ /* 0x000fe20000410000 */
[----:B------:R-:W-:Y:S01]  /*afe0*/  FFMA.FTZ R12, R127, R87, R12 ;  /* 0x000000577f0c7223 */ /* 0x000fe2000001000c */
[C---:B------:R-:W-:Y:S01]  /*aff0*/  FFMA.FTZ R14, R150.reuse, R17, R14 ;  /* 0x00000011960e7223 */ /* 0x040fe2000001000e */
[----:B------:R-:W-:Y:S01]  /*b000*/  FADD.FTZ R16, R17, R16 ;  /* 0x0000001011107221 */ /* 0x000fe20000010000 */
[----:B------:R-:W-:Y:S01]  /*b010*/  FMUL.FTZ R17, R35, R64 ;  /* 0x0000004023117220 */ /* 0x000fe20000410000 */
        /* <DEDUP_REMOVED lines=42> */
[----:B------:R-:W-:Y:S01]  /*b2c0*/  FFMA.FTZ R14, R83, R15, R14 ;  /* 0x0000000f530e7223 */ /* 0x000fe2000001000e */
[----:B------:R-:W-:Y:S01]  /*b2d0*/  FMUL.FTZ R17, R35, R39 ;  /* 0x0000002723117220 */ /* 0x000fe20000410000 */
[----:B------:R-:W-:Y:S01]  /*b2e0*/  FADD.FTZ R66, R71, R66 ;  /* 0x0000004247427221 */ /* 0x000fe20000010000 */
        /* <DEDUP_REMOVED lines=26> */
[-C--:B------:R-:W-:Y:S01]  /*b490*/  FMUL.FTZ R17, R35, R76.reuse ;  /* 0x0000004c23117220 */ /* 0x080fe20000410000 */
[----:B------:R-:W-:Y:S01]  /*b4a0*/  FADD.FTZ R66, R66, R87 ;  /* 0x0000005742427221 */ /* 0x000fe20000010000 */
[----:B------:R-:W-:Y:S01]  /*b4b0*/  FADD.FTZ R105, R42, R105 ;  /* 0x000000692a697221 */ /* 0x000fe20000010000 */
[----:B------:R-:W-:Y:S01]  /*b4c0*/  FADD.FTZ R16, R16, R15 ;  /* 0x0000000f10107221 */ /* 0x000fe20000010000 */
[----:B------:R-:W-:Y:S01]  /*b4d0*/  FFMA.FTZ R12, R109, R85, R12 ;  /* 0x000000556d0c7223 */ /* 0x000fe2000001000c */
[C---:B------:R-:W-:Y:S01]  /*b4e0*/  FFMA.FTZ R14, R152.reuse, R76, R13 ;  /* 0x0000004c980e7223 */ /* 0x040fe2000001000d */
[----:B------:R-:W-:Y:S01]  /*b4f0*/  FFMA.FTZ R18, R152, R17, R18 ;  /* 0x0000001198127223 */ /* 0x000fe20000010012 */
[-C--:B------:R-:W-:Y:S01]  /*b500*/  FMUL.FTZ R13, R34, R58.reuse ;  /* 0x0000003a220d7220 */ /* 0x080fe20000410000 */
[----:B------:R-:W-:Y:S01]  /*b510*/  FADD.FTZ R123, R66, R123 ;  /* 0x0000007b427b7221 */ /* 0x000fe20000010000 */
[----:B------:R-:W-:Y:S01]  /*b520*/  FADD.FTZ R105, R105, R64 ;  /* 0x0000004069697221 */ /* 0x000fe20000010000 */
[----:B------:R-:W-:Y:S01]  /*b530*/  FADD.FTZ R16, R17, R16 ;  /* 0x0000001011107221 */ /* 0x000fe20000010000 */
        /* <DEDUP_REMOVED lines=8> */
[----:B------:R-:W-:Y:S01]  /*b5c0*/  FMUL.FTZ R17, R34, R24 ;  /* 0x0000001822117220 */ /* 0x000fe20000410000 */
[----:B------:R-:W-:Y:S01]  /*b5d0*/  FADD.FTZ R75, R78, R75 ;  /* 0x0000004b4e4b7221 */ /* 0x000fe20000010000 */
[----:B------:R-:W-:Y:S01]  /*b5e0*/  FADD.FTZ R73, R74, R73 ;  /* 0x000000494a497221 */ /* 0x000fe20000010000 */
[----:B------:R-:W-:Y:S01]  /*b5f0*/  FADD.FTZ R15, R18, R15 ;  /* 0x0000000f120f7221 */ /* 0x000fe20000010000 */
        /* <DEDUP_REMOVED lines=48> */
[----:B------:R-:W-:Y:S01]  /*b900*/  FFMA.FTZ R21, R103, R19, R14 ;  /* 0x0000001367157223 */ /* 0x000fe2000001000e */
        /* <DEDUP_REMOVED lines=10> */
[----:B------:R-:W-:Y:S01]  /*b9b0*/  FMUL.FTZ R29, R35, R54 ;  /* 0x00000036231d7220 */ /* 0x000fe20000410000 */
[----:B------:R-:W-:Y:S01]  /*b9c0*/  FFMA.FTZ R17, R139, R15, R14 ;  /* 0x0000000f8b117223 */ /* 0x000fe2000001000e */
[----:B------:R-:W-:Y:S01]  /*b9d0*/  FADD.FTZ R25, R25, R38 ;  /* 0x0000002619197221 */ /* 0x000fe20000010000 */
[----:B------:R-:W-:Y:S01]  /*b9e0*/  FADD.FTZ R16, R16, R15 ;  /* 0x0000000f10107221 */ /* 0x000fe20000010000 */
[----:B------:R-:W-:Y:S01]  /*b9f0*/  FFMA.FTZ R13, R104, R52, R13 ;  /* 0x00000034680d7223 */ /* 0x000fe2000001000d */
[----:B------:R-:W-:Y:S01]  /*ba00*/  FADD.FTZ R91, R91, R52 ;  /* 0x000000345b5b7221 */ /* 0x000fe20000010000 */
[C---:B------:R-:W-:Y:S01]  /*ba10*/  FFMA.FTZ R20, R84.reuse, R29, R17 ;  /* 0x0000001d54147223 */ /* 0x040fe20000010011 */
[----:B------:R-:W-:Y:S01]  /*ba20*/  FADD.FTZ R29, R29, R16 ;  /* 0x000000101d1d7221 */ /* 0x000fe20000010000 */
[----:B------:R-:W-:Y:S01]  /*ba30*/  FFMA.FTZ R12, R139, R72, R12 ;  /* 0x000000488b0c7223 */ /* 0x000fe2000001000c */
[----:B------:R-:W-:Y:S01]  /*ba40*/  FADD.FTZ R14, R25, R72 ;  /* 0x00000048190e7221 */ /* 0x000fe20000010000 */
[----:B------:R-:W-:Y:S01]  /*ba50*/  FFMA.FTZ R13, R84, R54, R13 ;  /* 0x00000036540d7223 */ /* 0x000fe2000001000d */
[----:B------:R-:W-:-:S07]  /*ba60*/  FADD.FTZ R15, R91, R54 ;  /* 0x000000365b0f7221 */ /* 0x000fce0000010000 */
.L_x_174:
[----:B------:R-:W0:Y:S01]  /*ba70*/  S2R R18, SR_LANEID ;  /* 0x0000000000127919 */ /* 0x000e220000000000 */
[----:B------:R-:W-:Y:S01]  /*ba80*/  BSSY.RECONVERGENT B0, `(.L_x_175) ;  /* 0x0000029000007945 */ /* 0x000fe20003800200 */
[----:B------:R-:W-:Y:S01]  /*ba90*/  ISETP.GT.U32.AND P4, PT, R0, 0x17, PT ;  /* 0x000000170000780c */ /* 0x000fe20003f84070 */
[----:B------:R-:W1:Y:S01]  /*baa0*/  SHFL.DOWN PT, R16, R20, 0x1, 0x1f ;  /* 0x08201f0014107f89 */ /* 0x000e6200000e0000 */
[----:B------:R-:W-:-:S03]  /*bab0*/  ISETP.GE.U32.AND P1, PT, R7, 0x2, PT ;  /* 0x000000020700780c */ /* 0x000fc60003f26070 */
[----:B------:R-:W2:Y:S04]  /*bac0*/  SHFL.DOWN PT, R17, R29, 0x1, 0x1f ;  /* 0x08201f001d117f89 */ /* 0x000ea800000e0000 */
[----:B------:R-:W-:Y:S01]  /*bad0*/  STS.128 [R11], R12 ;  /* 0x0000000c0b007388 */ /* 0x000fe20000000c00 */
[C---:B0-----:R-:W-:Y:S02]  /*bae0*/  ISETP.GT.AND P0, PT, R18.reuse, 0x1e, PT ;  /* 0x0000001e1200780c */ /* 0x041fe40003f04270 */
[C---:B------:R-:W-:Y:S02]  /*baf0*/  ISETP.GT.AND P3, PT, R18.reuse, 0xf, PT ;  /* 0x0000000f1200780c */ /* 0x040fe40003f64270 */
[----:B------:R-:W-:-:S09]  /*bb00*/  ISETP.GT.AND P2, PT, R18, 0x17, PT ;  /* 0x000000171200780c */ /* 0x000fd20003f44270 */
[----:B-1----:R-:W-:Y:S01]  /*bb10*/  @!P0 FADD.FTZ R20, R16, R20 ;  /* 0x0000001410148221 */ /* 0x002fe20000010000 */
[----:B--2---:R-:W-:Y:S01]  /*bb20*/  @!P0 FADD.FTZ R29, R17, R29 ;  /* 0x0000001d111d8221 */ /* 0x004fe20000010000 */
[----:B------:R-:W-:-:S03]  /*bb30*/  ISETP.GT.AND P0, PT, R18, 0x1d, PT ;  /* 0x0000001d1200780c */ /* 0x000fc60003f04270 */
[----:B------:R-:W0:Y:S04]  /*bb40*/  SHFL.DOWN PT, R16, R20, 0x2, 0x1f ;  /* 0x08401f0014107f89 */ /* 0x000e2800000e0000 */
[----:B------:R-:W1:Y:S06]  /*bb50*/  SHFL.DOWN PT, R17, R29, 0x2, 0x1f ;  /* 0x08401f001d117f89 */ /* 0x000e6c00000e0000 */
        /* <DEDUP_REMOVED lines=8> */
[----:B------:R-:W-:-:S03]  /*bbe0*/  ISETP.NE.AND P0, PT, R0, RZ, PT ;  /* 0x000000ff0000720c */ /* 0x000fc60003f05270 */
        /* <DEDUP_REMOVED lines=9> */
[----:B0-2---:R-:W-:-:S12]  /*bc80*/  FADD.FTZ R17, R22, R23 ;  /* 0x0000001716117221 */ /* 0x005fd80000010000 */
[----:B------:R-:W0:Y:S01]  /*bc90*/  @!P2 S2R R18, SR_CgaCtaId ;  /* 0x000000000012a919 */ /* 0x000e220000008800 */
[----:B------:R-:W-:Y:S02]  /*bca0*/  @!P2 MOV R19, 0x400 ;  /* 0x000004000013a802 */ /* 0x000fe40000000f00 */
[----:B------:R-:W-:Y:S02]  /*bcb0*/  @!P2 SHF.R.U32.HI R16, RZ, 0x2, R0 ;  /* 0x00000002ff10a819 */ /* 0x000fe40000011600 */
[----:B0-----:R-:W-:Y:S02]  /*bcc0*/  @!P2 LEA R19, R18, R19, 0x18 ;  /* 0x000000131213a211 */ /* 0x001fe400078ec0ff */
[----:B------:R-:W-:Y:S01]  /*bcd0*/  @!P2 LOP3.LUT R18, R16, 0xf8, RZ, 0xc0, !PT ;  /* 0x000000f81012a812 */ /* 0x000fe200078ec0ff */
[----:B-1----:R-:W-:-:S03]  /*bce0*/  FADD.FTZ R16, R21, R20 ;  /* 0x0000001415107221 */ /* 0x002fc60000010000 */
[----:B------:R-:W-:-:S05]  /*bcf0*/  @!P2 IADD3 R18, PT, PT, R18, R19, RZ ;  /* 0x000000131212a210 */ /* 0x000fca0007ffe0ff */
[----:B------:R3:W-:Y:S02]  /*bd00*/  @!P2 STS.64 [R18+0x10], R16 ;  /* 0x000010101200a388 */ /* 0x0007e40000000a00 */
.L_x_176:
[----:B------:R-:W-:Y:S05]  /*bd10*/  BSYNC.RECONVERGENT B0 ;  /* 0x0000000000007941 */ /* 0x000fea0003800200 */
.L_x_175:
[----:B------:R-:W-:Y:S06]  /*bd20*/  BAR.SYNC.DEFER_BLOCKING 0x0 ;  /* 0x0000000000007b1d */ /* 0x000fec0000010000 */
[----:B------:R-:W-:Y:S04]  /*bd30*/  BSSY.RECONVERGENT B0, `(.L_x_177) ;  /* 0x0000021000007945 */ /* 0x000fe80003800200 */
[----:B------:R-:W-:Y:S05]  /*bd40*/  @P0 BRA `(.L_x_178) ;  /* 0x00000000007c0947 */ /* 0x000fea0003800000 */
[----:B------:R-:W4:Y:S01]  /*bd50*/  S2UR UR6, SR_CgaCtaId ;  /* 0x00000000000679c3 */ /* 0x000f220000008800 */
[----:B------:R-:W-:Y:S02]  /*bd60*/  UMOV UR5, 0x400 ;  /* 0x0000040000057882 */ /* 0x000fe40000000000 */
[----:B----4-:R-:W-:-:S09]  /*bd70*/  ULEA UR5, UR6, UR5, 0x18 ;  /* 0x0000000506057291 */ /* 0x010fd2000f8ec0ff */
[----:B---3--:R-:W3:Y:S04]  /*bd80*/  LDS.64 R18, [UR5+0x18] ;  /* 0x00001805ff127984 */ /* 0x008ee80008000a00 */
[----:B------:R-:W4:Y:S04]  /*bd90*/  LDS.128 R44, [UR5+0x20] ;  /* 0x00002005ff2c7984 */ /* 0x000f280008000c00 */
[----:B------:R-:W5:Y:S04]  /*bda0*/  LDS.128 R52, [UR5+0x30] ;  /* 0x00003005ff347984 */ /* 0x000f680008000c00 */
[----:B------:R-:W5:Y:S04]  /*bdb0*/  LDS.128 R40, [UR5+0x40] ;  /* 0x00004005ff287984 */ /* 0x000f680008000c00 */
[----:B------:R-:W5:Y:S04]  /*bdc0*/  LDS.128 R36, [UR5+0x50] ;  /* 0x00005005ff247984 */ /* 0x000f680008000c00 */
[----:B-12---:R-:W1:Y:S01]  /*bdd0*/  LDS.128 R20, [UR5+0x60] ;  /* 0x00006005ff147984 */ /* 0x006e620008000c00 */
[----:B---3--:R-:W-:Y:S01]  /*bde0*/  FADD.FTZ R25, R16, R18 ;  /* 0x0000001210197221 */ /* 0x008fe20000010000 */
[----:B0-----:R-:W-:-:S03]  /*bdf0*/  FADD.FTZ R16, R17, R19 ;  /* 0x0000001311107221 */ /* 0x001fc60000010000 */
[----:B----4-:R-:W-:Y:S01]  /*be00*/  FADD.FTZ R25, R25, R44 ;  /* 0x0000002c19197221 */ /* 0x010fe20000010000 */
[----:B------:R-:W-:-:S03]  /*be10*/  FADD.FTZ R16, R16, R45 ;  /* 0x0000002d10107221 */ /* 0x000fc60000010000 */
[----:B------:R-:W-:Y:S01]  /*be20*/  FADD.FTZ R25, R25, R46 ;  /* 0x0000002e19197221 */ /* 0x000fe20000010000 */
[----:B------:R-:W-:-:S03]  /*be30*/  FADD.FTZ R16, R16, R47 ;  /* 0x0000002f10107221 */ /* 0x000fc60000010000 */
[----:B-----5:R-:W-:Y:S01]  /*be40*/  FADD.FTZ R25, R25, R52 ;  /* 0x0000003419197221 */ /* 0x020fe20000010000 */
[----:B------:R-:W-:-:S03]  /*be50*/  FADD.FTZ R16, R16, R53 ;  /* 0x0000003510107221 */ /* 0x000fc60000010000 */
[----:B------:R-:W-:Y:S01]  /*be60*/  FADD.FTZ R25, R25, R54 ;  /* 0x0000003619197221 */ /* 0x000fe20000010000 */
        /* <DEDUP_REMOVED lines=9> */
[----:B-1----:R-:W-:Y:S01]  /*bf00*/  FADD.FTZ R25, R25, R20 ;  /* 0x0000001419197221 */ /* 0x002fe20000010000 */
[----:B------:R-:W-:-:S03]  /*bf10*/  FADD.FTZ R18, R16, R21 ;  /* 0x0000001510127221 */ /* 0x000fc60000010000 */
[----:B------:R-:W-:Y:S01]  /*bf20*/  FADD.FTZ R16, R25, R22 ;  /* 0x0000001619107221 */ /* 0x000fe20000010000 */
[----:B------:R-:W-:-:S07]  /*bf30*/  FADD.FTZ R17, R18, R23 ;  /* 0x0000001712117221 */ /* 0x000fce0000010000 */
.L_x_178:
[----:B------:R-:W-:Y:S05]  /*bf40*/  BSYNC.RECONVERGENT B0 ;  /* 0x0000000000007941 */ /* 0x000fea0003800200 */
.L_x_177:
[----:B------:R-:W-:Y:S06]  /*bf50*/  BAR.SYNC.DEFER_BLOCKING 0x0 ;  /* 0x0000000000007b1d */ /* 0x000fec0000010000 */
[----:B------:R-:W-:Y:S04]  /*bf60*/  BSSY.RECONVERGENT B0, `(.L_x_179) ;  /* 0x000004d000007945 */ /* 0x000fe80003800200 */
[----:B------:R-:W-:Y:S05]  /*bf70*/  @P4 BRA `(.L_x_180) ;  /* 0x00000004002c4947 */ /* 0x000fea0003800000 */
[----:B------:R-:W4:Y:S04]  /*bf80*/  LDS.128 R72, [R11+0x180] ;  /* 0x000180000b487984 */ /* 0x000f280000000c00 */
[----:B------:R-:W5:Y:S04]  /*bf90*/  LDS.128 R68, [R11+0x300] ;  /* 0x000300000b447984 */ /* 0x000f680000000c00 */
[----:B------:R-:W0:Y:S04]  /*bfa0*/  LDS.128 R64, [R11+0x480] ;  /* 0x000480000b407984 */ /* 0x000e280000000c00 */
[----:B------:R-:W0:Y:S04]  /*bfb0*/  LDS.128 R60, [R11+0x600] ;  /* 0x000600000b3c7984 */ /* 0x000e280000000c00 */
[----:B-12---:R-:W1:Y:S04]  /*bfc0*/  LDS.128 R20, [R11+0x780] ;  /* 0x000780000b147984 */ /* 0x006e680000000c00 */
[----:B------:R-:W2:Y:S04]  /*bfd0*/  LDS.128 R52, [R11+0x900] ;  /* 0x000900000b347984 */ /* 0x000ea80000000c00 */
[----:B------:R-:W2:Y:S04]  /*bfe0*/  LDS.128 R44, [R11+0xa80] ;  /* 0x000a80000b2c7984 */ /* 0x000ea80000000c00 */
[----:B------:R-:W2:Y:S04]  /*bff0*/  LDS.128 R40, [R11+0xc00] ;  /* 0x000c00000b287984 */ /* 0x000ea80000000c00 */
[----:B------:R-:W2:Y:S04]  /*c000*/  LDS.128 R36, [R11+0xd80] ;  /* 0x000d80000b247984 */ /* 0x000ea80000000c00 */
[----:B------:R-:W2:Y:S01]  /*c010*/  LDS.128 R56, [R11+0xf00] ;  /* 0x000f00000b387984 */ /* 0x000ea20000000c00 */
[----:B----4-:R-:W-:Y:S01]  /*c020*/  FADD.FTZ R19, R12, R72 ;  /* 0x000000480c137221 */ /* 0x010fe20000010000 */
[----:B---3--:R-:W-:Y:S01]  /*c030*/  FADD.FTZ R18, R13, R73 ;  /* 0x000000490d127221 */ /* 0x008fe20000010000 */
[----:B------:R-:W-:Y:S01]  /*c040*/  FADD.FTZ R25, R14, R74 ;  /* 0x0000004a0e197221 */ /* 0x000fe20000010000 */
[----:B------:R-:W-:Y:S01]  /*c050*/  FADD.FTZ R24, R15, R75 ;  /* 0x0000004b0f187221 */ /* 0x000fe20000010000 */
[----:B-----5:R-:W-:Y:S01]  /*c060*/  FADD.FTZ R19, R19, R68 ;  /* 0x0000004413137221 */ /* 0x020fe20000010000 */
[----:B------:R-:W3:Y:S01]  /*c070*/  LDS.128 R12, [R11+0x1080] ;  /* 0x001080000b0c7984 */ /* 0x000ee20000000c00 */
[----:B------:R-:W-:Y:S01]  /*c080*/  FADD.FTZ R18, R18, R69 ;  /* 0x0000004512127221 */ /* 0x000fe20000010000 */
[----:B------:R-:W-:Y:S01]  /*c090*/  FADD.FTZ R25, R25, R70 ;  /* 0x0000004619197221 */ /* 0x000fe20000010000 */
[----:B------:R-:W-:Y:S01]  /*c0a0*/  FADD.FTZ R24, R24, R71 ;  /* 0x0000004718187221 */ /* 0x000fe20000010000 */
[----:B0-----:R-:W-:Y:S01]  /*c0b0*/  FADD.FTZ R19, R19, R64 ;  /* 0x0000004013137221 */ /* 0x001fe20000010000 */
[----:B------:R-:W0:Y:S01]  /*c0c0*/  LDS.128 R68, [R11+0x1200] ;  /* 0x001200000b447984 */ /* 0x000e220000000c00 */
[----:B------:R-:W-:Y:S01]  /*c0d0*/  FADD.FTZ R18, R18, R65 ;  /* 0x0000004112127221 */ /* 0x000fe20000010000 */
[----:B------:R-:W-:Y:S01]  /*c0e0*/  FADD.FTZ R25, R25, R66 ;  /* 0x0000004219197221 */ /* 0x000fe20000010000 */
[----:B------:R-:W-:Y:S01]  /*c0f0*/  FADD.FTZ R24, R24, R67 ;  /* 0x0000004318187221 */ /* 0x000fe20000010000 */
[----:B------:R-:W4:Y:S01]  /*c100*/  LDS.128 R72, [R11+0x1380] ;  /* 0x001380000b487984 */ /* 0x000f220000000c00 */
[----:B------:R-:W-:Y:S01]  /*c110*/  FADD.FTZ R19, R19, R60 ;  /* 0x0000003c13137221 */ /* 0x000fe20000010000 */
[----:B------:R-:W-:Y:S01]  /*c120*/  FADD.FTZ R18, R18, R61 ;  /* 0x0000003d12127221 */ /* 0x000fe20000010000 */
[----:B------:R-:W-:Y:S01]  /*c130*/  FADD.FTZ R25, R25, R62 ;  /* 0x0000003e19197221 */ /* 0x000fe20000010000 */
[----:B------:R-:W5:Y:S01]  /*c140*/  LDS.128 R64, [R11+0x1500] ;  /* 0x001500000b407984 */ /* 0x000f620000000c00 */
[----:B------:R-:W-:Y:S01]  /*c150*/  FADD.FTZ R24, R24, R63 ;  /* 0x0000003f18187221 */ /* 0x000fe20000010000 */
[----:B-1----:R-:W-:Y:S01]  /*c160*/  FADD.FTZ R19, R19, R20 ;  /* 0x0000001413137221 */ /* 0x002fe20000010000 */
[----:B------:R-:W-:Y:S01]  /*c170*/  FADD.FTZ R18, R18, R21 ;  /* 0x0000001512127221 */ /* 0x000fe20000010000 */
[----:B------:R-:W1:Y:S01]  /*c180*/  LDS.128 R60, [R11+0x1680] ;  /* 0x001680000b3c7984 */ /* 0x000e620000000c00 */
        /* <DEDUP_REMOVED lines=22> */
[----:B---3--:R-:W-:Y:S01]  /*c2f0*/  FADD.FTZ R19, R19, R12 ;  /* 0x0000000c13137221 */ /* 0x008fe20000010000 */
[----:B------:R-:W-:Y:S01]  /*c300*/  FADD.FTZ R18, R18, R13 ;  /* 0x0000000d12127221 */ /* 0x000fe20000010000 */
[----:B------:R-:W-:Y:S01]  /*c310*/  FADD.FTZ R25, R25, R14 ;  /* 0x0000000e19197221 */ /* 0x000fe20000010000 */
[----:B------:R-:W-:Y:S01]  /*c320*/  FADD.FTZ R24, R24, R15 ;  /* 0x0000000f18187221 */ /* 0x000fe20000010000 */
[----:B0-----:R-:W-:Y:S01]  /*c330*/  FADD.FTZ R19, R19, R68 ;  /* 0x0000004413137221 */ /* 0x001fe20000010000 */
        /* <DEDUP_REMOVED lines=11> */
[----:B-1----:R-:W-:Y:S01]  /*c3f0*/  FADD.FTZ R12, R19, R60 ;  /* 0x0000003c130c7221 */ /* 0x002fe20000010000 */
[----:B------:R-:W-:Y:S01]  /*c400*/  FADD.FTZ R13, R18, R61 ;  /* 0x0000003d120d7221 */ /* 0x000fe20000010000 */
[----:B------:R-:W-:Y:S01]  /*c410*/  FADD.FTZ R14, R25, R62 ;  /* 0x0000003e190e7221 */ /* 0x000fe20000010000 */
[----:B------:R-:W-:-:S07]  /*c420*/  FADD.FTZ R15, R24, R63 ;  /* 0x0000003f180f7221 */ /* 0x000fce0000010000 */
.L_x_180:
[----:B------:R-:W-:Y:S05]  /*c430*/  BSYNC.RECONVERGENT B0 ;  /* 0x0000000000007941 */ /* 0x000fea0003800200 */
.L_x_179:
[----:B------:R-:W-:Y:S04]  /*c440*/  BSSY.RECONVERGENT B0, `(.L_x_181) ;  /* 0x000001d000007945 */ /* 0x000fe80003800200 */
[----:B------:R-:W-:Y:S05]  /*c450*/  @P4 BRA `(.L_x_182) ;  /* 0x00000000006c4947 */ /* 0x000fea0003800000 */
[----:B------:R-:W1:Y:S01]  /*c460*/  LDC.64 R32, c[0x0][0x3f8] ;  /* 0x0000fe00ff207b82 */ /* 0x000e620000000a00 */
[----:B------:R-:W-:-:S07]  /*c470*/  IMAD R159, R159, 0x18, R0 ;  /* 0x000000189f9f7824 */ /* 0x000fce00078e0200 */
[----:B---3--:R-:W3:Y:S01]  /*c480*/  LDC.64 R18, c[0x0][0x3d8] ;  /* 0x0000f600ff127b82 */ /* 0x008ee20000000a00 */
[----:B-1----:R-:W-:Y:S01]  /*c490*/  IMAD.WIDE.U32 R20, R32, 0x3, RZ ;  /* 0x0000000320147825 */ /* 0x002fe200078e00ff */
[C---:B--2---:R-:W-:Y:S02]  /*c4a0*/  LEA R23, R33.reuse, R33, 0x1 ;  /* 0x0000002121177211 */ /* 0x044fe400078e08ff */
[----:B------:R-:W-:Y:S02]  /*c4b0*/  LEA.HI R31, P2, R33, R32, RZ, 0x1 ;  /* 0x00000020211f7211 */ /* 0x000fe400078508ff */
[----:B------:R-:W-:Y:S02]  /*c4c0*/  IADD3 R23, PT, PT, R21, R23, RZ ;  /* 0x0000001715177210 */ /* 0x000fe40007ffe0ff */
[----:B------:R-:W-:Y:S01]  /*c4d0*/  IADD3.X R22, PT, PT, RZ, R33, RZ, P2, !PT ;  /* 0x00000021ff167210 */ /* 0x000fe200017fe4ff */
[----:B---3--:R-:W-:Y:S01]  /*c4e0*/  IMAD.WIDE R18, R159, 0x4, R18 ;  /* 0x000000049f127825 */ /* 0x008fe200078e0212 */
[----:B------:R-:W-:-:S02]  /*c4f0*/  LEA.HI R21, P2, R23, R20, RZ, 0x1 ;  /* 0x0000001417157211 */ /* 0x000fc400078508ff */
[----:B------:R-:W-:Y:S02]  /*c500*/  SHF.L.U32 R29, R31, 0x1, RZ ;  /* 0x000000011f1d7819 */ /* 0x000fe400000006ff */
[----:B------:R-:W-:Y:S01]  /*c510*/  SHF.L.U32 R25, R21, 0x1, RZ ;  /* 0x0000000115197819 */ /* 0x000fe200000006ff */
[----:B------:R4:W-:Y:S01]  /*c520*/  REDG.E.ADD.F32.FTZ.RN.STRONG.GPU desc[UR8][R18.64], R12 ;  /* 0x0000000c120079a6 */ /* 0x0009e2000c12f308 */
[----:B------:R-:W-:Y:S02]  /*c530*/  SHF.L.U64.HI R31, R31, 0x1, R22 ;  /* 0x000000011f1f7819 */ /* 0x000fe40000010216 */
[----:B------:R-:W-:Y:S02]  /*c540*/  LOP3.LUT R29, R29, 0xfffffffc, RZ, 0xc0, !PT ;  /* 0xfffffffc1d1d7812 */ /* 0x000fe400078ec0ff */
[----:B------:R-:W-:Y:S02]  /*c550*/  LEA R22, P3, R32, R18, 0x2 ;  /* 0x0000001220167211 */ /* 0x000fe400078610ff */
[----:B------:R-:W-:-:S02]  /*c560*/  IADD3.X R24, PT, PT, RZ, R23, RZ, P2, !PT ;  /* 0x00000017ff187210 */ /* 0x000fc400017fe4ff */
[----:B------:R-:W-:Y:S02]  /*c570*/  LOP3.LUT R25, R25, 0xfffffffc, RZ, 0xc0, !PT ;  /* 0xfffffffc19197812 */ /* 0x000fe400078ec0ff */
        /* <DEDUP_REMOVED lines=9> */
.L_x_182:
[----:B------:R-:W-:Y:S05]  /*c610*/  BSYNC.RECONVERGENT B0 ;  /* 0x0000000000007941 */ /* 0x000fea0003800200 */
.L_x_181:
[----:B------:R-:W-:Y:S05]  /*c620*/  @!P1 BRA `(.L_x_183) ;  /* 0x0000000800f09947 */ /* 0x000fea0003800000 */
[----:B----4-:R-:W4:Y:S01]  /*c630*/  LDC.64 R14, c[0x0][0x3d0] ;  /* 0x0000f400ff0e7b82 */ /* 0x010f220000000a00 */
[----:B------:R-:W-:Y:S01]  /*c640*/  LOP3.LUT R13, R9, 0x1, RZ, 0xc0, !PT ;  /* 0x00000001090d7812 */ /* 0x000fe200078ec0ff */
[----:B------:R-:W-:Y:S04]  /*c650*/  BSSY.RECONVERGENT B0, `(.L_x_184) ;  /* 0x000001e000007945 */ /* 0x000fe80003800200 */
[----:B---3--:R-:W-:-:S04]  /*c660*/  IMAD R18, R13, R6, RZ ;  /* 0x000000060d127224 */ /* 0x008fc800078e02ff */
[----:B------:R-:W-:-:S05]  /*c670*/  IMAD R12, R18, R7, RZ ;  /* 0x00000007120c7224 */ /* 0x000fca00078e02ff */
[----:B------:R-:W-:-:S05]  /*c680*/  SHF.L.U32 R13, R12, 0x1, RZ ;  /* 0x000000010c0d7819 */ /* 0x000fca00000006ff */
[----:B----4-:R-:W-:Y:S01]  /*c690*/  IMAD.WIDE R14, R13, 0x4, R14 ;  /* 0x000000040d0e7825 */ /* 0x010fe200078e020e */
[----:B------:R-:W-:Y:S06]  /*c6a0*/  @P0 BRA `(.L_x_185) ;  /* 0x0000000000600947 */ /* 0x000fec0003800000 */
[----:B------:R-:W3:Y:S01]  /*c6b0*/  S2R R19, SR_CTAID.Y ;  /* 0x0000000000137919 */ /* 0x000ee20000002600 */
[----:B------:R-:W1:Y:S01]  /*c6c0*/  LDC.64 R12, c[0x0][0x3c8] ;  /* 0x0000f200ff0c7b82 */ /* 0x000e620000000a00 */
[----:B------:R-:W-:-:S04]  /*c6d0*/  LOP3.LUT P0, R22, R9, 0x2, RZ, 0xc0, !PT ;  /* 0x0000000209167812 */ /* 0x000fc8000780c0ff */
[----:B--2---:R-:W-:Y:S01]  /*c6e0*/  IADD3 R23, PT, PT, -R22, 0x1, RZ ;  /* 0x0000000116177810 */ /* 0x004fe20007ffe1ff */
[----:B------:R-:W-:Y:S01]  /*c6f0*/  UMOV UR5, 0xffffffff ;  /* 0xffffffff00057882 */ /* 0x000fe20000000000 */
[----:B---3--:R-:W-:Y:S01]  /*c700*/  IADD3 R21, PT, PT, R18, R19, RZ ;  /* 0x0000001312157210 */ /* 0x008fe20007ffe0ff */
[----:B------:R-:W-:-:S04]  /*c710*/  IMAD R19, R6, UR7, R19 ;  /* 0x0000000706137c24 */ /* 0x000fc8000f8e0213 */
[----:B------:R-:W-:-:S04]  /*c720*/  IMAD.WIDE.U32 R18, R19, 0x8, R14 ;  /* 0x0000000813127825 */ /* 0x000fc800078e000e */
[----:B-1----:R-:W-:Y:S01]  /*c730*/  IMAD.WIDE.U32 R20, R21, 0x4, R12 ;  /* 0x0000000415147825 */ /* 0x002fe200078e000c */
[----:B------:R-:W-:Y:S01]  /*c740*/  MOV R12, 0xffffffff ;  /* 0xffffffff000c7802 */ /* 0x000fe20000000f00 */
[----:B------:R3:W-:Y:S01]  /*c750*/  STG.E.64 desc[UR8][R18.64], R16 ;  /* 0x0000001012007986 */ /* 0x0007e2000c101b08 */
[----:B------:R-:W-:Y:S01]  /*c760*/  SEL R13, R7, RZ, !P0 ;  /* 0x000000ff070d7207 */ /* 0x000fe20004000000 */
[----:B------:R-:W-:Y:S06]  /*c770*/  MEMBAR.ALL.GPU ;  /* 0x0000000000007992 */ /* 0x000fec000000a000 */
[----:B------:R-:W-:-:S00]  /*c780*/  ERRBAR ;  /* 0x00000000000079ab */ /* 0x000fc00000000000 */
[----:B------:R-:W-:Y:S06]  /*c790*/  CGAERRBAR ;  /* 0x00000000000075ab */ /* 0x000fec0000000000 */
[----:B------:R3:W-:Y:S01]  /*c7a0*/  REDG.E.ADD.S32.STRONG.GPU desc[UR8][R20.64], R23 ;  /* 0x000000171400798e */ /* 0x0007e2000c12e308 */
[----:B------:R-:W-:-:S03]  /*c7b0*/  ISETP.NE.AND P0, PT, R13, UR5, PT ;  /* 0x000000050d007c0c */ /* 0x000fc6000bf05270 */
[----:B------:R3:W-:Y:S10]  /*c7c0*/  STL [R1], R12 ;  /* 0x0000000c01007387 */ /* 0x0007f40000100800 */
[----:B---3--:R-:W-:Y:S05]  /*c7d0*/  @!P0 BRA `(.L_x_185) ;  /* 0x0000000000148947 */ /* 0x008fea0003800000 */
.L_x_186:
[----:B------:R-:W2:Y:S04]  /*c7e0*/  LDG.E.STRONG.GPU R12, desc[UR8][R20.64] ;  /* 0x00000008140c7981 */ /* 0x000ea8000c1ef900 */
[----:B--2---:R-:W-:Y:S04]  /*c7f0*/  CCTL.IVALL ;  /* 0x00000000ff00798f */ /* 0x004fe80002000000 */
[----:B------:R3:W-:Y:S01]  /*c800*/  STL [R1], R12 ;  /* 0x0000000c01007387 */ /* 0x0007e20000100800 */
[----:B------:R-:W-:-:S13]  /*c810*/  ISETP.NE.AND P0, PT, R12, R13, PT ;  /* 0x0000000d0c00720c */ /* 0x000fda0003f05270 */
[----:B---3--:R-:W-:Y:S05]  /*c820*/  @P0 BRA `(.L_x_186) ;  /* 0xfffffffc00ec0947 */ /* 0x008fea000383ffff */
.L_x_185:
[----:B------:R-:W-:Y:S05]  /*c830*/  BSYNC.RECONVERGENT B0 ;  /* 0x0000000000007941 */ /* 0x000fea0003800200 */
.L_x_184:
[----:B------:R-:W-:Y:S01]  /*c840*/  BAR.SYNC.DEFER_BLOCKING 0x0 ;  /* 0x0000000000007b1d */ /* 0x000fe20000010000 */
[----:B------:R-:W-:Y:S01]  /*c850*/  ISETP.GE.U32.AND P0, PT, R7, 0x8, PT ;  /* 0x000000080700780c */ /* 0x000fe20003f06070 */
[----:B------:R-:W-:-:S12]  /*c860*/  HFMA2 R25, -RZ, RZ, 0, 0 ;  /* 0x00000000ff197431 */ /* 0x000fd800000001ff */
[----:B------:R-:W-:Y:S05]  /*c870*/  @!P0 BRA `(.L_x_187) ;  /* 0x0000000400408947 */ /* 0x000fea0003800000 */
[----:B------:R-:W3:Y:S01]  /*c880*/  S2R R12, SR_CTAID.Y ;  /* 0x00000000000c7919 */ /* 0x000ee20000002600 */
[----:B------:R-:W-:Y:S01]  /*c890*/  MOV R32, RZ ;  /* 0x000000ff00207202 */ /* 0x000fe20000000f00 */
[----:B------:R-:W-:Y:S01]  /*c8a0*/  UIADD3 UR5, UPT, UPT, -UR7, URZ, URZ ;  /* 0x000000ff07057290 */ /* 0x000fe2000fffe1ff */
[----:B------:R-:W-:Y:S02]  /*c8b0*/  LOP3.LUT R53, R7, 0x7ffffff8, RZ, 0xc0, !PT ;  /* 0x7ffffff807357812 */ /* 0x000fe400078ec0ff */
[CC--:B---3--:R-:W-:Y:S01]  /*c8c0*/  LEA R29, R6.reuse, R12.reuse, 0x2 ;  /* 0x0000000c061d7211 */ /* 0x0c8fe200078e10ff */
[C-C-:B------:R-:W-:Y:S01]  /*c8d0*/  IMAD R33, R6.reuse, 0x3, R12.reuse ;  /* 0x0000000306217824 */ /* 0x140fe200078e020c */
[C---:B------:R-:W-:Y:S01]  /*c8e0*/  LEA R37, R6.reuse, R12, 0x1 ;  /* 0x0000000c06257211 */ /* 0x040fe200078e08ff */
[--C-:B------:R-:W-:Y:S01]  /*c8f0*/  IMAD R39, R6, 0x6, R12.reuse ;  /* 0x0000000606277824 */ /* 0x100fe200078e020c */
[----:B------:R-:W-:Y:S01]  /*c900*/  IADD3 R45, PT, PT, R12, R6, RZ ;  /* 0x000000060c2d7210 */ /* 0x000fe20007ffe0ff */
[C-C-:B------:R-:W-:Y:S01]  /*c910*/  IMAD R41, R6.reuse, 0x7, R12.reuse ;  /* 0x0000000706297824 */ /* 0x140fe200078e020c */
[----:B------:R-:W-:Y:S01]  /*c920*/  MOV R47, R12 ;  /* 0x0000000c002f7202 */ /* 0x000fe20000000f00 */
[----:B------:R-:W-:-:S07]  /*c930*/  IMAD R43, R6, 0x5, R12 ;  /* 0x00000005062b7824 */ /* 0x000fce00078e020c */
.L_x_188:
[----:B------:R-:W-:-:S04]  /*c940*/  ISETP.NE.AND P5, PT, RZ, UR5, PT ;  /* 0x00000005ff007c0c */ /* 0x000fc8000bfa5270 */
[----:B------:R-:W-:-:S13]  /*c950*/  ISETP.NE.OR P5, PT, R0, RZ, !P5 ;  /* 0x000000ff0000720c */ /* 0x000fda0006fa5670 */
[----:B------:R-:W-:-:S05]  /*c960*/  @!P5 IMAD.WIDE.U32 R12, R47, 0x8, R14 ;  /* 0x000000082f0cd825 */ /* 0x000fca00078e000e */
[----:B------:R3:W0:Y:S01]  /*c970*/  @!P5 LDG.E.64 R18, desc[UR8][R12.64] ;  /* 0x000000080c12d981 */ /* 0x000622000c1e1b00 */
[C---:B-1----:R-:W-:Y:S02]  /*c980*/  IADD3 R20, PT, PT, R32.reuse, 0x1, RZ ;  /* 0x0000000120147810 */ /* 0x042fe40007ffe0ff */
[----:B------:R-:W-:Y:S02]  /*c990*/  IADD3 R21, PT, PT, R32, 0x2, RZ ;  /* 0x0000000220157810 */ /* 0x000fe40007ffe0ff */
[----:B------:R-:W-:Y:S02]  /*c9a0*/  ISETP.NE.AND P0, PT, R20, UR7, PT ;  /* 0x0000000714007c0c */ /* 0x000fe4000bf05270 */
[----:B------:R-:W-:Y:S02]  /*c9b0*/  IADD3 R20, PT, PT, R32, 0x3, RZ ;  /* 0x0000000320147810 */ /* 0x000fe40007ffe0ff */
[----:B------:R-:W-:Y:S02]  /*c9c0*/  ISETP.NE.AND P1, PT, R21, UR7, PT ;  /* 0x0000000715007c0c */ /* 0x000fe4000bf25270 */
[----:B------:R-:W-:-:S02]  /*c9d0*/  ISETP.NE.OR P0, PT, R0, RZ, !P0 ;  /* 0x000000ff0000720c */ /* 0x000fc40004705670 */
[----:B------:R-:W-:Y:S02]  /*c9e0*/  ISETP.NE.AND P2, PT, R20, UR7, PT ;  /* 0x0000000714007c0c */ /* 0x000fe4000bf45270 */
[----:B------:R-:W-:Y:S02]  /*c9f0*/  IADD3 R20, PT, PT, R32, 0x4, RZ ;  /* 0x0000000420147810 */ /* 0x000fe40007ffe0ff */
[----:B------:R-:W-:Y:S02]  /*ca00*/  ISETP.NE.OR P1, PT, R0, RZ, !P1 ;  /* 0x000000ff0000720c */ /* 0x000fe40004f25670 */
[----:B------:R-:W-:Y:S02]  /*ca10*/  IADD3 R21, PT, PT, R32, 0x5, RZ ;  /* 0x0000000520157810 */ /* 0x000fe40007ffe0ff */
[----:B------:R-:W-:Y:S02]  /*ca20*/  ISETP.NE.AND P4, PT, R20, UR7, PT ;  /* 0x0000000714007c0c */ /* 0x000fe4000bf85270 */
[----:B------:R-:W-:-:S02]  /*ca30*/  ISETP.NE.OR P2, PT, R0, RZ, !P2 ;  /* 0x000000ff0000720c */ /* 0x000fc40005745670 */
[----:B---3--:R-:W-:Y:S02]  /*ca40*/  IADD3 R12, PT, PT, R32, 0x6, RZ ;  /* 0x00000006200c7810 */ /* 0x008fe40007ffe0ff */
[----:B------:R-:W-:Y:S02]  /*ca50*/  ISETP.NE.AND P6, PT, R21, UR7, PT ;  /* 0x0000000715007c0c */ /* 0x000fe4000bfc5270 */
[----:B------:R-:W-:Y:S02]  /*ca60*/  ISETP.NE.OR P4, PT, R0, RZ, !P4 ;  /* 0x000000ff0000720c */ /* 0x000fe40006785670 */
[----:B------:R-:W-:Y:S01]  /*ca70*/  ISETP.NE.AND P3, PT, R12, UR7, PT ;  /* 0x000000070c007c0c */ /* 0x000fe2000bf65270 */
[----:B------:R-:W-:Y:S01]  /*ca80*/  @!P0 IMAD.WIDE.U32 R12, R45, 0x8, R14 ;  /* 0x000000082d0c8825 */ /* 0x000fe200078e000e */
[----:B------:R-:W-:Y:S02]  /*ca90*/  IADD3 R20, PT, PT, R32, 0x7, RZ ;  /* 0x0000000720147810 */ /* 0x000fe40007ffe0ff */
[----:B------:R-:W-:-:S02]  /*caa0*/  ISETP.NE.OR P3, PT, R0, RZ, !P3 ;  /* 0x000000ff0000720c */ /* 0x000fc40005f65670 */
[----:B------:R1:W3:Y:S05]  /*cab0*/  @!P0 LDG.E.64 R50, desc[UR8][R12.64] ;  /* 0x000000080c328981 */ /* 0x0002ea000c1e1b00 */
[----:B--2---:R-:W-:-:S06]  /*cac0*/  @!P4 IMAD.WIDE.U32 R22, R29, 0x8, R14 ;  /* 0x000000081d16c825 */ /* 0x004fcc00078e000e */
[----:B------:R-:W2:Y:S01]  /*cad0*/  @!P4 LDG.E.64 R22, desc[UR8][R22.64] ;  /* 0x000000081616c981 */ /* 0x000ea2000c1e1b00 */
[----:B------:R-:W-:-:S06]  /*cae0*/  @!P3 IMAD.WIDE.U32 R30, R39, 0x8, R14 ;  /* 0x00000008271eb825 */ /* 0x000fcc00078e000e */
[----:B------:R-:W4:Y:S01]  /*caf0*/  @!P3 LDG.E.64 R30, desc[UR8][R30.64] ;  /* 0x000000081e1eb981 */ /* 0x000f22000c1e1b00 */
[----:B0-----:R-:W-:Y:S01]  /*cb00*/  @!P5 FADD.FTZ R16, R16, R18 ;  /* 0x000000121010d221 */ /* 0x001fe20000010000 */
[----:B------:R-:W-:Y:S01]  /*cb10*/  @!P5 FADD.FTZ R17, R17, R19 ;  /* 0x000000131111d221 */ /* 0x000fe20000010000 */
[----:B------:R-:W-:Y:S01]  /*cb20*/  ISETP.NE.OR P5, PT, R0, RZ, !P6 ;  /* 0x000000ff0000720c */ /* 0x000fe200077a5670 */
[----:B------:R-:W-:Y:S01]  /*cb30*/  @!P1 IMAD.WIDE.U32 R18, R37, 0x8, R14 ;  /* 0x0000000825129825 */ /* 0x000fe200078e000e */
[----:B------:R-:W-:-:S03]  /*cb40*/  ISETP.NE.AND P6, PT, R20, UR7, PT ;  /* 0x0000000714007c0c */ /* 0x000fc6000bfc5270 */
[--C-:B------:R-:W-:Y:S01]  /*cb50*/  @!P2 IMAD.WIDE.U32 R20, R33, 0x8, R14.reuse ;  /* 0x000000082114a825 */ /* 0x100fe200078e000e */
[----:B------:R-:W-:Y:S01]  /*cb60*/  ISETP.NE.OR P6, PT, R0, RZ, !P6 ;  /* 0x000000ff0000720c */ /* 0x000fe200077c5670 */
[----:B------:R-:W5:Y:S04]  /*cb70*/  @!P1 LDG.E.64 R18, desc[UR8][R18.64] ;  /* 0x0000000812129981 */ /* 0x000f68000c1e1b00 */
[----:B------:R-:W2:Y:S02]  /*cb80*/  @!P2 LDG.E.64 R20, desc[UR8][R20.64] ;  /* 0x000000081414a981 */ /* 0x000ea4000c1e1b00 */
[----:B------:R-:W-:-:S06]  /*cb90*/  @!P5 IMAD.WIDE.U32 R24, R43, 0x8, R14 ;  /* 0x000000082b18d825 */ /* 0x000fcc00078e000e */
[----:B------:R-:W4:Y:S01]  /*cba0*/  @!P5 LDG.E.64 R24, desc[UR8][R24.64] ;  /* 0x000000081818d981 */ /* 0x000f22000c1e1b00 */
[----:B-1----:R-:W-:-:S06]  /*cbb0*/  @!P6 IMAD.WIDE.U32 R12, R41, 0x8, R14 ;  /* 0x00000008290ce825 */ /* 0x002fcc00078e000e */
[----:B------:R-:W4:Y:S01]  /*cbc0*/  @!P6 LDG.E.64 R12, desc[UR8][R12.64] ;  /* 0x000000080c0ce981 */ /* 0x000f22000c1e1b00 */
[----:B------:R-:W-:Y:S01]  /*cbd0*/  IADD3 R32, PT, PT, R32, 0x8, RZ ;  /* 0x0000000820207810 */ /* 0x000fe20007ffe0ff */
[----:B---3--:R-:W-:Y:S01]  /*cbe0*/  @!P0 FADD.FTZ R16, R16, R50 ;  /* 0x0000003210108221 */ /* 0x008fe20000010000 */
[----:B------:R-:W-:Y:S02]  /*cbf0*/  @!P0 FADD.FTZ R17, R17, R51 ;  /* 0x0000003311118221 */ /* 0x000fe40000010000 */
[----:B------:R-:W-:Y:S01]  /*cc00*/  ISETP.NE.AND P0, PT, R32, R53, PT ;  /* 0x000000352000720c */ /* 0x000fe20003f05270 */
[----:B------:R-:W-:Y:S01]  /*cc10*/  UIADD3 UR5, UPT, UPT, UR5, 0x8, URZ ;  /* 0x0000000805057890 */ /* 0x000fe2000fffe0ff */
[C---:B------:R-:W-:Y:S02]  /*cc20*/  LEA R47, R6.reuse, R47, 0x3 ;  /* 0x0000002f062f7211 */ /* 0x040fe400078e18ff */
[C---:B------:R-:W-:Y:S02]  /*cc30*/  LEA R45, R6.reuse, R45, 0x3 ;  /* 0x0000002d062d7211 */ /* 0x040fe400078e18ff */
[----:B------:R-:W-:-:S02]  /*cc40*/  LEA R37, R6, R37, 0x3 ;  /* 0x0000002506257211 */ /* 0x000fc400078e18ff */
[C---:B------:R-:W-:Y:S02]  /*cc50*/  LEA R33, R6.reuse, R33, 0x3 ;  /* 0x0000002106217211 */ /* 0x040fe400078e18ff */
[C---:B------:R-:W-:Y:S02]  /*cc60*/  LEA R29, R6.reuse, R29, 0x3 ;  /* 0x0000001d061d7211 */ /* 0x040fe400078e18ff */
[C---:B------:R-:W-:Y:S02]  /*cc70*/  LEA R43, R6.reuse, R43, 0x3 ;  /* 0x0000002b062b7211 */ /* 0x040fe400078e18ff */
[C---:B------:R-:W-:Y:S02]  /*cc80*/  LEA R39, R6.reuse, R39, 0x3 ;  /* 0x0000002706277211 */ /* 0x040fe400078e18ff */
[----:B------:R-:W-:Y:S01]  /*cc90*/  LEA R41, R6, R41, 0x3 ;  /* 0x0000002906297211 */ /* 0x000fe200078e18ff */
[----:B-----5:R-:W-:Y:S01]  /*cca0*/  @!P1 FADD.FTZ R16, R16, R18 ;  /* 0x0000001210109221 */ /* 0x020fe20000010000 */
[----:B------:R-:W-:-:S03]  /*ccb0*/  @!P1 FADD.FTZ R17, R17, R19 ;  /* 0x0000001311119221 */ /* 0x000fc60000010000 */
[----:B--2---:R-:W-:Y:S01]  /*ccc0*/  @!P2 FADD.FTZ R16, R16, R20 ;  /* 0x000000141010a221 */ /* 0x004fe20000010000 */
[----:B------:R-:W-:-:S03]  /*ccd0*/  @!P2 FADD.FTZ R17, R17, R21 ;  /* 0x000000151111a221 */ /* 0x000fc60000010000 */
[----:B------:R-:W-:Y:S01]  /*cce0*/  @!P4 FADD.FTZ R16, R16, R22 ;  /* 0x000000161010c221 */ /* 0x000fe20000010000 */
[----:B------:R-:W-:-:S03]  /*ccf0*/  @!P4 FADD.FTZ R17, R17, R23 ;  /* 0x000000171111c221 */ /* 0x000fc60000010000 */
[----:B----4-:R-:W-:Y:S01]  /*cd00*/  @!P5 FADD.FTZ R16, R16, R24 ;  /* 0x000000181010d221 */ /* 0x010fe20000010000 */
[----:B------:R-:W-:-:S03]  /*cd10*/  @!P5 FADD.FTZ R17, R17, R25 ;  /* 0x000000191111d221 */ /* 0x000fc60000010000 */
[----:B------:R-:W-:Y:S01]  /*cd20*/  @!P3 FADD.FTZ R16, R16, R30 ;  /* 0x0000001e1010b221 */ /* 0x000fe20000010000 */
[----:B------:R-:W-:-:S03]  /*cd30*/  @!P3 FADD.FTZ R17, R17, R31 ;  /* 0x0000001f1111b221 */ /* 0x000fc60000010000 */
[----:B------:R-:W-:Y:S01]  /*cd40*/  @!P6 FADD.FTZ R16, R16, R12 ;  /* 0x0000000c1010e221 */ /* 0x000fe20000010000 */
[----:B------:R-:W-:Y:S01]  /*cd50*/  @!P6 FADD.FTZ R17, R17, R13 ;  /* 0x0000000d1111e221 */ /* 0x000fe20000010000 */
[----:B------:R-:W-:Y:S06]  /*cd60*/  @P0 BRA `(.L_x_188) ;  /* 0xfffffff800f40947 */ /* 0x000fec000383ffff */
[----:B------:R-:W-:-:S07]  /*cd70*/  MOV R25, R53 ;  /* 0x0000003500197202 */ /* 0x000fce0000000f00 */
.L_x_187:
[----:B------:R-:W-:-:S04]  /*cd80*/  LOP3.LUT R12, R7, 0x7, RZ, 0xc0, !PT ;  /* 0x00000007070c7812 */ /* 0x000fc800078ec0ff */
[----:B------:R-:W-:-:S13]  /*cd90*/  ISETP.NE.AND P0, PT, R12, RZ, PT ;  /* 0x000000ff0c00720c */ /* 0x000fda0003f05270 */
[----:B------:R-:W-:Y:S05]  /*cda0*/  @!P0 BRA `(.L_x_183) ;  /* 0x0000000400108947 */ /* 0x000fea0003800000 */
[----:B------:R-:W3:Y:S01]  /*cdb0*/  S2R R29, SR_CTAID.Y ;  /* 0x00000000001d7919 */ /* 0x000ee20000002600 */
[----:B------:R-:W-:Y:S02]  /*cdc0*/  IADD3 R12, PT, PT, R12, -0x1, RZ ;  /* 0xffffffff0c0c7810 */ /* 0x000fe40007ffe0ff */
[----:B------:R-:W-:Y:S02]  /*cdd0*/  LOP3.LUT P4, R24, R7, 0x3, RZ, 0xc0, !PT ;  /* 0x0000000307187812 */ /* 0x000fe4000788c0ff */
[----:B------:R-:W-:-:S13]  /*cde0*/  ISETP.GE.U32.AND P0, PT, R12, 0x3, PT ;  /* 0x000000030c00780c */ /* 0x000fda0003f06070 */
[----:B------:R-:W-:Y:S05]  /*cdf0*/  @!P0 BRA `(.L_x_189) ;  /* 0x0000000000808947 */ /* 0x000fea0003800000 */
[C---:B------:R-:W-:Y:S02]  /*ce00*/  IADD3 R19, PT, PT, R25.reuse, 0x1, RZ ;  /* 0x0000000119137810 */ /* 0x040fe40007ffe0ff */
[C---:B------:R-:W-:Y:S02]  /*ce10*/  ISETP.NE.AND P0, PT, R25.reuse, UR7, PT ;  /* 0x0000000719007c0c */ /* 0x040fe4000bf05270 */
[----:B------:R-:W-:Y:S02]  /*ce20*/  IADD3 R21, PT, PT, R25, 0x2, RZ ;  /* 0x0000000219157810 */ /* 0x000fe40007ffe0ff */
[----:B------:R-:W-:Y:S02]  /*ce30*/  ISETP.NE.AND P1, PT, R19, UR7, PT ;  /* 0x0000000713007c0c */ /* 0x000fe4000bf25270 */
[----:B------:R-:W-:Y:S02]  /*ce40*/  ISETP.NE.OR P0, PT, R0, RZ, !P0 ;  /* 0x000000ff0000720c */ /* 0x000fe40004705670 */
[----:B--2---:R-:W-:-:S02]  /*ce50*/  IADD3 R23, PT, PT, R25, 0x3, RZ ;  /* 0x0000000319177810 */ /* 0x004fc40007ffe0ff */
[----:B------:R-:W-:Y:S02]  /*ce60*/  ISETP.NE.AND P2, PT, R21, UR7, PT ;  /* 0x0000000715007c0c */ /* 0x000fe4000bf45270 */
[C---:B------:R-:W-:Y:S02]  /*ce70*/  ISETP.NE.OR P1, PT, R0.reuse, RZ, !P1 ;  /* 0x000000ff0000720c */ /* 0x040fe40004f25670 */
[----:B------:R-:W-:Y:S02]  /*ce80*/  ISETP.NE.AND P3, PT, R23, UR7, PT ;  /* 0x0000000717007c0c */ /* 0x000fe4000bf65270 */
[C---:B------:R-:W-:Y:S02]  /*ce90*/  ISETP.NE.OR P2, PT, R0.reuse, RZ, !P2 ;  /* 0x000000ff0000720c */ /* 0x040fe40005745670 */
[----:B------:R-:W-:Y:S01]  /*cea0*/  ISETP.NE.OR P3, PT, R0, RZ, !P3 ;  /* 0x000000ff0000720c */ /* 0x000fe20005f65670 */
[----:B---3--:R-:W-:-:S04]  /*ceb0*/  @!P0 IMAD R13, R25, R6, R29 ;  /* 0x00000006190d8224 */ /* 0x008fc800078e021d */
[----:B------:R-:W-:-:S04]  /*cec0*/  @!P0 IMAD.WIDE.U32 R12, R13, 0x8, R14 ;  /* 0x000000080d0c8825 */ /* 0x000fc800078e000e */
[-CC-:B------:R-:W-:Y:S02]  /*ced0*/  @!P1 IMAD R19, R19, R6.reuse, R29.reuse ;  /* 0x0000000613139224 */ /* 0x180fe400078e021d */
[----:B------:R-:W-:Y:S01]  /*cee0*/  @!P2 IMAD R21, R21, R6, R29 ;  /* 0x000000061515a224 */ /* 0x000fe200078e021d */
[----:B------:R-:W0:Y:S01]  /*cef0*/  @!P0 LDG.E.64 R12, desc[UR8][R12.64] ;  /* 0x000000080c0c8981 */ /* 0x000e22000c1e1b00 */
[----:B------:R-:W-:-:S04]  /*cf00*/  @!P1 IMAD.WIDE.U32 R18, R19, 0x8, R14 ;  /* 0x0000000813129825 */ /* 0x000fc800078e000e */
[----:B------:R-:W-:Y:S02]  /*cf10*/  @!P3 IMAD R23, R23, R6, R29 ;  /* 0x000000061717b224 */ /* 0x000fe400078e021d */
[--C-:B-1----:R-:W-:Y:S01]  /*cf20*/  @!P2 IMAD.WIDE.U32 R20, R21, 0x8, R14.reuse ;  /* 0x000000081514a825 */ /* 0x102fe200078e000e */
[----:B------:R-:W2:Y:S03]  /*cf30*/  @!P1 LDG.E.64 R18, desc[UR8][R18.64] ;  /* 0x0000000812129981 */ /* 0x000ea6000c1e1b00 */
[----:B------:R-:W-:Y:S02]  /*cf40*/  @!P3 IMAD.WIDE.U32 R22, R23, 0x8, R14 ;  /* 0x000000081716b825 */ /* 0x000fe400078e000e */
        /* <DEDUP_REMOVED lines=11> */
.L_x_189:
[----:B------:R-:W-:Y:S05]  /*d000*/  @!P4 BRA `(.L_x_183) ;  /* 0x000000000078c947 */ /* 0x000fea0003800000 */
[----:B------:R-:W-:-:S13]  /*d010*/  ISETP.NE.AND P0, PT, R24, 0x1, PT ;  /* 0x000000011800780c */ /* 0x000fda0003f05270 */
[----:B------:R-:W-:Y:S05]  /*d020*/  @!P0 BRA `(.L_x_190) ;  /* 0x0000000000408947 */ /* 0x000fea0003800000 */
[C---:B------:R-:W-:Y:S02]  /*d030*/  IADD3 R13, PT, PT, R25.reuse, 0x1, RZ ;  /* 0x00000001190d7810 */ /* 0x040fe40007ffe0ff */
[----:B------:R-:W-:Y:S02]  /*d040*/  ISETP.NE.AND P1, PT, R25, UR7, PT ;  /* 0x0000000719007c0c */ /* 0x000fe4000bf25270 */
[----:B------:R-:W-:Y:S02]  /*d050*/  ISETP.NE.AND P0, PT, R13, UR7, PT ;  /* 0x000000070d007c0c */ /* 0x000fe4000bf05270 */
[C---:B------:R-:W-:Y:S02]  /*d060*/  ISETP.NE.OR P1, PT, R0.reuse, RZ, !P1 ;  /* 0x000000ff0000720c */ /* 0x040fe40004f25670 */
[----:B------:R-:W-:-:S11]  /*d070*/  ISETP.NE.OR P0, PT, R0, RZ, !P0 ;  /* 0x000000ff0000720c */ /* 0x000fd60004705670 */
[-CC-:B---3--:R-:W-:Y:S02]  /*d080*/  @!P1 IMAD R19, R25, R6.reuse, R29.reuse ;  /* 0x0000000619139224 */ /* 0x188fe400078e021d */
        /* <DEDUP_REMOVED lines=10> */
.L_x_190:
[----:B------:R-:W-:Y:S01]  /*d130*/  ISETP.NE.AND P0, PT, R25, UR7, PT ;  /* 0x0000000719007c0c */ /* 0x000fe2000bf05270 */
[----:B------:R-:W-:Y:S01]  /*d140*/  BSSY.RECONVERGENT B0, `(.L_x_183) ;  /* 0x000000a000007945 */ /* 0x000fe20003800200 */
[----:B------:R-:W-:Y:S02]  /*d150*/  LOP3.LUT R12, R7, 0x1, RZ, 0xc0, !PT ;  /* 0x00000001070c7812 */ /* 0x000fe400078ec0ff */
[----:B------:R-:W-:-:S04]  /*d160*/  ISETP.NE.OR P0, PT, R0, RZ, !P0 ;  /* 0x000000ff0000720c */ /* 0x000fc80004705670 */
[----:B------:R-:W-:-:S13]  /*d170*/  ISETP.NE.U32.OR P0, PT, R12, 0x1, P0 ;  /* 0x000000010c00780c */ /* 0x000fda0000705470 */
[----:B------:R-:W-:Y:S05]  /*d180*/  @P0 BRA `(.L_x_191) ;  /* 0x0000000000140947 */ /* 0x000fea0003800000 */
[----:B---3--:R-:W-:-:S04]  /*d190*/  IMAD R25, R6, R25, R29 ;  /* 0x0000001906197224 */ /* 0x008fc800078e021d */
[----:B------:R-:W-:-:S06]  /*d1a0*/  IMAD.WIDE.U32 R14, R25, 0x8, R14 ;  /* 0x00000008190e7825 */ /* 0x000fcc00078e000e */
[----:B------:R-:W0:Y:S02]  /*d1b0*/  LDG.E.64 R14, desc[UR8][R14.64] ;  /* 0x000000080e0e7981 */ /* 0x000e24000c1e1b00 */
[----:B0-----:R-:W-:Y:S01]  /*d1c0*/  FADD.FTZ R16, R16, R14 ;  /* 0x0000000e10107221 */ /* 0x001fe20000010000 */
[----:B------:R-:W-:-:S07]  /*d1d0*/  FADD.FTZ R17, R17, R15 ;  /* 0x0000000f11117221 */ /* 0x000fce0000010000 */
.L_x_191:
[----:B------:R-:W-:Y:S05]  /*d1e0*/  BSYNC.RECONVERGENT B0 ;  /* 0x0000000000007941 */ /* 0x000fea0003800200 */
.L_x_183:
[----:B------:R-:W5:Y:S01]  /*d1f0*/  S2UR UR6, SR_CgaCtaId ;  /* 0x00000000000679c3 */ /* 0x000f620000008800 */
[----:B------:R-:W-:Y:S01]  /*d200*/  ISETP.NE.AND P0, PT, R0, RZ, PT ;  /* 0x000000ff0000720c */ /* 0x000fe20003f05270 */
[----:B------:R-:W-:Y:S01]  /*d210*/  UMOV UR5, 0x400 ;  /* 0x0000040000057882 */ /* 0x000fe20000000000 */
[----:B------:R-:W-:Y:S01]  /*d220*/  UISETP.NE.AND UP0, UPT, UR10, URZ, UPT ;  /* 0x000000ff0a00728c */ /* 0x000fe2000bf05270 */
[----:B------:R-:W0:Y:S05]  /*d230*/  LDCU.64 UR16, c[0x0][0x3f8] ;  /* 0x00007f00ff1077ac */ /* 0x000e2a0008000a00 */
[----:B------:R-:W-:Y:S01]  /*d240*/  PLOP3.LUT P1, PT, PT, PT, UP0, 0x80, 0x8 ;  /* 0x000000000008781c */ /* 0x000fe20003f2f008 */
[----:B------:R-:W0:Y:S01]  /*d250*/  LDCU.64 UR12, c[0x0][0x380] ;  /* 0x00007000ff0c77ac */ /* 0x000e220008000a00 */
[----:B------:R-:W0:Y:S01]  /*d260*/  LDCU.64 UR14, c[0x0][0x400] ;  /* 0x00008000ff0e77ac */ /* 0x000e220008000a00 */
[----:B-----5:R-:W-:-:S09]  /*d270*/  ULEA UR5, UR6, UR5, 0x18 ;  /* 0x0000000506057291 */ /* 0x020fd2000f8ec0ff */
[----:B------:R0:W-:Y:S01]  /*d280*/  @!P0 STS.64 [UR5+0x78], R16 ;  /* 0x00007810ff008988 */ /* 0x0001e20008000a05 */
[----:B------:R-:W-:Y:S01]  /*d290*/  BAR.SYNC.DEFER_BLOCKING 0x0 ;  /* 0x0000000000007b1d */ /* 0x000fe20000010000 */
[----:B0--3--:R-:W-:-:S05]  /*d2a0*/  HFMA2 R16, -RZ, RZ, 0, 0 ;  /* 0x00000000ff107431 */ /* 0x009fca00000001ff */
[----:B----4-:R-:W0:Y:S01]  /*d2b0*/  LDS.64 R12, [UR5+0x78] ;  /* 0x00007805ff0c7984 */ /* 0x010e220008000a00 */
[----:B------:R-:W0:Y:S02]  /*d2c0*/  LDCU UR5, c[0x0][0x42c] ;  /* 0x00008580ff0577ac */ /* 0x000e240008000800 */
[----:B0-----:R-:W-:Y:S01]  /*d2d0*/  FMUL.FTZ R18, R12, UR5 ;  /* 0x000000050c127c20 */ /* 0x001fe20008410000 */
[----:B------:R-:W-:-:S07]  /*d2e0*/  FMUL.FTZ R19, R13, UR5 ;  /* 0x000000050d137c20 */ /* 0x000fce0008410000 */
.L_x_197:
[----:B------:R-:W-:-:S05]  /*d2f0*/  LEA R22, R16, R1, 0x2 ;  /* 0x0000000110167211 */ /* 0x000fca00078e10ff */
[----:B------:R-:W3:Y:S04]  /*d300*/  LDL.64 R12, [R22+0x10] ;  /* 0x00001000160c7983 */ /* 0x000ee80000100a00 */
[----:B-1----:R-:W4:Y:S01]  /*d310*/  LDL.64 R20, [R22+0x90] ;  /* 0x0000900016147983 */ /* 0x002f220000100a00 */
[----:B------:R-:W-:Y:S01]  /*d320*/  LEA R32, R16, R8, 0x4 ;  /* 0x0000000810207211 */ /* 0x000fe200078e20ff */
[----:B------:R-:W-:Y:S03]  /*d330*/  BSSY.RECONVERGENT B0, `(.L_x_192) ;  /* 0x0000035000007945 */ /* 0x000fe60003800200 */
[----:B------:R-:W-:Y:S02]  /*d340*/  ISETP.GE.U32.AND P0, PT, R32, UR14, PT ;  /* 0x0000000e20007c0c */ /* 0x000fe4000bf06070 */
[----:B0--3--:R-:W-:-:S02]  /*d350*/  SHF.L.U32 R15, R12, 0x10, RZ ;  /* 0x000000100c0f7819 */ /* 0x009fc400000006ff */
[----:B------:R-:W-:-:S03]  /*d360*/  PRMT R12, R12, 0x7632, R12 ;  /* 0x000076320c0c7816 */ /* 0x000fc6000000000c */
[----:B------:R-:W-:Y:S01]  /*d370*/  FADD.FTZ R14, -R28, R15 ;  /* 0x0000000f1c0e7221 */ /* 0x000fe20000010100 */
[----:B------:R-:W-:-:S03]  /*d380*/  SHF.L.U32 R15, R12, 0x10, RZ ;  /* 0x000000100c0f7819 */ /* 0x000fc600000006ff */
[----:B------:R-:W-:Y:S02]  /*d390*/  FMUL.FTZ R31, R14, R49 ;  /* 0x000000310e1f7220 */ /* 0x000fe40000410000 */
[----:B------:R-:W-:Y:S01]  /*d3a0*/  FADD.FTZ R12, -R28, R15 ;  /* 0x0000000f1c0c7221 */ /* 0x000fe20000010100 */
[----:B----4-:R-:W-:Y:S01]  /*d3b0*/  SHF.L.U32 R15, R20, 0x10, RZ ;  /* 0x00000010140f7819 */ /* 0x010fe200000006ff */
[----:B------:R-:W-:Y:S01]  /*d3c0*/  @P1 FFMA.FTZ R14, R34, R31, R26 ;  /* 0x0000001f220e1223 */ /* 0x000fe2000001001a */
[----:B------:R-:W-:Y:S01]  /*d3d0*/  PRMT R20, R20, 0x7632, R20 ;  /* 0x0000763214147816 */ /* 0x000fe20000000014 */
[----:B------:R-:W-:Y:S02]  /*d3e0*/  FMUL.FTZ R30, R12, R49 ;  /* 0x000000310c1e7220 */ /* 0x000fe40000410000 */
[----:B------:R-:W-:Y:S01]  /*d3f0*/  @P1 FMUL.FTZ R17, R14, -1.4426950216293334961 ;  /* 0xbfb8aa3b0e111820 */ /* 0x000fe20000410000 */
[----:B------:R-:W-:Y:S01]  /*d400*/  SHF.L.U32 R20, R20, 0x10, RZ ;  /* 0x0000001014147819 */ /* 0x000fe200000006ff */
[----:B------:R-:W-:-:S04]  /*d410*/  @P1 FFMA.FTZ R12, R35, R30, R27 ;  /* 0x0000001e230c1223 */ /* 0x000fc8000001001b */
[----:B------:R-:W0:Y:S01]  /*d420*/  @P1 MUFU.EX2 R17, R17 ;  /* 0x0000001100111308 */ /* 0x000e220000000800 */
[----:B--2---:R-:W-:-:S07]  /*d430*/  @P1 FMUL.FTZ R23, R12, -1.4426950216293334961 ;  /* 0xbfb8aa3b0c171820 */ /* 0x004fce0000410000 */
[----:B------:R-:W1:Y:S01]  /*d440*/  @P1 MUFU.EX2 R23, R23 ;  /* 0x0000001700171308 */ /* 0x000e620000000800 */
[----:B0-----:R-:W-:-:S07]  /*d450*/  @P1 FADD.FTZ R22, R17, 1 ;  /* 0x3f80000011161421 */ /* 0x001fce0000010000 */
[----:B------:R-:W0:Y:S01]  /*d460*/  @P1 MUFU.RCP R22, R22 ;  /* 0x0000001600161308 */ /* 0x000e220000001000 */
[----:B-1----:R-:W-:Y:S01]  /*d470*/  @P1 FADD.FTZ R24, R23, 1 ;  /* 0x3f80000017181421 */ /* 0x002fe20000010000 */
[----:B------:R-:W-:-:S06]  /*d480*/  SHF.L.U32 R23, R13, 0x10, RZ ;  /* 0x000000100d177819 */ /* 0x000fcc00000006ff */
[----:B------:R1:W2:Y:S02]  /*d490*/  @P1 MUFU.RCP R25, R24 ;  /* 0x0000001800191308 */ /* 0x0002a40000001000 */
[----:B-1----:R-:W-:Y:S01]  /*d4a0*/  SHF.R.S32.HI R24, RZ, 0x1f, R32 ;  /* 0x0000001fff187819 */ /* 0x002fe20000011420 */
[----:B0-----:R-:W-:-:S03]  /*d4b0*/  @P1 FADD.FTZ R29, -R22, 1 ;  /* 0x3f800000161d1421 */ /* 0x001fc60000010100 */
[----:B------:R-:W-:Y:S01]  /*d4c0*/  ISETP.GE.AND.EX P0, PT, R24, UR15, PT, P0 ;  /* 0x0000000f18007c0c */ /* 0x000fe2000bf06300 */
[----:B------:R-:W-:Y:S01]  /*d4d0*/  @P1 FFMA.FTZ R29, R14, R29, 1 ;  /* 0x3f8000000e1d1423 */ /* 0x000fe2000001001d */
[----:B------:R-:W-:Y:S01]  /*d4e0*/  @P1 FMUL.FTZ R14, R15, R22 ;  /* 0x000000160f0e1220 */ /* 0x000fe20000410000 */
[----:B--2---:R-:W-:Y:S01]  /*d4f0*/  @P1 FADD.FTZ R17, -R25, 1 ;  /* 0x3f80000019111421 */ /* 0x004fe20000010100 */
[----:B------:R-:W-:Y:S02]  /*d500*/  @P1 FMUL.FTZ R25, R20, R25 ;  /* 0x0000001914191220 */ /* 0x000fe40000410000 */
[----:B------:R-:W-:Y:S01]  /*d510*/  @P1 FMUL.FTZ R15, R14, R29 ;  /* 0x0000001d0e0f1220 */ /* 0x000fe20000410000 */
[----:B------:R-:W-:Y:S01]  /*d520*/  @P1 FFMA.FTZ R12, R12, R17, 1 ;  /* 0x3f8000000c0c1423 */ /* 0x000fe20000010011 */
[----:B------:R-:W-:Y:S01]  /*d530*/  FFMA.FTZ R17, R18, R31, R19 ;  /* 0x0000001f12117223 */ /* 0x000fe20000010013 */
[----:B------:R-:W-:Y:S02]  /*d540*/  IADD3 R31, PT, PT, R32, 0x10, RZ ;  /* 0x00000010201f7810 */ /* 0x000fe40007ffe0ff */
[----:B------:R-:W-:Y:S01]  /*d550*/  @P1 FMUL.FTZ R20, R25, R12 ;  /* 0x0000000c19141220 */ /* 0x000fe20000410000 */
[----:B------:R-:W-:Y:S01]  /*d560*/  FFMA.FTZ R14, R34, R15, -R17 ;  /* 0x0000000f220e7223 */ /* 0x000fe20000010811 */
[----:B------:R-:W-:Y:S01]  /*d570*/  PRMT R15, R13, 0x7632, R15 ;  /* 0x000076320d0f7816 */ /* 0x000fe2000000000f */
[----:B------:R-:W-:-:S03]  /*d580*/  FFMA.FTZ R12, R18, R30, R19 ;  /* 0x0000001e120c7223 */ /* 0x000fc60000010013 */
[----:B------:R-:W-:Y:S01]  /*d590*/  SHF.L.U32 R25, R15, 0x10, RZ ;  /* 0x000000100f197819 */ /* 0x000fe200000006ff */
[----:B------:R-:W-:Y:S01]  /*d5a0*/  FFMA.FTZ R22, R35, R20, -R12 ;  /* 0x0000001423167223 */ /* 0x000fe2000001080c */
[----:B------:R-:W-:Y:S06]  /*d5b0*/  @P0 BRA `(.L_x_193) ;  /* 0x0000000000300947 */ /* 0x000fec0003800000 */
[----:B------:R-:W-:Y:S01]  /*d5c0*/  MOV R12, R2 ;  /* 0x00000002000c7202 */ /* 0x000fe20000000f00 */
[----:B------:R-:W-:Y:S01]  /*d5d0*/  IMAD R15, R24, UR16, RZ ;  /* 0x00000010180f7c24 */ /* 0x000fe2000f8e02ff */
[----:B------:R-:W-:Y:S01]  /*d5e0*/  MOV R13, R5 ;  /* 0x00000005000d7202 */ /* 0x000fe20000000f00 */
[-C--:B------:R-:W-:Y:S01]  /*d5f0*/  FMUL.FTZ R20, R14, R49.reuse ;  /* 0x000000310e147220 */ /* 0x080fe20000410000 */
[----:B------:R-:W-:Y:S01]  /*d600*/  FMUL.FTZ R17, R22, R49 ;  /* 0x0000003116117220 */ /* 0x000fe20000410000 */
[C---:B------:R-:W-:Y:S02]  /*d610*/  IMAD R15, R32.reuse, UR17, R15 ;  /* 0x00000011200f7c24 */ /* 0x040fe4000f8e020f */
[----:B------:R-:W-:Y:S02]  /*d620*/  IMAD.WIDE.U32 R12, R32, UR16, R12 ;  /* 0x00000010200c7c25 */ /* 0x000fe4000f8e000c */
[----:B------:R-:W-:-:S03]  /*d630*/  F2FP.BF16.F32.PACK_AB R17, R17, R20 ;  /* 0x000000141111723e */ /* 0x000fc600000010ff */
[----:B------:R-:W-:Y:S02]  /*d640*/  IADD3 R13, PT, PT, R13, R15, RZ ;  /* 0x0000000f0d0d7210 */ /* 0x000fe40007ffe0ff */
[----:B------:R-:W-:-:S04]  /*d650*/  LEA R14, P0, R12, UR12, 0x1 ;  /* 0x0000000c0c0e7c11 */ /* 0x000fc8000f8008ff */
[----:B------:R-:W-:-:S05]  /*d660*/  LEA.HI.X R15, R12, UR13, R13, 0x1, P0 ;  /* 0x0000000d0c0f7c11 */ /* 0x000fca00080f0c0d */
[----:B------:R0:W-:Y:S04]  /*d670*/  STG.E desc[UR8][R14.64], R17 ;  /* 0x000000110e007986 */ /* 0x0001e8000c101908 */
.L_x_193:
[----:B------:R-:W-:Y:S05]  /*d680*/  BSYNC.RECONVERGENT B0 ;  /* 0x0000000000007941 */ /* 0x000fea0003800200 */
.L_x_192:
[----:B------:R-:W-:Y:S01]  /*d690*/  ISETP.NE.AND P1, PT, RZ, UR10, PT ;  /* 0x0000000aff007c0c */ /* 0x000fe2000bf25270 */
[C---:B------:R-:W-:Y:S01]  /*d6a0*/  FADD.FTZ R12, -R28.reuse, R23 ;  /* 0x000000171c0c7221 */ /* 0x040fe20000010100 */
[----:B0-----:R-:W-:Y:S01]  /*d6b0*/  FADD.FTZ R14, -R28, R25 ;  /* 0x000000191c0e7221 */ /* 0x001fe20000010100 */
[----:B------:R-:W-:Y:S02]  /*d6c0*/  ISETP.GE.U32.AND P0, PT, R31, UR14, PT ;  /* 0x0000000e1f007c0c */ /* 0x000fe4000bf06070 */
[-C--:B------:R-:W-:Y:S01]  /*d6d0*/  FMUL.FTZ R13, R12, R49.reuse ;  /* 0x000000310c0d7220 */ /* 0x080fe20000410000 */
[----:B------:R-:W-:Y:S01]  /*d6e0*/  SHF.R.S32.HI R32, RZ, 0x1f, R31 ;  /* 0x0000001fff207819 */ /* 0x000fe2000001141f */
[----:B------:R-:W-:Y:S01]  /*d6f0*/  FMUL.FTZ R14, R14, R49 ;  /* 0x000000310e0e7220 */ /* 0x000fe20000410000 */
[C---:B------:R-:W-:Y:S01]  /*d700*/  PRMT R12, R21.reuse, 0x7632, R12 ;  /* 0x00007632150c7816 */ /* 0x040fe2000000000c */
[--C-:B------:R-:W-:Y:S01]  /*d710*/  FFMA.FTZ R29, R18, R13, R19.reuse ;  /* 0x0000000d121d7223 */ /* 0x100fe20000010013 */
[----:B------:R-:W-:Y:S01]  /*d720*/  ISETP.GE.AND.EX P0, PT, R32, UR15, PT, P0 ;  /* 0x0000000f20007c0c */ /* 0x000fe2000bf06300 */
[----:B------:R-:W-:Y:S01]  /*d730*/  FFMA.FTZ R30, R18, R14, R19 ;  /* 0x0000000e121e7223 */ /* 0x000fe20000010013 */
[----:B------:R-:W-:-:S02]  /*d740*/  SHF.L.U32 R21, R21, 0x10, RZ ;  /* 0x0000001015157819 */ /* 0x000fc400000006ff */
[----:B------:R-:W-:Y:S01]  /*d750*/  SHF.L.U32 R12, R12, 0x10, RZ ;  /* 0x000000100c0c7819 */ /* 0x000fe200000006ff */
[----:B------:R-:W-:Y:S08]  /*d760*/  @!P1 BRA `(.L_x_194) ;  /* 0x0000000000489947 */ /* 0x000ff00003800000 */
        /* <DEDUP_REMOVED lines=18> */
.L_x_194:
[----:B------:R-:W-:Y:S01]  /*d890*/  BSSY.RECONVERGENT B0, `(.L_x_195) ;  /* 0x0000010000007945 */ /* 0x000fe20003800200 */
[----:B------:R-:W-:Y:S01]  /*d8a0*/  FFMA.FTZ R14, R34, R21, -R29 ;  /* 0x00000015220e7223 */ /* 0x000fe2000001081d */
[----:B------:R-:W-:Y:S02]  /*d8b0*/  FFMA.FTZ R30, R35, R12, -R30 ;  /* 0x0000000c231e7223 */ /* 0x000fe4000001081e */
[----:B------:R-:W-:Y:S05]  /*d8c0*/  @P0 BRA `(.L_x_196) ;  /* 0x0000000000300947 */ /* 0x000fea0003800000 */
        /* <DEDUP_REMOVED lines=12> */
.L_x_196:
[----:B------:R-:W-:Y:S05]  /*d990*/  BSYNC.RECONVERGENT B0 ;  /* 0x0000000000007941 */ /* 0x000fea0003800200 */
.L_x_195:
[----:B------:R-:W-:-:S04]  /*d9a0*/  IADD3 R16, PT, PT, R16, 0x2, RZ ;  /* 0x0000000210107810 */ /* 0x000fc80007ffe0ff */
[----:B------:R-:W-:-:S13]  /*d9b0*/  ISETP.NE.AND P0, PT, R16, 0x20, PT ;  /* 0x000000201000780c */ /* 0x000fda0003f05270 */
[----:B------:R-:W-:Y:S05]  /*d9c0*/  @P0 BRA `(.L_x_197) ;  /* 0xfffffff800480947 */ /* 0x000fea000383ffff */
[----:B------:R-:W-:Y:S02]  /*d9d0*/  IADD3 R10, PT, PT, R6, R10, RZ ;  /* 0x0000000a060a7210 */ /* 0x000fe40007ffe0ff */
[----:B------:R-:W-:Y:S02]  /*d9e0*/  IADD3 R9, PT, PT, R9, 0x1, RZ ;  /* 0x0000000109097810 */ /* 0x000fe40007ffe0ff */
[----:B------:R-:W-:-:S13]  /*d9f0*/  ISETP.GE.AND P0, PT, R10, UR4, PT ;  /* 0x000000040a007c0c */ /* 0x000fda000bf06270 */
[----:B------:R-:W-:Y:S05]  /*da00*/  @!P0 BRA `(.L_x_198) ;  /* 0xffffff2800108947 */ /* 0x000fea000383ffff */
.L_x_172:
[----:B------:R-:W1:Y:S01]  /*da10*/  S2R R12, SR_CTAID.Y ;  /* 0x00000000000c7919 */ /* 0x000e620000002600 */
[----:B------:R-:W2:Y:S01]  /*da20*/  LDC R6, c[0x0][0x370] ;  /* 0x0000dc00ff067b82 */ /* 0x000ea20000000800 */
[----:B------:R-:W-:Y:S01]  /*da30*/  ISETP.NE.AND P2, PT, R0, RZ, PT ;  /* 0x000000ff0000720c */ /* 0x000fe20003f45270 */
[----:B------:R-:W-:Y:S06]  /*da40*/  BSSY.RECONVERGENT B0, `(.L_x_199) ;  /* 0x0000011000007945 */ /* 0x000fec0003800200 */
[----:B------:R-:W3:Y:S08]  /*da50*/  LDC R7, c[0x0][0x374] ;  /* 0x0000dd00ff077b82 */ /* 0x000ef00000000800 */
[----:B------:R-:W4:Y:S01]  /*da60*/  LDC.64 R2, c[0x0][0x3c8] ;  /* 0x0000f200ff027b82 */ /* 0x000f220000000a00 */
[----:B--2---:R-:W-:-:S02]  /*da70*/  IADD3 R5, PT, PT, R6, -0x1, RZ ;  /* 0xffffffff06057810 */ /* 0x004fc40007ffe0ff */
[----:B------:R-:W-:Y:S02]  /*da80*/  ISETP.NE.AND P1, PT, R6, 0x1, PT ;  /* 0x000000010600780c */ /* 0x000fe40003f25270 */
[----:B---3--:R-:W-:-:S04]  /*da90*/  IADD3 R4, PT, PT, R7, -0x1, RZ ;  /* 0xffffffff07047810 */ /* 0x008fc80007ffe0ff */
[----:B-1----:R-:W-:Y:S02]  /*daa0*/  ISETP.NE.AND P0, PT, R12, R4, PT ;  /* 0x000000040c00720c */ /* 0x002fe40003f05270 */
        /* <DEDUP_REMOVED lines=10> */
.L_x_200:
[----:B------:R-:W-:Y:S05]  /*db50*/  BSYNC.RECONVERGENT B0 ;  /* 0x0000000000007941 */ /* 0x000fea0003800200 */
.L_x_199:
[----:B------:R-:W-:Y:S05]  /*db60*/  @P0 EXIT ;  /* 0x000000000000094d */ /* 0x000fea0003800000 */
[----:B------:R-:W-:Y:S05]  /*db70*/  @P2 BRA `(.L_x_201) ;  /* 0x0000000000202947 */ /* 0x000fea0003800000 */
[----:B------:R-:W-:-:S05]  /*db80*/  IMAD R4, R6, R7, RZ ;  /* 0x0000000706047224 */ /* 0x000fca00078e02ff */
[----:B------:R-:W-:-:S13]  /*db90*/  ISETP.NE.AND P0, PT, R4, -0x1, PT ;  /* 0xffffffff0400780c */ /* 0x000fda0003f05270 */
[----:B------:R-:W-:Y:S05]  /*dba0*/  @!P0 BRA `(.L_x_201) ;  /* 0x0000000000148947 */ /* 0x000fea0003800000 */
.L_x_202:
[----:B-1----:R-:W2:Y:S04]  /*dbb0*/  LDG.E.STRONG.GPU R5, desc[UR8][R2.64] ;  /* 0x0000000802057981 */ /* 0x002ea8000c1ef900 */
[----:B--2---:R-:W-:Y:S01]  /*dbc0*/  CCTL.IVALL ;  /* 0x00000000ff00798f */ /* 0x004fe20002000000 */
[----:B------:R-:W-:Y:S05]  /*dbd0*/  YIELD ;  /* 0x0000000000007946 */ /* 0x000fea0003800000 */
[----:B------:R-:W-:-:S13]  /*dbe0*/  ISETP.NE.AND P0, PT, R5, R4, PT ;  /* 0x000000040500720c */ /* 0x000fda0003f05270 */
[----:B------:R-:W-:Y:S05]  /*dbf0*/  @P0 BRA `(.L_x_202) ;  /* 0xfffffffc00ec0947 */ /* 0x000fea000383ffff */
.L_x_201:
        /* <DEDUP_REMOVED lines=26> */
[----:B-1----:R-:W-:-:S04]  /*dda0*/  IMAD.WIDE.U32 R2, R9, -0x55555555, RZ ;  /* 0xaaaaaaab09027825 */ /* 0x002fc800078e00ff */
        /* <DEDUP_REMOVED lines=22> */
[----:B------:R-:W1:Y:S01]  /*df10*/  LDCU.64 UR4, c[0x0][0x3d8] ;  /* 0x00007b00ff0477ac */ /* 0x000e620008000a00 */
[----:B------:R-:W-:Y:S02]  /*df20*/  IADD3 R5, PT, PT, R0, 0x1, RZ ;  /* 0x0000000100057810 */ /* 0x000fe40007ffe0ff */
[----:B------:R-:W-:Y:S01]  /*df30*/  MOV R2, R33 ;  /* 0x0000002100027202 */ /* 0x000fe20000000f00 */
[----:B------:R-:W2:Y:S01]  /*df40*/  LDCU.64 UR6, c[0x0][0x390] ;  /* 0x00007200ff0677ac */ /* 0x000ea20008000a00 */
[----:B------:R-:W-:Y:S02]  /*df50*/  LOP3.LUT R5, R5, 0x3, RZ, 0xc0, !PT ;  /* 0x0000000305057812 */ /* 0x000fe400078ec0ff */
[----:B------:R-:W-:Y:S01]  /*df60*/  MOV R3, R26 ;  /* 0x0000001a00037202 */ /* 0x000fe20000000f00 */
[----:B------:R-:W3:Y:S01]  /*df70*/  LDCU.64 UR10, c[0x0][0x388] ;  /* 0x00007100ff0a77ac */ /* 0x000ee20008000a00 */
[C---:B0-----:R-:W-:Y:S02]  /*df80*/  SHF.L.U32 R17, R33.reuse, 0x3, RZ ;  /* 0x0000000321117819 */ /* 0x041fe400000006ff */
[----:B------:R-:W-:Y:S01]  /*df90*/  SHF.L.U64.HI R18, R33, 0x3, R26 ;  /* 0x0000000321127819 */ /* 0x000fe2000001021a */
[----:B------:R-:W-:Y:S01]  /*dfa0*/  IMAD.WIDE.U32 R2, R5, 0x180, R2 ;  /* 0x0000018005027825 */ /* 0x000fe200078e0002 */
[----:B------:R-:W-:-:S02]  /*dfb0*/  SHF.L.U32 R25, R37, 0x2, RZ ;  /* 0x0000000225197819 */ /* 0x000fc400000006ff */
[----:B------:R-:W-:Y:S02]  /*dfc0*/  SHF.L.U64.HI R27, R35, 0x2, R28 ;  /* 0x00000002231b7819 */ /* 0x000fe4000001021c */
[----:B------:R-:W-:Y:S02]  /*dfd0*/  SHF.L.U64.HI R23, R24, 0x2, R31 ;  /* 0x0000000218177819 */ /* 0x000fe4000001021f */
[----:B-1----:R-:W-:Y:S01]  /*dfe0*/  LEA R21, P1, R33, UR4, 0x2 ;  /* 0x0000000421157c11 */ /* 0x002fe2000f8210ff */
[----:B------:R-:W-:Y:S01]  /*dff0*/  UMOV UR4, URZ ;  /* 0x000000ff00047c82 */ /* 0x000fe20008000000 */
[----:B--2---:R-:W-:Y:S02]  /*e000*/  IADD3 R19, P2, PT, R17, UR6, RZ ;  /* 0x0000000611137c10 */ /* 0x004fe4000ff5e0ff */
[----:B------:R-:W-:Y:S02]  /*e010*/  LEA.HI.X R22, R33, UR5, R26, 0x2, P1 ;  /* 0x0000000521167c11 */ /* 0x000fe400088f141a */
[----:B------:R-:W-:-:S02]  /*e020*/  IADD3 R26, PT, PT, R3, UR4, RZ ;  /* 0x00000004031a7c10 */ /* 0x000fc4000fffe0ff */
[----:B------:R-:W-:Y:S01]  /*e030*/  MOV R33, R2 ;  /* 0x0000000200217202 */ /* 0x000fe20000000f00 */
[----:B------:R-:W-:Y:S01]  /*e040*/  IMAD.WIDE.U32 R2, R36, 0x4, RZ ;  /* 0x0000000424027825 */ /* 0x000fe200078e00ff */
[C---:B------:R-:W-:Y:S02]  /*e050*/  IADD3.X R20, PT, PT, R18.reuse, UR7, RZ, P2, !PT ;  /* 0x0000000712147c10 */ /* 0x040fe400097fe4ff */
[----:B---3--:R-:W-:Y:S02]  /*e060*/  IADD3 R17, P1, PT, R17, UR10, RZ ;  /* 0x0000000a11117c10 */ /* 0x008fe4000ff3e0ff */
[----:B------:R-:W-:Y:S02]  /*e070*/  IADD3 R0, P2, PT, RZ, -R5, RZ ;  /* 0x80000005ff007210 */ /* 0x000fe40007f5e0ff */
[----:B------:R-:W-:Y:S02]  /*e080*/  IADD3.X R18, PT, PT, R18, UR11, RZ, P1, !PT ;  /* 0x0000000b12127c10 */ /* 0x000fe40008ffe4ff */
[----:B------:R-:W-:-:S02]  /*e090*/  IADD3 R25, PT, PT, R3, R25, RZ ;  /* 0x0000001903197210 */ /* 0x000fc40007ffe0ff */
[----:B------:R-:W-:-:S07]  /*e0a0*/  IADD3.X R16, PT, PT, RZ, -0x1, RZ, P2, !PT ;  /* 0xffffffffff107810 */ /* 0x000fce00017fe4ff */
.L_x_205:
[-C--:B-1----:R-:W-:Y:S02]  /*e0b0*/  LEA R6, P1, R35, R21.reuse, 0x2 ;  /* 0x0000001523067211 */ /* 0x082fe400078210ff */
        /* <DEDUP_REMOVED lines=28> */
.L_x_204:
[----:B------:R-:W-:Y:S05]  /*e280*/  BSYNC.RECONVERGENT B0 ;  /* 0x0000000000007941 */ /* 0x000fea0003800200 */
.L_x_203:
[----:B------:R-:W-:Y:S05]  /*e290*/  @!P0 EXIT ;  /* 0x000000000000894d */ /* 0x000fea0003800000 */
[----:B------:R-:W-:Y:S01]  /*e2a0*/  SHF.L.U64.HI R29, R36, 0x2, R37 ;  /* 0x00000002241d7819 */ /* 0x000fe20000010225 */
[----:B------:R-:W2:Y:S01]  /*e2b0*/  LDCU.64 UR4, c[0x0][0x3d8] ;  /* 0x00007b00ff0477ac */ /* 0x000ea20008000a00 */
[----:B------:R-:W-:Y:S02]  /*e2c0*/  SHF.L.U64.HI R39, R24, 0x2, R31 ;  /* 0x0000000218277819 */ /* 0x000fe4000001021f */
[----:B------:R-:W-:Y:S01]  /*e2d0*/  SHF.L.U32 R27, R36, 0x2, RZ ;  /* 0x00000002241b7819 */ /* 0x000fe200000006ff */
[----:B------:R-:W3:Y:S01]  /*e2e0*/  LDCU.64 UR6, c[0x0][0x388] ;  /* 0x00007100ff0677ac */ /* 0x000ee20008000a00 */
[----:B------:R-:W-:Y:S02]  /*e2f0*/  SHF.L.U32 R41, R24, 0x2, RZ ;  /* 0x0000000218297819 */ /* 0x000fe400000006ff */
[C---:B------:R-:W-:Y:S01]  /*e300*/  SHF.L.U64.HI R31, R35.reuse, 0x2, R28 ;  /* 0x00000002231f7819 */ /* 0x040fe2000001021c */
[----:B------:R-:W4:Y:S01]  /*e310*/  LDCU.64 UR10, c[0x0][0x390] ;  /* 0x00007200ff0a77ac */ /* 0x000f220008000a00 */
[----:B------:R-:W-:-:S07]  /*e320*/  SHF.L.U32 R37, R35, 0x2, RZ ;  /* 0x0000000223257819 */ /* 0x000fce00000006ff */
.L_x_206:
[C---:B01----:R-:W-:Y:S02]  /*e330*/  SHF.L.U32 R14, R33.reuse, 0x2, RZ ;  /* 0x00000002210e7819 */ /* 0x043fe400000006ff */
[----:B------:R-:W-:Y:S02]  /*e340*/  SHF.L.U64.HI R0, R33, 0x2, R26 ;  /* 0x0000000221007819 */ /* 0x000fe4000001021a */
[----:B--2---:R-:W-:-:S04]  /*e350*/  IADD3 R2, P0, PT, R14, UR4, RZ ;  /* 0x000000040e027c10 */ /* 0x004fc8000ff1e0ff */
[----:B------:R-:W-:Y:S02]  /*e360*/  IADD3.X R3, PT, PT, R0, UR5, RZ, P0, !PT ;  /* 0x0000000500037c10 */ /* 0x000fe400087fe4ff */
[C---:B------:R-:W-:Y:S02]  /*e370*/  IADD3 R4, P0, PT, R2.reuse, R37, RZ ;  /* 0x0000002502047210 */ /* 0x040fe40007f1e0ff */
[C---:B------:R-:W-:Y:S01]  /*e380*/  IADD3 R8, P1, PT, R2.reuse, R41, RZ ;  /* 0x0000002902087210 */ /* 0x040fe20007f3e0ff */
[----:B------:R0:W2:Y:S01]  /*e390*/  LDG.E R16, desc[UR8][R2.64] ;  /* 0x0000000802107981 */ /* 0x0000a2000c1e1900 */
[C---:B------:R-:W-:Y:S02]  /*e3a0*/  IADD3.X R5, PT, PT, R3.reuse, R31, RZ, P0, !PT ;  /* 0x0000001f03057210 */ /* 0x040fe400007fe4ff */
[----:B------:R-:W-:Y:S02]  /*e3b0*/  IADD3 R6, P0, PT, R2, R27, RZ ;  /* 0x0000001b02067210 */ /* 0x000fe40007f1e0ff */
[C---:B------:R-:W-:Y:S01]  /*e3c0*/  IADD3.X R9, PT, PT, R3.reuse, R39, RZ, P1, !PT ;  /* 0x0000002703097210 */ /* 0x040fe20000ffe4ff */
[----:B------:R1:W2:Y:S01]  /*e3d0*/  LDG.E R17, desc[UR8][R4.64] ;  /* 0x0000000804117981 */ /* 0x0002a2000c1e1900 */
[----:B------:R-:W-:-:S03]  /*e3e0*/  IADD3.X R7, PT, PT, R3, R29, RZ, P0, !PT ;  /* 0x0000001d03077210 */ /* 0x000fc600007fe4ff */
[----:B------:R-:W5:Y:S04]  /*e3f0*/  LDG.E R19, desc[UR8][R8.64] ;  /* 0x0000000808137981 */ /* 0x000f68000c1e1900 */
[----:B------:R1:W5:Y:S01]  /*e400*/  LDG.E R18, desc[UR8][R6.64] ;  /* 0x0000000806127981 */ /* 0x000362000c1e1900 */
[C---:B------:R-:W-:Y:S02]  /*e410*/  SHF.L.U32 R25, R33.reuse, 0x3, RZ ;  /* 0x0000000321197819 */ /* 0x040fe400000006ff */
[----:B------:R-:W-:Y:S02]  /*e420*/  SHF.L.U64.HI R26, R33, 0x3, R26 ;  /* 0x00000003211a7819 */ /* 0x000fe4000001021a */
[----:B------:R-:W-:Y:S02]  /*e430*/  LOP3.LUT R12, R25, 0xfffffff8, RZ, 0xc0, !PT ;  /* 0xfffffff8190c7812 */ /* 0x000fe400078ec0ff */
[----:B------:R-:W-:-:S02]  /*e440*/  LOP3.LUT R14, R14, 0xfffffffc, RZ, 0xc0, !PT ;  /* 0xfffffffc0e0e7812 */ /* 0x000fc400078ec0ff */
[----:B---3--:R-:W-:Y:S02]  /*e450*/  IADD3 R10, P0, PT, R12, UR6, RZ ;  /* 0x000000060c0a7c10 */ /* 0x008fe4000ff1e0ff */
[----:B0-----:R-:W-:Y:S02]  /*e460*/  LOP3.LUT R2, R26, 0x3, RZ, 0xc0, !PT ;  /* 0x000000031a027812 */ /* 0x001fe400078ec0ff */
[----:B----4-:R-:W-:Y:S02]  /*e470*/  IADD3 R12, P1, PT, R12, UR10, RZ ;  /* 0x0000000a0c0c7c10 */ /* 0x010fe4000ff3e0ff */
        /* <DEDUP_REMOVED lines=11> */
[----:B--2---:R0:W-:Y:S04]  /*e530*/  STG.E.64 desc[UR8][R10.64], R16 ;  /* 0x000000100a007986 */ /* 0x0041e8000c101b08 */
        /* <DEDUP_REMOVED lines=49> */
.L_x_207:
        /* <DEDUP_REMOVED lines=11> */
.L_x_4496:


//--------------------- .text._Z35group_norm_nhwc_bwd_one_pass_kernelI11Bf16IOBf16WLi64ELi48ELi384EEv26Group_norm_nhwc_bwd_params --------------------------
	.section	.text._Z35group_norm_nhwc_bwd_one_pass_kernelI11Bf16IOBf16WLi64ELi48ELi384EEv26Group_norm_nhwc_bwd_params,"ax",@progbits
	.align	128
        .global         _Z35group_norm_nhwc_bwd_one_pass_kernelI11Bf16IOBf16WLi64ELi48ELi384EEv26Group_norm_nhwc_bwd_params
        .type           _Z35group_norm_nhwc_bwd_one_pass_kernelI11Bf16IOBf16WLi64ELi48ELi384EEv26Group_norm_nhwc_bwd_params,@function
        .size           _Z35group_norm_nhwc_bwd_one_pass_kernelI11Bf16IOBf16WLi64ELi48ELi384EEv26Group_norm_nhwc_bwd_params,(.L_x_4497 - _Z35group_norm_nhwc_bwd_one_pass_kernelI11Bf16IOBf16WLi64ELi48ELi384EEv26Group_norm_nhwc_bwd_params)
        .other          _Z35group_norm_nhwc_bwd_one_pass_kernelI11Bf16IOBf16WLi64ELi48ELi384EEv26Group_norm_nhwc_bwd_params,@"STO_CUDA_ENTRY STV_DEFAULT"
_Z35group_norm_nhwc_bwd_one_pass_kernelI11Bf16IOBf16WLi64ELi48ELi384EEv26Group_norm_nhwc_bwd_params:
.text._Z35group_norm_nhwc_bwd_one_pass_kernelI11Bf16IOBf16WLi64ELi48ELi384EEv26Group_norm_nhwc_bwd_params:
        /* <DEDUP_REMOVED lines=25> */
[C---:B------:R-:W-:Y:S02]  /*0190*/  IADD3 R38, PT, PT, R6.reuse, 0x20, RZ ;  /* 0x0000002006267810 */ /* 0x040fe40007ffe0ff */
[----:B------:R-:W-:Y:S02]  /*01a0*/  IADD3 R7, PT, PT, R7, R2, RZ ;  /* 0x0000000207077210 */ /* 0x000fe40007ffe0ff */
[----:B------:R-:W-:Y:S02]  /*01b0*/  IADD3 R37, PT, PT, R6, 0x30, RZ ;  /* 0x0000003006257810 */ /* 0x000fe40007ffe0ff */
[----:B------:R-:W-:-:S04]  /*01c0*/  SHF.L.U32 R7, R7, 0x1, RZ ;  /* 0x0000000107077819 */ /* 0x000fc800000006ff */
[----:B-123--:R-:W-:-:S07]  /*01d0*/  LOP3.LUT R6, R7, 0xffff, RZ, 0xc0, !PT ;  /* 0x0000ffff07067812 */ /* 0x00efce00078ec0ff */
.L_x_239:
[----:B0-----:R-:W0:Y:S01]  /*01e0*/  LDC R12, c[0x0][0x410] ;  /* 0x00010400ff0c7b82 */ /* 0x001e220000000800 */
[----:B------:R-:W-:Y:S01]  /*01f0*/  IABS R13, R35 ;  /* 0x00000023000d7213 */ /* 0x000fe20000000000 */
[----:B------:R-:W1:Y:S01]  /*0200*/  LDCU.128 UR12, c[0x0][0x400] ;  /* 0x00008000ff0c77ac */ /* 0x000e620008000c00 */
[----:B------:R-:W-:Y:S02]  /*0210*/  ISETP.GE.AND P2, PT, R35, RZ, PT ;  /* 0x000000ff2300720c */ /* 0x000fe40003f46270 */
[----:B------:R-:W-:Y:S02]  /*0220*/  CS2R R32, SRZ ;  /* 0x0000000000207805 */ /* 0x000fe4000001ff00 */
[----:B------:R-:W-:Y:S02]  /*0230*/  SHF.R.S32.HI R27, RZ, 0x1f, R37 ;  /* 0x0000001fff1b7819 */ /* 0x000fe40000011425 */
[----:B------:R-:W-:Y:S02]  /*0240*/  MOV R34, RZ ;  /* 0x000000ff00227202 */ /* 0x000fe40000000f00 */
[----:B0-----:R-:W-:-:S04]  /*0250*/  IABS R10, R12 ;  /* 0x0000000c000a7213 */ /* 0x001fc80000000000 */
[----:B------:R-:W0:Y:S08]  /*0260*/  I2F.RP R7, R10 ;  /* 0x0000000a00077306 */ /* 0x000e300000209400 */
[----:B0-----:R-:W0:Y:S02]  /*0270*/  MUFU.RCP R7, R7 ;  /* 0x0000000700077308 */ /* 0x001e240000001000 */
[----:B0-----:R-:W-:-:S06]  /*0280*/  IADD3 R8, PT, PT, R7, 0xffffffe, RZ ;  /* 0x0ffffffe07087810 */ /* 0x001fcc0007ffe0ff */
[----:B------:R0:W2:Y:S02]  /*0290*/  F2I.FTZ.U32.TRUNC.NTZ R9, R8 ;  /* 0x0000000800097305 */ /* 0x0000a4000021f000 */
[----:B0-----:R-:W-:Y:S02]  /*02a0*/  MOV R8, RZ ;  /* 0x000000ff00087202 */ /* 0x001fe40000000f00 */
[----:B--2---:R-:W-:-:S05]  /*02b0*/  IADD3 R11, PT, PT, RZ, -R9, RZ ;  /* 0x80000009ff0b7210 */ /* 0x004fca0007ffe0ff */
[----:B------:R-:W-:-:S04]  /*02c0*/  IMAD R11, R11, R10, RZ ;  /* 0x0000000a0b0b7224 */ /* 0x000fc800078e02ff */
[----:B------:R-:W-:Y:S01]  /*02d0*/  IMAD.HI.U32 R9, R9, R11, R8 ;  /* 0x0000000b09097227 */ /* 0x000fe200078e0008 */
[----:B------:R-:W-:Y:S02]  /*02e0*/  MOV R11, R13 ;  /* 0x0000000d000b7202 */ /* 0x000fe40000000f00 */
[----:B------:R-:W0:Y:S01]  /*02f0*/  LDC R13, c[0x0][0x41c] ;  /* 0x00010700ff0d7b82 */ /* 0x000e220000000800 */
[----:B------:R-:W-:Y:S02]  /*0300*/  LOP3.LUT R8, R2, 0xffff, RZ, 0xc0, !PT ;  /* 0x0000ffff02087812 */ /* 0x000fe400078ec0ff */
[----:B------:R-:W-:-:S04]  /*0310*/  IMAD.HI.U32 R9, R9, R11, RZ ;  /* 0x0000000b09097227 */ /* 0x000fc800078e00ff */
[----:B------:R-:W-:Y:S01]  /*0320*/  IMAD R8, R8, 0xaab, RZ ;  /* 0x00000aab08087824 */ /* 0x000fe200078e02ff */
[----:B------:R-:W-:-:S04]  /*0330*/  IADD3 R7, PT, PT, -R9, RZ, RZ ;  /* 0x000000ff09077210 */ /* 0x000fc80007ffe1ff */
[----:B------:R-:W-:Y:S01]  /*0340*/  SHF.R.U32.HI R14, RZ, 0x10, R8 ;  /* 0x00000010ff0e7819 */ /* 0x000fe20000011608 */
[----:B------:R-:W-:Y:S01]  /*0350*/  IMAD R7, R10, R7, R11 ;  /* 0x000000070a077224 */ /* 0x000fe200078e020b */
[----:B------:R-:W-:-:S04]  /*0360*/  LOP3.LUT R11, R35, R12, RZ, 0x3c, !PT ;  /* 0x0000000c230b7212 */ /* 0x000fc800078e3cff */
[----:B------:R-:W-:Y:S02]  /*0370*/  ISETP.GT.U32.AND P4, PT, R10, R7, PT ;  /* 0x000000070a00720c */ /* 0x000fe40003f84070 */
[----:B------:R-:W-:Y:S01]  /*0380*/  ISETP.GE.AND P3, PT, R11, RZ, PT ;  /* 0x000000ff0b00720c */ /* 0x000fe20003f66270 */
[----:B0-----:R-:W-:-:S05]  /*0390*/  IMAD R19, R13, UR10, R14 ;  /* 0x0000000a0d137c24 */ /* 0x001fca000f8e020e */
[----:B-1----:R-:W-:-:S05]  /*03a0*/  ISETP.GE.U32.AND P1, PT, R19, UR12, PT ;  /* 0x0000000c13007c0c */ /* 0x002fca000bf26070 */
[-C--:B------:R-:W-:Y:S02]  /*03b0*/  @!P4 IADD3 R7, PT, PT, R7, -R10.reuse, RZ ;  /* 0x8000000a0707c210 */ /* 0x080fe40007ffe0ff */
[----:B------:R-:W-:Y:S02]  /*03c0*/  SHF.R.S32.HI R15, RZ, 0x1f, R19 ;  /* 0x0000001fff0f7819 */ /* 0x000fe40000011413 */
[CC--:B------:R-:W-:Y:S02]  /*03d0*/  ISETP.GE.U32.AND P0, PT, R7.reuse, R10.reuse, PT ;  /* 0x0000000a0700720c */ /* 0x0c0fe40003f06070 */
[----:B------:R-:W-:Y:S02]  /*03e0*/  ISETP.GT.U32.AND P5, PT, R10, R7, PT ;  /* 0x000000070a00720c */ /* 0x000fe40003fa4070 */
[----:B------:R-:W-:Y:S02]  /*03f0*/  IADD3 R8, PT, PT, R7, -R10, RZ ;  /* 0x8000000a07087210 */ /* 0x000fe40007ffe0ff */
[----:B------:R-:W-:-:S02]  /*0400*/  ISETP.GE.AND.EX P1, PT, R15, UR13, PT, P1 ;  /* 0x0000000d0f007c0c */ /* 0x000fc4000bf26310 */
[----:B------:R-:W-:Y:S02]  /*0410*/  @!P4 IADD3 R9, PT, PT, R9, 0x1, RZ ;  /* 0x000000010909c810 */ /* 0x000fe40007ffe0ff */
[----:B------:R-:W-:Y:S02]  /*0420*/  SEL R7, R8, R7, !P5 ;  /* 0x0000000708077207 */ /* 0x000fe40006800000 */
[----:B------:R-:W-:Y:S02]  /*0430*/  ISETP.NE.AND P4, PT, R12, RZ, PT ;  /* 0x000000ff0c00720c */ /* 0x000fe40003f85270 */
[----:B------:R-:W-:Y:S02]  /*0440*/  @P0 IADD3 R9, PT, PT, R9, 0x1, RZ ;  /* 0x0000000109090810 */ /* 0x000fe40007ffe0ff */
[----:B------:R-:W-:Y:S02]  /*0450*/  LOP3.LUT R10, RZ, R12, RZ, 0x33, !PT ;  /* 0x0000000cff0a7212 */ /* 0x000fe400078e33ff */
[----:B------:R-:W-:-:S02]  /*0460*/  @!P2 IADD3 R7, PT, PT, -R7, RZ, RZ ;  /* 0x000000ff0707a210 */ /* 0x000fc40007ffe1ff */
[----:B------:R-:W-:Y:S02]  /*0470*/  MOV R11, R9 ;  /* 0x00000009000b7202 */ /* 0x000fe40000000f00 */
[C---:B------:R-:W-:Y:S01]  /*0480*/  SEL R47, R10.reuse, R7, !P4 ;  /* 0x000000070a2f7207 */ /* 0x040fe20006000000 */
[----:B------:R-:W0:Y:S01]  /*0490*/  @!P1 LDC.64 R8, c[0x0][0x3f8] ;  /* 0x0000fe00ff089b82 */ /* 0x000e220000000a00 */
[----:B------:R-:W-:Y:S02]  /*04a0*/  @!P3 IADD3 R11, PT, PT, -R11, RZ, RZ ;  /* 0x000000ff0b0bb210 */ /* 0x000fe40007ffe1ff */
[----:B------:R-:W-:Y:S01]  /*04b0*/  IADD3 R20, PT, PT, R19, 0x10, RZ ;  /* 0x0000001013147810 */ /* 0x000fe20007ffe0ff */
[----:B------:R-:W-:Y:S01]  /*04c0*/  IMAD R13, R47, 0x30, RZ ;  /* 0x000000302f0d7824 */ /* 0x000fe200078e02ff */
[----:B------:R-:W-:Y:S02]  /*04d0*/  SEL R7, R10, R11, !P4 ;  /* 0x0000000b0a077207 */ /* 0x000fe40006000000 */
[----:B------:R-:W-:Y:S01]  /*04e0*/  ISETP.GE.U32.AND P2, PT, R20, UR12, PT ;  /* 0x0000000c14007c0c */ /* 0x000fe2000bf46070 */
[----:B------:R-:W1:Y:S01]  /*04f0*/  @!P1 LDC.64 R10, c[0x0][0x398] ;  /* 0x0000e600ff0a9b82 */ /* 0x000e620000000a00 */
[----:B------:R-:W-:-:S02]  /*0500*/  IADD3 R50, P0, PT, R13, R6, RZ ;  /* 0x000000060d327210 */ /* 0x000fc40007f1e0ff */
[----:B------:R-:W-:Y:S02]  /*0510*/  SHF.R.S32.HI R21, RZ, 0x1f, R20 ;  /* 0x0000001fff157819 */ /* 0x000fe40000011414 */
[----:B------:R-:W-:Y:S02]  /*0520*/  SHF.R.S32.HI R6, RZ, 0x1f, R7 ;  /* 0x0000001fff067819 */ /* 0x000fe40000011407 */
[----:B------:R-:W-:Y:S02]  /*0530*/  ISETP.GE.AND.EX P2, PT, R21, UR13, PT, P2 ;  /* 0x0000000d15007c0c */ /* 0x000fe4000bf46320 */
[----:B------:R-:W-:Y:S01]  /*0540*/  LEA.HI.X.SX32 R51, R13, RZ, 0x1, P0 ;  /* 0x000000ff0d337211 */ /* 0x000fe200000f0eff */
[----:B------:R-:W-:Y:S01]  /*0550*/  IMAD R6, R6, UR14, RZ ;  /* 0x0000000e06067c24 */ /* 0x000fe2000f8e02ff */
[----:B------:R-:W2:Y:S01]  /*0560*/  @!P1 LDC.64 R12, c[0x0][0x3a0] ;  /* 0x0000e800ff0c9b82 */ /* 0x000ea20000000a00 */
[----:B------:R-:W-:Y:S02]  /*0570*/  ISETP.GE.U32.AND P0, PT, R38, UR12, PT ;  /* 0x0000000c26007c0c */ /* 0x000fe4000bf06070 */
[----:B------:R-:W-:Y:S01]  /*0580*/  IMAD R53, R7, UR15, R6 ;  /* 0x0000000f07357c24 */ /* 0x000fe2000f8e0206 */
[----:B------:R-:W-:Y:S01]  /*0590*/  ISETP.GE.U32.AND P3, PT, R37, UR12, PT ;  /* 0x0000000c25007c0c */ /* 0x000fe2000bf66070 */
[----:B------:R-:W-:-:S03]  /*05a0*/  IMAD.WIDE.U32 R50, R7, UR14, R50 ;  /* 0x0000000e07327c25 */ /* 0x000fc6000f8e0032 */
[----:B------:R-:W-:Y:S01]  /*05b0*/  ISETP.GE.AND.EX P3, PT, R27, UR13, PT, P3 ;  /* 0x0000000d1b007c0c */ /* 0x000fe2000bf66330 */
[----:B0-----:R-:W-:Y:S01]  /*05c0*/  @!P1 IMAD R6, R15, R8, RZ ;  /* 0x000000080f069224 */ /* 0x001fe200078e02ff */
[----:B------:R-:W-:Y:S01]  /*05d0*/  IADD3 R53, PT, PT, R51, R53, RZ ;  /* 0x0000003533357210 */ /* 0x000fe20007ffe0ff */
[----:B------:R-:W0:Y:S01]  /*05e0*/  @!P2 LDC.64 R16, c[0x0][0x3f8] ;  /* 0x0000fe00ff10ab82 */ /* 0x000e220000000a00 */
[-C--:B------:R-:W-:Y:S01]  /*05f0*/  @!P1 MOV R52, R50.reuse ;  /* 0x0000003200349202 */ /* 0x080fe20000000f00 */
[C---:B------:R-:W-:Y:S01]  /*0600*/  @!P1 IMAD R23, R19.reuse, R9, R6 ;  /* 0x0000000913179224 */ /* 0x040fe200078e0206 */
[----:B------:R-:W-:Y:S02]  /*0610*/  SHF.R.S32.HI R15, RZ, 0x1f, R38 ;  /* 0x0000001fff0f7819 */ /* 0x000fe40000011426 */
[----:B------:R-:W-:Y:S01]  /*0620*/  @!P2 MOV R22, R50 ;  /* 0x000000320016a202 */ /* 0x000fe20000000f00 */
[----:B------:R-:W-:Y:S01]  /*0630*/  @!P1 IMAD.WIDE.U32 R6, R19, R8, R52 ;  /* 0x0000000813069225 */ /* 0x000fe200078e0034 */
[----:B------:R-:W-:Y:S01]  /*0640*/  ISETP.GE.AND.EX P0, PT, R15, UR13, PT, P0 ;  /* 0x0000000d0f007c0c */ /* 0x000fe2000bf06300 */
[----:B------:R-:W3:Y:S03]  /*0650*/  LDC.64 R8, c[0x0][0x3b8] ;  /* 0x0000ee00ff087b82 */ /* 0x000ee60000000a00 */
[----:B------:R-:W-:-:S02]  /*0660*/  @!P1 IADD3 R23, PT, PT, R7, R23, RZ ;  /* 0x0000001707179210 */ /* 0x000fc40007ffe0ff */
[C---:B------:R-:W-:Y:S02]  /*0670*/  @!P1 SHF.L.U32 R7, R6.reuse, 0x1, RZ ;  /* 0x0000000106079819 */ /* 0x040fe400000006ff */
[----:B------:R-:W-:Y:S01]  /*0680*/  @!P1 SHF.L.U64.HI R26, R6, 0x1, R23 ;  /* 0x00000001061a9819 */ /* 0x000fe20000010217 */
[----:B------:R-:W5:Y:S01]  /*0690*/  @!P2 LDC.64 R18, c[0x0][0x3a0] ;  /* 0x0000e800ff12ab82 */ /* 0x000f620000000a00 */
[----:B------:R-:W-:Y:S02]  /*06a0*/  @!P2 MOV R23, R53 ;  /* 0x000000350017a202 */ /* 0x000fe40000000f00 */
[C---:B--2---:R-:W-:Y:S02]  /*06b0*/  @!P1 IADD3 R12, P4, PT, R7.reuse, R12, RZ ;  /* 0x0000000c070c9210 */ /* 0x044fe40007f9e0ff */
[----:B-1----:R-:W-:Y:S02]  /*06c0*/  @!P1 IADD3 R10, P5, PT, R7, R10, RZ ;  /* 0x0000000a070a9210 */ /* 0x002fe40007fbe0ff */
[C---:B------:R-:W-:Y:S01]  /*06d0*/  @!P1 IADD3.X R13, PT, PT, R26.reuse, R13, RZ, P4, !PT ;  /* 0x0000000d1a0d9210 */ /* 0x040fe200027fe4ff */
[----:B0-----:R-:W-:Y:S01]  /*06e0*/  @!P2 IMAD R21, R21, R16, RZ ;  /* 0x000000101515a224 */ /* 0x001fe200078e02ff */
[----:B------:R-:W0:Y:S01]  /*06f0*/  @!P0 LDC.64 R6, c[0x0][0x3f8] ;  /* 0x0000fe00ff068b82 */ /* 0x000e220000000a00 */
[----:B------:R-:W-:-:S02]  /*0700*/  @!P1 IADD3.X R11, PT, PT, R26, R11, RZ, P5, !PT ;  /* 0x0000000b1a0b9210 */ /* 0x000fc40002ffe4ff */
[C---:B------:R-:W-:Y:S01]  /*0710*/  @!P2 IMAD R21, R20.reuse, R17, R21 ;  /* 0x000000111415a224 */ /* 0x040fe200078e0215 */
[----:B------:R1:W2:Y:S01]  /*0720*/  @!P1 LDG.E R34, desc[UR8][R12.64] ;  /* 0x000000080c229981 */ /* 0x0002a2000c1e1900 */
[----:B------:R-:W-:-:S03]  /*0730*/  @!P2 IMAD.WIDE.U32 R16, R20, R16, R22 ;  /* 0x000000101410a225 */ /* 0x000fc600078e0016 */
[----:B------:R-:W4:Y:S01]  /*0740*/  @!P2 LDC.64 R24, c[0x0][0x398] ;  /* 0x0000e600ff18ab82 */ /* 0x000f220000000a00 */
[----:B---3--:R-:W-:Y:S01]  /*0750*/  IMAD.WIDE R8, R35, 0x8, R8 ;  /* 0x0000000823087825 */ /* 0x008fe200078e0208 */
[----:B------:R-:W-:Y:S01]  /*0760*/  @!P2 IADD3 R21, PT, PT, R17, R21, RZ ;  /* 0x000000151115a210 */ /* 0x000fe20007ffe0ff */
[----:B------:R3:W2:Y:S01]  /*0770*/  @!P1 LDG.E R33, desc[UR8][R10.64] ;  /* 0x000000080a219981 */ /* 0x0006a2000c1e1900 */
[----:B------:R-:W-:-:S03]  /*0780*/  @!P2 SHF.L.U32 R17, R16, 0x1, RZ ;  /* 0x000000011011a819 */ /* 0x000fc600000006ff */
[----:B------:R-:W2:Y:S01]  /*0790*/  LDG.E.64 R8, desc[UR8][R8.64] ;  /* 0x0000000808087981 */ /* 0x000ea2000c1e1b00 */
[----:B------:R-:W-:Y:S01]  /*07a0*/  @!P2 SHF.L.U64.HI R16, R16, 0x1, R21 ;  /* 0x000000011010a819 */ /* 0x000fe20000010215 */
[----:B------:R-:W4:Y:S01]  /*07b0*/  @!P0 LDC.64 R22, c[0x0][0x3a0] ;  /* 0x0000e800ff168b82 */ /* 0x000f220000000a00 */
[----:B-----5:R-:W-:-:S07]  /*07c0*/  @!P2 IADD3 R18, P4, PT, R17, R18, RZ ;  /* 0x000000121112a210 */ /* 0x020fce0007f9e0ff */
[----:B------:R-:W5:Y:S01]  /*07d0*/  @!P3 LDC.64 R20, c[0x0][0x3f8] ;  /* 0x0000fe00ff14bb82 */ /* 0x000f620000000a00 */
[----:B-1----:R-:W-:Y:S02]  /*07e0*/  PRMT R12, R14, 0x9910, RZ ;  /* 0x000099100e0c7816 */ /* 0x002fe400000000ff */
[----:B------:R-:W-:Y:S02]  /*07f0*/  @!P2 IADD3.X R19, PT, PT, R16, R19, RZ, P4, !PT ;  /* 0x000000131013a210 */ /* 0x000fe400027fe4ff */
[----:B------:R-:W-:Y:S01]  /*0800*/  ISETP.NE.AND P4, PT, RZ, UR11, PT ;  /* 0x0000000bff007c0c */ /* 0x000fe2000bf85270 */
[----:B0-----:R-:W-:Y:S01]  /*0810*/  @!P0 IMAD R15, R15, R6, RZ ;  /* 0x000000060f0f8224 */ /* 0x001fe200078e02ff */
[----:B---3--:R-:W-:Y:S01]  /*0820*/  @!P0 MOV R10, R50 ;  /* 0x00000032000a8202 */ /* 0x008fe20000000f00 */
[----:B------:R-:W-:Y:S01]  /*0830*/  IMAD R12, R12, 0x18, RZ ;  /* 0x000000180c0c7824 */ /* 0x000fe200078e02ff */
[----:B------:R-:W-:Y:S01]  /*0840*/  @!P0 MOV R11, R53 ;  /* 0x00000035000b8202 */ /* 0x000fe20000000f00 */
[C---:B------:R-:W-:Y:S01]  /*0850*/  @!P0 IMAD R29, R38.reuse, R7, R15 ;  /* 0x00000007261d8224 */ /* 0x040fe200078e020f */
[----:B----4-:R-:W-:Y:S01]  /*0860*/  @!P2 IADD3 R24, P1, PT, R17, R24, RZ ;  /* 0x000000181118a210 */ /* 0x010fe20007f3e0ff */
[----:B------:R-:W0:Y:S01]  /*0870*/  @!P0 LDC.64 R14, c[0x0][0x398] ;  /* 0x0000e600ff0e8b82 */ /* 0x000e220000000a00 */
[----:B------:R-:W-:Y:S01]  /*0880*/  IADD3 R31, PT, PT, RZ, -R12, RZ ;  /* 0x8000000cff1f7210 */ /* 0x000fe20007ffe0ff */
[----:B------:R-:W-:Y:S01]  /*0890*/  @!P0 IMAD.WIDE.U32 R6, R38, R6, R10 ;  /* 0x0000000626068225 */ /* 0x000fe200078e000a */
[----:B------:R1:W3:Y:S01]  /*08a0*/  @!P2 LDG.E R32, desc[UR8][R18.64] ;  /* 0x000000081220a981 */ /* 0x0002e2000c1e1900 */
[----:B------:R-:W-:-:S04]  /*08b0*/  @!P2 IADD3.X R25, PT, PT, R16, R25, RZ, P1, !PT ;  /* 0x000000191019a210 */ /* 0x000fc80000ffe4ff */
[----:B------:R-:W4:Y:S01]  /*08c0*/  @!P3 LDC.64 R10, c[0x0][0x3a0] ;  /* 0x0000e800ff0abb82 */ /* 0x000f220000000a00 */
[----:B------:R-:W-:-:S07]  /*08d0*/  @!P0 IADD3 R7, PT, PT, R7, R29, RZ ;  /* 0x0000001d07078210 */ /* 0x000fce0007ffe0ff */
[----:B------:R-:W4:Y:S01]  /*08e0*/  @!P3 LDC.64 R12, c[0x0][0x398] ;  /* 0x0000e600ff0cbb82 */ /* 0x000f220000000a00 */
[----:B-----5:R-:W-:Y:S01]  /*08f0*/  @!P3 IMAD R28, R27, R20, RZ ;  /* 0x000000141b1cb224 */ /* 0x020fe200078e02ff */
[----:B------:R-:W-:-:S06]  /*0900*/  PRMT R31, R31, 0x7710, RZ ;  /* 0x000077101f1f7816 */ /* 0x000fcc00000000ff */
[----:B------:R-:W5:Y:S01]  /*0910*/  @P4 LDC.64 R16, c[0x0][0x3b0] ;  /* 0x0000ec00ff104b82 */ /* 0x000f620000000a00 */
[C---:B------:R-:W-:Y:S01]  /*0920*/  @!P0 SHF.L.U32 R27, R6.reuse, 0x1, RZ ;  /* 0x00000001061b8819 */ /* 0x040fe200000006ff */
[----:B------:R-:W-:Y:S01]  /*0930*/  @!P3 IMAD R29, R37, R21, R28 ;  /* 0x00000015251db224 */ /* 0x000fe200078e021c */
[----:B------:R-:W-:-:S05]  /*0940*/  @!P0 SHF.L.U64.HI R26, R6, 0x1, R7 ;  /* 0x00000001061a8819 */ /* 0x000fca0000010207 */
[----:B-1----:R-:W1:Y:S01]  /*0950*/  LDC.64 R18, c[0x0][0x3a8] ;  /* 0x0000ea00ff127b82 */ /* 0x002e620000000a00 */
[----:B------:R-:W-:Y:S02]  /*0960*/  @!P3 MOV R6, R50 ;  /* 0x000000320006b202 */ /* 0x000fe40000000f00 */
[----:B------:R-:W-:Y:S02]  /*0970*/  @!P3 MOV R7, R53 ;  /* 0x000000350007b202 */ /* 0x000fe40000000f00 */
[----:B------:R-:W-:Y:S02]  /*0980*/  IADD3 R28, PT, PT, R31, R2, RZ ;  /* 0x000000021f1c7210 */ /* 0x000fe40007ffe0ff */
[----:B------:R-:W-:Y:S01]  /*0990*/  CS2R R30, SRZ ;  /* 0x00000000001e7805 */ /* 0x000fe2000001ff00 */
[----:B------:R-:W-:Y:S01]  /*09a0*/  @!P3 IMAD.WIDE.U32 R20, R37, R20, R6 ;  /* 0x000000142514b225 */ /* 0x000fe200078e0006 */
[----:B------:R-:W-:Y:S02]  /*09b0*/  SHF.L.U32 R28, R28, 0x1, RZ ;  /* 0x000000011c1c7819 */ /* 0x000fe400000006ff */
[----:B------:R-:W-:-:S02]  /*09c0*/  @!P0 IADD3 R22, P1, PT, R27, R22, RZ ;  /* 0x000000161b168210 */ /* 0x000fc40007f3e0ff */
[----:B------:R-:W3:Y:S01]  /*09d0*/  @!P2 LDG.E R31, desc[UR8][R24.64] ;  /* 0x00000008181fa981 */ /* 0x000ee2000c1e1900 */
[----:B------:R-:W-:Y:S02]  /*09e0*/  LOP3.LUT R6, R28, 0xffff, RZ, 0xc0, !PT ;  /* 0x0000ffff1c067812 */ /* 0x000fe400078ec0ff */
[----:B------:R-:W-:Y:S02]  /*09f0*/  @!P3 IADD3 R21, PT, PT, R21, R29, RZ ;  /* 0x0000001d1515b210 */ /* 0x000fe40007ffe0ff */
[----:B------:R-:W-:Y:S02]  /*0a00*/  @!P3 SHF.L.U32 R7, R20, 0x1, RZ ;  /* 0x000000011407b819 */ /* 0x000fe400000006ff */
[----:B------:R-:W-:Y:S02]  /*0a10*/  @!P0 IADD3.X R23, PT, PT, R26, R23, RZ, P1, !PT ;  /* 0x000000171a178210 */ /* 0x000fe40000ffe4ff */
[----:B0-----:R-:W-:Y:S01]  /*0a20*/  @!P0 IADD3 R14, P1, PT, R27, R14, RZ ;  /* 0x0000000e1b0e8210 */ /* 0x001fe20007f3e0ff */
[----:B------:R-:W-:Y:S01]  /*0a30*/  IMAD R27, R47, 0x30, R6 ;  /* 0x000000302f1b7824 */ /* 0x000fe200078e0206 */
[----:B------:R-:W-:-:S02]  /*0a40*/  @!P3 SHF.L.U64.HI R20, R20, 0x1, R21 ;  /* 0x000000011414b819 */ /* 0x000fc40000010215 */
[----:B------:R-:W-:Y:S02]  /*0a50*/  CS2R R28, SRZ ;  /* 0x00000000001c7805 */ /* 0x000fe4000001ff00 */
[C---:B----4-:R-:W-:Y:S02]  /*0a60*/  @!P3 IADD3 R10, P2, PT, R7.reuse, R10, RZ ;  /* 0x0000000a070ab210 */ /* 0x050fe40007f5e0ff */
[----:B------:R-:W-:Y:S01]  /*0a70*/  @!P3 IADD3 R12, P5, PT, R7, R12, RZ ;  /* 0x0000000c070cb210 */ /* 0x000fe20007fbe0ff */
[C---:B-----5:R-:W-:Y:S01]  /*0a80*/  @P4 IMAD.WIDE R16, R27.reuse, 0x2, R16 ;  /* 0x000000021b104825 */ /* 0x060fe200078e0210 */
[----:B------:R-:W-:Y:S01]  /*0a90*/  MOV R7, RZ ;  /* 0x000000ff00077202 */ /* 0x000fe20000000f00 */
[----:B------:R-:W4:Y:S01]  /*0aa0*/  @!P0 LDG.E R30, desc[UR8][R22.64] ;  /* 0x00000008161e8981 */ /* 0x000f22000c1e1900 */
[----:B------:R-:W-:Y:S01]  /*0ab0*/  @!P0 IADD3.X R15, PT, PT, R26, R15, RZ, P1, !PT ;  /* 0x0000000f1a0f8210 */ /* 0x000fe20000ffe4ff */
[----:B-1----:R-:W-:Y:S01]  /*0ac0*/  IMAD.WIDE R18, R27, 0x2, R18 ;  /* 0x000000021b127825 */ /* 0x002fe200078e0212 */
[C---:B------:R-:W-:Y:S01]  /*0ad0*/  @!P3 IADD3.X R11, PT, PT, R20.reuse, R11, RZ, P2, !PT ;  /* 0x0000000b140bb210 */ /* 0x040fe200017fe4ff */
[----:B------:R-:W5:Y:S01]  /*0ae0*/  @P4 LDG.E.U16 R21, desc[UR8][R16.64+0x2] ;  /* 0x0000020810154981 */ /* 0x000f62000c1e1500 */
[----:B------:R-:W-:-:S03]  /*0af0*/  @!P3 IADD3.X R13, PT, PT, R20, R13, RZ, P5, !PT ;  /* 0x0000000d140db210 */ /* 0x000fc60002ffe4ff */
[----:B------:R-:W5:Y:S04]  /*0b00*/  LDG.E.U16 R39, desc[UR8][R18.64] ;  /* 0x0000000812277981 */ /* 0x000f68000c1e1500 */
[----:B------:R0:W5:Y:S04]  /*0b10*/  @P4 LDG.E.U16 R22, desc[UR8][R16.64] ;  /* 0x0000000810164981 */ /* 0x000168000c1e1500 */
[----:B------:R-:W5:Y:S04]  /*0b20*/  LDG.E.U16 R20, desc[UR8][R18.64+0x2] ;  /* 0x0000020812147981 */ /* 0x000f68000c1e1500 */
[----:B------:R-:W5:Y:S04]  /*0b30*/  @!P0 LDG.E R29, desc[UR8][R14.64] ;  /* 0x000000080e1d8981 */ /* 0x000f68000c1e1900 */
[----:B------:R1:W5:Y:S04]  /*0b40*/  @!P3 LDG.E R28, desc[UR8][R10.64] ;  /* 0x000000080a1cb981 */ /* 0x000368000c1e1900 */
[----:B------:R4:W5:Y:S01]  /*0b50*/  @!P3 LDG.E R7, desc[UR8][R12.64] ;  /* 0x000000080c07b981 */ /* 0x000962000c1e1900 */
[----:B------:R-:W-:Y:S01]  /*0b60*/  MOV R46, 0x3f800000 ;  /* 0x3f800000002e7802 */ /* 0x000fe20000000f00 */
[----:B------:R-:W-:Y:S01]  /*0b70*/  UISETP.NE.AND UP0, UPT, UR11, URZ, UPT ;  /* 0x000000ff0b00728c */ /* 0x000fe2000bf05270 */
[----:B------:R-:W-:Y:S01]  /*0b80*/  CS2R R40, SRZ ;  /* 0x0000000000287805 */ /* 0x000fe2000001ff00 */
[----:B--2---:R-:W-:-:S05]  /*0b90*/  FFMA.FTZ R9, -R8, R8, R9 ;  /* 0x0000000808097223 */ /* 0x004fca0000010109 */
[----:B------:R-:W-:-:S13]  /*0ba0*/  FSETP.GTU.FTZ.AND P1, PT, R9, RZ, PT ;  /* 0x000000ff0900720b */ /* 0x000fda0003f3c000 */
[----:B0-----:R-:W0:Y:S01]  /*0bb0*/  @P1 LDC R16, c[0x0][0x3c0] ;  /* 0x0000f000ff101b82 */ /* 0x001e220000000800 */
[----:B-1----:R-:W-:Y:S02]  /*0bc0*/  PRMT R10, R34, 0x7632, R10 ;  /* 0x00007632220a7816 */ /* 0x002fe4000000000a */
[----:B------:R-:W-:Y:S02]  /*0bd0*/  PRMT R45, R33, 0x7632, R45 ;  /* 0x00007632212d7816 */ /* 0x000fe4000000002d */
[----:B---3--:R-:W-:Y:S01]  /*0be0*/  PRMT R14, R32, 0x7632, R14 ;  /* 0x00007632200e7816 */ /* 0x008fe2000000000e */
[----:B0-----:R-:W-:-:S04]  /*0bf0*/  @P1 FADD.FTZ R16, R9, R16 ;  /* 0x0000001009101221 */ /* 0x001fc80000010000 */
[----:B------:R0:W1:Y:S01]  /*0c00*/  @P1 MUFU.RSQ R46, R16 ;  /* 0x00000010002e1308 */ /* 0x0000620000001400 */
[----:B------:R-:W-:Y:S02]  /*0c10*/  PRMT R44, R31, 0x7632, R44 ;  /* 0x000076321f2c7816 */ /* 0x000fe4000000002c */
[----:B----4-:R-:W-:Y:S02]  /*0c20*/  PRMT R13, R30, 0x7632, R13 ;  /* 0x000076321e0d7816 */ /* 0x010fe4000000000d */
[----:B-----5:R-:W-:Y:S02]  /*0c30*/  @P4 SHF.L.U32 R40, R21, 0x10, RZ ;  /* 0x0000001015284819 */ /* 0x020fe400000006ff */
[----:B------:R-:W-:Y:S02]  /*0c40*/  SHF.L.U32 R39, R39, 0x10, RZ ;  /* 0x0000001027277819 */ /* 0x000fe400000006ff */
[----:B------:R-:W-:Y:S02]  /*0c50*/  @P4 SHF.L.U32 R41, R22, 0x10, RZ ;  /* 0x0000001016294819 */ /* 0x000fe400000006ff */
[----:B------:R-:W-:-:S02]  /*0c60*/  SHF.L.U32 R9, R20, 0x10, RZ ;  /* 0x0000001014097819 */ /* 0x000fc400000006ff */
[----:B------:R-:W-:Y:S02]  /*0c70*/  PRMT R43, R29, 0x7632, R43 ;  /* 0x000076321d2b7816 */ /* 0x000fe4000000002b */
        /* <DEDUP_REMOVED lines=8> */
[----:B------:R-:W-:Y:S01]  /*0d00*/  FMUL.FTZ R16, R39, R12 ;  /* 0x0000000c27107220 */ /* 0x000fe20000410000 */
[----:B------:R-:W-:Y:S01]  /*0d10*/  SHF.L.U32 R21, R32, 0x10, RZ ;  /* 0x0000001020157819 */ /* 0x000fe200000006ff */
[C---:B------:R-:W-:Y:S01]  /*0d20*/  FADD.FTZ R15, -R8.reuse, R15 ;  /* 0x0000000f080f7221 */ /* 0x040fe20000010100 */
[----:B------:R-:W-:Y:S01]  /*0d30*/  FMUL.FTZ R11, R11, R46 ;  /* 0x0000002e0b0b7220 */ /* 0x000fe20000410000 */
[----:B------:R-:W-:Y:S01]  /*0d40*/  FMUL.FTZ R18, R9, R10 ;  /* 0x0000000a09127220 */ /* 0x000fe20000410000 */
[----:B------:R-:W-:Y:S01]  /*0d50*/  FADD.FTZ R19, RZ, R16 ;  /* 0x00000010ff137221 */ /* 0x000fe20000010000 */
[----:B------:R-:W-:Y:S01]  /*0d60*/  FMUL.FTZ R15, R15, R46 ;  /* 0x0000002e0f0f7220 */ /* 0x000fe20000410000 */
[----:B------:R-:W-:Y:S01]  /*0d70*/  FFMA.FTZ R20, R11, R16, RZ ;  /* 0x000000100b147223 */ /* 0x000fe200000100ff */
[----:B------:R-:W-:Y:S01]  /*0d80*/  FADD.FTZ R21, -R8, R21 ;  /* 0x0000001508157221 */ /* 0x000fe20000010100 */
[----:B------:R-:W-:Y:S01]  /*0d90*/  FADD.FTZ R16, R18, R19 ;  /* 0x0000001312107221 */ /* 0x000fe20000010000 */
[----:B------:R-:W-:Y:S01]  /*0da0*/  SHF.L.U32 R19, R14, 0x10, RZ ;  /* 0x000000100e137819 */ /* 0x000fe200000006ff */
[----:B------:R-:W-:Y:S01]  /*0db0*/  FFMA.FTZ R18, R15, R18, R20 ;  /* 0x000000120f127223 */ /* 0x000fe20000010014 */
[----:B------:R-:W-:Y:S01]  /*0dc0*/  SHF.L.U32 R20, R31, 0x10, RZ ;  /* 0x000000101f147819 */ /* 0x000fe200000006ff */
[----:B------:R-:W-:Y:S01]  /*0dd0*/  FFMA.FTZ R25, R12, R11, RZ ;  /* 0x0000000b0c197223 */ /* 0x000fe200000100ff */
[----:B------:R-:W-:Y:S01]  /*0de0*/  FMUL.FTZ R23, R21, R46 ;  /* 0x0000002e15177220 */ /* 0x000fe20000410000 */
[----:B------:R-:W-:Y:S01]  /*0df0*/  FADD.FTZ R19, -R8, R19 ;  /* 0x0000001308137221 */ /* 0x000fe20000010100 */
[----:B------:R-:W-:Y:S01]  /*0e00*/  FADD.FTZ R11, RZ, R12 ;  /* 0x0000000cff0b7221 */ /* 0x000fe20000010000 */
[----:B------:R-:W-:Y:S01]  /*0e10*/  FMUL.FTZ R27, R39, R20 ;  /* 0x00000014271b7220 */ /* 0x000fe20000410000 */
[----:B------:R-:W-:Y:S01]  /*0e20*/  SHF.L.U32 R14, R44, 0x10, RZ ;  /* 0x000000102c0e7819 */ /* 0x000fe200000006ff */
        /* <DEDUP_REMOVED lines=19> */
[----:B------:R-:W-:Y:S01]  /*0f60*/  FADD.FTZ R11, R20, R11 ;  /* 0x0000000b140b7221 */ /* 0x000fe20000010000 */
[----:B------:R-:W-:Y:S01]  /*0f70*/  FADD.FTZ R20, R49, R16 ;  /* 0x0000001031147221 */ /* 0x000fe20000010000 */
[----:B------:R-:W-:Y:S01]  /*0f80*/  FFMA.FTZ R25, R23, R16, R18 ;  /* 0x0000001017197223 */ /* 0x000fe20000010012 */
[----:B------:R-:W-:Y:S01]  /*0f90*/  FMUL.FTZ R21, R9, R14 ;  /* 0x0000000e09157220 */ /* 0x000fe20000410000 */
[-C--:B------:R-:W-:Y:S01]  /*0fa0*/  FMUL.FTZ R16, R13, R46.reuse ;  /* 0x0000002e0d107220 */ /* 0x080fe20000410000 */
[----:B------:R-:W-:Y:S01]  /*0fb0*/  SHF.L.U32 R27, R28, 0x10, RZ ;  /* 0x000000101c1b7819 */ /* 0x000fe200000006ff */
[----:B------:R-:W-:Y:S01]  /*0fc0*/  FFMA.FTZ R12, R19, R23, R12 ;  /* 0x00000017130c7223 */ /* 0x000fe2000001000c */
[----:B------:R-:W-:Y:S01]  /*0fd0*/  SHF.L.U32 R13, R7, 0x10, RZ ;  /* 0x00000010070d7819 */ /* 0x000fe200000006ff */
[----:B------:R-:W-:Y:S01]  /*0fe0*/  FADD.FTZ R20, R21, R20 ;  /* 0x0000001415147221 */ /* 0x000fe20000010000 */
[----:B------:R-:W-:Y:S01]  /*0ff0*/  FFMA.FTZ R24, R16, R21, R25 ;  /* 0x0000001510187223 */ /* 0x000fe20000010019 */
[----:B------:R-:W-:Y:S01]  /*1000*/  SHF.L.U32 R21, R17, 0x10, RZ ;  /* 0x0000001011157819 */ /* 0x000fe200000006ff */
[----:B------:R-:W-:Y:S01]  /*1010*/  FADD.FTZ R27, -R8, R27 ;  /* 0x0000001b081b7221 */ /* 0x000fe20000010100 */
[----:B------:R-:W-:Y:S01]  /*1020*/  SHF.L.U32 R18, R42, 0x10, RZ ;  /* 0x000000102a127819 */ /* 0x000fe200000006ff */
[----:B------:R-:W-:Y:S01]  /*1030*/  FMUL.FTZ R23, R39, R13 ;  /* 0x0000000d27177220 */ /* 0x000fe20000410000 */
[----:B------:R-:W-:Y:S01]  /*1040*/  FADD.FTZ R22, R11, R19 ;  /* 0x000000130b167221 */ /* 0x000fe20000010000 */
[----:B------:R-:W-:Y:S01]  /*1050*/  FADD.FTZ R21, -R8, R21 ;  /* 0x0000001508157221 */ /* 0x000fe20000010100 */
[----:B------:R-:W-:Y:S01]  /*1060*/  FMUL.FTZ R17, R27, R46 ;  /* 0x0000002e1b117220 */ /* 0x000fe20000410000 */
[----:B------:R-:W-:Y:S01]  /*1070*/  FADD.FTZ R26, R20, R23 ;  /* 0x00000017141a7221 */ /* 0x000fe20000010000 */
[----:B------:R-:W-:Y:S01]  /*1080*/  FMUL.FTZ R11, R9, R18 ;  /* 0x00000012090b7220 */ /* 0x000fe20000410000 */
[----:B------:R-:W-:Y:S01]  /*1090*/  FMUL.FTZ R20, R21, R46 ;  /* 0x0000002e15147220 */ /* 0x000fe20000410000 */
[----:B------:R-:W-:Y:S01]  /*10a0*/  FFMA.FTZ R23, R17, R23, R24 ;  /* 0x0000001711177223 */ /* 0x000fe20000010018 */
        /* <DEDUP_REMOVED lines=9> */
.L_x_209:
[----:B------:R-:W-:Y:S02]  /*1140*/  SHF.L.U32 R11, R34, 0x10, RZ ;  /* 0x00000010220b7819 */ /* 0x000fe400000006ff */
[----:B------:R-:W-:Y:S02]  /*1150*/  SHF.L.U32 R15, R14, 0x10, RZ ;  /* 0x000000100e0f7819 */ /* 0x000fe400000006ff */
[----:B------:R-:W-:Y:S01]  /*1160*/  SHF.L.U32 R23, R32, 0x10, RZ ;  /* 0x0000001020177819 */ /* 0x000fe200000006ff */
[----:B------:R-:W-:Y:S01]  /*1170*/  FADD.FTZ R11, -R8, R11 ;  /* 0x0000000b080b7221 */ /* 0x000fe20000010100 */
[----:B------:R-:W-:Y:S01]  /*1180*/  SHF.L.U32 R25, R30, 0x10, RZ ;  /* 0x000000101e197819 */ /* 0x000fe200000006ff */
[----:B------:R-:W-:Y:S01]  /*1190*/  FADD.FTZ R15, -R8, R15 ;  /* 0x0000000f080f7221 */ /* 0x000fe20000010100 */
[----:B------:R-:W-:Y:S01]  /*11a0*/  SHF.L.U32 R17, R17, 0x10, RZ ;  /* 0x0000001011117819 */ /* 0x000fe200000006ff */
[-C--:B------:R-:W-:Y:S01]  /*11b0*/  FMUL.FTZ R12, R11, R46.reuse ;  /* 0x0000002e0b0c7220 */ /* 0x080fe20000410000 */
[----:B------:R-:W-:Y:S01]  /*11c0*/  SHF.L.U32 R11, R10, 0x10, RZ ;  /* 0x000000100a0b7819 */ /* 0x000fe200000006ff */
[----:B------:R-:W-:Y:S01]  /*11d0*/  FMUL.FTZ R15, R15, R46 ;  /* 0x0000002e0f0f7220 */ /* 0x000fe20000410000 */
[C---:B------:R-:W-:Y:S01]  /*11e0*/  FADD.FTZ R27, -R8.reuse, R25 ;  /* 0x00000019081b7221 */ /* 0x040fe20000010100 */
[----:B------:R-:W-:Y:S01]  /*11f0*/  FFMA.FTZ R13, R39, R12, R41 ;  /* 0x0000000c270d7223 */ /* 0x000fe20000010029 */
[----:B------:R-:W-:Y:S01]  /*1200*/  SHF.L.U32 R48, R31, 0x10, RZ ;  /* 0x000000101f307819 */ /* 0x000fe200000006ff */
[C---:B------:R-:W-:Y:S01]  /*1210*/  FADD.FTZ R11, -R8.reuse, R11 ;  /* 0x0000000b080b7221 */ /* 0x040fe20000010100 */
[----:B------:R-:W-:Y:S01]  /*1220*/  FFMA.FTZ R14, R9, R15, R40 ;  /* 0x0000000f090e7223 */ /* 0x000fe20000010028 */
[----:B------:R-:W-:Y:S01]  /*1230*/  FMUL.FTZ R16, R13, -1.4426950216293334961 ;  /* 0xbfb8aa3b0d107820 */ /* 0x000fe20000410000 */
[----:B------:R-:W-:Y:S01]  /*1240*/  FADD.FTZ R17, -R8, R17 ;  /* 0x0000001108117221 */ /* 0x000fe20000010100 */
[----:B------:R-:W-:Y:S01]  /*1250*/  FMUL.FTZ R10, R11, R46 ;  /* 0x0000002e0b0a7220 */ /* 0x000fe20000410000 */
[----:B------:R-:W-:-:S02]  /*1260*/  FMUL.FTZ R21, R14, -1.4426950216293334961 ;  /* 0xbfb8aa3b0e157820 */ /* 0x000fc40000410000 */
[----:B------:R-:W-:Y:S01]  /*1270*/  FMUL.FTZ R17, R17, R46 ;  /* 0x0000002e11117220 */ /* 0x000fe20000410000 */
[----:B------:R-:W0:Y:S01]  /*1280*/  MUFU.EX2 R16, R16 ;  /* 0x0000001000107308 */ /* 0x000e220000000800 */
[----:B------:R-:W-:-:S04]  /*1290*/  FFMA.FTZ R11, R9, R10, R40 ;  /* 0x0000000a090b7223 */ /* 0x000fc80000010028 */
[----:B------:R-:W-:-:S03]  /*12a0*/  FMUL.FTZ R19, R11, -1.4426950216293334961 ;  /* 0xbfb8aa3b0b137820 */ /* 0x000fc60000410000 */
[----:B------:R-:W-:Y:S08]  /*12b0*/  MUFU.EX2 R21, R21 ;  /* 0x0000001500157308 */ /* 0x000ff00000000800 */
[----:B------:R-:W1:Y:S01]  /*12c0*/  MUFU.EX2 R19, R19 ;  /* 0x0000001300137308 */ /* 0x000e620000000800 */
[----:B0-----:R-:W-:-:S07]  /*12d0*/  FADD.FTZ R18, R16, 1 ;  /* 0x3f80000010127421 */ /* 0x001fce0000010000 */
[----:B------:R-:W0:Y:S01]  /*12e0*/  MUFU.RCP R18, R18 ;  /* 0x0000001200127308 */ /* 0x000e220000001000 */
[----:B-1----:R-:W-:Y:S01]  /*12f0*/  FADD.FTZ R20, R19, 1 ;  /* 0x3f80000013147421 */ /* 0x002fe20000010000 */
[----:B------:R-:W-:-:S06]  /*1300*/  FADD.FTZ R19, -R8, R23 ;  /* 0x0000001708137221 */ /* 0x000fcc0000010100 */
[----:B------:R-:W1:Y:S01]  /*1310*/  MUFU.RCP R20, R20 ;  /* 0x0000001400147308 */ /* 0x000e620000001000 */
[----:B0-----:R-:W-:-:S04]  /*1320*/  FADD.FTZ R16, -R18, 1 ;  /* 0x3f80000012107421 */ /* 0x001fc80000010100 */
[----:B------:R-:W-:Y:S01]  /*1330*/  FFMA.FTZ R23, R13, R16, 1 ;  /* 0x3f8000000d177423 */ /* 0x000fe20000010010 */
[----:B------:R-:W-:Y:S01]  /*1340*/  FADD.FTZ R13, R21, 1 ;  /* 0x3f800000150d7421 */ /* 0x000fe20000010000 */
[----:B------:R-:W-:Y:S01]  /*1350*/  FMUL.FTZ R16, R19, R46 ;  /* 0x0000002e13107220 */ /* 0x000fe20000410000 */
[----:B------:R-:W-:-:S03]  /*1360*/  SHF.L.U32 R19, R33, 0x10, RZ ;  /* 0x0000001021137819 */ /* 0x000fc600000006ff */
[--C-:B------:R-:W-:Y:S01]  /*1370*/  FFMA.FTZ R21, R39, R16, R41.reuse ;  /* 0x0000001027157223 */ /* 0x100fe20000010029 */
[----:B------:R-:W0:Y:S01]  /*1380*/  MUFU.RCP R13, R13 ;  /* 0x0000000d000d7308 */ /* 0x000e220000001000 */
[----:B------:R-:W-:Y:S01]  /*1390*/  FMUL.FTZ R22, R19, R18 ;  /* 0x0000001213167220 */ /* 0x000fe20000410000 */
[----:B------:R-:W-:Y:S01]  /*13a0*/  FMUL.FTZ R18, R27, R46 ;  /* 0x0000002e1b127220 */ /* 0x000fe20000410000 */
[----:B------:R-:W-:Y:S01]  /*13b0*/  FMUL.FTZ R25, R21, -1.4426950216293334961 ;  /* 0xbfb8aa3b15197820 */ /* 0x000fe20000410000 */
[----:B-1----:R-:W-:Y:S01]  /*13c0*/  FADD.FTZ R24, -R20, 1 ;  /* 0x3f80000014187421 */ /* 0x002fe20000010100 */
[----:B------:R-:W-:Y:S01]  /*13d0*/  SHF.L.U32 R27, R45, 0x10, RZ ;  /* 0x000000102d1b7819 */ /* 0x000fe200000006ff */
[----:B------:R-:W-:Y:S01]  /*13e0*/  FMUL.FTZ R23, R22, R23 ;  /* 0x0000001716177220 */ /* 0x000fe20000410000 */
[----:B------:R-:W-:Y:S01]  /*13f0*/  FFMA.FTZ R19, R39, R18, R41 ;  /* 0x0000001227137223 */ /* 0x000fe20000010029 */
[----:B------:R-:W1:Y:S01]  /*1400*/  MUFU.EX2 R22, R25 ;  /* 0x0000001900167308 */ /* 0x000e620000000800 */
[----:B------:R-:W-:Y:S01]  /*1410*/  FFMA.FTZ R11, R11, R24, 1 ;  /* 0x3f8000000b0b7423 */ /* 0x000fe20000010018 */
[----:B------:R-:W-:Y:S01]  /*1420*/  FMUL.FTZ R24, R27, R20 ;  /* 0x000000141b187220 */ /* 0x000fe20000410000 */
[----:B------:R-:W-:-:S03]  /*1430*/  FMUL.FTZ R20, R19, -1.4426950216293334961 ;  /* 0xbfb8aa3b13147820 */ /* 0x000fc60000410000 */
[----:B------:R-:W-:Y:S01]  /*1440*/  FMUL.FTZ R11, R24, R11 ;  /* 0x0000000b180b7220 */ /* 0x000fe20000410000 */
[----:B------:R-:W-:Y:S02]  /*1450*/  PRMT R24, R30, 0x7632, R24 ;  /* 0x000076321e187816 */ /* 0x000fe40000000018 */
[----:B------:R-:W2:Y:S01]  /*1460*/  MUFU.EX2 R20, R20 ;  /* 0x0000001400147308 */ /* 0x000ea20000000800 */
[----:B0-----:R-:W-:-:S04]  /*1470*/  FADD.FTZ R27, -R13, 1 ;  /* 0x3f8000000d1b7421 */ /* 0x001fc80000010100 */
[----:B------:R-:W-:Y:S01]  /*1480*/  FFMA.FTZ R14, R14, R27, 1 ;  /* 0x3f8000000e0e7423 */ /* 0x000fe2000001001b */
[----:B------:R-:W-:Y:S01]  /*1490*/  SHF.L.U32 R27, R24, 0x10, RZ ;  /* 0x00000010181b7819 */ /* 0x000fe200000006ff */
[----:B-1----:R-:W-:Y:S01]  /*14a0*/  FADD.FTZ R24, R22, 1 ;  /* 0x3f80000016187421 */ /* 0x002fe20000010000 */
[----:B------:R-:W-:-:S03]  /*14b0*/  SHF.L.U32 R22, R44, 0x10, RZ ;  /* 0x000000102c167819 */ /* 0x000fc600000006ff */
[----:B------:R-:W-:Y:S01]  /*14c0*/  FADD.FTZ R49, -R8, R27 ;  /* 0x0000001b08317221 */ /* 0x000fe20000010100 */
[----:B------:R-:W0:Y:S01]  /*14d0*/  MUFU.RCP R25, R24 ;  /* 0x0000001800197308 */ /* 0x000e220000001000 */
[----:B------:R-:W-:Y:S02]  /*14e0*/  FMUL.FTZ R27, R22, R13 ;  /* 0x0000000d161b7220 */ /* 0x000fe40000410000 */
[----:B------:R-:W-:Y:S01]  /*14f0*/  FMUL.FTZ R13, R49, R46 ;  /* 0x0000002e310d7220 */ /* 0x000fe20000410000 */
[----:B------:R-:W-:Y:S01]  /*1500*/  SHF.L.U32 R49, R43, 0x10, RZ ;  /* 0x000000102b317819 */ /* 0x000fe200000006ff */
[----:B--2---:R-:W-:Y:S01]  /*1510*/  FADD.FTZ R22, R20, 1 ;  /* 0x3f80000014167421 */ /* 0x004fe20000010000 */
[----:B------:R-:W-:Y:S01]  /*1520*/  FMUL.FTZ R14, R27, R14 ;  /* 0x0000000e1b0e7220 */ /* 0x000fe20000410000 */
[----:B------:R-:W-:-:S04]  /*1530*/  FFMA.FTZ R20, R9, R13, R40 ;  /* 0x0000000d09147223 */ /* 0x000fc80000010028 */
[----:B------:R-:W1:Y:S01]  /*1540*/  MUFU.RCP R22, R22 ;  /* 0x0000001600167308 */ /* 0x000e620000001000 */
[----:B------:R-:W-:Y:S01]  /*1550*/  FMUL.FTZ R26, R20, -1.4426950216293334961 ;  /* 0xbfb8aa3b141a7820 */ /* 0x000fe20000410000 */
[----:B0-----:R-:W-:-:S06]  /*1560*/  FADD.FTZ R24, -R25, 1 ;  /* 0x3f80000019187421 */ /* 0x001fcc0000010100 */
[----:B------:R-:W0:Y:S01]  /*1570*/  MUFU.EX2 R26, R26 ;  /* 0x0000001a001a7308 */ /* 0x000e220000000800 */
[----:B------:R-:W-:Y:S01]  /*1580*/  FFMA.FTZ R24, R21, R24, 1 ;  /* 0x3f80000015187423 */ /* 0x000fe20000010018 */
[----:B------:R-:W-:Y:S01]  /*1590*/  FMUL.FTZ R21, R48, R25 ;  /* 0x0000001930157220 */ /* 0x000fe20000410000 */
[----:B------:R-:W-:-:S03]  /*15a0*/  SHF.L.U32 R25, R29, 0x10, RZ ;  /* 0x000000101d197819 */ /* 0x000fc600000006ff */
[----:B------:R-:W-:Y:S01]  /*15b0*/  FMUL.FTZ R24, R21, R24 ;  /* 0x0000001815187220 */ /* 0x000fe20000410000 */
[----:B-1----:R-:W-:-:S04]  /*15c0*/  FADD.FTZ R48, -R22, 1 ;  /* 0x3f80000016307421 */ /* 0x002fc80000010100 */
[----:B------:R-:W-:Y:S01]  /*15d0*/  FFMA.FTZ R19, R19, R48, 1 ;  /* 0x3f80000013137423 */ /* 0x000fe20000010030 */
[----:B------:R-:W-:Y:S01]  /*15e0*/  FMUL.FTZ R48, R25, R22 ;  /* 0x0000001619307220 */ /* 0x000fe20000410000 */
[----:B------:R-:W-:Y:S01]  /*15f0*/  FFMA.FTZ R22, R9, R17, R40 ;  /* 0x0000001109167223 */ /* 0x000fe20000010028 */
[----:B0-----:R-:W-:Y:S02]  /*1600*/  FADD.FTZ R27, R26, 1 ;  /* 0x3f8000001a1b7421 */ /* 0x001fe40000010000 */
[----:B------:R-:W-:Y:S01]  /*1610*/  FMUL.FTZ R19, R48, R19 ;  /* 0x0000001330137220 */ /* 0x000fe20000410000 */
[----:B------:R-:W-:Y:S01]  /*1620*/  FMUL.FTZ R25, R22, -1.4426950216293334961 ;  /* 0xbfb8aa3b16197820 */ /* 0x000fe20000410000 */
[----:B------:R0:W1:Y:S08]  /*1630*/  MUFU.RCP R26, R27 ;  /* 0x0000001b001a7308 */ /* 0x0000700000001000 */
[----:B------:R-:W2:Y:S01]  /*1640*/  MUFU.EX2 R25, R25 ;  /* 0x0000001900197308 */ /* 0x000ea20000000800 */
[----:B0-----:R-:W-:Y:S01]  /*1650*/  SHF.L.U32 R27, R42, 0x10, RZ ;  /* 0x000000102a1b7819 */ /* 0x001fe200000006ff */
[----:B-1----:R-:W-:-:S04]  /*1660*/  FADD.FTZ R21, -R26, 1 ;  /* 0x3f8000001a157421 */ /* 0x002fc80000010100 */
[----:B------:R-:W-:Y:S01]  /*1670*/  FFMA.FTZ R21, R20, R21, 1 ;  /* 0x3f80000014157423 */ /* 0x000fe20000010015 */
[----:B------:R-:W-:Y:S01]  /*1680*/  FMUL.FTZ R20, R49, R26 ;  /* 0x0000001a31147220 */ /* 0x000fe20000410000 */
[----:B--2---:R-:W-:-:S03]  /*1690*/  FADD.FTZ R26, R25, 1 ;  /* 0x3f800000191a7421 */ /* 0x004fc60000010000 */
[----:B------:R-:W-:Y:S01]  /*16a0*/  FMUL.FTZ R20, R20, R21 ;  /* 0x0000001514147220 */ /* 0x000fe20000410000 */
[----:B------:R-:W-:Y:S02]  /*16b0*/  FMUL.FTZ R21, R39, R23 ;  /* 0x0000001727157220 */ /* 0x000fe40000410000 */
[----:B------:R-:W0:Y:S02]  /*16c0*/  MUFU.RCP R26, R26 ;  /* 0x0000001a001a7308 */ /* 0x000e240000001000 */
[----:B------:R-:W-:Y:S01]  /*16d0*/  FFMA.FTZ R25, R12, R21, RZ ;  /* 0x000000150c197223 */ /* 0x000fe200000100ff */
[----:B------:R-:W-:Y:S01]  /*16e0*/  FADD.FTZ R48, RZ, R21 ;  /* 0x00000015ff307221 */ /* 0x000fe20000010000 */
[----:B------:R-:W-:-:S04]  /*16f0*/  FMUL.FTZ R21, R9, R11 ;  /* 0x0000000b09157220 */ /* 0x000fc80000410000 */
[C---:B------:R-:W-:Y:S01]  /*1700*/  FFMA.FTZ R25, R10.reuse, R21, R25 ;  /* 0x000000150a197223 */ /* 0x040fe20000010019 */
[----:B------:R-:W-:Y:S01]  /*1710*/  FADD.FTZ R21, R21, R48 ;  /* 0x0000003015157221 */ /* 0x000fe20000010000 */
[----:B------:R-:W-:Y:S01]  /*1720*/  FFMA.FTZ R10, R10, R11, RZ ;  /* 0x0000000b0a0a7223 */ /* 0x000fe200000100ff */
[----:B------:R-:W-:-:S03]  /*1730*/  FADD.FTZ R11, RZ, R11 ;  /* 0x0000000bff0b7221 */ /* 0x000fc60000010000 */
[----:B------:R-:W-:Y:S01]  /*1740*/  FFMA.FTZ R10, R15, R14, R10 ;  /* 0x0000000e0f0a7223 */ /* 0x000fe2000001000a */
[----:B------:R-:W-:Y:S01]  /*1750*/  FADD.FTZ R11, R11, R14 ;  /* 0x0000000e0b0b7221 */ /* 0x000fe20000010000 */
[----:B0-----:R-:W-:Y:S01]  /*1760*/  FADD.FTZ R49, -R26, 1 ;  /* 0x3f8000001a317421 */ /* 0x001fe20000010100 */
[----:B------:R-:W-:-:S03]  /*1770*/  FMUL.FTZ R27, R27, R26 ;  /* 0x0000001a1b1b7220 */ /* 0x000fc60000410000 */
[----:B------:R-:W-:Y:S01]  /*1780*/  FFMA.FTZ R22, R22, R49, 1 ;  /* 0x3f80000016167423 */ /* 0x000fe20000010031 */
[----:B------:R-:W-:-:S03]  /*1790*/  SHF.L.U32 R49, R28, 0x10, RZ ;  /* 0x000000101c317819 */ /* 0x000fc600000006ff */
[----:B------:R-:W-:Y:S01]  /*17a0*/  FMUL.FTZ R22, R27, R22 ;  /* 0x000000161b167220 */ /* 0x000fe20000410000 */
[----:B------:R-:W-:Y:S01]  /*17b0*/  FFMA.FTZ R27, R12, R23, RZ ;  /* 0x000000170c1b7223 */ /* 0x000fe200000100ff */
[----:B------:R-:W-:Y:S01]  /*17c0*/  FADD.FTZ R49, -R8, R49 ;  /* 0x0000003108317221 */ /* 0x000fe20000010100 */
[----:B------:R-:W-:Y:S02]  /*17d0*/  FADD.FTZ R23, RZ, R23 ;  /* 0x00000017ff177221 */ /* 0x000fe40000010000 */
[----:B------:R-:W-:Y:S01]  /*17e0*/  FFMA.FTZ R48, R16, R24, R27 ;  /* 0x0000001810307223 */ /* 0x000fe2000001001b */
[----:B------:R-:W-:Y:S01]  /*17f0*/  FMUL.FTZ R12, R49, R46 ;  /* 0x0000002e310c7220 */ /* 0x000fe20000410000 */
[----:B------:R-:W-:Y:S01]  /*1800*/  FADD.FTZ R26, R23, R24 ;  /* 0x00000018171a7221 */ /* 0x000fe20000010000 */
[C---:B------:R-:W-:Y:S02]  /*1810*/  FMUL.FTZ R24, R39.reuse, R24 ;  /* 0x0000001827187220 */ /* 0x040fe40000410000 */
[----:B------:R-:W-:-:S02]  /*1820*/  FFMA.FTZ R23, R39, R12, R41 ;  /* 0x0000000c27177223 */ /* 0x000fc40000010029 */
[----:B------:R-:W-:Y:S01]  /*1830*/  FFMA.FTZ R16, R16, R24, R25 ;  /* 0x0000001810107223 */ /* 0x000fe20000010019 */
[----:B------:R-:W-:Y:S01]  /*1840*/  FADD.FTZ R21, R21, R24 ;  /* 0x0000001815157221 */ /* 0x000fe20000010000 */
[----:B------:R-:W-:Y:S01]  /*1850*/  FMUL.FTZ R27, R23, -1.4426950216293334961 ;  /* 0xbfb8aa3b171b7820 */ /* 0x000fe20000410000 */
[----:B------:R-:W-:-:S05]  /*1860*/  SHF.L.U32 R24, R7, 0x10, RZ ;  /* 0x0000001007187819 */ /* 0x000fca00000006ff */
        /* <DEDUP_REMOVED lines=8> */
[----:B------:R-:W-:Y:S01]  /*18f0*/  FFMA.FTZ R15, R15, R23, R16 ;  /* 0x000000170f0f7223 */ /* 0x000fe20000010010 */
[----:B------:R-:W-:Y:S01]  /*1900*/  FADD.FTZ R21, R23, R21 ;  /* 0x0000001517157221 */ /* 0x000fe20000010000 */
[----:B------:R-:W-:-:S04]  /*1910*/  FMUL.FTZ R16, R39, R19 ;  /* 0x0000001327107220 */ /* 0x000fc80000410000 */
[C---:B------:R-:W-:Y:S01]  /*1920*/  FFMA.FTZ R24, R18.reuse, R16, R15 ;  /* 0x0000001012187223 */ /* 0x040fe2000001000f */
[----:B------:R-:W-:Y:S01]  /*1930*/  FADD.FTZ R23, R21, R16 ;  /* 0x0000001015177221 */ /* 0x000fe20000010000 */
[C---:B------:R-:W-:Y:S01]  /*1940*/  FMUL.FTZ R16, R9.reuse, R20 ;  /* 0x0000001409107220 */ /* 0x040fe20000410000 */
[----:B------:R-:W-:Y:S01]  /*1950*/  FFMA.FTZ R21, R18, R19, R48 ;  /* 0x0000001312157223 */ /* 0x000fe20000010030 */
[----:B------:R-:W-:Y:S01]  /*1960*/  FADD.FTZ R19, R26, R19 ;  /* 0x000000131a137221 */ /* 0x000fe20000010000 */
[----:B------:R-:W-:Y:S01]  /*1970*/  FMUL.FTZ R18, R9, R22 ;  /* 0x0000001609127220 */ /* 0x000fe20000410000 */
[----:B------:R-:W-:Y:S01]  /*1980*/  FFMA.FTZ R15, R13, R16, R24 ;  /* 0x000000100d0f7223 */ /* 0x000fe20000010018 */
[----:B------:R-:W-:Y:S01]  /*1990*/  FADD.FTZ R23, R16, R23 ;  /* 0x0000001710177221 */ /* 0x000fe20000010000 */
[----:B------:R-:W-:Y:S01]  /*19a0*/  FMUL.FTZ R16, R39, R14 ;  /* 0x0000000e27107220 */ /* 0x000fe20000410000 */
[----:B------:R-:W-:-:S03]  /*19b0*/  FFMA.FTZ R13, R13, R20, R10 ;  /* 0x000000140d0d7223 */ /* 0x000fc6000001000a */
[C---:B------:R-:W-:Y:S01]  /*19c0*/  FFMA.FTZ R24, R12.reuse, R16, R15 ;  /* 0x000000100c187223 */ /* 0x040fe2000001000f */
[----:B------:R-:W-:Y:S01]  /*19d0*/  FADD.FTZ R23, R23, R16 ;  /* 0x0000001017177221 */ /* 0x000fe20000010000 */
[----:B------:R-:W-:Y:S01]  /*19e0*/  FADD.FTZ R15, R11, R20 ;  /* 0x000000140b0f7221 */ /* 0x000fe20000010000 */
[----:B------:R-:W-:Y:S01]  /*19f0*/  FFMA.FTZ R12, R12, R14, R21 ;  /* 0x0000000e0c0c7223 */ /* 0x000fe20000010015 */
[C---:B------:R-:W-:Y:S01]  /*1a00*/  FFMA.FTZ R11, R17.reuse, R18, R24 ;  /* 0x00000012110b7223 */ /* 0x040fe20000010018 */
[----:B------:R-:W-:Y:S01]  /*1a10*/  FADD.FTZ R10, R18, R23 ;  /* 0x00000017120a7221 */ /* 0x000fe20000010000 */
[----:B------:R-:W-:Y:S01]  /*1a20*/  FFMA.FTZ R13, R17, R22, R13 ;  /* 0x00000016110d7223 */ /* 0x000fe2000001000d */
[----:B------:R-:W-:Y:S01]  /*1a30*/  FADD.FTZ R15, R15, R22 ;  /* 0x000000160f0f7221 */ /* 0x000fe20000010000 */
[----:B------:R-:W-:-:S07]  /*1a40*/  FADD.FTZ R14, R19, R14 ;  /* 0x0000000e130e7221 */ /* 0x000fce0000010000 */
.L_x_210:
        /* <DEDUP_REMOVED lines=46> */
.L_x_212:
[----:B------:R-:W-:Y:S05]  /*1d30*/  BSYNC.RECONVERGENT B0 ;  /* 0x0000000000007941 */ /* 0x000fea0003800200 */
.L_x_211:
[----:B------:R-:W-:Y:S06]  /*1d40*/  BAR.SYNC.DEFER_BLOCKING 0x0 ;  /* 0x0000000000007b1d */ /* 0x000fec0000010000 */
[----:B------:R-:W-:Y:S04]  /*1d50*/  BSSY.RECONVERGENT B0, `(.L_x_213) ;  /* 0x000001f000007945 */ /* 0x000fe80003800200 */
[----:B------:R-:W-:Y:S05]  /*1d60*/  @P2 BRA `(.L_x_214) ;  /* 0x0000000000742947 */ /* 0x000fea0003800000 */
[----:B------:R-:W-:-:S09]  /*1d70*/  ULEA UR5, UR7, UR6, 0x18 ;  /* 0x0000000607057291 */ /* 0x000fd2000f8ec0ff */
[----:B------:R-:W4:Y:S04]  /*1d80*/  LDS.64 R24, [UR5+0x18] ;  /* 0x00001805ff187984 */ /* 0x000f280008000a00 */
[----:B-1-3--:R-:W1:Y:S04]  /*1d90*/  LDS.128 R16, [UR5+0x20] ;  /* 0x00002005ff107984 */ /* 0x00ae680008000c00 */
[----:B--2---:R-:W2:Y:S01]  /*1da0*/  LDS.128 R20, [UR5+0x30] ;  /* 0x00003005ff147984 */ /* 0x004ea20008000c00 */
        /* <DEDUP_REMOVED lines=25> */
.L_x_214:
[----:B------:R-:W-:Y:S05]  /*1f40*/  BSYNC.RECONVERGENT B0 ;  /* 0x0000000000007941 */ /* 0x000fea0003800200 */
.L_x_213:
[----:B------:R-:W-:Y:S06]  /*1f50*/  BAR.SYNC.DEFER_BLOCKING 0x0 ;  /* 0x0000000000007b1d */ /* 0x000fec0000010000 */
[----:B------:R-:W-:Y:S04]  /*1f60*/  BSSY.RECONVERGENT B0, `(.L_x_215) ;  /* 0x000004d000007945 */ /* 0x000fe80003800200 */
[----:B------:R-:W-:Y:S05]  /*1f70*/  @P1 BRA `(.L_x_216) ;  /* 0x00000004002c1947 */ /* 0x000fea0003800000 */
[----:B-1-3--:R-:W1:Y:S04]  /*1f80*/  LDS.128 R16, [R48+0x180] ;  /* 0x0001800030107984 */ /* 0x00ae680000000c00 */
[----:B--2---:R-:W2:Y:S04]  /*1f90*/  LDS.128 R20, [R48+0x300] ;  /* 0x0003000030147984 */ /* 0x004ea80000000c00 */
        /* <DEDUP_REMOVED lines=73> */
.L_x_216:
[----:B------:R-:W-:Y:S05]  /*2430*/  BSYNC.RECONVERGENT B0 ;  /* 0x0000000000007941 */ /* 0x000fea0003800200 */
.L_x_215:
[----:B------:R-:W-:Y:S04]  /*2440*/  BSSY.RECONVERGENT B0, `(.L_x_217) ;  /* 0x000001d000007945 */ /* 0x000fe80003800200 */
[----:B------:R-:W-:Y:S05]  /*2450*/  @P1 BRA `(.L_x_218) ;  /* 0x00000000006c1947 */ /* 0x000fea0003800000 */
[----:B-1-3--:R-:W2:Y:S01]  /*2460*/  LDC.64 R16, c[0x0][0x3f8] ;  /* 0x0000fe00ff107b82 */ /* 0x00aea20000000a00 */
[----:B------:R-:W-:-:S07]  /*2470*/  IMAD R47, R47, 0x18, R2 ;  /* 0x000000182f2f7824 */ /* 0x000fce00078e0202 */
[----:B------:R-:W1:Y:S01]  /*2480*/  LDC.64 R18, c[0x0][0x3d8] ;  /* 0x0000f600ff127b82 */ /* 0x000e620000000a00 */
[----:B--2---:R-:W-:Y:S01]  /*2490*/  IMAD.WIDE.U32 R20, R16, 0x3, RZ ;  /* 0x0000000310147825 */ /* 0x004fe200078e00ff */
        /* <DEDUP_REMOVED lines=23> */
.L_x_218:
[----:B------:R-:W-:Y:S05]  /*2610*/  BSYNC.RECONVERGENT B0 ;  /* 0x0000000000007941 */ /* 0x000fea0003800200 */
.L_x_217:
        /* <DEDUP_REMOVED lines=11> */
[----:B-1----:R-:W-:Y:S01]  /*26d0*/  IMAD R17, R4, UR10, R0 ;  /* 0x0000000a04117c24 */ /* 0x002fe2000f8e0200 */
[----:B------:R-:W-:Y:S02]  /*26e0*/  IADD3 R15, PT, PT, R15, R0, RZ ;  /* 0x000000000f0f7210 */ /* 0x000fe40007ffe0ff */
[----:B------:R-:W-:-:S04]  /*26f0*/  SEL R19, R5, RZ, !P1 ;  /* 0x000000ff05137207 */ /* 0x000fc80004800000 */
        /* <DEDUP_REMOVED lines=10> */
.L_x_221:
[----:B----4-:R-:W3:Y:S04]  /*27a0*/  LDG.E.STRONG.GPU R14, desc[UR8][R12.64] ;  /* 0x000000080c0e7981 */ /* 0x010ee8000c1ef900 */
[----:B---3--:R-:W-:Y:S01]  /*27b0*/  CCTL.IVALL ;  /* 0x00000000ff00798f */ /* 0x008fe20002000000 */
[----:B------:R-:W-:Y:S05]  /*27c0*/  YIELD ;  /* 0x0000000000007946 */ /* 0x000fea0003800000 */
[----:B------:R-:W-:-:S13]  /*27d0*/  ISETP.NE.AND P1, PT, R14, R19, PT ;  /* 0x000000130e00720c */ /* 0x000fda0003f25270 */
[----:B------:R-:W-:Y:S05]  /*27e0*/  @P1 BRA `(.L_x_221) ;  /* 0xfffffffc00ec1947 */ /* 0x000fea000383ffff */
.L_x_220:
[----:B------:R-:W-:Y:S05]  /*27f0*/  WARPSYNC.ALL ;  /* 0x0000000000007948 */ /* 0x000fea0003800000 */
[----:B------:R-:W-:Y:S01]  /*2800*/  BAR.SYNC.DEFER_BLOCKING 0x0 ;  /* 0x0000000000007b1d */ /* 0x000fe20000010000 */
[----:B--2---:R-:W-:-:S05]  /*2810*/  HFMA2 R20, -RZ, RZ, 0, 0 ;  /* 0x00000000ff147431 */ /* 0x004fca00000001ff */
[----:B------:R-:W-:Y:S05]  /*2820*/  @!P3 BRA `(.L_x_222) ;  /* 0x000000040018b947 */ /* 0x000fea0003800000 */
[C-C-:B------:R-:W-:Y:S01]  /*2830*/  IMAD R27, R4.reuse, 0x5, R0.reuse ;  /* 0x00000005041b7824 */ /* 0x140fe200078e0200 */
[CC--:B------:R-:W-:Y:S01]  /*2840*/  LEA R26, R4.reuse, R0.reuse, 0x2 ;  /* 0x00000000041a7211 */ /* 0x0c0fe200078e10ff */
[C-C-:B------:R-:W-:Y:S01]  /*2850*/  IMAD R25, R4.reuse, 0x6, R0.reuse ;  /* 0x0000000604197824 */ /* 0x140fe200078e0200 */
[C---:B------:R-:W-:Y:S01]  /*2860*/  LEA R22, R4.reuse, R0, 0x1 ;  /* 0x0000000004167211 */ /* 0x040fe200078e08ff */
[--C-:B------:R-:W-:Y:S01]  /*2870*/  IMAD R24, R4, 0x7, R0.reuse ;  /* 0x0000000704187824 */ /* 0x100fe200078e0200 */
[----:B------:R-:W-:Y:S01]  /*2880*/  IADD3 R21, PT, PT, R0, R4, RZ ;  /* 0x0000000400157210 */ /* 0x000fe20007ffe0ff */
[----:B------:R-:W-:Y:S01]  /*2890*/  IMAD R23, R4, 0x3, R0 ;  /* 0x0000000304177824 */ /* 0x000fe200078e0200 */
[----:B------:R-:W-:Y:S01]  /*28a0*/  MOV R18, RZ ;  /* 0x000000ff00127202 */ /* 0x000fe20000000f00 */
[----:B------:R-:W-:Y:S01]  /*28b0*/  UIADD3 UR5, UPT, UPT, -UR10, URZ, URZ ;  /* 0x000000ff0a057290 */ /* 0x000fe2000fffe1ff */
[----:B------:R-:W-:Y:S02]  /*28c0*/  MOV R19, R0 ;  /* 0x0000000000137202 */ /* 0x000fe40000000f00 */
[----:B------:R-:W-:-:S09]  /*28d0*/  LOP3.LUT R20, R5, 0x7ffffff8, RZ, 0xc0, !PT ;  /* 0x7ffffff805147812 */ /* 0x000fd200078ec0ff */
.L_x_223:
        /* <DEDUP_REMOVED lines=11> */
[----:B-1----:R-:W-:-:S06]  /*2990*/  @!P1 IMAD.WIDE.U32 R16, R22, 0x8, R48 ;  /* 0x0000000816109825 */ /* 0x002fcc00078e0030 */
        /* <DEDUP_REMOVED lines=47> */
.L_x_222:
[----:B----4-:R-:W-:-:S13]  /*2c90*/  LOP3.LUT P1, R12, R5, 0x7, RZ, 0xc0, !PT ;  /* 0x00000007050c7812 */ /* 0x010fda000782c0ff */
[----:B------:R-:W-:Y:S05]  /*2ca0*/  @!P1 BRA `(.L_x_219) ;  /* 0x0000000000f09947 */ /* 0x000fea0003800000 */
[----:B------:R-:W-:Y:S02]  /*2cb0*/  IADD3 R12, PT, PT, R12, -0x1, RZ ;  /* 0xffffffff0c0c7810 */ /* 0x000fe40007ffe0ff */
[----:B------:R-:W-:Y:S02]  /*2cc0*/  LOP3.LUT P1, R18, R5, 0x3, RZ, 0xc0, !PT ;  /* 0x0000000305127812 */ /* 0x000fe4000782c0ff */
[----:B------:R-:W-:-:S13]  /*2cd0*/  ISETP.GE.U32.AND P3, PT, R12, 0x3, PT ;  /* 0x000000030c00780c */ /* 0x000fda0003f66070 */
[----:B------:R-:W-:Y:S05]  /*2ce0*/  @!P3 BRA `(.L_x_224) ;  /* 0x000000000070b947 */ /* 0x000fea0003800000 */
[----:B------:R-:W-:-:S13]  /*2cf0*/  ISETP.EQ.OR P6, PT, R20, UR10, P2 ;  /* 0x0000000a14007c0c */ /* 0x000fda00097c2670 */
[----:B------:R-:W-:-:S04]  /*2d00*/  @!P6 IMAD R13, R20, R4, R0 ;  /* 0x00000004140de224 */ /* 0x000fc800078e0200 */
[----:B------:R-:W-:-:S06]  /*2d10*/  @!P6 IMAD.WIDE.U32 R12, R13, 0x8, R48 ;  /* 0x000000080d0ce825 */ /* 0x000fcc00078e0030 */
[----:B------:R-:W0:Y:S01]  /*2d20*/  @!P6 LDG.E.64 R12, desc[UR8][R12.64] ;  /* 0x000000080c0ce981 */ /* 0x000e22000c1e1b00 */
[C---:B------:R-:W-:Y:S02]  /*2d30*/  IADD3 R15, PT, PT, R20.reuse, 0x1, RZ ;  /* 0x00000001140f7810 */ /* 0x040fe40007ffe0ff */
[C---:B-1----:R-:W-:Y:S02]  /*2d40*/  IADD3 R17, PT, PT, R20.reuse, 0x2, RZ ;  /* 0x0000000214117810 */ /* 0x042fe40007ffe0ff */
[----:B------:R-:W-:Y:S02]  /*2d50*/  ISETP.EQ.OR P5, PT, R15, UR10, P2 ;  /* 0x0000000a0f007c0c */ /* 0x000fe400097a2670 */
[----:B------:R-:W-:Y:S02]  /*2d60*/  IADD3 R19, PT, PT, R20, 0x3, RZ ;  /* 0x0000000314137810 */ /* 0x000fe40007ffe0ff */
        /* <DEDUP_REMOVED lines=20> */
.L_x_224:
        /* <DEDUP_REMOVED lines=18> */
.L_x_225:
        /* <DEDUP_REMOVED lines=9> */
.L_x_226:
[----:B------:R-:W-:Y:S05]  /*3060*/  BSYNC.RECONVERGENT B0 ;  /* 0x0000000000007941 */ /* 0x000fea0003800200 */
.L_x_219:
        /* <DEDUP_REMOVED lines=19> */
[C---:B------:R-:W-:Y:S01]  /*31a0*/  FADD.FTZ R21, -R8.reuse, R21 ;  /* 0x0000001508157221 */ /* 0x040fe20000010100 */
[C---:B------:R-:W-:Y:S01]  /*31b0*/  FADD.FTZ R19, -R8.reuse, R19 ;  /* 0x0000001308137221 */ /* 0x040fe20000010100 */
[----:B----4-:R-:W-:Y:S01]  /*31c0*/  ISETP.GE.U32.AND P1, PT, R37, UR12, PT ;  /* 0x0000000c25007c0c */ /* 0x010fe2000bf26070 */
[----:B------:R-:W-:Y:S01]  /*31d0*/  FADD.FTZ R17, -R8, R49 ;  /* 0x0000003108117221 */ /* 0x000fe20000010100 */
[----:B------:R-:W-:Y:S01]  /*31e0*/  SHF.L.U32 R33, R33, 0x10, RZ ;  /* 0x0000001021217819 */ /* 0x000fe200000006ff */
[----:B-1----:R-:W-:-:S03]  /*31f0*/  IMAD R13, R13, UR10, R12 ;  /* 0x0000000a0d0d7c24 */ /* 0x002fc6000f8e020c */
[----:B------:R-:W-:Y:S01]  /*3200*/  @!P2 STS.64 [UR5+0x78], R10 ;  /* 0x0000780aff00a988 */ /* 0x000fe20008000a05 */
[----:B------:R-:W-:Y:S01]  /*3210*/  PRMT R12, R28, 0x7632, R12 ;  /* 0x000076321c0c7816 */ /* 0x000fe2000000000c */
[----:B------:R-:W-:Y:S01]  /*3220*/  BAR.SYNC.DEFER_BLOCKING 0x0 ;  /* 0x0000000000007b1d */ /* 0x000fe20000010000 */
[C---:B------:R-:W-:Y:S02]  /*3230*/  IADD3 R25, PT, PT, R13.reuse, 0x10, RZ ;  /* 0x000000100d197810 */ /* 0x040fe40007ffe0ff */
[----:B------:R-:W-:Y:S02]  /*3240*/  SHF.L.U32 R12, R12, 0x10, RZ ;  /* 0x000000100c0c7819 */ /* 0x000fe400000006ff */
[----:B------:R-:W-:Y:S02]  /*3250*/  ISETP.GE.U32.AND P2, PT, R13, UR12, PT ;  /* 0x0000000c0d007c0c */ /* 0x000fe4000bf46070 */
[----:B------:R-:W-:Y:S02]  /*3260*/  ISETP.GE.U32.AND P3, PT, R25, UR12, PT ;  /* 0x0000000c19007c0c */ /* 0x000fe4000bf66070 */
[----:B---3--:R-:W-:-:S04]  /*3270*/  SHF.R.S32.HI R16, RZ, 0x1f, R25 ;  /* 0x0000001fff107819 */ /* 0x008fc80000011419 */
[----:B------:R-:W-:Y:S01]  /*3280*/  ISETP.GE.AND.EX P3, PT, R16, UR13, PT, P3 ;  /* 0x0000000d10007c0c */ /* 0x000fe2000bf66330 */
[----:B0-----:R-:W0:Y:S01]  /*3290*/  LDS.64 R10, [UR5+0x78] ;  /* 0x00007805ff0a7984 */ /* 0x001e220008000a00 */
        /* <DEDUP_REMOVED lines=12> */
[----:B------:R-:W-:Y:S01]  /*3360*/  FMUL.FTZ R12, R47, R46 ;  /* 0x0000002e2f0c7220 */ /* 0x000fe20000410000 */
[----:B------:R-:W-:Y:S06]  /*3370*/  @!P4 BRA `(.L_x_227) ;  /* 0x000000000048c947 */ /* 0x000fec0003800000 */
[----:B------:R-:W-:Y:S01]  /*3380*/  FFMA.FTZ R22, R39, R22, R41 ;  /* 0x0000001627167223 */ /* 0x000fe20000010029 */
[----:B--2---:R-:W-:-:S03]  /*3390*/  FFMA.FTZ R20, R9, R12, R40 ;  /* 0x0000000c09147223 */ /* 0x004fc60000010028 */
        /* <DEDUP_REMOVED lines=16> */
.L_x_227:
[----:B------:R-:W-:Y:S01]  /*34a0*/  FFMA.FTZ R12, R14, R12, R15 ;  /* 0x0000000c0e0c7223 */ /* 0x000fe2000001000f */
[----:B------:R-:W-:Y:S01]  /*34b0*/  BSSY.RECONVERGENT B0, `(.L_x_228) ;  /* 0x0000014000007945 */ /* 0x000fe20003800200 */
[----:B------:R-:W-:Y:S01]  /*34c0*/  FFMA.FTZ R33, R39, R33, -R18 ;  /* 0x0000002127217223 */ /* 0x000fe20000010812 */
[-C--:B--2---:R-:W-:Y:S01]  /*34d0*/  FMUL.FTZ R20, R27, R46.reuse ;  /* 0x0000002e1b147220 */ /* 0x084fe20000410000 */
        /* <DEDUP_REMOVED lines=17> */
.L_x_229:
[----:B------:R-:W-:Y:S05]  /*35f0*/  BSYNC.RECONVERGENT B0 ;  /* 0x0000000000007941 */ /* 0x000fea0003800200 */
.L_x_228:
[----:B------:R-:W-:Y:S01]  /*3600*/  SHF.L.U32 R31, R31, 0x10, RZ ;  /* 0x000000101f1f7819 */ /* 0x000fe200000006ff */
[C-C-:B------:R-:W-:Y:S01]  /*3610*/  FFMA.FTZ R8, R14.reuse, R20, R15.reuse ;  /* 0x000000140e087223 */ /* 0x140fe2000001000f */
[----:B------:R-:W-:Y:S01]  /*3620*/  FFMA.FTZ R10, R14, R18, R15 ;  /* 0x000000120e0a7223 */ /* 0x000fe2000001000f */
[----:B------:R-:W-:Y:S01]  /*3630*/  SHF.L.U32 R44, R44, 0x10, RZ ;  /* 0x000000102c2c7819 */ /* 0x000fe200000006ff */
[----:B------:R-:W-:Y:S06]  /*3640*/  @!P4 BRA `(.L_x_230) ;  /* 0x000000000048c947 */ /* 0x000fec0003800000 */
        /* <DEDUP_REMOVED lines=18> */
.L_x_230:
[----:B------:R-:W-:Y:S01]  /*3770*/  BSSY.RECONVERGENT B0, `(.L_x_231) ;  /* 0x0000012000007945 */ /* 0x000fe20003800200 */
[----:B------:R-:W-:Y:S01]  /*3780*/  FFMA.FTZ R31, R39, R31, -R8 ;  /* 0x0000001f271f7223 */ /* 0x000fe20000010808 */
[----:B0-----:R-:W-:Y:S02]  /*3790*/  FFMA.FTZ R13, R9, R44, -R10 ;  /* 0x0000002c090d7223 */ /* 0x001fe4000001080a */
        /* <DEDUP_REMOVED lines=15> */
.L_x_232:
[----:B------:R-:W-:Y:S05]  /*3890*/  BSYNC.RECONVERGENT B0 ;  /* 0x0000000000007941 */ /* 0x000fea0003800200 */
.L_x_231:
[----:B0-----:R-:W-:Y:S01]  /*38a0*/  SHF.L.U32 R12, R29, 0x10, RZ ;  /* 0x000000101d0c7819 */ /* 0x001fe200000006ff */
[-C--:B------:R-:W-:Y:S01]  /*38b0*/  FMUL.FTZ R26, R21, R46.reuse ;  /* 0x0000002e151a7220 */ /* 0x080fe20000410000 */
[----:B------:R-:W-:Y:S01]  /*38c0*/  SHF.L.U32 R16, R43, 0x10, RZ ;  /* 0x000000102b107819 */ /* 0x000fe200000006ff */
[-C--:B------:R-:W-:Y:S01]  /*38d0*/  FMUL.FTZ R8, R19, R46.reuse ;  /* 0x0000002e13087220 */ /* 0x080fe20000410000 */
[-C--:B------:R-:W-:Y:S01]  /*38e0*/  FMUL.FTZ R10, R23, R46.reuse ;  /* 0x0000002e170a7220 */ /* 0x080fe20000410000 */
[----:B------:R-:W-:Y:S01]  /*38f0*/  FMUL.FTZ R28, R17, R46 ;  /* 0x0000002e111c7220 */ /* 0x000fe20000410000 */
        /* <DEDUP_REMOVED lines=19> */
.L_x_233:
[----:B------:R-:W-:Y:S04]  /*3a30*/  BSSY.RECONVERGENT B0, `(.L_x_234) ;  /* 0x0000015000007945 */ /* 0x000fe80003800200 */
[----:B------:R-:W-:Y:S05]  /*3a40*/  @P0 BRA `(.L_x_235) ;  /* 0x00000000004c0947 */ /* 0x000fea0003800000 */
[----:B------:R-:W0:Y:S01]  /*3a50*/  LDCU.64 UR6, c[0x0][0x3f8] ;  /* 0x00007f00ff0677ac */ /* 0x000e220008000a00 */
[C-C-:B------:R-:W-:Y:S01]  /*3a60*/  FFMA.FTZ R18, R14.reuse, R26, R15.reuse ;  /* 0x0000001a0e127223 */ /* 0x140fe2000001000f */
[----:B------:R-:W-:Y:S01]  /*3a70*/  SHF.R.S32.HI R19, RZ, 0x1f, R38 ;  /* 0x0000001fff137819 */ /* 0x000fe20000011426 */
[----:B------:R-:W-:Y:S01]  /*3a80*/  FFMA.FTZ R20, R14, R28, R15 ;  /* 0x0000001c0e147223 */ /* 0x000fe2000001000f */
[----:B------:R-:W1:Y:S01]  /*3a90*/  LDCU.64 UR14, c[0x0][0x380] ;  /* 0x00007000ff0e77ac */ /* 0x000e620008000a00 */
[----:B------:R-:W-:Y:S01]  /*3aa0*/  FFMA.FTZ R11, R39, R12, -R18 ;  /* 0x0000000c270b7223 */ /* 0x000fe20000010812 */
[----:B------:R-:W-:Y:S01]  /*3ab0*/  MOV R12, R50 ;  /* 0x00000032000c7202 */ /* 0x000fe20000000f00 */
[----:B------:R-:W-:Y:S01]  /*3ac0*/  FFMA.FTZ R17, R9, R16, -R20 ;  /* 0x0000001009117223 */ /* 0x000fe20000010814 */
[----:B------:R-:W-:Y:S01]  /*3ad0*/  MOV R13, R53 ;  /* 0x00000035000d7202 */ /* 0x000fe20000000f00 */
[-C--:B------:R-:W-:Y:S02]  /*3ae0*/  FMUL.FTZ R18, R11, R46.reuse ;  /* 0x0000002e0b127220 */ /* 0x080fe40000410000 */
        /* <DEDUP_REMOVED lines=9> */
.L_x_235:
[----:B------:R-:W-:Y:S05]  /*3b80*/  BSYNC.RECONVERGENT B0 ;  /* 0x0000000000007941 */ /* 0x000fea0003800200 */
.L_x_234:
[----:B------:R-:W-:Y:S01]  /*3b90*/  UISETP.NE.AND UP0, UPT, UR11, URZ, UPT ;  /* 0x000000ff0b00728c */ /* 0x000fe2000bf05270 */
[C-C-:B0-----:R-:W-:Y:S01]  /*3ba0*/  FFMA.FTZ R16, R14.reuse, R8, R15.reuse ;  /* 0x000000080e107223 */ /* 0x141fe2000001000f */
[----:B------:R-:W-:Y:S01]  /*3bb0*/  FFMA.FTZ R18, R14, R10, R15 ;  /* 0x0000000a0e127223 */ /* 0x000fe2000001000f */
[----:B------:R-:W-:Y:S02]  /*3bc0*/  SHF.L.U32 R12, R7, 0x10, RZ ;  /* 0x00000010070c7819 */ /* 0x000fe400000006ff */
[----:B------:R-:W-:Y:S02]  /*3bd0*/  SHF.R.S32.HI R20, RZ, 0x1f, R37 ;  /* 0x0000001fff147819 */ /* 0x000fe40000011425 */
[----:B------:R-:W-:Y:S02]  /*3be0*/  SHF.L.U32 R42, R42, 0x10, RZ ;  /* 0x000000102a2a7819 */ /* 0x000fe400000006ff */
[----:B------:R-:W-:Y:S05]  /*3bf0*/  BRA.U !UP0, `(.L_x_236) ;  /* 0x0000000108487547 */ /* 0x000fea000b800000 */
        /* <DEDUP_REMOVED lines=18> */
.L_x_236:
[----:B------:R-:W-:Y:S01]  /*3d20*/  ISETP.GE.AND.EX P1, PT, R20, UR13, PT, P1 ;  /* 0x0000000d14007c0c */ /* 0x000fe2000bf26310 */
[----:B------:R-:W-:Y:S01]  /*3d30*/  FFMA.FTZ R39, R39, R12, -R16 ;  /* 0x0000000c27277223 */ /* 0x000fe20000010810 */
[----:B------:R-:W-:Y:S01]  /*3d40*/  FFMA.FTZ R9, R9, R42, -R18 ;  /* 0x0000002a09097223 */ /* 0x000fe20000010812 */
[----:B------:R-:W-:Y:S02]  /*3d50*/  BSSY.RECONVERGENT B0, `(.L_x_237) ;  /* 0x000000f000007945 */ /* 0x000fe40003800200 */
[-C--:B------:R-:W-:Y:S01]  /*3d60*/  FMUL.FTZ R7, R39, R46.reuse ;  /* 0x0000002e27077220 */ /* 0x080fe20000410000 */
[----:B------:R-:W-:-:S07]  /*3d70*/  FMUL.FTZ R46, R9, R46 ;  /* 0x0000002e092e7220 */ /* 0x000fce0000410000 */
[----:B------:R-:W-:Y:S05]  /*3d80*/  @P1 BRA `(.L_x_238) ;  /* 0x00000000002c1947 */ /* 0x000fea0003800000 */
[----:B------:R-:W0:Y:S01]  /*3d90*/  LDCU.64 UR6, c[0x0][0x3f8] ;  /* 0x00007f00ff0677ac */ /* 0x000e220008000a00 */
[----:B------:R-:W-:Y:S02]  /*3da0*/  MOV R51, R53 ;  /* 0x0000003500337202 */ /* 0x000fe40000000f00 */
[----:B------:R-:W-:Y:S01]  /*3db0*/  F2FP.BF16.F32.PACK_AB R7, R46, R7 ;  /* 0x000000072e07723e */ /* 0x000fe200000010ff */
[----:B------:R-:W1:Y:S01]  /*3dc0*/  LDCU.64 UR12, c[0x0][0x380] ;  /* 0x00007000ff0c77ac */ /* 0x000e620008000a00 */
[----:B0-----:R-:W-:Y:S02]  /*3dd0*/  IMAD R8, R20, UR6, RZ ;  /* 0x0000000614087c24 */ /* 0x001fe4000f8e02ff */
[----:B------:R-:W-:-:S04]  /*3de0*/  IMAD.WIDE.U32 R50, R37, UR6, R50 ;  /* 0x0000000625327c25 */ /* 0x000fc8000f8e0032 */
[----:B------:R-:W-:Y:S01]  /*3df0*/  IMAD R9, R37, UR7, R8 ;  /* 0x0000000725097c24 */ /* 0x000fe2000f8e0208 */
[----:B-1----:R-:W-:-:S04]  /*3e00*/  LEA R8, P0, R50, UR12, 0x1 ;  /* 0x0000000c32087c11 */ /* 0x002fc8000f8008ff */
[----:B------:R-:W-:-:S04]  /*3e10*/  IADD3 R9, PT, PT, R51, R9, RZ ;  /* 0x0000000933097210 */ /* 0x000fc80007ffe0ff */
[----:B------:R-:W-:-:S05]  /*3e20*/  LEA.HI.X R9, R50, UR13, R9, 0x1, P0 ;  /* 0x0000000d32097c11 */ /* 0x000fca00080f0c09 */
[----:B------:R0:W-:Y:S02]  /*3e30*/  STG.E desc[UR8][R8.64], R7 ;  /* 0x0000000708007986 */ /* 0x0001e4000c101908 */
.L_x_238:
[----:B------:R-:W-:Y:S05]  /*3e40*/  BSYNC.RECONVERGENT B0 ;  /* 0x0000000000007941 */ /* 0x000fea0003800200 */
.L_x_237:
[----:B------:R-:W-:Y:S02]  /*3e50*/  IADD3 R35, PT, PT, R4, R35, RZ ;  /* 0x0000002304237210 */ /* 0x000fe40007ffe0ff */
[----:B------:R-:W-:Y:S02]  /*3e60*/  IADD3 R36, PT, PT, R36, 0x1, RZ ;  /* 0x0000000124247810 */ /* 0x000fe40007ffe0ff */
[----:B------:R-:W-:-:S13]  /*3e70*/  ISETP.GE.AND P0, PT, R35, UR4, PT ;  /* 0x0000000423007c0c */ /* 0x000fda000bf06270 */
[----:B------:R-:W-:Y:S05]  /*3e80*/  @!P0 BRA `(.L_x_239) ;  /* 0xffffffc000d48947 */ /* 0x000fea000383ffff */
.L_x_208:
[----:B------:R-:W1:Y:S01]  /*3e90*/  LDC R6, c[0x0][0x370] ;  /* 0x0000dc00ff067b82 */ /* 0x000e620000000800 */
[----:B------:R-:W-:Y:S01]  /*3ea0*/  ISETP.NE.AND P2, PT, R2, RZ, PT ;  /* 0x000000ff0200720c */ /* 0x000fe20003f45270 */
[----:B------:R-:W-:Y:S06]  /*3eb0*/  BSSY.RECONVERGENT B0, `(.L_x_240) ;  /* 0x0000011000007945 */ /* 0x000fec0003800200 */
[----:B0-----:R-:W0:Y:S08]  /*3ec0*/  LDC R7, c[0x0][0x374] ;  /* 0x0000dd00ff077b82 */ /* 0x001e300000000800 */
[----:B------:R-:W2:Y:S01]  /*3ed0*/  LDC.64 R4, c[0x0][0x3c8] ;  /* 0x0000f200ff047b82 */ /* 0x000ea20000000a00 */
[----:B-1----:R-:W-:-:S02]  /*3ee0*/  ISETP.NE.AND P1, PT, R6, 0x1, PT ;  /* 0x000000010600780c */ /* 0x002fc40003f25270 */
[----:B------:R-:W-:Y:S02]  /*3ef0*/  IADD3 R8, PT, PT, R6, -0x1, RZ ;  /* 0xffffffff06087810 */ /* 0x000fe40007ffe0ff */
[----:B0-----:R-:W-:-:S04]  /*3f00*/  IADD3 R3, PT, PT, R7, -0x1, RZ ;  /* 0xffffffff07037810 */ /* 0x001fc80007ffe0ff */
[----:B------:R-:W-:Y:S02]  /*3f10*/  ISETP.NE.AND P0, PT, R0, R3, PT ;  /* 0x000000030000720c */ /* 0x000fe40003f05270 */
[----:B------:R-:W-:Y:S02]  /*3f20*/  SHF.L.U32 R0, R7, 0x1, RZ ;  /* 0x0000000107007819 */ /* 0x000fe400000006ff */
[----:B------:R-:W-:Y:S02]  /*3f30*/  ISETP.NE.OR P0, PT, R8, UR10, P0 ;  /* 0x0000000a08007c0c */ /* 0x000fe40008705670 */
[----:B------:R-:W-:-:S05]  /*3f40*/  SEL R3, R0, RZ, P1 ;  /* 0x000000ff00037207 */ /* 0x000fca0000800000 */
[----:B--2---:R-:W-:Y:S01]  /*3f50*/  IMAD.WIDE.U32 R4, R3, 0x4, R4 ;  /* 0x0000000403047825 */ /* 0x004fe200078e0004 */
[----:B------:R-:W-:Y:S06]  /*3f60*/  @P2 BRA `(.L_x_241) ;  /* 0x0000000000142947 */ /* 0x000fec0003800000 */
[----:B------:R-:W-:Y:S01]  /*3f70*/  HFMA2 R3, -RZ, RZ, 0, 5.9604644775390625e-08 ;  /* 0x00000001ff037431 */ /* 0x000fe200000001ff */
[----:B------:R-:W-:Y:S06]  /*3f80*/  MEMBAR.ALL.GPU ;  /* 0x0000000000007992 */ /* 0x000fec000000a000 */
[----:B------:R-:W-:-:S00]  /*3f90*/  ERRBAR ;  /* 0x00000000000079ab */ /* 0x000fc00000000000 */
[----:B------:R-:W-:Y:S06]  /*3fa0*/  CGAERRBAR ;  /* 0x00000000000075ab */ /* 0x000fec0000000000 */
[----:B------:R0:W-:Y:S02]  /*3fb0*/  REDG.E.ADD.S32.STRONG.GPU desc[UR8][R4.64], R3 ;  /* 0x000000030400798e */ /* 0x0001e4000c12e308 */
.L_x_241:
[----:B------:R-:W-:Y:S05]  /*3fc0*/  BSYNC.RECONVERGENT B0 ;  /* 0x0000000000007941 */ /* 0x000fea0003800200 */
.L_x_240:
[----:B------:R-:W-:Y:S05]  /*3fd0*/  @P0 EXIT ;  /* 0x000000000000094d */ /* 0x000fea0003800000 */
[----:B------:R-:W-:Y:S05]  /*3fe0*/  @P2 BRA `(.L_x_242) ;  /* 0x0000000000202947 */ /* 0x000fea0003800000 */
[----:B------:R-:W-:-:S05]  /*3ff0*/  IMAD R0, R6, R7, RZ ;  /* 0x0000000706007224 */ /* 0x000fca00078e02ff */
[----:B------:R-:W-:-:S13]  /*4000*/  ISETP.NE.AND P0, PT, R0, -0x1, PT ;  /* 0xffffffff0000780c */ /* 0x000fda0003f05270 */
[----:B------:R-:W-:Y:S05]  /*4010*/  @!P0 BRA `(.L_x_242) ;  /* 0x0000000000148947 */ /* 0x000fea0003800000 */
.L_x_243:
[----:B0-----:R-:W2:Y:S04]  /*4020*/  LDG.E.STRONG.GPU R3, desc[UR8][R4.64] ;  /* 0x0000000804037981 */ /* 0x001ea8000c1ef900 */
[----:B--2---:R-:W-:Y:S01]  /*4030*/  CCTL.IVALL ;  /* 0x00000000ff00798f */ /* 0x004fe20002000000 */
[----:B------:R-:W-:Y:S05]  /*4040*/  YIELD ;  /* 0x0000000000007946 */ /* 0x000fea0003800000 */
[----:B------:R-:W-:-:S13]  /*4050*/  ISETP.NE.AND P0, PT, R3, R0, PT ;  /* 0x000000000300720c */ /* 0x000fda0003f05270 */
[----:B------:R-:W-:Y:S05]  /*4060*/  @P0 BRA `(.L_x_243) ;  /* 0xfffffffc00ec0947 */ /* 0x000fea000383ffff */
.L_x_242:
[----:B------:R-:W-:Y:S05]  /*4070*/  WARPSYNC.ALL ;  /* 0x0000000000007948 */ /* 0x000fea0003800000 */
[----:B0-----:R-:W0:Y:S08]  /*4080*/  LDC.64 R4, c[0x0][0x3f8] ;  /* 0x0000fe00ff047b82 */ /* 0x001e300000000a00 */
        /* <DEDUP_REMOVED lines=39> */
[----:B------:R-:W-:Y:S02]  /*4300*/  IADD3.X R32, PT, PT, RZ, R11, RZ, P2, !PT ;  /* 0x0000000bff207210 */ /* 0x000fe400017fe4ff */
[----:B------:R-:W-:Y:S02]  /*4310*/  ISETP.NE.AND.EX P1, PT, RZ, RZ, PT, P1 ;  /* 0x000000ffff00720c */ /* 0x000fe40003f25310 */
[----:B------:R-:W-:Y:S02]  /*4320*/  ISETP.GE.U32.AND P0, PT, R6, 0x3, PT ;  /* 0x000000030600780c */ /* 0x000fe40003f06070 */
[----:B------:R-:W-:Y:S02]  /*4330*/  SHF.R.S64 R29, R29, 0x1, R32 ;  /* 0x000000011d1d7819 */ /* 0x000fe40000001020 */
[----:B------:R-:W-:-:S02]  /*4340*/  ISETP.GE.U32.AND.EX P0, PT, R7, RZ, PT, P0 ;  /* 0x000000ff0700720c */ /* 0x000fc40003f06100 */
[----:B------:R-:W-:-:S05]  /*4350*/  SHF.R.S32.HI R32, RZ, 0x1, R32 ;  /* 0x00000001ff207819 */ /* 0x000fca0000011420 */
[----:B------:R-:W-:Y:S06]  /*4360*/  @!P1 BRA `(.L_x_245) ;  /* 0x0000000000e09947 */ /* 0x000fec0003800000 */
        /* <DEDUP_REMOVED lines=9> */
[----:B------:R-:W-:Y:S01]  /*4400*/  SHF.L.U64.HI R30, R3, 0x2, R0 ;  /* 0x00000002031e7819 */ /* 0x000fe20000010200 */
[----:B------:R-:W-:Y:S01]  /*4410*/  UMOV UR4, URZ ;  /* 0x000000ff00047c82 */ /* 0x000fe20008000000 */
[----:B------:R-:W-:-:S02]  /*4420*/  SHF.L.U64.HI R26, R29, 0x2, R32 ;  /* 0x000000021d1a7819 */ /* 0x000fc40000010220 */
[----:B------:R-:W-:Y:S02]  /*4430*/  IADD3 R19, PT, PT, R7, UR4, RZ ;  /* 0x0000000407137c10 */ /* 0x000fe4000fffe0ff */
[----:B------:R-:W-:Y:S01]  /*4440*/  MOV R2, R6 ;  /* 0x0000000600027202 */ /* 0x000fe20000000f00 */
[----:B------:R-:W-:Y:S01]  /*4450*/  IMAD.WIDE.U32 R6, R4, 0x4, RZ ;  /* 0x0000000404067825 */ /* 0x000fe200078e00ff */
[C---:B0-----:R-:W-:Y:S02]  /*4460*/  IADD3 R22, P2, PT, R20.reuse, UR10, RZ ;  /* 0x0000000a14167c10 */ /* 0x041fe4000ff5e0ff */
[----:B-1----:R-:W-:Y:S02]  /*4470*/  IADD3 R24, P1, PT, R20, UR6, RZ ;  /* 0x0000000614187c10 */ /* 0x002fe4000ff3e0ff */
[C---:B------:R-:W-:Y:S02]  /*4480*/  IADD3.X R25, PT, PT, R23.reuse, UR11, RZ, P2, !PT ;  /* 0x0000000b17197c10 */ /* 0x040fe400097fe4ff */
[----:B------:R-:W-:-:S02]  /*4490*/  IADD3.X R27, PT, PT, R23, UR7, RZ, P1, !PT ;  /* 0x00000007171b7c10 */ /* 0x000fc40008ffe4ff */
[----:B------:R-:W-:Y:S02]  /*44a0*/  IADD3 R16, P2, PT, RZ, -R9, RZ ;  /* 0x80000009ff107210 */ /* 0x000fe40007f5e0ff */
[----:B--2---:R-:W-:Y:S02]  /*44b0*/  IADD3 R20, P1, PT, R20, UR12, RZ ;  /* 0x0000000c14147c10 */ /* 0x004fe4000ff3e0ff */
[----:B------:R-:W-:Y:S02]  /*44c0*/  SHF.L.U32 R9, R5, 0x2, RZ ;  /* 0x0000000205097819 */ /* 0x000fe400000006ff */
[----:B------:R-:W-:Y:S02]  /*44d0*/  IADD3.X R23, PT, PT, R23, UR13, RZ, P1, !PT ;  /* 0x0000000d17177c10 */ /* 0x000fe40008ffe4ff */
[----:B------:R-:W-:Y:S02]  /*44e0*/  IADD3 R28, PT, PT, R7, R9, RZ ;  /* 0x00000009071c7210 */ /* 0x000fe40007ffe0ff */
[----:B------:R-:W-:-:S07]  /*44f0*/  IADD3.X R18, PT, PT, RZ, -0x1, RZ, P2, !PT ;  /* 0xffffffffff127810 */ /* 0x000fce00017fe4ff */
.L_x_246:
[-C--:B0-----:R-:W-:Y:S02]  /*4500*/  LEA R10, P1, R3, R24.reuse, 0x2 ;  /* 0x00000018030a7211 */ /* 0x081fe400078210ff */
[----:B------:R-:W-:Y:S02]  /*4510*/  LEA R14, P3, R29, R24, 0x2 ;  /* 0x000000181d0e7211 */ /* 0x000fe400078610ff */
[----:B------:R-:W-:Y:S02]  /*4520*/  IADD3 R12, P2, PT, R24, R6, RZ ;  /* 0x00000006180c7210 */ /* 0x000fe40007f5e0ff */
[----:B------:R-:W-:Y:S02]  /*4530*/  IADD3.X R11, PT, PT, R27, R30, RZ, P1, !PT ;  /* 0x0000001e1b0b7210 */ /* 0x000fe40000ffe4ff */
[----:B------:R-:W-:Y:S02]  /*4540*/  MOV R8, R24 ;  /* 0x0000001800087202 */ /* 0x000fe40000000f00 */
[----:B------:R-:W-:-:S02]  /*4550*/  MOV R9, R27 ;  /* 0x0000001b00097202 */ /* 0x000fc40000000f00 */
[C---:B------:R-:W-:Y:S01]  /*4560*/  IADD3.X R15, PT, PT, R27.reuse, R26, RZ, P3, !PT ;  /* 0x0000001a1b0f7210 */ /* 0x040fe20001ffe4ff */
[----:B------:R0:W2:Y:S01]  /*4570*/  LDG.E R11, desc[UR8][R10.64] ;  /* 0x000000080a0b7981 */ /* 0x0000a2000c1e1900 */
[----:B------:R-:W-:-:S03]  /*4580*/  IADD3.X R13, PT, PT, R27, R28, RZ, P2, !PT ;  /* 0x0000001c1b0d7210 */ /* 0x000fc600017fe4ff */
[----:B------:R1:W2:Y:S04]  /*4590*/  LDG.E R8, desc[UR8][R8.64] ;  /* 0x0000000808087981 */ /* 0x0002a8000c1e1900 */
[----:B------:R-:W3:Y:S04]  /*45a0*/  LDG.E R12, desc[UR8][R12.64] ;  /* 0x000000080c0c7981 */ /* 0x000ee8000c1e1900 */
[----:B------:R-:W3:Y:S01]  /*45b0*/  LDG.E R15, desc[UR8][R14.64] ;  /* 0x000000080e0f7981 */ /* 0x000ee2000c1e1900 */
[----:B0-----:R-:W-:Y:S02]  /*45c0*/  MOV R10, R22 ;  /* 0x00000016000a7202 */ /* 0x001fe40000000f00 */
[----:B-1----:R-:W-:-:S02]  /*45d0*/  MOV R9, R23 ;  /* 0x0000001700097202 */ /* 0x002fc40000000f00 */
[----:B------:R-:W-:-:S04]  /*45e0*/  IADD3 R16, P1, PT, R16, 0x1, RZ ;  /* 0x0000000110107810 */ /* 0x000fc80007f3e0ff */
[----:B------:R-:W-:Y:S02]  /*45f0*/  IADD3.X R18, PT, PT, RZ, R18, RZ, P1, !PT ;  /* 0x00000012ff127210 */ /* 0x000fe40000ffe4ff */
[----:B------:R-:W-:-:S04]  /*4600*/  ISETP.NE.U32.AND P1, PT, R16, RZ, PT ;  /* 0x000000ff1000720c */ /* 0x000fc80003f25070 */
[----:B------:R-:W-:Y:S02]  /*4610*/  ISETP.NE.AND.EX P1, PT, R18, RZ, PT, P1 ;  /* 0x000000ff1200720c */ /* 0x000fe40003f25310 */
[----:B------:R-:W-:Y:S02]  /*4620*/  IADD3 R24, P2, PT, R24, 0x600, RZ ;  /* 0x0000060018187810 */ /* 0x000fe40007f5e0ff */
[----:B------:R-:W-:Y:S02]  /*4630*/  IADD3 R22, P3, PT, R22, 0x600, RZ ;  /* 0x0000060016167810 */ /* 0x000fe40007f7e0ff */
[----:B------:R-:W-:Y:S02]  /*4640*/  IADD3.X R27, PT, PT, RZ, R27, RZ, P2, !PT ;  /* 0x0000001bff1b7210 */ /* 0x000fe400017fe4ff */
[----:B--2---:R-:W-:Y:S02]  /*4650*/  F2FP.BF16.F32.PACK_AB R17, R11, R8 ;  /* 0x000000080b11723e */ /* 0x004fe400000010ff */
[----:B------:R-:W-:-:S02]  /*4660*/  MOV R8, R20 ;  /* 0x0000001400087202 */ /* 0x000fc40000000f00 */
[-C--:B------:R-:W-:Y:S02]  /*4670*/  MOV R11, R25.reuse ;  /* 0x00000019000b7202 */ /* 0x080fe40000000f00 */
[----:B---3--:R-:W-:Y:S01]  /*4680*/  F2FP.BF16.F32.PACK_AB R21, R15, R12 ;  /* 0x0000000c0f15723e */ /* 0x008fe200000010ff */
[----:B------:R0:W-:Y:S04]  /*4690*/  STG.E desc[UR8][R8.64], R17 ;  /* 0x0000001108007986 */ /* 0x0001e8000c101908 */
[----:B------:R0:W-:Y:S01]  /*46a0*/  STG.E desc[UR8][R10.64], R21 ;  /* 0x000000150a007986 */ /* 0x0001e2000c101908 */
[----:B------:R-:W-:Y:S02]  /*46b0*/  IADD3 R20, P4, PT, R20, 0x600, RZ ;  /* 0x0000060014147810 */ /* 0x000fe40007f9e0ff */
[----:B------:R-:W-:-:S02]  /*46c0*/  IADD3.X R25, PT, PT, RZ, R25, RZ, P3, !PT ;  /* 0x00000019ff197210 */ /* 0x000fc40001ffe4ff */
[----:B------:R-:W-:Y:S01]  /*46d0*/  IADD3.X R23, PT, PT, RZ, R23, RZ, P4, !PT ;  /* 0x00000017ff177210 */ /* 0x000fe200027fe4ff */
[----:B------:R-:W-:Y:S08]  /*46e0*/  @P1 BRA `(.L_x_246) ;  /* 0xfffffffc00841947 */ /* 0x000ff0000383ffff */
.L_x_245:
[----:B------:R-:W-:Y:S05]  /*46f0*/  BSYNC.RECONVERGENT B0 ;  /* 0x0000000000007941 */ /* 0x000fea0003800200 */
.L_x_244:
[----:B------:R-:W-:Y:S05]  /*4700*/  @!P0 EXIT ;  /* 0x000000000000894d */ /* 0x000fea0003800000 */
[C---:B------:R-:W-:Y:S01]  /*4710*/  SHF.L.U64.HI R5, R4.reuse, 0x2, R5 ;  /* 0x0000000204057819 */ /* 0x040fe20000010205 */
[----:B------:R-:W1:Y:S01]  /*4720*/  LDCU.64 UR4, c[0x0][0x3d8] ;  /* 0x00007b00ff0477ac */ /* 0x000e620008000a00 */
[----:B------:R-:W-:Y:S02]  /*4730*/  SHF.L.U32 R7, R4, 0x2, RZ ;  /* 0x0000000204077819 */ /* 0x000fe400000006ff */
[C---:B0-----:R-:W-:Y:S01]  /*4740*/  SHF.L.U64.HI R8, R29.reuse, 0x2, R32 ;  /* 0x000000021d087819 */ /* 0x041fe20000010220 */
[----:B------:R-:W0:Y:S01]  /*4750*/  LDCU.64 UR6, c[0x0][0x388] ;  /* 0x00007100ff0677ac */ /* 0x000e220008000a00 */
[----:B------:R-:W-:Y:S02]  /*4760*/  SHF.L.U32 R9, R29, 0x2, RZ ;  /* 0x000000021d097819 */ /* 0x000fe400000006ff */
[C---:B------:R-:W-:Y:S01]  /*4770*/  SHF.L.U64.HI R4, R3.reuse, 0x2, R0 ;  /* 0x0000000203047819 */ /* 0x040fe20000010200 */
[----:B------:R-:W2:Y:S01]  /*4780*/  LDCU.64 UR10, c[0x0][0x390] ;  /* 0x00007200ff0a77ac */ /* 0x000ea20008000a00 */
[----:B------:R-:W-:-:S07]  /*4790*/  SHF.L.U32 R6, R3, 0x2, RZ ;  /* 0x0000000203067819 */ /* 0x000fce00000006ff */
.L_x_247:
[C---:B------:R-:W-:Y:S02]  /*47a0*/  SHF.L.U32 R18, R2.reuse, 0x2, RZ ;  /* 0x0000000202127819 */ /* 0x040fe400000006ff */
[----:B------:R-:W-:Y:S02]  /*47b0*/  SHF.L.U64.HI R19, R2, 0x2, R19 ;  /* 0x0000000202137819 */ /* 0x000fe40000010213 */
[----:B-1----:R-:W-:-:S04]  /*47c0*/  IADD3 R10, P0, PT, R18, UR4, RZ ;  /* 0x00000004120a7c10 */ /* 0x002fc8000ff1e0ff */
[----:B---3--:R-:W-:Y:S02]  /*47d0*/  IADD3.X R11, PT, PT, R19, UR5, RZ, P0, !PT ;  /* 0x00000005130b7c10 */ /* 0x008fe400087fe4ff */
[C---:B------:R-:W-:Y:S02]  /*47e0*/  IADD3 R12, P0, PT, R10.reuse, R6, RZ ;  /* 0x000000060a0c7210 */ /* 0x040fe40007f1e0ff */
[C---:B------:R-:W-:Y:S02]  /*47f0*/  IADD3 R16, P2, PT, R10.reuse, R9, RZ ;  /* 0x000000090a107210 */ /* 0x040fe40007f5e0ff */
[C---:B------:R-:W-:Y:S02]  /*4800*/  IADD3.X R13, PT, PT, R11.reuse, R4, RZ, P0, !PT ;  /* 0x000000040b0d7210 */ /* 0x040fe400007fe4ff */
[----:B------:R-:W-:Y:S02]  /*4810*/  IADD3 R14, P1, PT, R10, R7, RZ ;  /* 0x000000070a0e7210 */ /* 0x000fe40007f3e0ff */
[C---:B------:R-:W-:Y:S01]  /*4820*/  IADD3.X R17, PT, PT, R11.reuse, R8, RZ, P2, !PT ;  /* 0x000000080b117210 */ /* 0x040fe200017fe4ff */
[----:B------:R1:W3:Y:S01]  /*4830*/  LDG.E R10, desc[UR8][R10.64] ;  /* 0x000000080a0a7981 */ /* 0x0002e2000c1e1900 */
[----:B------:R-:W-:-:S03]  /*4840*/  IADD3.X R15, PT, PT, R11, R5, RZ, P1, !PT ;  /* 0x000000050b0f7210 */ /* 0x000fc60000ffe4ff */
[----:B------:R-:W3:Y:S04]  /*4850*/  LDG.E R13, desc[UR8][R12.64] ;  /* 0x000000080c0d7981 */ /* 0x000ee8000c1e1900 */
[----:B------:R-:W4:Y:S04]  /*4860*/  LDG.E R14, desc[UR8][R14.64] ;  /* 0x000000080e0e7981 */ /* 0x000f28000c1e1900 */
[----:B------:R-:W4:Y:S01]  /*4870*/  LDG.E R17, desc[UR8][R16.64] ;  /* 0x0000000810117981 */ /* 0x000f22000c1e1900 */
[----:B------:R-:W-:Y:S02]  /*4880*/  LOP3.LUT R23, R18, 0xfffffffc, RZ, 0xc0, !PT ;  /* 0xfffffffc12177812 */ /* 0x000fe400078ec0ff */
[----:B------:R-:W-:-:S02]  /*4890*/  LOP3.LUT R24, R19, 0x1, RZ, 0xc0, !PT ;  /* 0x0000000113187812 */ /* 0x000fc400078ec0ff */
[----:B0-----:R-:W-:Y:S02]  /*48a0*/  IADD3 R20, P0, PT, R23, UR6, RZ ;  /* 0x0000000617147c10 */ /* 0x001fe4000ff1e0ff */
[----:B-1----:R-:W-:Y:S02]  /*48b0*/  LOP3.LUT R11, R19, 0x3, RZ, 0xc0, !PT ;  /* 0x00000003130b7812 */ /* 0x002fe400078ec0ff */
[----:B------:R-:W-:Y:S02]  /*48c0*/  IADD3.X R21, PT, PT, R24, UR7, RZ, P0, !PT ;  /* 0x0000000718157c10 */ /* 0x000fe400087fe4ff */
[----:B--2---:R-:W-:Y:S02]  /*48d0*/  IADD3 R22, P0, PT, R23, UR10, RZ ;  /* 0x0000000a17167c10 */ /* 0x004fe4000ff1e0ff */
[----:B---3--:R-:W-:Y:S02]  /*48e0*/  F2FP.BF16.F32.PACK_AB R25, R13, R10 ;  /* 0x0000000a0d19723e */ /* 0x008fe400000010ff */
[----:B------:R-:W-:-:S02]  /*48f0*/  IADD3 R10, P1, PT, R23, UR4, RZ ;  /* 0x00000004170a7c10 */ /* 0x000fc4000ff3e0ff */
[----:B------:R-:W-:Y:S02]  /*4900*/  IADD3.X R23, PT, PT, R24, UR11, RZ, P0, !PT ;  /* 0x0000000b18177c10 */ /* 0x000fe400087fe4ff */
[----:B------:R-:W-:Y:S02]  /*4910*/  IADD3.X R11, PT, PT, R11, UR5, RZ, P1, !PT ;  /* 0x000000050b0b7c10 */ /* 0x000fe40008ffe4ff */
[----:B----4-:R-:W-:Y:S02]  /*4920*/  F2FP.BF16.F32.PACK_AB R27, R17, R14 ;  /* 0x0000000e111b723e */ /* 0x010fe400000010ff */
[C---:B------:R-:W-:Y:S02]  /*4930*/  IADD3 R16, P0, PT, R10.reuse, R6, RZ ;  /* 0x000000060a107210 */ /* 0x040fe40007f1e0ff */
[C---:B------:R-:W-:Y:S02]  /*4940*/  IADD3 R12, P1, PT, R10.reuse, R7, RZ ;  /* 0x000000070a0c7210 */ /* 0x040fe40007f3e0ff */
[----:B------:R-:W-:-:S02]  /*4950*/  IADD3 R14, P2, PT, R10, R9, RZ ;  /* 0x000000090a0e7210 */ /* 0x000fc40007f5e0ff */
[C---:B------:R-:W-:Y:S02]  /*4960*/  IADD3.X R17, PT, PT, R11.reuse, R4, RZ, P0, !PT ;  /* 0x000000040b117210 */ /* 0x040fe400007fe4ff */
[C---:B------:R-:W-:Y:S02]  /*4970*/  IADD3.X R13, PT, PT, R11.reuse, R5, RZ, P1, !PT ;  /* 0x000000050b0d7210 */ /* 0x040fe40000ffe4ff */
[----:B------:R-:W-:Y:S01]  /*4980*/  IADD3.X R15, PT, PT, R11, R8, RZ, P2, !PT ;  /* 0x000000080b0f7210 */ /* 0x000fe200017fe4ff */
[----:B------:R0:W-:Y:S04]  /*4990*/  STG.E desc[UR8][R20.64], R25 ;  /* 0x0000001914007986 */ /* 0x0001e8000c101908 */
[----:B------:R1:W-:Y:S04]  /*49a0*/  STG.E desc[UR8][R22.64], R27 ;  /* 0x0000001b16007986 */ /* 0x0003e8000c101908 */
[----:B------:R-:W2:Y:S04]  /*49b0*/  LDG.E R26, desc[UR8][R10.64+0x600] ;  /* 0x000600080a1a7981 */ /* 0x000ea8000c1e1900 */
[----:B------:R-:W2:Y:S04]  /*49c0*/  LDG.E R29, desc[UR8][R16.64+0x600] ;  /* 0x00060008101d7981 */ /* 0x000ea8000c1e1900 */
[----:B------:R-:W3:Y:S04]  /*49d0*/  LDG.E R28, desc[UR8][R12.64+0x600] ;  /* 0x000600080c1c7981 */ /* 0x000ee8000c1e1900 */
[----:B------:R-:W3:Y:S01]  /*49e0*/  LDG.E R31, desc[UR8][R14.64+0x600] ;  /* 0x000600080e1f7981 */ /* 0x000ee2000c1e1900 */
[----:B------:R-:W-:-:S04]  /*49f0*/  IADD3 R24, P0, PT, R18, 0x600, RZ ;  /* 0x0000060012187810 */ /* 0x000fc80007f1e0ff */
[----:B0-----:R-:W-:Y:S02]  /*4a00*/  IADD3.X R25, PT, PT, RZ, R19, RZ, P0, !PT ;  /* 0x00000013ff197210 */ /* 0x001fe400007fe4ff */
[----:B------:R-:W-:Y:S02]  /*4a10*/  LOP3.LUT R24, R24, 0xfffffffc, RZ, 0xc0, !PT ;  /* 0xfffffffc18187812 */ /* 0x000fe400078ec0ff */
[----:B------:R-:W-:Y:S02]  /*4a20*/  LOP3.LUT R25, R25, 0x1, RZ, 0xc0, !PT ;  /* 0x0000000119197812 */ /* 0x000fe400078ec0ff */
[C---:B------:R-:W-:Y:S02]  /*4a30*/  IADD3 R20, P0, PT, R24.reuse, UR6, RZ ;  /* 0x0000000618147c10 */ /* 0x040fe4000ff1e0ff */
[----:B------:R-:W-:Y:S02]  /*4a40*/  IADD3 R24, P1, PT, R24, UR10, RZ ;  /* 0x0000000a18187c10 */ /* 0x000fe4000ff3e0ff */
[----:B------:R-:W-:-:S02]  /*4a50*/  IADD3.X R21, PT, PT, R25, UR7, RZ, P0, !PT ;  /* 0x0000000719157c10 */ /* 0x000fc400087fe4ff */
[----:B------:R-:W-:Y:S02]  /*4a60*/  IADD3.X R25, PT, PT, R25, UR11, RZ, P1, !PT ;  /* 0x0000000b19197c10 */ /* 0x000fe40008ffe4ff */
[----:B--2---:R-:W-:Y:S02]  /*4a70*/  F2FP.BF16.F32.PACK_AB R29, R29, R26 ;  /* 0x0000001a1d1d723e */ /* 0x004fe400000010ff */
[----:B---3--:R-:W-:-:S03]  /*4a80*/  F2FP.BF16.F32.PACK_AB R31, R31, R28 ;  /* 0x0000001c1f1f723e */ /* 0x008fc600000010ff */
[----:B------:R0:W-:Y:S04]  /*4a90*/  STG.E desc[UR8][R20.64], R29 ;  /* 0x0000001d14007986 */ /* 0x0001e8000c101908 */
[----:B------:R2:W-:Y:S04]  /*4aa0*/  STG.E desc[UR8][R24.64], R31 ;  /* 0x0000001f18007986 */ /* 0x0005e8000c101908 */
[----:B------:R-:W3:Y:S04]  /*4ab0*/  LDG.E R26, desc[UR8][R10.64+0xc00] ;  /* 0x000c00080a1a7981 */ /* 0x000ee8000c1e1900 */
[----:B-1----:R-:W3:Y:S04]  /*4ac0*/  LDG.E R27, desc[UR8][R16.64+0xc00] ;  /* 0x000c0008101b7981 */ /* 0x002ee8000c1e1900 */
        /* <DEDUP_REMOVED lines=10> */
[----:B---3--:R-:W-:Y:S02]  /*4b70*/  F2FP.BF16.F32.PACK_AB R27, R27, R26 ;  /* 0x0000001a1b1b723e */ /* 0x008fe400000010ff */
[----:B----4-:R-:W-:-:S03]  /*4b80*/  F2FP.BF16.F32.PACK_AB R33, R33, R28 ;  /* 0x0000001c2121723e */ /* 0x010fc600000010ff */
[----:B------:R0:W-:Y:S04]  /*4b90*/  STG.E desc[UR8][R22.64], R27 ;  /* 0x0000001b16007986 */ /* 0x0001e8000c101908 */
[----:B------:R3:W-:Y:S04]  /*4ba0*/  STG.E desc[UR8][R20.64], R33 ;  /* 0x0000002114007986 */ /* 0x0007e8000c101908 */
[----:B------:R-:W4:Y:S04]  /*4bb0*/  LDG.E R10, desc[UR8][R10.64+0x1200] ;  /* 0x001200080a0a7981 */ /* 0x000f28000c1e1900 */
[----:B------:R-:W4:Y:S04]  /*4bc0*/  LDG.E R17, desc[UR8][R16.64+0x1200] ;  /* 0x0012000810117981 */ /* 0x000f28000c1e1900 */
[----:B------:R-:W5:Y:S04]  /*4bd0*/  LDG.E R12, desc[UR8][R12.64+0x1200] ;  /* 0x001200080c0c7981 */ /* 0x000f68000c1e1900 */
[----:B------:R-:W5:Y:S01]  /*4be0*/  LDG.E R15, desc[UR8][R14.64+0x1200] ;  /* 0x001200080e0f7981 */ /* 0x000f62000c1e1900 */
[----:B------:R-:W-:-:S04]  /*4bf0*/  IADD3 R18, P0, PT, R18, 0x1200, RZ ;  /* 0x0000120012127810 */ /* 0x000fc80007f1e0ff */
[----:B------:R-:W-:Y:S02]  /*4c00*/  IADD3.X R19, PT, PT, RZ, R19, RZ, P0, !PT ;  /* 0x00000013ff137210 */ /* 0x000fe400007fe4ff */
[----:B------:R-:W-:Y:S02]  /*4c10*/  LOP3.LUT R18, R18, 0xfffffffc, RZ, 0xc0, !PT ;  /* 0xfffffffc12127812 */ /* 0x000fe400078ec0ff */
[----:B------:R-:W-:Y:S02]  /*4c20*/  LOP3.LUT R19, R19, 0x1, RZ, 0xc0, !PT ;  /* 0x0000000113137812 */ /* 0x000fe400078ec0ff */
[C---:B--2---:R-:W-:Y:S02]  /*4c30*/  IADD3 R24, P0, PT, R18.reuse, UR6, RZ ;  /* 0x0000000612187c10 */ /* 0x044fe4000ff1e0ff */
[----:B0-----:R-:W-:Y:S02]  /*4c40*/  IADD3 R22, P1, PT, R18, UR10, RZ ;  /* 0x0000000a12167c10 */ /* 0x001fe4000ff3e0ff */
[----:B------:R-:W-:-:S02]  /*4c50*/  IADD3.X R25, PT, PT, R19, UR7, RZ, P0, !PT ;  /* 0x0000000713197c10 */ /* 0x000fc400087fe4ff */
[----:B------:R-:W-:Y:S02]  /*4c60*/  IADD3.X R23, PT, PT, R19, UR11, RZ, P1, !PT ;  /* 0x0000000b13177c10 */ /* 0x000fe40008ffe4ff */
[----:B------:R-:W-:-:S04]  /*4c70*/  IADD3 R2, PT, PT, R2, 0x600, RZ ;  /* 0x0000060002027810 */ /* 0x000fc80007ffe0ff */
[----:B------:R-:W-:-:S04]  /*4c80*/  ISETP.GT.U32.AND P0, PT, R3, R2, PT ;  /* 0x000000020300720c */ /* 0x000fc80003f04070 */
[----:B------:R-:W-:Y:S01]  /*4c90*/  ISETP.GT.AND.EX P0, PT, R0, RZ, PT, P0 ;  /* 0x000000ff0000720c */ /* 0x000fe20003f04300 */
[----:B------:R-:W-:Y:S01]  /*4ca0*/  HFMA2 R19, -RZ, RZ, 0, 0 ;  /* 0x00000000ff137431 */ /* 0x000fe200000001ff */
[----:B----4-:R-:W-:Y:S02]  /*4cb0*/  F2FP.BF16.F32.PACK_AB R17, R17, R10 ;  /* 0x0000000a1111723e */ /* 0x010fe400000010ff */
[----:B-----5:R-:W-:-:S03]  /*4cc0*/  F2FP.BF16.F32.PACK_AB R11, R15, R12 ;  /* 0x0000000c0f0b723e */ /* 0x020fc600000010ff */
[----:B------:R3:W-:Y:S04]  /*4cd0*/  STG.E desc[UR8][R24.64], R17 ;  /* 0x0000001118007986 */ /* 0x0007e8000c101908 */
[----:B------:R3:W-:Y:S02]  /*4ce0*/  STG.E desc[UR8][R22.64], R11 ;  /* 0x0000000b16007986 */ /* 0x0007e4000c101908 */
[----:B------:R-:W-:Y:S05]  /*4cf0*/  @P0 BRA `(.L_x_247) ;  /* 0xfffffff800a80947 */ /* 0x000fea000383ffff */
[----:B------:R-:W-:Y:S05]  /*4d00*/  EXIT ;  /* 0x000000000000794d */ /* 0x000fea0003800000 */
.L_x_248:
        /* <DEDUP_REMOVED lines=15> */
.L_x_4497:


//--------------------- .text._Z35group_norm_nhwc_bwd_one_pass_kernelI11Bf16IOBf16WLi128ELi48ELi384EEv26Group_norm_nhwc_bwd_params --------------------------
	.section	.text._Z35group_norm_nhwc_bwd_one_pass_kernelI11Bf16IOBf16WLi128ELi48ELi384EEv26Group_norm_nhwc_bwd_params,"ax",@progbits
	.align	128
        .global         _Z35group_norm_nhwc_bwd_one_pass_kernelI11Bf16IOBf16WLi128ELi48ELi384EEv26Group_norm_nhwc_bwd_params
        .type           _Z35group_norm_nhwc_bwd_one_pass_kernelI11Bf16IOBf16WLi128ELi48ELi384EEv26Group_norm_nhwc_bwd_params,@function
        .size           _Z35group_norm_nhwc_bwd_one_pass_kernelI11Bf16IOBf16WLi128ELi48ELi384EEv26Group_norm_nhwc_bwd_params,(.L_x_4498 - _Z35group_norm_nhwc_bwd_one_pass_kernelI11Bf16IOBf16WLi128ELi48ELi384EEv26Group_norm_nhwc_bwd_params)
        .other          _Z35group_norm_nhwc_bwd_one_pass_kernelI11Bf16IOBf16WLi128ELi48ELi384EEv26Group_norm_nhwc_bwd_params,@"STO_CUDA_ENTRY STV_DEFAULT"
_Z35group_norm_nhwc_bwd_one_pass_kernelI11Bf16IOBf16WLi128ELi48ELi384EEv26Group_norm_nhwc_bwd_params:
.text._Z35group_norm_nhwc_bwd_one_pass_kernelI11Bf16IOBf16WLi128ELi48ELi384EEv26Group_norm_nhwc_bwd_params:
        /* <DEDUP_REMOVED lines=21> */
.L_x_292:
[----:B-1----:R-:W1:Y:S01]  /*0150*/  LDC R9, c[0x0][0x410] ;  /* 0x00010400ff097b82 */ /* 0x002e620000000800 */
[----:B--2---:R-:W2:Y:S01]  /*0160*/  LDCU UR5, c[0x0][0x41c] ;  /* 0x00008380ff0577ac */ /* 0x004ea20008000800 */
[----:B------:R-:W-:Y:S02]  /*0170*/  ISETP.LE.AND P3, PT, RZ, UR6, PT ;  /* 0x00000006ff007c0c */ /* 0x000fe4000bf63270 */
[----:B------:R-:W-:Y:S01]  /*0180*/  CS2R R44, SRZ ;  /* 0x00000000002c7805 */ /* 0x000fe2000001ff00 */
[----:B---3--:R-:W3:Y:S01]  /*0190*/  LDCU.128 UR12, c[0x0][0x400] ;  /* 0x00008000ff0c77ac */ /* 0x008ee20008000c00 */
[----:B----4-:R-:W4:Y:S01]  /*01a0*/  LDCU.64 UR8, c[0x0][0x3b8] ;  /* 0x00007700ff0877ac */ /* 0x010f220008000a00 */
[----:B------:R-:W-:Y:S01]  /*01b0*/  CS2R R40, SRZ ;  /* 0x0000000000287805 */ /* 0x000fe2000001ff00 */
[----:B0-----:R-:W0:Y:S01]  /*01c0*/  LDCU.U8 UR7, c[0x0][0x414] ;  /* 0x00008280ff0777ac */ /* 0x001e220008000000 */
[----:B-1----:R-:W-:-:S04]  /*01d0*/  IABS R7, R9 ;  /* 0x0000000900077213 */ /* 0x002fc80000000000 */
[----:B------:R-:W1:Y:S08]  /*01e0*/  I2F.RP R6, R7 ;  /* 0x0000000700067306 */ /* 0x000e700000209400 */
[----:B-1----:R-:W1:Y:S02]  /*01f0*/  MUFU.RCP R6, R6 ;  /* 0x0000000600067308 */ /* 0x002e640000001000 */
[----:B-1----:R-:W-:-:S06]  /*0200*/  IADD3 R4, PT, PT, R6, 0xffffffe, RZ ;  /* 0x0ffffffe06047810 */ /* 0x002fcc0007ffe0ff */
[----:B------:R1:W2:Y:S02]  /*0210*/  F2I.FTZ.U32.TRUNC.NTZ R5, R4 ;  /* 0x0000000400057305 */ /* 0x0002a4000021f000 */
[----:B-1----:R-:W-:Y:S01]  /*0220*/  HFMA2 R4, -RZ, RZ, 0, 0 ;  /* 0x00000000ff047431 */ /* 0x002fe200000001ff */
[----:B--2---:R-:W-:-:S05]  /*0230*/  IADD3 R8, PT, PT, RZ, -R5, RZ ;  /* 0x80000005ff087210 */ /* 0x004fca0007ffe0ff */
[----:B------:R-:W-:Y:S01]  /*0240*/  IMAD R3, R8, R7, RZ ;  /* 0x0000000708037224 */ /* 0x000fe200078e02ff */
[----:B------:R-:W-:-:S03]  /*0250*/  IABS R8, UR6 ;  /* 0x0000000600087c13 */ /* 0x000fc60008000000 */
[----:B------:R-:W-:Y:S02]  /*0260*/  IMAD.HI.U32 R5, R5, R3, R4 ;  /* 0x0000000305057227 */ /* 0x000fe400078e0004 */
[----:B------:R-:W1:Y:S04]  /*0270*/  S2R R3, SR_CTAID.X ;  /* 0x0000000000037919 */ /* 0x000e680000002500 */
[----:B------:R-:W-:-:S05]  /*0280*/  IMAD.HI.U32 R5, R5, R8, RZ ;  /* 0x0000000805057227 */ /* 0x000fca00078e00ff */
[----:B------:R-:W-:-:S05]  /*0290*/  IADD3 R6, PT, PT, -R5, RZ, RZ ;  /* 0x000000ff05067210 */ /* 0x000fca0007ffe1ff */
[----:B------:R-:W-:Y:S01]  /*02a0*/  IMAD R4, R7, R6, R8 ;  /* 0x0000000607047224 */ /* 0x000fe200078e0208 */
[----:B------:R-:W-:-:S04]  /*02b0*/  LOP3.LUT R6, R9, UR6, RZ, 0x3c, !PT ;  /* 0x0000000609067c12 */ /* 0x000fc8000f8e3cff */
[----:B------:R-:W-:Y:S02]  /*02c0*/  ISETP.GT.U32.AND P4, PT, R7, R4, PT ;  /* 0x000000040700720c */ /* 0x000fe40003f84070 */
[----:B------:R-:W-:-:S11]  /*02d0*/  ISETP.GE.AND P1, PT, R6, RZ, PT ;  /* 0x000000ff0600720c */ /* 0x000fd60003f26270 */
[-C--:B------:R-:W-:Y:S01]  /*02e0*/  @!P4 IADD3 R4, PT, PT, R4, -R7.reuse, RZ ;  /* 0x800000070404c210 */ /* 0x080fe20007ffe0ff */
[----:B-1----:R-:W-:Y:S01]  /*02f0*/  IMAD R17, R3, UR5, R46 ;  /* 0x0000000503117c24 */ /* 0x002fe2000f8e022e */
[----:B------:R-:W-:Y:S02]  /*0300*/  @!P4 IADD3 R5, PT, PT, R5, 0x1, RZ ;  /* 0x000000010505c810 */ /* 0x000fe40007ffe0ff */
[CC--:B------:R-:W-:Y:S02]  /*0310*/  ISETP.GE.U32.AND P2, PT, R4.reuse, R7.reuse, PT ;  /* 0x000000070400720c */ /* 0x0c0fe40003f46070 */
[----:B------:R-:W-:Y:S02]  /*0320*/  ISETP.GT.U32.AND P5, PT, R7, R4, PT ;  /* 0x000000040700720c */ /* 0x000fe40003fa4070 */
[----:B------:R-:W-:Y:S02]  /*0330*/  IADD3 R7, PT, PT, R4, -R7, RZ ;  /* 0x8000000704077210 */ /* 0x000fe40007ffe0ff */
[----:B---3--:R-:W-:-:S02]  /*0340*/  ISETP.GE.U32.AND P0, PT, R17, UR12, PT ;  /* 0x0000000c11007c0c */ /* 0x008fc4000bf06070 */
[----:B------:R-:W-:Y:S02]  /*0350*/  SHF.R.S32.HI R15, RZ, 0x1f, R17 ;  /* 0x0000001fff0f7819 */ /* 0x000fe40000011411 */
[----:B------:R-:W-:Y:S02]  /*0360*/  SEL R4, R7, R4, !P5 ;  /* 0x0000000407047207 */ /* 0x000fe40006800000 */
[----:B------:R-:W-:Y:S02]  /*0370*/  ISETP.GE.AND.EX P0, PT, R15, UR13, PT, P0 ;  /* 0x0000000d0f007c0c */ /* 0x000fe4000bf06300 */
[----:B------:R-:W-:Y:S02]  /*0380*/  ISETP.NE.AND P4, PT, R9, RZ, PT ;  /* 0x000000ff0900720c */ /* 0x000fe40003f85270 */
[----:B------:R-:W-:Y:S02]  /*0390*/  LOP3.LUT R7, RZ, R9, RZ, 0x33, !PT ;  /* 0x00000009ff077212 */ /* 0x000fe400078e33ff */
[----:B------:R-:W-:-:S02]  /*03a0*/  @!P3 IADD3 R4, PT, PT, -R4, RZ, RZ ;  /* 0x000000ff0404b210 */ /* 0x000fc40007ffe1ff */
[----:B------:R-:W-:Y:S02]  /*03b0*/  @P2 IADD3 R5, PT, PT, R5, 0x1, RZ ;  /* 0x0000000105052810 */ /* 0x000fe40007ffe0ff */
[----:B------:R-:W-:Y:S02]  /*03c0*/  IADD3 R19, PT, PT, R17, 0x20, RZ ;  /* 0x0000002011137810 */ /* 0x000fe40007ffe0ff */
[----:B------:R-:W-:Y:S01]  /*03d0*/  SEL R47, R7, R4, !P4 ;  /* 0x00000004072f7207 */ /* 0x000fe20006000000 */
[----:B------:R-:W1:Y:S01]  /*03e0*/  @!P0 LDC.64 R22, c[0x0][0x3f8] ;  /* 0x0000fe00ff168b82 */ /* 0x000e620000000a00 */
[----:B------:R-:W-:Y:S02]  /*03f0*/  @!P1 IADD3 R5, PT, PT, -R5, RZ, RZ ;  /* 0x000000ff05059210 */ /* 0x000fe40007ffe1ff */
[----:B------:R-:W-:Y:S01]  /*0400*/  ISETP.GE.U32.AND P2, PT, R19, UR12, PT ;  /* 0x0000000c13007c0c */ /* 0x000fe2000bf46070 */
[----:B------:R-:W-:Y:S01]  /*0410*/  IMAD R9, R47, 0x30, RZ ;  /* 0x000000302f097824 */ /* 0x000fe200078e02ff */
[----:B------:R-:W-:-:S02]  /*0420*/  SHF.R.S32.HI R21, RZ, 0x1f, R19 ;  /* 0x0000001fff157819 */ /* 0x000fc40000011413 */
[----:B------:R-:W-:Y:S01]  /*0430*/  SEL R5, R7, R5, !P4 ;  /* 0x0000000507057207 */ /* 0x000fe20006000000 */
[----:B------:R-:W2:Y:S01]  /*0440*/  @!P0 LDC.64 R10, c[0x0][0x3a0] ;  /* 0x0000e800ff0a8b82 */ /* 0x000ea20000000a00 */
[----:B------:R-:W-:Y:S02]  /*0450*/  ISETP.GE.AND.EX P2, PT, R21, UR13, PT, P2 ;  /* 0x0000000d15007c0c */ /* 0x000fe4000bf46320 */
[C---:B------:R-:W-:Y:S02]  /*0460*/  IADD3 R50, P1, PT, R9.reuse, R2, RZ ;  /* 0x0000000209327210 */ /* 0x040fe40007f3e0ff */
[----:B------:R-:W-:Y:S02]  /*0470*/  SHF.R.S32.HI R2, RZ, 0x1f, R5 ;  /* 0x0000001fff027819 */ /* 0x000fe40000011405 */
[----:B------:R-:W-:Y:S01]  /*0480*/  LEA.HI.X.SX32 R51, R9, RZ, 0x1, P1 ;  /* 0x000000ff09337211 */ /* 0x000fe200008f0eff */
[----:B------:R-:W3:Y:S01]  /*0490*/  @!P0 LDC.64 R12, c[0x0][0x398] ;  /* 0x0000e600ff0c8b82 */ /* 0x000ee20000000a00 */
[----:B------:R-:W-:Y:S01]  /*04a0*/  IADD3 R31, PT, PT, R17, 0x30, RZ ;  /* 0x00000030111f7810 */ /* 0x000fe20007ffe0ff */
[----:B------:R-:W-:-:S02]  /*04b0*/  IMAD R2, R2, UR14, RZ ;  /* 0x0000000e02027c24 */ /* 0x000fc4000f8e02ff */
[----:B------:R-:W-:Y:S01]  /*04c0*/  IMAD.WIDE.U32 R50, R5, UR14, R50 ;  /* 0x0000000e05327c25 */ /* 0x000fe2000f8e0032 */
[----:B------:R-:W-:-:S03]  /*04d0*/  ISETP.GE.U32.AND P4, PT, R31, UR12, PT ;  /* 0x0000000c1f007c0c */ /* 0x000fc6000bf86070 */
[----:B------:R-:W-:Y:S01]  /*04e0*/  IMAD R53, R5, UR15, R2 ;  /* 0x0000000f05357c24 */ /* 0x000fe2000f8e0202 */
[----:B------:R-:W-:Y:S01]  /*04f0*/  @!P0 MOV R52, R50 ;  /* 0x0000003200348202 */ /* 0x000fe20000000f00 */
[----:B------:R-:W4:Y:S01]  /*0500*/  @!P2 LDC.64 R4, c[0x0][0x3f8] ;  /* 0x0000fe00ff04ab82 */ /* 0x000f220000000a00 */
[-C--:B-1----:R-:W-:Y:S02]  /*0510*/  @!P0 IMAD R2, R15, R22.reuse, RZ ;  /* 0x000000160f028224 */ /* 0x082fe400078e02ff */
[----:B------:R-:W-:Y:S02]  /*0520*/  IADD3 R53, PT, PT, R51, R53, RZ ;  /* 0x0000003533357210 */ /* 0x000fe40007ffe0ff */
[C---:B------:R-:W-:Y:S02]  /*0530*/  @!P0 IMAD R9, R17.reuse, R23, R2 ;  /* 0x0000001711098224 */ /* 0x040fe400078e0202 */
[----:B------:R-:W-:-:S05]  /*0540*/  @!P0 IMAD.WIDE.U32 R6, R17, R22, R52 ;  /* 0x0000001611068225 */ /* 0x000fca00078e0034 */
[----:B------:R-:W-:Y:S02]  /*0550*/  @!P0 IADD3 R7, PT, PT, R7, R9, RZ ;  /* 0x0000000907078210 */ /* 0x000fe40007ffe0ff */
[C---:B------:R-:W-:Y:S01]  /*0560*/  @!P0 SHF.L.U32 R15, R6.reuse, 0x1, RZ ;  /* 0x00000001060f8819 */ /* 0x040fe200000006ff */
[----:B------:R-:W1:Y:S01]  /*0570*/  @!P2 LDC.64 R8, c[0x0][0x3a0] ;  /* 0x0000e800ff08ab82 */ /* 0x000e620000000a00 */
[----:B------:R-:W-:Y:S02]  /*0580*/  @!P0 SHF.L.U64.HI R2, R6, 0x1, R7 ;  /* 0x0000000106028819 */ /* 0x000fe40000010207 */
[C---:B--2---:R-:W-:Y:S02]  /*0590*/  @!P0 IADD3 R10, P1, PT, R15.reuse, R10, RZ ;  /* 0x0000000a0f0a8210 */ /* 0x044fe40007f3e0ff */
[----:B---3--:R-:W-:Y:S02]  /*05a0*/  @!P0 IADD3 R12, P3, PT, R15, R12, RZ ;  /* 0x0000000c0f0c8210 */ /* 0x008fe40007f7e0ff */
[----:B------:R-:W-:Y:S01]  /*05b0*/  @!P2 MOV R15, R53 ;  /* 0x00000035000fa202 */ /* 0x000fe20000000f00 */
[----:B----4-:R-:W-:Y:S01]  /*05c0*/  @!P2 IMAD R14, R21, R4, RZ ;  /* 0x00000004150ea224 */ /* 0x010fe200078e02ff */
[----:B------:R-:W2:Y:S01]  /*05d0*/  @!P2 LDC.64 R6, c[0x0][0x398] ;  /* 0x0000e600ff06ab82 */ /* 0x000ea20000000a00 */
[----:B------:R-:W-:-:S02]  /*05e0*/  @!P0 IADD3.X R11, PT, PT, R2, R11, RZ, P1, !PT ;  /* 0x0000000b020b8210 */ /* 0x000fc40000ffe4ff */
[C---:B------:R-:W-:Y:S01]  /*05f0*/  @!P2 IMAD R21, R19.reuse, R5, R14 ;  /* 0x000000051315a224 */ /* 0x040fe200078e020e */
[----:B------:R-:W-:Y:S02]  /*0600*/  @!P2 MOV R14, R50 ;  /* 0x00000032000ea202 */ /* 0x000fe40000000f00 */
[----:B------:R-:W-:Y:S01]  /*0610*/  @!P0 IADD3.X R13, PT, PT, R2, R13, RZ, P3, !PT ;  /* 0x0000000d020d8210 */ /* 0x000fe20001ffe4ff */
[----:B------:R3:W4:Y:S02]  /*0620*/  @!P0 LDG.E R45, desc[UR10][R10.64] ;  /* 0x0000000a0a2d8981 */ /* 0x000724000c1e1900 */
[----:B------:R-:W-:Y:S01]  /*0630*/  @!P2 IMAD.WIDE.U32 R4, R19, R4, R14 ;  /* 0x000000041304a225 */ /* 0x000fe200078e000e */
[----:B------:R-:W-:Y:S01]  /*0640*/  SHF.R.S32.HI R19, RZ, 0x1f, R31 ;  /* 0x0000001fff137819 */ /* 0x000fe2000001141f */
[----:B------:R-:W0:Y:S03]  /*0650*/  S2R R2, SR_TID.X ;  /* 0x0000000000027919 */ /* 0x000e260000002100 */
[----:B------:R-:W-:Y:S01]  /*0660*/  ISETP.GE.AND.EX P4, PT, R19, UR13, PT, P4 ;  /* 0x0000000d13007c0c */ /* 0x000fe2000bf86340 */
[----:B------:R-:W4:Y:S01]  /*0670*/  @!P0 LDG.E R44, desc[UR10][R12.64] ;  /* 0x0000000a0c2c8981 */ /* 0x000f22000c1e1900 */
[----:B------:R-:W-:-:S02]  /*0680*/  @!P2 IADD3 R15, PT, PT, R5, R21, RZ ;  /* 0x00000015050fa210 */ /* 0x000fc40007ffe0ff */
[----:B------:R-:W-:Y:S02]  /*0690*/  @!P2 SHF.L.U32 R5, R4, 0x1, RZ ;  /* 0x000000010405a819 */ /* 0x000fe400000006ff */
[----:B------:R-:W-:Y:S02]  /*06a0*/  PRMT R14, R46, 0x9910, RZ ;  /* 0x000099102e0e7816 */ /* 0x000fe400000000ff */
[----:B------:R-:W-:Y:S02]  /*06b0*/  IADD3 R23, PT, PT, R17, 0x10, RZ ;  /* 0x0000001011177810 */ /* 0x000fe40007ffe0ff */
[C---:B-1----:R-:W-:Y:S02]  /*06c0*/  @!P2 IADD3 R8, P3, PT, R5.reuse, R8, RZ ;  /* 0x000000080508a210 */ /* 0x042fe40007f7e0ff */
[----:B--2---:R-:W-:Y:S01]  /*06d0*/  @!P2 IADD3 R6, P5, PT, R5, R6, RZ ;  /* 0x000000060506a210 */ /* 0x004fe20007fbe0ff */
[----:B------:R-:W1:Y:S01]  /*06e0*/  @!P4 LDC.64 R36, c[0x0][0x3a0] ;  /* 0x0000e800ff24cb82 */ /* 0x000e620000000a00 */
[----:B------:R-:W-:-:S02]  /*06f0*/  @!P2 SHF.L.U64.HI R4, R4, 0x1, R15 ;  /* 0x000000010404a819 */ /* 0x000fc4000001020f */
[----:B------:R-:W-:Y:S02]  /*0700*/  MOV R5, R14 ;  /* 0x0000000e00057202 */ /* 0x000fe40000000f00 */
[----:B------:R-:W-:Y:S02]  /*0710*/  ISETP.GE.U32.AND P1, PT, R23, UR12, PT ;  /* 0x0000000c17007c0c */ /* 0x000fe4000bf26070 */
[----:B------:R-:W-:Y:S01]  /*0720*/  SHF.R.S32.HI R39, RZ, 0x1f, R23 ;  /* 0x0000001fff277819 */ /* 0x000fe20000011417 */
[----:B------:R-:W2:Y:S01]  /*0730*/  @!P4 LDC.64 R14, c[0x0][0x3f8] ;  /* 0x0000fe00ff0ecb82 */ /* 0x000ea20000000a00 */
[----:B---3--:R-:W-:Y:S02]  /*0740*/  IADD3 R11, PT, PT, R17, 0x40, RZ ;  /* 0x00000040110b7810 */ /* 0x008fe40007ffe0ff */
[----:B------:R-:W-:Y:S02]  /*0750*/  ISETP.GE.AND.EX P1, PT, R39, UR13, PT, P1 ;  /* 0x0000000d27007c0c */ /* 0x000fe4000bf26310 */
[----:B------:R-:W-:-:S02]  /*0760*/  ISETP.GE.U32.AND P0, PT, R11, UR12, PT ;  /* 0x0000000c0b007c0c */ /* 0x000fc4000bf06070 */
[----:B------:R-:W-:Y:S01]  /*0770*/  SHF.R.S32.HI R43, RZ, 0x1f, R11 ;  /* 0x0000001fff2b7819 */ /* 0x000fe2000001140b */
[----:B------:R-:W3:Y:S01]  /*0780*/  @!P4 LDC.64 R28, c[0x0][0x398] ;  /* 0x0000e600ff1ccb82 */ /* 0x000ee20000000a00 */
[C---:B------:R-:W-:Y:S02]  /*0790*/  @!P2 IADD3.X R9, PT, PT, R4.reuse, R9, RZ, P3, !PT ;  /* 0x000000090409a210 */ /* 0x040fe40001ffe4ff */
[----:B------:R-:W-:Y:S01]  /*07a0*/  @!P2 IADD3.X R7, PT, PT, R4, R7, RZ, P5, !PT ;  /* 0x000000070407a210 */ /* 0x000fe20002ffe4ff */
[----:B------:R-:W-:Y:S01]  /*07b0*/  IMAD R4, R5, 0x18, RZ ;  /* 0x0000001805047824 */ /* 0x000fe200078e02ff */
[----:B------:R-:W-:Y:S01]  /*07c0*/  ISETP.GE.AND.EX P0, PT, R43, UR13, PT, P0 ;  /* 0x0000000d2b007c0c */ /* 0x000fe2000bf06300 */
[----:B------:R-:W-:Y:S01]  /*07d0*/  UIMAD.WIDE UR8, UR6, 0x8, UR8 ;  /* 0x00000008060878a5 */ /* 0x000fe2000f8e0208 */
[----:B------:R-:W-:Y:S01]  /*07e0*/  IADD3 R33, PT, PT, R17, 0x50, RZ ;  /* 0x0000005011217810 */ /* 0x000fe20007ffe0ff */
[----:B------:R-:W1:Y:S01]  /*07f0*/  @!P1 LDC.64 R20, c[0x0][0x3f8] ;  /* 0x0000fe00ff149b82 */ /* 0x000e620000000a00 */
[----:B------:R-:W-:Y:S01]  /*0800*/  IADD3 R4, PT, PT, RZ, -R4, RZ ;  /* 0x80000004ff047210 */ /* 0x000fe20007ffe0ff */
[----:B------:R1:W4:Y:S03]  /*0810*/  @!P2 LDG.E R41, desc[UR10][R8.64] ;  /* 0x0000000a0829a981 */ /* 0x000326000c1e1900 */
[----:B------:R-:W-:Y:S01]  /*0820*/  PRMT R25, R4, 0x7710, RZ ;  /* 0x0000771004197816 */ /* 0x000fe200000000ff */
[----:B------:R1:W4:Y:S03]  /*0830*/  @!P2 LDG.E R40, desc[UR10][R6.64] ;  /* 0x0000000a0628a981 */ /* 0x000326000c1e1900 */
[----:B0-----:R-:W-:-:S02]  /*0840*/  IADD3 R2, PT, PT, R25, R2, RZ ;  /* 0x0000000219027210 */ /* 0x001fc40007ffe0ff */
[----:B------:R-:W0:Y:S01]  /*0850*/  @!P0 LDC.64 R24, c[0x0][0x3f8] ;  /* 0x0000fe00ff188b82 */ /* 0x000e220000000a00 */
[----:B--2---:R-:W-:Y:S01]  /*0860*/  @!P4 IMAD R4, R19, R14, RZ ;  /* 0x0000000e1304c224 */ /* 0x004fe200078e02ff */
[----:B------:R-:W-:Y:S02]  /*0870*/  @!P4 MOV R18, R50 ;  /* 0x000000320012c202 */ /* 0x000fe40000000f00 */
[----:B------:R-:W-:Y:S01]  /*0880*/  @!P4 MOV R19, R53 ;  /* 0x000000350013c202 */ /* 0x000fe20000000f00 */
[----:B------:R-:W-:Y:S01]  /*0890*/  @!P4 IMAD R15, R31, R15, R4 ;  /* 0x0000000f1f0fc224 */ /* 0x000fe200078e0204 */
[----:B------:R-:W-:Y:S02]  /*08a0*/  ISETP.GE.U32.AND P3, PT, R33, UR12, PT ;  /* 0x0000000c21007c0c */ /* 0x000fe4000bf66070 */
[----:B------:R-:W-:Y:S01]  /*08b0*/  SHF.R.S32.HI R35, RZ, 0x1f, R33 ;  /* 0x0000001fff237819 */ /* 0x000fe20000011421 */
[----:B------:R-:W-:-:S03]  /*08c0*/  @!P4 IMAD.WIDE.U32 R18, R31, R14, R18 ;  /* 0x0000000e1f12c225 */ /* 0x000fc600078e0012 */
[----:B------:R-:W-:Y:S02]  /*08d0*/  ISETP.GE.AND.EX P3, PT, R35, UR13, PT, P3 ;  /* 0x0000000d23007c0c */ /* 0x000fe4000bf66330 */
[----:B------:R-:W-:Y:S01]  /*08e0*/  @!P4 IADD3 R15, PT, PT, R19, R15, RZ ;  /* 0x0000000f130fc210 */ /* 0x000fe20007ffe0ff */
[----:B-1----:R-:W-:Y:S01]  /*08f0*/  @!P1 IMAD R10, R39, R20, RZ ;  /* 0x00000014270a9224 */ /* 0x002fe200078e02ff */
[C---:B------:R-:W-:Y:S02]  /*0900*/  @!P4 SHF.L.U32 R49, R18.reuse, 0x1, RZ ;  /* 0x000000011231c819 */ /* 0x040fe400000006ff */
[----:B------:R-:W-:Y:S02]  /*0910*/  @!P4 SHF.L.U64.HI R4, R18, 0x1, R15 ;  /* 0x000000011204c819 */ /* 0x000fe4000001020f */
[----:B------:R-:W-:Y:S01]  /*0920*/  @!P1 MOV R30, R50 ;  /* 0x00000032001e9202 */ /* 0x000fe20000000f00 */
[----:B------:R-:W1:Y:S01]  /*0930*/  @!P0 LDC.64 R18, c[0x0][0x3a0] ;  /* 0x0000e800ff128b82 */ /* 0x000e620000000a00 */
[----:B------:R-:W-:-:S02]  /*0940*/  @!P1 MOV R31, R53 ;  /* 0x00000035001f9202 */ /* 0x000fc40000000f00 */
[----:B------:R-:W-:Y:S02]  /*0950*/  MOV R8, UR8 ;  /* 0x0000000800087c02 */ /* 0x000fe40008000f00 */
[----:B------:R-:W-:-:S03]  /*0960*/  MOV R9, UR9 ;  /* 0x0000000900097c02 */ /* 0x000fc60008000f00 */
[----:B------:R-:W2:Y:S01]  /*0970*/  @!P0 LDC.64 R14, c[0x0][0x398] ;  /* 0x0000e600ff0e8b82 */ /* 0x000ea20000000a00 */
[C---:B------:R-:W-:Y:S02]  /*0980*/  @!P1 IMAD R21, R23.reuse, R21, R10 ;  /* 0x0000001517159224 */ /* 0x040fe400078e020a */
[----:B------:R-:W-:Y:S01]  /*0990*/  @!P1 IMAD.WIDE.U32 R30, R23, R20, R30 ;  /* 0x00000014171e9225 */ /* 0x000fe200078e001e */
[----:B------:R-:W4:Y:S03]  /*09a0*/  LDG.E.64 R8, desc[UR10][R8.64] ;  /* 0x0000000a08087981 */ /* 0x000f26000c1e1b00 */
[----:B0-----:R-:W-:Y:S01]  /*09b0*/  @!P0 IMAD R6, R43, R24, RZ ;  /* 0x000000182b068224 */ /* 0x001fe200078e02ff */
[----:B------:R-:W0:Y:S01]  /*09c0*/  @!P3 LDC.64 R22, c[0x0][0x3f8] ;  /* 0x0000fe00ff16bb82 */ /* 0x000e220000000a00 */
[----:B------:R-:W-:Y:S02]  /*09d0*/  IADD3 R5, PT, PT, R17, 0x60, RZ ;  /* 0x0000006011057810 */ /* 0x000fe40007ffe0ff */
[----:B------:R-:W-:Y:S01]  /*09e0*/  @!P0 IMAD R43, R11, R25, R6 ;  /* 0x000000190b2b8224 */ /* 0x000fe200078e0206 */
[----:B------:R-:W-:-:S02]  /*09f0*/  @!P4 IADD3 R36, P2, PT, R49, R36, RZ ;  /* 0x000000243124c210 */ /* 0x000fc40007f5e0ff */
[----:B------:R-:W-:Y:S02]  /*0a00*/  @!P0 MOV R6, R50 ;  /* 0x0000003200068202 */ /* 0x000fe40000000f00 */
[----:B------:R-:W-:Y:S02]  /*0a10*/  @!P0 MOV R7, R53 ;  /* 0x0000003500078202 */ /* 0x000fe40000000f00 */
[----:B------:R-:W-:Y:S02]  /*0a20*/  CS2R R38, SRZ ;  /* 0x0000000000267805 */ /* 0x000fe4000001ff00 */
[----:B------:R-:W-:Y:S02]  /*0a30*/  ISETP.GE.U32.AND P6, PT, R5, UR12, PT ;  /* 0x0000000c05007c0c */ /* 0x000fe4000bfc6070 */
[----:B------:R-:W-:Y:S01]  /*0a40*/  SHF.R.S32.HI R27, RZ, 0x1f, R5 ;  /* 0x0000001fff1b7819 */ /* 0x000fe20000011405 */
[----:B------:R-:W-:Y:S01]  /*0a50*/  @!P0 IMAD.WIDE.U32 R24, R11, R24, R6 ;  /* 0x000000180b188225 */ /* 0x000fe200078e0006 */
[----:B------:R-:W-:Y:S01]  /*0a60*/  @!P4 IADD3.X R37, PT, PT, R4, R37, RZ, P2, !PT ;  /* 0x000000250425c210 */ /* 0x000fe200017fe4ff */
[----:B------:R-:W0:Y:S01]  /*0a70*/  @!P3 LDC.64 R10, c[0x0][0x3a0] ;  /* 0x0000e800ff0abb82 */ /* 0x000e220000000a00 */
[----:B------:R-:W-:-:S02]  /*0a80*/  IADD3 R17, PT, PT, R17, 0x70, RZ ;  /* 0x0000007011117810 */ /* 0x000fc40007ffe0ff */
[----:B---3--:R-:W-:Y:S01]  /*0a90*/  @!P4 IADD3 R28, P2, PT, R49, R28, RZ ;  /* 0x0000001c311cc210 */ /* 0x008fe20007f5e0ff */
[----:B------:R3:W4:Y:S01]  /*0aa0*/  @!P4 LDG.E R39, desc[UR10][R36.64] ;  /* 0x0000000a2427c981 */ /* 0x000722000c1e1900 */
[----:B------:R-:W-:Y:S02]  /*0ab0*/  ISETP.GE.AND.EX P6, PT, R27, UR13, PT, P6 ;  /* 0x0000000d1b007c0c */ /* 0x000fe4000bfc6360 */
[----:B------:R-:W-:Y:S01]  /*0ac0*/  ISETP.GE.U32.AND P5, PT, R17, UR12, PT ;  /* 0x0000000c11007c0c */ /* 0x000fe2000bfa6070 */
[----:B------:R-:W0:Y:S01]  /*0ad0*/  @!P3 LDC.64 R6, c[0x0][0x398] ;  /* 0x0000e600ff06bb82 */ /* 0x000e220000000a00 */
[----:B------:R-:W-:Y:S02]  /*0ae0*/  SHF.R.S32.HI R13, RZ, 0x1f, R17 ;  /* 0x0000001fff0d7819 */ /* 0x000fe40000011411 */
[----:B------:R-:W-:Y:S02]  /*0af0*/  @!P4 IADD3.X R29, PT, PT, R4, R29, RZ, P2, !PT ;  /* 0x0000001d041dc210 */ /* 0x000fe400017fe4ff */
[----:B---3--:R-:W-:-:S02]  /*0b00*/  @!P0 IADD3 R37, PT, PT, R25, R43, RZ ;  /* 0x0000002b19258210 */ /* 0x008fc40007ffe0ff */
[C---:B------:R-:W-:Y:S01]  /*0b10*/  @!P0 SHF.L.U32 R25, R24.reuse, 0x1, RZ ;  /* 0x0000000118198819 */ /* 0x040fe200000006ff */
[----:B------:R3:W4:Y:S01]  /*0b20*/  @!P4 LDG.E R38, desc[UR10][R28.64] ;  /* 0x0000000a1c26c981 */ /* 0x000722000c1e1900 */
[----:B------:R-:W-:Y:S01]  /*0b30*/  ISETP.GE.AND.EX P5, PT, R13, UR13, PT, P5 ;  /* 0x0000000d0d007c0c */ /* 0x000fe2000bfa6350 */
[----:B------:R-:W3:Y:S01]  /*0b40*/  @!P6 LDC.64 R48, c[0x0][0x3f8] ;  /* 0x0000fe00ff30eb82 */ /* 0x000ee20000000a00 */
[----:B------:R-:W-:Y:S02]  /*0b50*/  @!P0 SHF.L.U64.HI R24, R24, 0x1, R37 ;  /* 0x0000000118188819 */ /* 0x000fe40000010225 */
[C---:B-1----:R-:W-:Y:S02]  /*0b60*/  @!P0 IADD3 R18, P2, PT, R25.reuse, R18, RZ ;  /* 0x0000001219128210 */ /* 0x042fe40007f5e0ff */
[----:B--2---:R-:W-:Y:S01]  /*0b70*/  @!P0 IADD3 R14, P4, PT, R25, R14, RZ ;  /* 0x0000000e190e8210 */ /* 0x004fe20007f9e0ff */
[----:B0-----:R-:W-:Y:S01]  /*0b80*/  @!P3 IMAD R4, R35, R22, RZ ;  /* 0x000000162304b224 */ /* 0x001fe200078e02ff */
[----:B------:R-:W-:-:S02]  /*0b90*/  @!P0 IADD3.X R19, PT, PT, R24, R19, RZ, P2, !PT ;  /* 0x0000001318138210 */ /* 0x000fc400017fe4ff */
[----:B------:R-:W-:Y:S02]  /*0ba0*/  @!P0 IADD3.X R15, PT, PT, R24, R15, RZ, P4, !PT ;  /* 0x0000000f180f8210 */ /* 0x000fe400027fe4ff */
[----:B------:R-:W-:Y:S02]  /*0bb0*/  @!P3 MOV R24, R50 ;  /* 0x000000320018b202 */ /* 0x000fe40000000f00 */
[----:B------:R-:W-:Y:S01]  /*0bc0*/  @!P3 MOV R25, R53 ;  /* 0x000000350019b202 */ /* 0x000fe20000000f00 */
[C---:B------:R-:W-:Y:S02]  /*0bd0*/  @!P3 IMAD R35, R33.reuse, R23, R4 ;  /* 0x000000172123b224 */ /* 0x040fe400078e0204 */
[----:B------:R-:W-:-:S03]  /*0be0*/  @!P3 IMAD.WIDE.U32 R22, R33, R22, R24 ;  /* 0x000000162116b225 */ /* 0x000fc600078e0018 */
[----:B------:R-:W0:Y:S02]  /*0bf0*/  @!P5 LDC.64 R24, c[0x0][0x3f8] ;  /* 0x0000fe00ff18db82 */ /* 0x000e240000000a00 */
[----:B---3--:R-:W-:Y:S02]  /*0c00*/  @!P3 IADD3 R29, PT, PT, R23, R35, RZ ;  /* 0x00000023171db210 */ /* 0x008fe40007ffe0ff */
[C---:B------:R-:W-:Y:S02]  /*0c10*/  @!P3 SHF.L.U32 R23, R22.reuse, 0x1, RZ ;  /* 0x000000011617b819 */ /* 0x040fe400000006ff */
[----:B------:R-:W-:Y:S02]  /*0c20*/  @!P3 SHF.L.U64.HI R22, R22, 0x1, R29 ;  /* 0x000000011616b819 */ /* 0x000fe4000001021d */
[----:B------:R-:W-:Y:S02]  /*0c30*/  @!P3 IADD3 R10, P4, PT, R23, R10, RZ ;  /* 0x0000000a170ab210 */ /* 0x000fe40007f9e0ff */
[----:B------:R-:W-:-:S02]  /*0c40*/  CS2R R34, SRZ ;  /* 0x0000000000227805 */ /* 0x000fc4000001ff00 */
[----:B------:R-:W-:Y:S01]  /*0c50*/  ISETP.NE.AND P2, PT, RZ, UR7, PT ;  /* 0x00000007ff007c0c */ /* 0x000fe2000bf45270 */
[----:B------:R-:W-:Y:S01]  /*0c60*/  @!P6 IMAD R4, R27, R48, RZ ;  /* 0x000000301b04e224 */ /* 0x000fe200078e02ff */
[----:B------:R-:W-:Y:S02]  /*0c70*/  @!P3 IADD3.X R11, PT, PT, R22, R11, RZ, P4, !PT ;  /* 0x0000000b160bb210 */ /* 0x000fe400027fe4ff */
[----:B------:R-:W-:Y:S01]  /*0c80*/  CS2R R36, SRZ ;  /* 0x0000000000247805 */ /* 0x000fe2000001ff00 */
[----:B------:R-:W-:Y:S02]  /*0c90*/  @!P6 IMAD R49, R5, R49, R4 ;  /* 0x000000310531e224 */ /* 0x000fe400078e0204 */
[----:B------:R1:W2:Y:S04]  /*0ca0*/  @!P3 LDG.E R35, desc[UR10][R10.64] ;  /* 0x0000000a0a23b981 */ /* 0x0002a8000c1e1900 */
[----:B------:R3:W2:Y:S01]  /*0cb0*/  @!P0 LDG.E R37, desc[UR10][R18.64] ;  /* 0x0000000a12258981 */ /* 0x0006a2000c1e1900 */
[----:B0-----:R-:W-:Y:S01]  /*0cc0*/  @!P5 IMAD R4, R13, R24, RZ ;  /* 0x000000180d04d224 */ /* 0x001fe200078e02ff */
[----:B------:R-:W0:Y:S02]  /*0cd0*/  @P2 LDC.64 R42, c[0x0][0x3b0] ;  /* 0x0000ec00ff2a2b82 */ /* 0x000e240000000a00 */
[----:B------:R3:W2:Y:S01]  /*0ce0*/  @!P0 LDG.E R36, desc[UR10][R14.64] ;  /* 0x0000000a0e248981 */ /* 0x0006a2000c1e1900 */
[----:B-1----:R-:W-:-:S02]  /*0cf0*/  @!P5 MOV R10, R50 ;  /* 0x00000032000ad202 */ /* 0x002fc40000000f00 */
[----:B------:R-:W-:-:S03]  /*0d00*/  @!P5 MOV R11, R53 ;  /* 0x00000035000bd202 */ /* 0x000fc60000000f00 */
[----:B------:R-:W1:Y:S01]  /*0d10*/  @!P5 LDC.64 R12, c[0x0][0x3a0] ;  /* 0x0000e800ff0cdb82 */ /* 0x000e620000000a00 */
[----:B------:R-:W-:Y:S01]  /*0d20*/  @!P3 IADD3 R6, P0, PT, R23, R6, RZ ;  /* 0x000000061706b210 */ /* 0x000fe20007f1e0ff */
[C---:B------:R-:W-:Y:S02]  /*0d30*/  @!P5 IMAD R33, R17.reuse, R25, R4 ;  /* 0x000000191121d224 */ /* 0x040fe400078e0204 */
[----:B------:R-:W-:Y:S01]  /*0d40*/  @!P5 IMAD.WIDE.U32 R24, R17, R24, R10 ;  /* 0x000000181118d225 */ /* 0x000fe200078e000a */
[----:B------:R-:W-:-:S03]  /*0d50*/  @!P3 IADD3.X R7, PT, PT, R22, R7, RZ, P0, !PT ;  /* 0x000000071607b210 */ /* 0x000fc600007fe4ff */
[----:B---3--:R-:W3:Y:S01]  /*0d60*/  @!P6 LDC.64 R18, c[0x0][0x3a0] ;  /* 0x0000e800ff12eb82 */ /* 0x008ee20000000a00 */
[----:B------:R-:W-:Y:S01]  /*0d70*/  @!P6 MOV R26, R50 ;  /* 0x00000032001ae202 */ /* 0x000fe20000000f00 */
[----:B------:R0:W2:Y:S01]  /*0d80*/  @!P3 LDG.E R34, desc[UR10][R6.64] ;  /* 0x0000000a0622b981 */ /* 0x0000a2000c1e1900 */
[----:B------:R-:W-:-:S05]  /*0d90*/  @!P6 MOV R27, R53 ;  /* 0x00000035001be202 */ /* 0x000fca0000000f00 */
[----:B------:R-:W3:Y:S01]  /*0da0*/  @!P6 LDC.64 R14, c[0x0][0x398] ;  /* 0x0000e600ff0eeb82 */ /* 0x000ee20000000a00 */
[----:B------:R-:W-:-:S07]  /*0db0*/  @!P6 IMAD.WIDE.U32 R26, R5, R48, R26 ;  /* 0x00000030051ae225 */ /* 0x000fce00078e001a */
[----:B------:R-:W3:Y:S08]  /*0dc0*/  @!P5 LDC.64 R10, c[0x0][0x398] ;  /* 0x0000e600ff0adb82 */ /* 0x000ef00000000a00 */
[----:B------:R-:W3:Y:S01]  /*0dd0*/  LDC.64 R22, c[0x0][0x3a8] ;  /* 0x0000ea00ff167b82 */ /* 0x000ee20000000a00 */
[----:B------:R-:W-:-:S07]  /*0de0*/  SHF.L.U32 R2, R2, 0x1, RZ ;  /* 0x0000000102027819 */ /* 0x000fce00000006ff */
[----:B------:R-:W3:Y:S01]  /*0df0*/  @!P1 LDC.64 R4, c[0x0][0x3a0] ;  /* 0x0000e800ff049b82 */ /* 0x000ee20000000a00 */
[----:B------:R-:W-:-:S07]  /*0e00*/  @!P5 IADD3 R33, PT, PT, R25, R33, RZ ;  /* 0x000000211921d210 */ /* 0x000fce0007ffe0ff */
[----:B0-----:R-:W0:Y:S01]  /*0e10*/  @!P1 LDC.64 R6, c[0x0][0x398] ;  /* 0x0000e600ff069b82 */ /* 0x001e220000000a00 */
[----:B------:R-:W-:Y:S02]  /*0e20*/  @!P5 SHF.L.U32 R25, R24, 0x1, RZ ;  /* 0x000000011819d819 */ /* 0x000fe400000006ff */
[----:B------:R-:W-:Y:S02]  /*0e30*/  LOP3.LUT R2, R2, 0xffff, RZ, 0xc0, !PT ;  /* 0x0000ffff02027812 */ /* 0x000fe400078ec0ff */
[----:B------:R-:W-:Y:S02]  /*0e40*/  @!P6 IADD3 R49, PT, PT, R27, R49, RZ ;  /* 0x000000311b31e210 */ /* 0x000fe40007ffe0ff */
[----:B------:R-:W-:Y:S02]  /*0e50*/  @!P5 SHF.L.U64.HI R24, R24, 0x1, R33 ;  /* 0x000000011818d819 */ /* 0x000fe40000010221 */
[----:B-1----:R-:W-:Y:S02]  /*0e60*/  @!P5 IADD3 R12, P4, PT, R25, R12, RZ ;  /* 0x0000000c190cd210 */ /* 0x002fe40007f9e0ff */
[----:B------:R-:W-:Y:S01]  /*0e70*/  @!P6 SHF.L.U32 R27, R26, 0x1, RZ ;  /* 0x000000011a1be819 */ /* 0x000fe200000006ff */
[----:B------:R-:W-:Y:S01]  /*0e80*/  IMAD R29, R47, 0x30, R2 ;  /* 0x000000302f1d7824 */ /* 0x000fe200078e0202 */
[----:B------:R-:W-:-:S02]  /*0e90*/  @!P1 IADD3 R21, PT, PT, R31, R21, RZ ;  /* 0x000000151f159210 */ /* 0x000fc40007ffe0ff */
[----:B------:R-:W-:Y:S02]  /*0ea0*/  @!P5 IADD3.X R13, PT, PT, R24, R13, RZ, P4, !PT ;  /* 0x0000000d180dd210 */ /* 0x000fe400027fe4ff */
[----:B------:R-:W-:Y:S02]  /*0eb0*/  @!P6 SHF.L.U64.HI R26, R26, 0x1, R49 ;  /* 0x000000011a1ae819 */ /* 0x000fe40000010231 */
[C---:B---3--:R-:W-:Y:S02]  /*0ec0*/  @!P6 IADD3 R18, P0, PT, R27.reuse, R18, RZ ;  /* 0x000000121b12e210 */ /* 0x048fe40007f1e0ff */
[----:B------:R-:W-:Y:S02]  /*0ed0*/  @!P6 IADD3 R14, P3, PT, R27, R14, RZ ;  /* 0x0000000e1b0ee210 */ /* 0x000fe40007f7e0ff */
[----:B------:R-:W-:Y:S01]  /*0ee0*/  @!P5 IADD3 R10, P4, PT, R25, R10, RZ ;  /* 0x0000000a190ad210 */ /* 0x000fe20007f9e0ff */
[----:B------:R-:W-:Y:S01]  /*0ef0*/  @P2 IMAD.WIDE R42, R29, 0x2, R42 ;  /* 0x000000021d2a2825 */ /* 0x000fe200078e022a */
[----:B------:R-:W-:-:S02]  /*0f00*/  @!P1 SHF.L.U64.HI R20, R30, 0x1, R21 ;  /* 0x000000011e149819 */ /* 0x000fc40000010215 */
[----:B------:R-:W-:Y:S02]  /*0f10*/  CS2R R32, SRZ ;  /* 0x0000000000207805 */ /* 0x000fe4000001ff00 */
[----:B------:R-:W-:Y:S01]  /*0f20*/  @!P1 SHF.L.U32 R21, R30, 0x1, RZ ;  /* 0x000000011e159819 */ /* 0x000fe200000006ff */
[----:B------:R-:W-:Y:S01]  /*0f30*/  IMAD.WIDE R22, R29, 0x2, R22 ;  /* 0x000000021d167825 */ /* 0x000fe200078e0216 */
[----:B------:R-:W-:Y:S02]  /*0f40*/  CS2R R28, SRZ ;  /* 0x00000000001c7805 */ /* 0x000fe4000001ff00 */
[C---:B------:R-:W-:Y:S01]  /*0f50*/  @!P6 IADD3.X R19, PT, PT, R26.reuse, R19, RZ, P0, !PT ;  /* 0x000000131a13e210 */ /* 0x040fe200007fe4ff */
[----:B------:R-:W3:Y:S01]  /*0f60*/  @P2 LDG.E.U16 R17, desc[UR10][R42.64] ;  /* 0x0000000a2a112981 */ /* 0x000ee2000c1e1500 */
[----:B------:R-:W-:Y:S02]  /*0f70*/  @!P6 IADD3.X R15, PT, PT, R26, R15, RZ, P3, !PT ;  /* 0x0000000f1a0fe210 */ /* 0x000fe40001ffe4ff */
[----:B------:R-:W-:Y:S01]  /*0f80*/  @!P5 IADD3.X R11, PT, PT, R24, R11, RZ, P4, !PT ;  /* 0x0000000b180bd210 */ /* 0x000fe200027fe4ff */
[----:B------:R1:W3:Y:S01]  /*0f90*/  @P2 LDG.E.U16 R16, desc[UR10][R42.64+0x2] ;  /* 0x0000020a2a102981 */ /* 0x0002e2000c1e1500 */
[----:B------:R-:W-:-:S02]  /*0fa0*/  @!P1 IADD3 R4, P3, PT, R21, R4, RZ ;  /* 0x0000000415049210 */ /* 0x000fc40007f7e0ff */
[----:B0-----:R-:W-:Y:S01]  /*0fb0*/  @!P1 IADD3 R6, P0, PT, R21, R6, RZ ;  /* 0x0000000615069210 */ /* 0x001fe20007f1e0ff */
[----:B------:R-:W3:Y:S04]  /*0fc0*/  LDG.E.U16 R25, desc[UR10][R22.64+0x2] ;  /* 0x0000020a16197981 */ /* 0x000ee8000c1e1500 */
[----:B------:R-:W3:Y:S04]  /*0fd0*/  LDG.E.U16 R21, desc[UR10][R22.64] ;  /* 0x0000000a16157981 */ /* 0x000ee8000c1e1500 */
[----:B------:R-:W3:Y:S04]  /*0fe0*/  @!P6 LDG.E R33, desc[UR10][R18.64] ;  /* 0x0000000a1221e981 */ /* 0x000ee8000c1e1900 */
[----:B------:R-:W3:Y:S04]  /*0ff0*/  @!P6 LDG.E R32, desc[UR10][R14.64] ;  /* 0x0000000a0e20e981 */ /* 0x000ee8000c1e1900 */
[----:B------:R-:W3:Y:S04]  /*1000*/  @!P5 LDG.E R29, desc[UR10][R12.64] ;  /* 0x0000000a0c1dd981 */ /* 0x000ee8000c1e1900 */
[----:B------:R-:W3:Y:S01]  /*1010*/  @!P5 LDG.E R28, desc[UR10][R10.64] ;  /* 0x0000000a0a1cd981 */ /* 0x000ee2000c1e1900 */
[----:B------:R-:W-:Y:S01]  /*1020*/  @!P1 IADD3.X R7, PT, PT, R20, R7, RZ, P0, !PT ;  /* 0x0000000714079210 */ /* 0x000fe200007fe4ff */
[----:B------:R-:W-:Y:S01]  /*1030*/  UISETP.NE.AND UP1, UPT, UR7, URZ, UPT ;  /* 0x000000ff0700728c */ /* 0x000fe2000bf25270 */
[----:B-1----:R-:W-:-:S02]  /*1040*/  CS2R R42, SRZ ;  /* 0x00000000002a7805 */ /* 0x002fc4000001ff00 */
[----:B------:R-:W-:-:S05]  /*1050*/  @!P1 IADD3.X R5, PT, PT, R20, R5, RZ, P3, !PT ;  /* 0x0000000514059210 */ /* 0x000fca0001ffe4ff */
[----:B------:R0:W5:Y:S01]  /*1060*/  @!P1 LDG.E R43, desc[UR10][R4.64] ;  /* 0x0000000a042b9981 */ /* 0x000162000c1e1900 */
[----:B------:R-:W-:-:S03]  /*1070*/  UMOV UR9, 0x3f800000 ;  /* 0x3f80000000097882 */ /* 0x000fc60000000000 */
[----:B------:R1:W5:Y:S01]  /*1080*/  @!P1 LDG.E R42, desc[UR10][R6.64] ;  /* 0x0000000a062a9981 */ /* 0x000362000c1e1900 */
[----:B----4-:R-:W-:-:S13]  /*1090*/  R2UR UR14, R8 ;  /* 0x00000000080e72ca */ /* 0x010fda00000e0000 */
[----:B------:R-:W-:-:S05]  /*10a0*/  MOV R8, UR14 ;  /* 0x0000000e00087c02 */ /* 0x000fca0008000f00 */
[----:B------:R-:W-:-:S05]  /*10b0*/  FFMA.FTZ R9, -R8, UR14, R9 ;  /* 0x0000000e08097c23 */ /* 0x000fca0008010109 */
[----:B------:R-:W-:-:S13]  /*10c0*/  FSETP.GTU.FTZ.AND P0, PT, R9, RZ, PT ;  /* 0x000000ff0900720b */ /* 0x000fda0003f1c000 */
[----:B------:R-:W-:-:S05]  /*10d0*/  VOTEU.ANY UP0, P0 ;  /* 0x0000000000ff7886 */ /* 0x000fca0000000100 */
[----:B------:R-:W4:Y:S01]  /*10e0*/  @UP0 LDCU UR5, c[0x0][0x3c0] ;  /* 0x00007800ff0507ac */ /* 0x000f220008000800 */
[----:B------:R-:W-:-:S13]  /*10f0*/  PLOP3.LUT P0, PT, PT, PT, UP0, 0x80, 0x8 ;  /* 0x000000000008781c */ /* 0x000fda0003f0f008 */
[----:B----4-:R-:W-:-:S06]  /*1100*/  @P0 FADD.FTZ R8, R9, UR5 ;  /* 0x0000000509080e21 */ /* 0x010fcc0008010000 */
[----:B------:R-:W4:Y:S01]  /*1110*/  @P0 MUFU.RSQ R8, R8 ;  /* 0x0000000800080308 */ /* 0x000f220000001400 */
[----:B0-----:R-:W-:Y:S02]  /*1120*/  CS2R R4, SRZ ;  /* 0x0000000000047805 */ /* 0x001fe4000001ff00 */
[----:B------:R-:W-:Y:S02]  /*1130*/  PRMT R10, R45, 0x7632, R10 ;  /* 0x000076322d0a7816 */ /* 0x000fe4000000000a */
[----:B------:R-:W-:Y:S02]  /*1140*/  PRMT R11, R44, 0x7632, R11 ;  /* 0x000076322c0b7816 */ /* 0x000fe4000000000b */
[----:B------:R-:W-:Y:S02]  /*1150*/  PRMT R20, R41, 0x7632, R20 ;  /* 0x0000763229147816 */ /* 0x000fe40000000014 */
[----:B----4-:R-:W-:Y:S02]  /*1160*/  @P0 R2UR UR5, R8 ;  /* 0x00000000080502ca */ /* 0x010fe400000e0000 */
[----:B------:R-:W-:-:S02]  /*1170*/  PRMT R14, R38, 0x7632, R14 ;  /* 0x00007632260e7816 */ /* 0x000fc4000000000e */
[----:B--2---:R-:W-:Y:S02]  /*1180*/  PRMT R19, R37, 0x7632, R19 ;  /* 0x0000763225137816 */ /* 0x004fe40000000013 */
[----:B------:R-:W-:Y:S02]  /*1190*/  PRMT R18, R36, 0x7632, R18 ;  /* 0x0000763224127816 */ /* 0x000fe40000000012 */
[----:B------:R-:W-:-:S05]  /*11a0*/  PRMT R12, R35, 0x7632, R12 ;  /* 0x00007632230c7816 */ /* 0x000fca000000000c */
[----:B------:R-:W-:Y:S01]  /*11b0*/  @UP0 UMOV UR9, UR5 ;  /* 0x0000000500090c82 */ /* 0x000fe20008000000 */
[----:B------:R-:W-:Y:S02]  /*11c0*/  PRMT R15, R34, 0x7632, R15 ;  /* 0x00007632220f7816 */ /* 0x000fe4000000000f */
[----:B---3--:R-:W-:Y:S02]  /*11d0*/  @P2 SHF.L.U32 R4, R17, 0x10, RZ ;  /* 0x0000001011042819 */ /* 0x008fe400000006ff */
[----:B------:R-:W-:Y:S02]  /*11e0*/  PRMT R17, R40, 0x7632, R17 ;  /* 0x0000763228117816 */ /* 0x000fe40000000011 */
[----:B------:R-:W-:Y:S02]  /*11f0*/  @P2 SHF.L.U32 R5, R16, 0x10, RZ ;  /* 0x0000001010052819 */ /* 0x000fe400000006ff */
[----:B------:R-:W-:Y:S02]  /*1200*/  PRMT R16, R39, 0x7632, R16 ;  /* 0x0000763227107816 */ /* 0x000fe40000000010 */
[----:B-1----:R-:W-:-:S02]  /*1210*/  SHF.L.U32 R6, R25, 0x10, RZ ;  /* 0x0000001019067819 */ /* 0x002fc400000006ff */
[----:B------:R-:W-:Y:S02]  /*1220*/  SHF.L.U32 R7, R21, 0x10, RZ ;  /* 0x0000001015077819 */ /* 0x000fe400000006ff */
        /* <DEDUP_REMOVED lines=11> */
[----:B-----5:R-:W-:Y:S01]  /*12e0*/  PRMT R27, R42, 0x7632, R27 ;  /* 0x000076322a1b7816 */ /* 0x020fe2000000001b */
[----:B------:R-:W-:Y:S01]  /*12f0*/  FMUL.FTZ R22, R7, R10 ;  /* 0x0000000a07167220 */ /* 0x000fe20000410000 */
[----:B------:R-:W-:Y:S01]  /*1300*/  FMUL.FTZ R13, R13, UR9 ;  /* 0x000000090d0d7c20 */ /* 0x000fe20008410000 */
[----:B------:R-:W-:Y:S01]  /*1310*/  FMUL.FTZ R25, R6, R11 ;  /* 0x0000000b06197220 */ /* 0x000fe20000410000 */
[----:B------:R-:W-:Y:S01]  /*1320*/  FMUL.FTZ R24, R21, UR9 ;  /* 0x0000000915187c20 */ /* 0x000fe20008410000 */
[----:B------:R-:W-:Y:S01]  /*1330*/  FADD.FTZ R26, RZ, R22 ;  /* 0x00000016ff1a7221 */ /* 0x000fe20000010000 */
[----:B------:R-:W-:Y:S01]  /*1340*/  FFMA.FTZ R23, R13, R22, RZ ;  /* 0x000000160d177223 */ /* 0x000fe200000100ff */
[----:B------:R-:W-:Y:S01]  /*1350*/  SHF.L.U32 R22, R43, 0x10, RZ ;  /* 0x000000102b167819 */ /* 0x000fe200000006ff */
[----:B------:R-:W-:Y:S01]  /*1360*/  FFMA.FTZ R13, R10, R13, RZ ;  /* 0x0000000d0a0d7223 */ /* 0x000fe200000100ff */
[----:B------:R-:W-:Y:S01]  /*1370*/  FADD.FTZ R21, R25, R26 ;  /* 0x0000001a19157221 */ /* 0x000fe20000010000 */
[----:B------:R-:W-:Y:S01]  /*1380*/  FFMA.FTZ R25, R24, R25, R23 ;  /* 0x0000001918197223 */ /* 0x000fe20000010017 */
[----:B------:R-:W-:Y:S01]  /*1390*/  SHF.L.U32 R26, R42, 0x10, RZ ;  /* 0x000000102a1a7819 */ /* 0x000fe200000006ff */
[----:B------:R-:W-:Y:S01]  /*13a0*/  FADD.FTZ R22, R22, -UR14 ;  /* 0x8000000e16167e21 */ /* 0x000fe20008010000 */
[----:B------:R-:W-:Y:S01]  /*13b0*/  FADD.FTZ R23, RZ, R10 ;  /* 0x0000000aff177221 */ /* 0x000fe20000010000 */
[----:B------:R-:W-:-:S02]  /*13c0*/  SHF.L.U32 R27, R27, 0x10, RZ ;  /* 0x000000101b1b7819 */ /* 0x000fc400000006ff */
[----:B------:R-:W-:Y:S01]  /*13d0*/  FMUL.FTZ R48, R22, UR9 ;  /* 0x0000000916307c20 */ /* 0x000fe20008410000 */
[C-C-:B------:R-:W-:Y:S01]  /*13e0*/  FADD.FTZ R22, R26.reuse, R23.reuse ;  /* 0x000000171a167221 */ /* 0x140fe20000010000 */
[----:B------:R-:W-:Y:S01]  /*13f0*/  PRMT R23, R43, 0x7632, R23 ;  /* 0x000076322b177816 */ /* 0x000fe20000000017 */
[----:B------:R-:W-:Y:S01]  /*1400*/  FMUL.FTZ R10, R7, R26 ;  /* 0x0000001a070a7220 */ /* 0x000fe20000410000 */
[----:B------:R-:W-:Y:S01]  /*1410*/  FFMA.FTZ R13, R26, R48, R13 ;  /* 0x000000301a0d7223 */ /* 0x000fe2000001000d */
[----:B------:R-:W-:Y:S01]  /*1420*/  FFMA.FTZ R26, R11, R24, RZ ;  /* 0x000000180b1a7223 */ /* 0x000fe200000100ff */
[----:B------:R-:W-:Y:S01]  /*1430*/  SHF.L.U32 R23, R23, 0x10, RZ ;  /* 0x0000001017177819 */ /* 0x000fe200000006ff */
[----:B------:R-:W-:Y:S01]  /*1440*/  FFMA.FTZ R25, R48, R10, R25 ;  /* 0x0000000a30197223 */ /* 0x000fe20000010019 */
[----:B------:R-:W-:Y:S01]  /*1450*/  FADD.FTZ R48, RZ, R11 ;  /* 0x0000000bff307221 */ /* 0x000fe20000010000 */
[----:B------:R-:W-:Y:S01]  /*1460*/  FADD.FTZ R10, R21, R10 ;  /* 0x0000000a150a7221 */ /* 0x000fe20000010000 */
[----:B------:R-:W-:Y:S01]  /*1470*/  SHF.L.U32 R21, R41, 0x10, RZ ;  /* 0x0000001029157819 */ /* 0x000fe200000006ff */
[----:B------:R-:W-:Y:S01]  /*1480*/  FADD.FTZ R23, R23, -UR14 ;  /* 0x8000000e17177e21 */ /* 0x000fe20008010000 */
[----:B------:R-:W-:Y:S01]  /*1490*/  FADD.FTZ R11, R27, R48 ;  /* 0x000000301b0b7221 */ /* 0x000fe20000010000 */
[----:B------:R-:W-:-:S02]  /*14a0*/  SHF.L.U32 R16, R16, 0x10, RZ ;  /* 0x0000001010107819 */ /* 0x000fc400000006ff */
[----:B------:R-:W-:Y:S01]  /*14b0*/  FMUL.FTZ R24, R23, UR9 ;  /* 0x0000000917187c20 */ /* 0x000fe20008410000 */
[----:B------:R-:W-:Y:S02]  /*14c0*/  SHF.L.U32 R19, R19, 0x10, RZ ;  /* 0x0000001013137819 */ /* 0x000fe400000006ff */
[----:B------:R-:W-:Y:S01]  /*14d0*/  SHF.L.U32 R18, R18, 0x10, RZ ;  /* 0x0000001012127819 */ /* 0x000fe200000006ff */
[----:B------:R-:W-:Y:S01]  /*14e0*/  FFMA.FTZ R23, R27, R24, R26 ;  /* 0x000000181b177223 */ /* 0x000fe2000001001a */
[----:B------:R-:W-:Y:S01]  /*14f0*/  FMUL.FTZ R27, R6, R27 ;  /* 0x0000001b061b7220 */ /* 0x000fe20000410000 */
[----:B------:R-:W-:Y:S01]  /*1500*/  FADD.FTZ R26, R21, -UR14 ;  /* 0x8000000e151a7e21 */ /* 0x000fe20008010000 */
[----:B------:R-:W-:Y:S02]  /*1510*/  SHF.L.U32 R21, R20, 0x10, RZ ;  /* 0x0000001014157819 */ /* 0x000fe400000006ff */
[----:B------:R-:W-:Y:S01]  /*1520*/  FFMA.FTZ R25, R24, R27, R25 ;  /* 0x0000001b18197223 */ /* 0x000fe20000010019 */
[----:B------:R-:W-:Y:S01]  /*1530*/  SHF.L.U32 R24, R40, 0x10, RZ ;  /* 0x0000001028187819 */ /* 0x000fe200000006ff */
[----:B------:R-:W-:Y:S01]  /*1540*/  FMUL.FTZ R26, R26, UR9 ;  /* 0x000000091a1a7c20 */ /* 0x000fe20008410000 */
[----:B------:R-:W-:Y:S01]  /*1550*/  FADD.FTZ R10, R27, R10 ;  /* 0x0000000a1b0a7221 */ /* 0x000fe20000010000 */
[----:B------:R-:W-:-:S02]  /*1560*/  FADD.FTZ R21, R21, -UR14 ;  /* 0x8000000e15157e21 */ /* 0x000fc40008010000 */
[----:B------:R-:W-:Y:S01]  /*1570*/  FMUL.FTZ R20, R7, R24 ;  /* 0x0000001807147220 */ /* 0x000fe20000410000 */
[----:B------:R-:W-:Y:S01]  /*1580*/  FADD.FTZ R22, R22, R24 ;  /* 0x0000001816167221 */ /* 0x000fe20000010000 */
[----:B------:R-:W-:Y:S01]  /*1590*/  FFMA.FTZ R13, R24, R26, R13 ;  /* 0x0000001a180d7223 */ /* 0x000fe2000001000d */
[----:B------:R-:W-:Y:S01]  /*15a0*/  SHF.L.U32 R24, R17, 0x10, RZ ;  /* 0x0000001011187819 */ /* 0x000fe200000006ff */
[----:B------:R-:W-:Y:S01]  /*15b0*/  FFMA.FTZ R25, R26, R20, R25 ;  /* 0x000000141a197223 */ /* 0x000fe20000010019 */
[----:B------:R-:W-:Y:S01]  /*15c0*/  FADD.FTZ R17, R10, R20 ;  /* 0x000000140a117221 */ /* 0x000fe20000010000 */
[----:B------:R-:W-:Y:S01]  /*15d0*/  SHF.L.U32 R20, R39, 0x10, RZ ;  /* 0x0000001027147819 */ /* 0x000fe200000006ff */
[----:B------:R-:W-:Y:S01]  /*15e0*/  FMUL.FTZ R26, R21, UR9 ;  /* 0x00000009151a7c20 */ /* 0x000fe20008410000 */
[----:B------:R-:W-:Y:S01]  /*15f0*/  FMUL.FTZ R10, R6, R24 ;  /* 0x00000018060a7220 */ /* 0x000fe20000410000 */
[----:B------:R-:W-:Y:S02]  /*1600*/  FADD.FTZ R11, R11, R24 ;  /* 0x000000180b0b7221 */ /* 0x000fe40000010000 */
[----:B------:R-:W-:Y:S01]  /*1610*/  FADD.FTZ R21, R20, -UR14 ;  /* 0x8000000e14157e21 */ /* 0x000fe20008010000 */
[----:B------:R-:W-:Y:S01]  /*1620*/  FFMA.FTZ R23, R24, R26, R23 ;  /* 0x0000001a18177223 */ /* 0x000fe20000010017 */
[----:B------:R-:W-:Y:S01]  /*1630*/  SHF.L.U32 R20, R38, 0x10, RZ ;  /* 0x0000001026147819 */ /* 0x000fe200000006ff */
[----:B------:R-:W-:Y:S01]  /*1640*/  FFMA.FTZ R25, R26, R10, R25 ;  /* 0x0000000a1a197223 */ /* 0x000fe20000010019 */
[----:B------:R-:W-:Y:S01]  /*1650*/  FMUL.FTZ R24, R21, UR9 ;  /* 0x0000000915187c20 */ /* 0x000fe20008410000 */
[----:B------:R-:W-:Y:S01]  /*1660*/  FADD.FTZ R10, R10, R17 ;  /* 0x000000110a0a7221 */ /* 0x000fe20000010000 */
[----:B------:R-:W-:Y:S01]  /*1670*/  FADD.FTZ R17, R16, -UR14 ;  /* 0x8000000e10117e21 */ /* 0x000fe20008010000 */
[----:B------:R-:W-:Y:S01]  /*1680*/  FADD.FTZ R22, R22, R20 ;  /* 0x0000001416167221 */ /* 0x000fe20000010000 */
[----:B------:R-:W-:Y:S01]  /*1690*/  FFMA.FTZ R13, R20, R24, R13 ;  /* 0x00000018140d7223 */ /* 0x000fe2000001000d */
[----:B------:R-:W-:Y:S01]  /*16a0*/  FMUL.FTZ R21, R7, R20 ;  /* 0x0000001407157220 */ /* 0x000fe20000410000 */
[----:B------:R-:W-:Y:S01]  /*16b0*/  SHF.L.U32 R16, R14, 0x10, RZ ;  /* 0x000000100e107819 */ /* 0x000fe200000006ff */
[----:B------:R-:W-:Y:S01]  /*16c0*/  FMUL.FTZ R14, R17, UR9 ;  /* 0x00000009110e7c20 */ /* 0x000fe20008410000 */
[----:B------:R-:W-:Y:S01]  /*16d0*/  SHF.L.U32 R20, R37, 0x10, RZ ;  /* 0x0000001025147819 */ /* 0x000fe200000006ff */
[----:B------:R-:W-:Y:S01]  /*16e0*/  FFMA.FTZ R25, R24, R21, R25 ;  /* 0x0000001518197223 */ /* 0x000fe20000010019 */
[----:B------:R-:W-:Y:S01]  /*16f0*/  FADD.FTZ R10, R10, R21 ;  /* 0x000000150a0a7221 */ /* 0x000fe20000010000 */
[----:B------:R-:W-:Y:S01]  /*1700*/  FMUL.FTZ R17, R6, R16 ;  /* 0x0000001006117220 */ /* 0x000fe20000410000 */
[----:B------:R-:W-:Y:S01]  /*1710*/  FADD.FTZ R11, R11, R16 ;  /* 0x000000100b0b7221 */ /* 0x000fe20000010000 */
[----:B------:R-:W-:Y:S01]  /*1720*/  FADD.FTZ R20, R20, -UR14 ;  /* 0x8000000e14147e21 */ /* 0x000fe20008010000 */
[----:B------:R-:W-:Y:S01]  /*1730*/  FFMA.FTZ R23, R16, R14, R23 ;  /* 0x0000000e10177223 */ /* 0x000fe20000010017 */
[----:B------:R-:W-:Y:S01]  /*1740*/  SHF.L.U32 R16, R36, 0x10, RZ ;  /* 0x0000001024107819 */ /* 0x000fe200000006ff */
[----:B------:R-:W-:Y:S01]  /*1750*/  FADD.FTZ R10, R17, R10 ;  /* 0x0000000a110a7221 */ /* 0x000fe20000010000 */
[----:B------:R-:W-:Y:S01]  /*1760*/  FFMA.FTZ R14, R14, R17, R25 ;  /* 0x000000110e0e7223 */ /* 0x000fe20000010019 */
[----:B------:R-:W-:Y:S01]  /*1770*/  FMUL.FTZ R17, R20, UR9 ;  /* 0x0000000914117c20 */ /* 0x000fe20008410000 */
[----:B------:R-:W-:Y:S01]  /*1780*/  SHF.L.U32 R20, R34, 0x10, RZ ;  /* 0x0000001022147819 */ /* 0x000fe200000006ff */
[----:B------:R-:W-:Y:S01]  /*1790*/  FMUL.FTZ R21, R7, R16 ;  /* 0x0000001007157220 */ /* 0x000fe20000410000 */
[----:B------:R-:W-:Y:S01]  /*17a0*/  FADD.FTZ R22, R22, R16 ;  /* 0x0000001016167221 */ /* 0x000fe20000010000 */
[----:B------:R-:W-:Y:S01]  /*17b0*/  FFMA.FTZ R13, R16, R17, R13 ;  /* 0x00000011100d7223 */ /* 0x000fe2000001000d */
[----:B------:R-:W-:Y:S01]  /*17c0*/  SHF.L.U32 R16, R35, 0x10, RZ ;  /* 0x0000001023107819 */ /* 0x000fe200000006ff */
[----:B------:R-:W-:Y:S01]  /*17d0*/  FFMA.FTZ R14, R17, R21, R14 ;  /* 0x00000015110e7223 */ /* 0x000fe2000001000e */
[----:B------:R-:W-:Y:S01]  /*17e0*/  FADD.FTZ R17, R19, -UR14 ;  /* 0x8000000e13117e21 */ /* 0x000fe20008010000 */
[----:B------:R-:W-:Y:S01]  /*17f0*/  FADD.FTZ R10, R10, R21 ;  /* 0x000000150a0a7221 */ /* 0x000fe20000010000 */
[----:B------:R-:W-:Y:S01]  /*1800*/  FMUL.FTZ R21, R7, R20 ;  /* 0x0000001407157220 */ /* 0x000fe20000410000 */
[----:B------:R-:W-:Y:S01]  /*1810*/  FADD.FTZ R19, R16, -UR14 ;  /* 0x8000000e10137e21 */ /* 0x000fe20008010000 */
[----:B------:R-:W-:Y:S01]  /*1820*/  SHF.L.U32 R16, R12, 0x10, RZ ;  /* 0x000000100c107819 */ /* 0x000fe200000006ff */
[----:B------:R-:W-:Y:S01]  /*1830*/  FMUL.FTZ R17, R17, UR9 ;  /* 0x0000000911117c20 */ /* 0x000fe20008410000 */
[----:B------:R-:W-:Y:S01]  /*1840*/  FADD.FTZ R11, R11, R18 ;  /* 0x000000120b0b7221 */ /* 0x000fe20000010000 */
[----:B------:R-:W-:Y:S01]  /*1850*/  FMUL.FTZ R12, R19, UR9 ;  /* 0x00000009130c7c20 */ /* 0x000fe20008410000 */
[----:B------:R-:W-:Y:S01]  /*1860*/  FMUL.FTZ R19, R6, R18 ;  /* 0x0000001206137220 */ /* 0x000fe20000410000 */
[----:B------:R-:W-:Y:S01]  /*1870*/  FFMA.FTZ R23, R18, R17, R23 ;  /* 0x0000001112177223 */ /* 0x000fe20000010017 */
[----:B------:R-:W-:Y:S01]  /*1880*/  FADD.FTZ R16, R16, -UR14 ;  /* 0x8000000e10107e21 */ /* 0x000fe20008010000 */
[----:B------:R-:W-:Y:S01]  /*1890*/  FFMA.FTZ R13, R20, R12, R13 ;  /* 0x0000000c140d7223 */ /* 0x000fe2000001000d */
[----:B------:R-:W-:Y:S01]  /*18a0*/  FFMA.FTZ R17, R17, R19, R14 ;  /* 0x0000001311117223 */ /* 0x000fe2000001000e */
[----:B------:R-:W-:Y:S01]  /*18b0*/  SHF.L.U32 R14, R15, 0x10, RZ ;  /* 0x000000100f0e7819 */ /* 0x000fe200000006ff */
[----:B------:R-:W-:Y:S01]  /*18c0*/  FADD.FTZ R10, R19, R10 ;  /* 0x0000000a130a7221 */ /* 0x000fe20000010000 */
[----:B------:R-:W-:Y:S01]  /*18d0*/  FMUL.FTZ R16, R16, UR9 ;  /* 0x0000000910107c20 */ /* 0x000fe20008410000 */
[----:B------:R-:W-:Y:S01]  /*18e0*/  FFMA.FTZ R17, R12, R21, R17 ;  /* 0x000000150c117223 */ /* 0x000fe20000010011 */
[----:B------:R-:W-:Y:S01]  /*18f0*/  SHF.L.U32 R12, R33, 0x10, RZ ;  /* 0x00000010210c7819 */ /* 0x000fe200000006ff */
[----:B------:R-:W-:Y:S01]  /*1900*/  FADD.FTZ R18, R10, R21 ;  /* 0x000000150a127221 */ /* 0x000fe20000010000 */
[----:B------:R-:W-:Y:S01]  /*1910*/  FMUL.FTZ R15, R6, R14 ;  /* 0x0000000e060f7220 */ /* 0x000fe20000410000 */
[----:B------:R-:W-:Y:S01]  /*1920*/  SHF.L.U32 R10, R32, 0x10, RZ ;  /* 0x00000010200a7819 */ /* 0x000fe200000006ff */
[----:B------:R-:W-:Y:S01]  /*1930*/  FADD.FTZ R11, R11, R14 ;  /* 0x0000000e0b0b7221 */ /* 0x000fe20000010000 */
[----:B------:R-:W-:Y:S01]  /*1940*/  FADD.FTZ R12, R12, -UR14 ;  /* 0x8000000e0c0c7e21 */ /* 0x000fe20008010000 */
[----:B------:R-:W-:Y:S01]  /*1950*/  FFMA.FTZ R23, R14, R16, R23 ;  /* 0x000000100e177223 */ /* 0x000fe20000010017 */
[----:B------:R-:W-:Y:S01]  /*1960*/  SHF.L.U32 R14, R30, 0x10, RZ ;  /* 0x000000101e0e7819 */ /* 0x000fe200000006ff */
[----:B------:R-:W-:Y:S01]  /*1970*/  FFMA.FTZ R17, R16, R15, R17 ;  /* 0x0000000f10117223 */ /* 0x000fe20000010011 */
[----:B------:R-:W-:Y:S01]  /*1980*/  FADD.FTZ R18, R15, R18 ;  /* 0x000000120f127221 */ /* 0x000fe20000010000 */
[----:B------:R-:W-:Y:S01]  /*1990*/  FMUL.FTZ R16, R12, UR9 ;  /* 0x000000090c107c20 */ /* 0x000fe20008410000 */
[----:B------:R-:W-:Y:S01]  /*19a0*/  FMUL.FTZ R15, R7, R10 ;  /* 0x0000000a070f7220 */ /* 0x000fe20000410000 */
[----:B------:R-:W-:Y:S01]  /*19b0*/  SHF.L.U32 R12, R31, 0x10, RZ ;  /* 0x000000101f0c7819 */ /* 0x000fe200000006ff */
[----:B------:R-:W-:Y:S01]  /*19c0*/  FADD.FTZ R14, R14, -UR14 ;  /* 0x8000000e0e0e7e21 */ /* 0x000fe20008010000 */
[----:B------:R-:W-:Y:S01]  /*19d0*/  SHF.L.U32 R19, R29, 0x10, RZ ;  /* 0x000000101d137819 */ /* 0x000fe200000006ff */
[----:B------:R-:W-:Y:S01]  /*19e0*/  FADD.FTZ R18, R18, R15 ;  /* 0x0000000f12127221 */ /* 0x000fe20000010000 */
[----:B------:R-:W-:Y:S01]  /*19f0*/  FFMA.FTZ R17, R16, R15, R17 ;  /* 0x0000000f10117223 */ /* 0x000fe20000010011 */
[----:B------:R-:W-:Y:S01]  /*1a00*/  FMUL.FTZ R15, R6, R12 ;  /* 0x0000000c060f7220 */ /* 0x000fe20000410000 */
[----:B------:R-:W-:Y:S01]  /*1a10*/  FMUL.FTZ R14, R14, UR9 ;  /* 0x000000090e0e7c20 */ /* 0x000fe20008410000 */
[----:B------:R-:W-:Y:S01]  /*1a20*/  FADD.FTZ R22, R22, R20 ;  /* 0x0000001416167221 */ /* 0x000fe20000010000 */
[----:B------:R-:W-:Y:S01]  /*1a30*/  FFMA.FTZ R13, R10, R16, R13 ;  /* 0x000000100a0d7223 */ /* 0x000fe2000001000d */
[----:B------:R-:W-:Y:S01]  /*1a40*/  FADD.FTZ R20, R15, R18 ;  /* 0x000000120f147221 */ /* 0x000fe20000010000 */
[----:B------:R-:W-:Y:S01]  /*1a50*/  SHF.L.U32 R16, R28, 0x10, RZ ;  /* 0x000000101c107819 */ /* 0x000fe200000006ff */
[----:B------:R-:W-:Y:S01]  /*1a60*/  FFMA.FTZ R18, R14, R15, R17 ;  /* 0x0000000f0e127223 */ /* 0x000fe20000010011 */
[----:B------:R-:W-:Y:S01]  /*1a70*/  FADD.FTZ R15, R19, -UR14 ;  /* 0x8000000e130f7e21 */ /* 0x000fe20008010000 */
[----:B------:R-:W-:Y:S01]  /*1a80*/  SHF.L.U32 R21, R8, 0x10, RZ ;  /* 0x0000001008157819 */ /* 0x000fe200000006ff */
[----:B------:R-:W-:Y:S01]  /*1a90*/  FADD.FTZ R19, R22, R10 ;  /* 0x0000000a16137221 */ /* 0x000fe20000010000 */
[----:B------:R-:W-:Y:S01]  /*1aa0*/  SHF.L.U32 R17, R9, 0x10, RZ ;  /* 0x0000001009117819 */ /* 0x000fe200000006ff */
[----:B------:R-:W-:Y:S01]  /*1ab0*/  FMUL.FTZ R25, R7, R16 ;  /* 0x0000001007197220 */ /* 0x000fe20000410000 */
[----:B------:R-:W-:Y:S01]  /*1ac0*/  FMUL.FTZ R15, R15, UR9 ;  /* 0x000000090f0f7c20 */ /* 0x000fe20008410000 */
[----:B------:R-:W-:Y:S01]  /*1ad0*/  FADD.FTZ R21, R21, -UR14 ;  /* 0x8000000e15157e21 */ /* 0x000fe20008010000 */
[----:B------:R-:W-:Y:S01]  /*1ae0*/  FFMA.FTZ R22, R12, R14, R23 ;  /* 0x0000000e0c167223 */ /* 0x000fe20000010017 */
[----:B------:R-:W-:Y:S01]  /*1af0*/  FADD.FTZ R27, R20, R25 ;  /* 0x00000019141b7221 */ /* 0x000fe20000010000 */
[----:B------:R-:W-:Y:S01]  /*1b00*/  FFMA.FTZ R24, R15, R25, R18 ;  /* 0x000000190f187223 */ /* 0x000fe20000010012 */
[----:B------:R-:W-:Y:S01]  /*1b10*/  FMUL.FTZ R18, R6, R17 ;  /* 0x0000001106127220 */ /* 0x000fe20000410000 */
[----:B------:R-:W-:Y:S01]  /*1b20*/  FMUL.FTZ R21, R21, UR9 ;  /* 0x0000000915157c20 */ /* 0x000fe20008410000 */
[----:B------:R-:W-:Y:S01]  /*1b30*/  FADD.FTZ R20, R11, R12 ;  /* 0x0000000c0b147221 */ /* 0x000fe20000010000 */
[----:B------:R-:W-:Y:S01]  /*1b40*/  FFMA.FTZ R12, R16, R15, R13 ;  /* 0x0000000f100c7223 */ /* 0x000fe2000001000d */
[----:B------:R-:W-:Y:S01]  /*1b50*/  FADD.FTZ R10, R18, R27 ;  /* 0x0000001b120a7221 */ /* 0x000fe20000010000 */
[----:B------:R-:W-:Y:S01]  /*1b60*/  FFMA.FTZ R18, R21, R18, R24 ;  /* 0x0000001215127223 */ /* 0x000fe20000010018 */
[----:B------:R-:W-:Y:S01]  /*1b70*/  FADD.FTZ R14, R19, R16 ;  /* 0x00000010130e7221 */ /* 0x000fe20000010000 */
[----:B------:R-:W-:Y:S01]  /*1b80*/  FADD.FTZ R15, R20, R17 ;  /* 0x00000011140f7221 */ /* 0x000fe20000010000 */
[----:B------:R-:W-:Y:S01]  /*1b90*/  FFMA.FTZ R13, R17, R21, R22 ;  /* 0x00000015110d7223 */ /* 0x000fe20000010016 */
[----:B------:R-:W-:Y:S06]  /*1ba0*/  BRA `(.L_x_251) ;  /* 0x0000001000b87947 */ /* 0x000fec0003800000 */
.L_x_250:
[C---:B------:R-:W-:Y:S02]  /*1bb0*/  SHF.L.U32 R10, R45.reuse, 0x10, RZ ;  /* 0x000000102d0a7819 */ /* 0x040fe400000006ff */
[----:B------:R-:W-:Y:S02]  /*1bc0*/  PRMT R11, R45, 0x7632, R11 ;  /* 0x000076322d0b7816 */ /* 0x000fe4000000000b */
[C---:B-----5:R-:W-:Y:S01]  /*1bd0*/  SHF.L.U32 R13, R43.reuse, 0x10, RZ ;  /* 0x000000102b0d7819 */ /* 0x060fe200000006ff */
[----:B------:R-:W-:Y:S01]  /*1be0*/  FADD.FTZ R10, R10, -UR14 ;  /* 0x8000000e0a0a7e21 */ /* 0x000fe20008010000 */
[----:B------:R-:W-:Y:S02]  /*1bf0*/  PRMT R16, R43, 0x7632, R16 ;  /* 0x000076322b107816 */ /* 0x000fe40000000010 */
[----:B------:R-:W-:Y:S01]  /*1c00*/  SHF.L.U32 R26, R44, 0x10, RZ ;  /* 0x000000102c1a7819 */ /* 0x000fe200000006ff */
[----:B------:R-:W-:Y:S01]  /*1c10*/  FMUL.FTZ R10, R10, UR9 ;  /* 0x000000090a0a7c20 */ /* 0x000fe20008410000 */
[----:B------:R-:W-:Y:S01]  /*1c20*/  FADD.FTZ R49, R13, -UR14 ;  /* 0x8000000e0d317e21 */ /* 0x000fe20008010000 */
[----:B------:R-:W-:-:S02]  /*1c30*/  PRMT R19, R44, 0x7632, R19 ;  /* 0x000076322c137816 */ /* 0x000fc40000000013 */
[--C-:B------:R-:W-:Y:S01]  /*1c40*/  FFMA.FTZ R15, R7, R10, R4.reuse ;  /* 0x0000000a070f7223 */ /* 0x100fe20000010004 */
[----:B------:R-:W-:Y:S01]  /*1c50*/  SHF.L.U32 R10, R11, 0x10, RZ ;  /* 0x000000100b0a7819 */ /* 0x000fe200000006ff */
[----:B------:R-:W-:Y:S01]  /*1c60*/  FMUL.FTZ R49, R49, UR9 ;  /* 0x0000000931317c20 */ /* 0x000fe20008410000 */
[----:B------:R-:W-:Y:S01]  /*1c70*/  SHF.L.U32 R24, R19, 0x10, RZ ;  /* 0x0000001013187819 */ /* 0x000fe200000006ff */
[----:B------:R-:W-:Y:S01]  /*1c80*/  FMUL.FTZ R11, R15, -1.4426950216293334961 ;  /* 0xbfb8aa3b0f0b7820 */ /* 0x000fe20000410000 */
[----:B------:R-:W-:Y:S01]  /*1c90*/  PRMT R23, R41, 0x7632, R23 ;  /* 0x0000763229177816 */ /* 0x000fe20000000017 */
[----:B------:R-:W-:Y:S01]  /*1ca0*/  FADD.FTZ R10, R10, -UR14 ;  /* 0x8000000e0a0a7e21 */ /* 0x000fe20008010000 */
[----:B------:R-:W-:Y:S01]  /*1cb0*/  FFMA.FTZ R21, R7, R49, R4 ;  /* 0x0000003107157223 */ /* 0x000fe20000010004 */
[----:B------:R-:W-:Y:S02]  /*1cc0*/  SHF.L.U32 R25, R42, 0x10, RZ ;  /* 0x000000102a197819 */ /* 0x000fe400000006ff */
[----:B------:R-:W0:Y:S01]  /*1cd0*/  MUFU.EX2 R11, R11 ;  /* 0x0000000b000b7308 */ /* 0x000e220000000800 */
[----:B------:R-:W-:Y:S01]  /*1ce0*/  FMUL.FTZ R10, R10, UR9 ;  /* 0x000000090a0a7c20 */ /* 0x000fe20008410000 */
[----:B------:R-:W-:-:S03]  /*1cf0*/  PRMT R48, R40, 0x7632, R48 ;  /* 0x0000763228307816 */ /* 0x000fc60000000030 */
[----:B------:R-:W-:Y:S01]  /*1d00*/  FFMA.FTZ R14, R6, R10, R5 ;  /* 0x0000000a060e7223 */ /* 0x000fe20000010005 */
[----:B------:R-:W-:-:S03]  /*1d10*/  SHF.L.U32 R48, R48, 0x10, RZ ;  /* 0x0000001030307819 */ /* 0x000fc600000006ff */
[----:B------:R-:W-:-:S06]  /*1d20*/  FMUL.FTZ R18, R14, -1.4426950216293334961 ;  /* 0xbfb8aa3b0e127820 */ /* 0x000fcc0000410000 */
[----:B------:R-:W1:Y:S01]  /*1d30*/  MUFU.EX2 R18, R18 ;  /* 0x0000001200127308 */ /* 0x000e620000000800 */
[----:B0-----:R-:W-:Y:S01]  /*1d40*/  FADD.FTZ R13, R11, 1 ;  /* 0x3f8000000b0d7421 */ /* 0x001fe20000010000 */
[----:B------:R-:W-:Y:S01]  /*1d50*/  SHF.L.U32 R11, R16, 0x10, RZ ;  /* 0x00000010100b7819 */ /* 0x000fe200000006ff */
[----:B------:R-:W-:-:S05]  /*1d60*/  FMUL.FTZ R16, R21, -1.4426950216293334961 ;  /* 0xbfb8aa3b15107820 */ /* 0x000fca0000410000 */
[----:B------:R-:W0:Y:S01]  /*1d70*/  MUFU.RCP R17, R13 ;  /* 0x0000000d00117308 */ /* 0x000e220000001000 */
[----:B------:R-:W-:-:S04]  /*1d80*/  FADD.FTZ R11, R11, -UR14 ;  /* 0x8000000e0b0b7e21 */ /* 0x000fc80008010000 */
[----:B------:R-:W-:-:S03]  /*1d90*/  FMUL.FTZ R27, R11, UR9 ;  /* 0x000000090b1b7c20 */ /* 0x000fc60008410000 */
[----:B------:R-:W2:Y:S01]  /*1da0*/  MUFU.EX2 R16, R16 ;  /* 0x0000001000107308 */ /* 0x000ea20000000800 */
[----:B-1----:R-:W-:Y:S01]  /*1db0*/  FADD.FTZ R18, R18, 1 ;  /* 0x3f80000012127421 */ /* 0x002fe20000010000 */
[----:B------:R-:W-:-:S04]  /*1dc0*/  FFMA.FTZ R11, R6, R27, R5 ;  /* 0x0000001b060b7223 */ /* 0x000fc80000010005 */
[----:B------:R-:W-:Y:S02]  /*1dd0*/  FMUL.FTZ R22, R11, -1.4426950216293334961 ;  /* 0xbfb8aa3b0b167820 */ /* 0x000fe40000410000 */
[----:B------:R-:W1:Y:S01]  /*1de0*/  MUFU.RCP R13, R18 ;  /* 0x00000012000d7308 */ /* 0x000e620000001000 */
[----:B0-----:R-:W-:Y:S01]  /*1df0*/  FADD.FTZ R20, -R17, 1 ;  /* 0x3f80000011147421 */ /* 0x001fe20000010100 */
[----:B------:R-:W-:Y:S01]  /*1e00*/  FMUL.FTZ R26, R26, R17 ;  /* 0x000000111a1a7220 */ /* 0x000fe20000410000 */
[----:B------:R-:W-:Y:S02]  /*1e10*/  SHF.L.U32 R17, R41, 0x10, RZ ;  /* 0x0000001029117819 */ /* 0x000fe400000006ff */
[----:B------:R-:W-:-:S03]  /*1e20*/  FFMA.FTZ R15, R15, R20, 1 ;  /* 0x3f8000000f0f7423 */ /* 0x000fc60000010014 */
[----:B------:R-:W0:Y:S01]  /*1e30*/  MUFU.EX2 R22, R22 ;  /* 0x0000001600167308 */ /* 0x000e220000000800 */
[----:B------:R-:W-:Y:S01]  /*1e40*/  FMUL.FTZ R26, R26, R15 ;  /* 0x0000000f1a1a7220 */ /* 0x000fe20000410000 */
[----:B------:R-:W-:Y:S01]  /*1e50*/  FADD.FTZ R15, R17, -UR14 ;  /* 0x8000000e110f7e21 */ /* 0x000fe20008010000 */
[----:B--2---:R-:W-:Y:S01]  /*1e60*/  FADD.FTZ R20, R16, 1 ;  /* 0x3f80000010147421 */ /* 0x004fe20000010000 */
[----:B------:R-:W-:Y:S02]  /*1e70*/  SHF.L.U32 R16, R23, 0x10, RZ ;  /* 0x0000001017107819 */ /* 0x000fe400000006ff */
[----:B------:R-:W-:Y:S01]  /*1e80*/  FMUL.FTZ R15, R15, UR9 ;  /* 0x000000090f0f7c20 */ /* 0x000fe20008410000 */
[----:B-1----:R-:W-:Y:S01]  /*1e90*/  FMUL.FTZ R19, R24, R13 ;  /* 0x0000000d18137220 */ /* 0x002fe20000410000 */
[----:B------:R-:W-:Y:S02]  /*1ea0*/  FADD.FTZ R17, -R13, 1 ;  /* 0x3f8000000d117421 */ /* 0x000fe40000010100 */
[----:B------:R-:W-:Y:S01]  /*1eb0*/  FFMA.FTZ R13, R7, R15, R4 ;  /* 0x0000000f070d7223 */ /* 0x000fe20000010004 */
[----:B------:R-:W-:Y:S01]  /*1ec0*/  FADD.FTZ R16, R16, -UR14 ;  /* 0x8000000e10107e21 */ /* 0x000fe20008010000 */
[----:B------:R-:W1:Y:S01]  /*1ed0*/  MUFU.RCP R20, R20 ;  /* 0x0000001400147308 */ /* 0x000e620000001000 */
[----:B------:R-:W-:Y:S01]  /*1ee0*/  FFMA.FTZ R14, R14, R17, 1 ;  /* 0x3f8000000e0e7423 */ /* 0x000fe20000010011 */
[----:B------:R-:W-:Y:S01]  /*1ef0*/  FMUL.FTZ R24, R13, -1.4426950216293334961 ;  /* 0xbfb8aa3b0d187820 */ /* 0x000fe20000410000 */
[----:B------:R-:W-:Y:S01]  /*1f00*/  FMUL.FTZ R16, R16, UR9 ;  /* 0x0000000910107c20 */ /* 0x000fe20008410000 */
[----:B0-----:R-:W-:Y:S01]  /*1f10*/  FADD.FTZ R23, R22, 1 ;  /* 0x3f80000016177421 */ /* 0x001fe20000010000 */
[----:B------:R-:W-:Y:S01]  /*1f20*/  FMUL.FTZ R19, R19, R14 ;  /* 0x0000000e13137220 */ /* 0x000fe20000410000 */
[----:B------:R-:W-:Y:S01]  /*1f30*/  FMUL.FTZ R14, R7, R26 ;  /* 0x0000001a070e7220 */ /* 0x000fe20000410000 */
[----:B------:R-:W-:Y:S01]  /*1f40*/  FFMA.FTZ R17, R6, R16, R5 ;  /* 0x0000001006117223 */ /* 0x000fe20000010005 */
[----:B------:R-:W0:Y:S03]  /*1f50*/  MUFU.EX2 R24, R24 ;  /* 0x0000001800187308 */ /* 0x000e260000000800 */
[----:B------:R-:W-:-:S05]  /*1f60*/  FMUL.FTZ R18, R17, -1.4426950216293334961 ;  /* 0xbfb8aa3b11127820 */ /* 0x000fca0000410000 */
[----:B------:R-:W2:Y:S01]  /*1f70*/  MUFU.RCP R23, R23 ;  /* 0x0000001700177308 */ /* 0x000ea20000001000 */
[----:B-1----:R-:W-:Y:S01]  /*1f80*/  FADD.FTZ R22, -R20, 1 ;  /* 0x3f80000014167421 */ /* 0x002fe20000010100 */
[----:B------:R-:W-:-:S03]  /*1f90*/  FMUL.FTZ R20, R25, R20 ;  /* 0x0000001419147220 */ /* 0x000fc60000410000 */
[----:B------:R-:W-:-:S03]  /*1fa0*/  FFMA.FTZ R21, R21, R22, 1 ;  /* 0x3f80000015157423 */ /* 0x000fc60000010016 */
[----:B------:R-:W1:Y:S01]  /*1fb0*/  MUFU.EX2 R18, R18 ;  /* 0x0000001200127308 */ /* 0x000e620000000800 */
[----:B0-----:R-:W-:Y:S01]  /*1fc0*/  FADD.FTZ R22, R24, 1 ;  /* 0x3f80000018167421 */ /* 0x001fe20000010000 */
[----:B------:R-:W-:Y:S01]  /*1fd0*/  PRMT R24, R42, 0x7632, R24 ;  /* 0x000076322a187816 */ /* 0x000fe20000000018 */
[----:B------:R-:W-:-:S03]  /*1fe0*/  FMUL.FTZ R20, R20, R21 ;  /* 0x0000001514147220 */ /* 0x000fc60000410000 */
[----:B------:R-:W-:Y:S02]  /*1ff0*/  SHF.L.U32 R24, R24, 0x10, RZ ;  /* 0x0000001018187819 */ /* 0x000fe400000006ff */
[----:B------:R-:W0:Y:S03]  /*2000*/  MUFU.RCP R22, R22 ;  /* 0x0000001600167308 */ /* 0x000e260000001000 */
[----:B--2---:R-:W-:Y:S01]  /*2010*/  FMUL.FTZ R21, R24, R23 ;  /* 0x0000001718157220 */ /* 0x004fe20000410000 */
[----:B------:R-:W-:Y:S01]  /*2020*/  FADD.FTZ R24, -R23, 1 ;  /* 0x3f80000017187421 */ /* 0x000fe20000010100 */
[----:B------:R-:W-:Y:S01]  /*2030*/  SHF.L.U32 R23, R40, 0x10, RZ ;  /* 0x0000001028177819 */ /* 0x000fe200000006ff */
[----:B-1----:R-:W-:Y:S02]  /*2040*/  FADD.FTZ R25, R18, 1 ;  /* 0x3f80000012197421 */ /* 0x002fe40000010000 */
[----:B------:R-:W-:-:S02]  /*2050*/  FFMA.FTZ R18, R11, R24, 1 ;  /* 0x3f8000000b127423 */ /* 0x000fc40000010018 */
[----:B------:R-:W1:Y:S02]  /*2060*/  MUFU.RCP R11, R25 ;  /* 0x00000019000b7308 */ /* 0x000e640000001000 */
[----:B------:R-:W-:Y:S01]  /*2070*/  FMUL.FTZ R18, R21, R18 ;  /* 0x0000001215127220 */ /* 0x000fe20000410000 */
[----:B0-----:R-:W-:Y:S01]  /*2080*/  FADD.FTZ R24, -R22, 1 ;  /* 0x3f80000016187421 */ /* 0x001fe20000010100 */
[----:B------:R-:W-:-:S03]  /*2090*/  FMUL.FTZ R23, R23, R22 ;  /* 0x0000001617177220 */ /* 0x000fc60000410000 */
[----:B------:R-:W-:-:S04]  /*20a0*/  FFMA.FTZ R24, R13, R24, 1 ;  /* 0x3f8000000d187423 */ /* 0x000fc80000010018 */
[----:B------:R-:W-:Y:S01]  /*20b0*/  FMUL.FTZ R24, R23, R24 ;  /* 0x0000001817187220 */ /* 0x000fe20000410000 */
[----:B------:R-:W-:Y:S01]  /*20c0*/  FMUL.FTZ R23, R6, R19 ;  /* 0x0000001306177220 */ /* 0x000fe20000410000 */
[----:B-1----:R-:W-:Y:S01]  /*20d0*/  FMUL.FTZ R13, R48, R11 ;  /* 0x0000000b300d7220 */ /* 0x002fe20000410000 */
[----:B------:R-:W-:Y:S01]  /*20e0*/  FADD.FTZ R22, -R11, 1 ;  /* 0x3f8000000b167421 */ /* 0x000fe20000010100 */
[----:B------:R-:W-:Y:S01]  /*20f0*/  SHF.L.U32 R11, R45, 0x10, RZ ;  /* 0x000000102d0b7819 */ /* 0x000fe200000006ff */
[----:B------:R-:W-:Y:S02]  /*2100*/  FADD.FTZ R48, RZ, R14 ;  /* 0x0000000eff307221 */ /* 0x000fe40000010000 */
[----:B------:R-:W-:Y:S01]  /*2110*/  FFMA.FTZ R22, R17, R22, 1 ;  /* 0x3f80000011167423 */ /* 0x000fe20000010016 */
[----:B------:R-:W-:Y:S01]  /*2120*/  SHF.L.U32 R17, R39, 0x10, RZ ;  /* 0x0000001027117819 */ /* 0x000fe200000006ff */
[----:B------:R-:W-:Y:S02]  /*2130*/  FADD.FTZ R11, R11, -UR14 ;  /* 0x8000000e0b0b7e21 */ /* 0x000fe40008010000 */
[----:B------:R-:W-:-:S02]  /*2140*/  FMUL.FTZ R13, R13, R22 ;  /* 0x000000160d0d7220 */ /* 0x000fc40000410000 */
[----:B------:R-:W-:Y:S01]  /*2150*/  FMUL.FTZ R11, R11, UR9 ;  /* 0x000000090b0b7c20 */ /* 0x000fe20008410000 */
[----:B------:R-:W-:-:S03]  /*2160*/  FADD.FTZ R21, R17, -UR14 ;  /* 0x8000000e11157e21 */ /* 0x000fc60008010000 */
[----:B------:R-:W-:Y:S01]  /*2170*/  FFMA.FTZ R17, R11, R14, RZ ;  /* 0x0000000e0b117223 */ /* 0x000fe200000100ff */
[----:B------:R-:W-:Y:S01]  /*2180*/  FMUL.FTZ R14, R21, UR9 ;  /* 0x00000009150e7c20 */ /* 0x000fe20008410000 */
[----:B------:R-:W-:Y:S02]  /*2190*/  FADD.FTZ R21, RZ, R26 ;  /* 0x0000001aff157221 */ /* 0x000fe40000010000 */
[----:B------:R-:W-:Y:S01]  /*21a0*/  FFMA.FTZ R22, R10, R23, R17 ;  /* 0x000000170a167223 */ /* 0x000fe20000010011 */
[----:B------:R-:W-:Y:S01]  /*21b0*/  FFMA.FTZ R17, R7, R14, R4 ;  /* 0x0000000e07117223 */ /* 0x000fe20000010004 */
[----:B------:R-:W-:Y:S01]  /*21c0*/  FADD.FTZ R23, R23, R48 ;  /* 0x0000003017177221 */ /* 0x000fe20000010000 */
[----:B------:R-:W-:Y:S01]  /*21d0*/  FFMA.FTZ R48, R11, R26, RZ ;  /* 0x0000001a0b307223 */ /* 0x000fe200000100ff */
[----:B------:R-:W-:Y:S01]  /*21e0*/  SHF.L.U32 R26, R38, 0x10, RZ ;  /* 0x00000010261a7819 */ /* 0x000fe200000006ff */
[----:B------:R-:W-:Y:S01]  /*21f0*/  FMUL.FTZ R25, R17, -1.4426950216293334961 ;  /* 0xbfb8aa3b11197820 */ /* 0x000fe20000410000 */
[----:B------:R-:W-:Y:S01]  /*2200*/  FADD.FTZ R21, R21, R20 ;  /* 0x0000001415157221 */ /* 0x000fe20000010000 */
[-C--:B------:R-:W-:Y:S01]  /*2210*/  FFMA.FTZ R48, R49, R20.reuse, R48 ;  /* 0x0000001431307223 */ /* 0x080fe20000010030 */
[----:B------:R-:W-:-:S03]  /*2220*/  FMUL.FTZ R20, R7, R20 ;  /* 0x0000001407147220 */ /* 0x000fc60000410000 */
[----:B------:R-:W0:Y:S01]  /*2230*/  MUFU.EX2 R25, R25 ;  /* 0x0000001900197308 */ /* 0x000e220000000800 */
[----:B------:R-:W-:Y:S01]  /*2240*/  FFMA.FTZ R22, R49, R20, R22 ;  /* 0x0000001431167223 */ /* 0x000fe20000010016 */
[----:B------:R-:W-:Y:S01]  /*2250*/  FADD.FTZ R23, R23, R20 ;  /* 0x0000001417177221 */ /* 0x000fe20000010000 */
[----:B0-----:R-:W-:-:S06]  /*2260*/  FADD.FTZ R25, R25, 1 ;  /* 0x3f80000019197421 */ /* 0x001fcc0000010000 */
[----:B------:R-:W0:Y:S02]  /*2270*/  MUFU.RCP R25, R25 ;  /* 0x0000001900197308 */ /* 0x000e240000001000 */
[----:B0-----:R-:W-:Y:S01]  /*2280*/  FMUL.FTZ R11, R26, R25 ;  /* 0x000000191a0b7220 */ /* 0x001fe20000410000 */
[----:B------:R-:W-:-:S04]  /*2290*/  FADD.FTZ R26, -R25, 1 ;  /* 0x3f800000191a7421 */ /* 0x000fc80000010100 */
[----:B------:R-:W-:Y:S01]  /*22a0*/  FFMA.FTZ R26, R17, R26, 1 ;  /* 0x3f800000111a7423 */ /* 0x000fe2000001001a */
[----:B------:R-:W-:-:S03]  /*22b0*/  PRMT R17, R39, 0x7632, R17 ;  /* 0x0000763227117816 */ /* 0x000fc60000000011 */
[----:B------:R-:W-:Y:S01]  /*22c0*/  FMUL.FTZ R11, R11, R26 ;  /* 0x0000001a0b0b7220 */ /* 0x000fe20000410000 */
[----:B------:R-:W-:Y:S01]  /*22d0*/  SHF.L.U32 R17, R17, 0x10, RZ ;  /* 0x0000001011117819 */ /* 0x000fe200000006ff */
[----:B------:R-:W-:Y:S01]  /*22e0*/  FFMA.FTZ R26, R10, R19, RZ ;  /* 0x000000130a1a7223 */ /* 0x000fe200000100ff */
[----:B------:R-:W-:-:S03]  /*22f0*/  FADD.FTZ R19, RZ, R19 ;  /* 0x00000013ff137221 */ /* 0x000fc60000010000 */
[----:B------:R-:W-:-:S04]  /*2300*/  FADD.FTZ R17, R17, -UR14 ;  /* 0x8000000e11117e21 */ /* 0x000fc80008010000 */
[----:B------:R-:W-:-:S04]  /*2310*/  FMUL.FTZ R17, R17, UR9 ;  /* 0x0000000911117c20 */ /* 0x000fc80008410000 */
[----:B------:R-:W-:-:S04]  /*2320*/  FFMA.FTZ R25, R6, R17, R5 ;  /* 0x0000001106197223 */ /* 0x000fc80000010005 */
[----:B------:R-:W-:-:S06]  /*2330*/  FMUL.FTZ R20, R25, -1.4426950216293334961 ;  /* 0xbfb8aa3b19147820 */ /* 0x000fcc0000410000 */
[----:B------:R-:W0:Y:S02]  /*2340*/  MUFU.EX2 R20, R20 ;  /* 0x0000001400147308 */ /* 0x000e240000000800 */
[----:B0-----:R-:W-:Y:S01]  /*2350*/  FADD.FTZ R49, R20, 1 ;  /* 0x3f80000014317421 */ /* 0x001fe20000010000 */
[----:B------:R-:W-:Y:S01]  /*2360*/  FADD.FTZ R20, R19, R18 ;  /* 0x0000001213147221 */ /* 0x000fe20000010000 */
[----:B------:R-:W-:-:S04]  /*2370*/  FFMA.FTZ R19, R27, R18, R26 ;  /* 0x000000121b137223 */ /* 0x000fc8000001001a */
[----:B------:R0:W1:Y:S02]  /*2380*/  MUFU.RCP R10, R49 ;  /* 0x00000031000a7308 */ /* 0x0000640000001000 */
[----:B0-----:R-:W-:Y:S01]  /*2390*/  FMUL.FTZ R49, R6, R18 ;  /* 0x0000001206317220 */ /* 0x001fe20000410000 */
[----:B------:R-:W-:Y:S01]  /*23a0*/  FADD.FTZ R18, R21, R24 ;  /* 0x0000001815127221 */ /* 0x000fe20000010000 */
[-C--:B------:R-:W-:Y:S01]  /*23b0*/  FFMA.FTZ R21, R15, R24.reuse, R48 ;  /* 0x000000180f157223 */ /* 0x080fe20000010030 */
[----:B------:R-:W-:Y:S01]  /*23c0*/  FMUL.FTZ R24, R7, R24 ;  /* 0x0000001807187220 */ /* 0x000fe20000410000 */
[--C-:B------:R-:W-:Y:S01]  /*23d0*/  FFMA.FTZ R27, R27, R49, R22.reuse ;  /* 0x000000311b1b7223 */ /* 0x100fe20000010016 */
[----:B------:R-:W-:Y:S01]  /*23e0*/  PRMT R22, R38, 0x7632, R22 ;  /* 0x0000763226167816 */ /* 0x000fe20000000016 */
[----:B------:R-:W-:Y:S01]  /*23f0*/  FADD.FTZ R23, R49, R23 ;  /* 0x0000001731177221 */ /* 0x000fe20000010000 */
[----:B------:R-:W-:Y:S01]  /*2400*/  FFMA.FTZ R21, R14, R11, R21 ;  /* 0x0000000b0e157223 */ /* 0x000fe20000010015 */
[----:B------:R-:W-:Y:S01]  /*2410*/  FFMA.FTZ R15, R15, R24, R27 ;  /* 0x000000180f0f7223 */ /* 0x000fe2000001001b */
[----:B------:R-:W-:Y:S01]  /*2420*/  SHF.L.U32 R22, R22, 0x10, RZ ;  /* 0x0000001016167819 */ /* 0x000fe200000006ff */
[----:B------:R-:W-:Y:S01]  /*2430*/  FADD.FTZ R24, R23, R24 ;  /* 0x0000001817187221 */ /* 0x000fe20000010000 */
[----:B------:R-:W-:-:S03]  /*2440*/  SHF.L.U32 R27, R36, 0x10, RZ ;  /* 0x00000010241b7819 */ /* 0x000fc600000006ff */
[----:B-1----:R-:W-:Y:S01]  /*2450*/  FMUL.FTZ R22, R22, R10 ;  /* 0x0000000a16167220 */ /* 0x002fe20000410000 */
[----:B------:R-:W-:-:S04]  /*2460*/  FADD.FTZ R10, -R10, 1 ;  /* 0x3f8000000a0a7421 */ /* 0x000fc80000010100 */
[----:B------:R-:W-:Y:S01]  /*2470*/  FFMA.FTZ R25, R25, R10, 1 ;  /* 0x3f80000019197423 */ /* 0x000fe2000001000a */
[----:B------:R-:W-:-:S03]  /*2480*/  SHF.L.U32 R10, R37, 0x10, RZ ;  /* 0x00000010250a7819 */ /* 0x000fc600000006ff */
[----:B------:R-:W-:Y:S02]  /*2490*/  FMUL.FTZ R22, R22, R25 ;  /* 0x0000001916167220 */ /* 0x000fe40000410000 */
[----:B------:R-:W-:-:S04]  /*24a0*/  FADD.FTZ R10, R10, -UR14 ;  /* 0x8000000e0a0a7e21 */ /* 0x000fc80008010000 */
[----:B------:R-:W-:-:S04]  /*24b0*/  FMUL.FTZ R10, R10, UR9 ;  /* 0x000000090a0a7c20 */ /* 0x000fc80008410000 */
[----:B------:R-:W-:-:S04]  /*24c0*/  FFMA.FTZ R25, R7, R10, R4 ;  /* 0x0000000a07197223 */ /* 0x000fc80000010004 */
[----:B------:R-:W-:-:S06]  /*24d0*/  FMUL.FTZ R49, R25, -1.4426950216293334961 ;  /* 0xbfb8aa3b19317820 */ /* 0x000fcc0000410000 */
[----:B------:R-:W0:Y:S02]  /*24e0*/  MUFU.EX2 R49, R49 ;  /* 0x0000003100317308 */ /* 0x000e240000000800 */
[----:B0-----:R-:W-:Y:S01]  /*24f0*/  FADD.FTZ R26, R49, 1 ;  /* 0x3f800000311a7421 */ /* 0x001fe20000010000 */
[----:B------:R-:W-:Y:S01]  /*2500*/  FADD.FTZ R49, R20, R13 ;  /* 0x0000000d14317221 */ /* 0x000fe20000010000 */
[----:B------:R-:W-:-:S03]  /*2510*/  FFMA.FTZ R20, R16, R13, R19 ;  /* 0x0000000d10147223 */ /* 0x000fc60000010013 */
[----:B------:R-:W-:Y:S01]  /*2520*/  FADD.FTZ R49, R49, R22 ;  /* 0x0000001631317221 */ /* 0x000fe20000010000 */
[----:B------:R-:W0:Y:S01]  /*2530*/  MUFU.RCP R26, R26 ;  /* 0x0000001a001a7308 */ /* 0x000e220000001000 */
[----:B------:R-:W-:Y:S01]  /*2540*/  FFMA.FTZ R20, R17, R22, R20 ;  /* 0x0000001611147223 */ /* 0x000fe20000010014 */
[----:B0-----:R-:W-:Y:S01]  /*2550*/  FADD.FTZ R48, -R26, 1 ;  /* 0x3f8000001a307421 */ /* 0x001fe20000010100 */
[----:B------:R-:W-:-:S03]  /*2560*/  FMUL.FTZ R27, R27, R26 ;  /* 0x0000001a1b1b7220 */ /* 0x000fc60000410000 */
[----:B------:R-:W-:Y:S01]  /*2570*/  FFMA.FTZ R48, R25, R48, 1 ;  /* 0x3f80000019307423 */ /* 0x000fe20000010030 */
[----:B------:R-:W-:-:S03]  /*2580*/  PRMT R25, R37, 0x7632, R25 ;  /* 0x0000763225197816 */ /* 0x000fc60000000019 */
[----:B------:R-:W-:Y:S01]  /*2590*/  FMUL.FTZ R26, R27, R48 ;  /* 0x000000301b1a7220 */ /* 0x000fe20000410000 */
[----:B------:R-:W-:Y:S01]  /*25a0*/  SHF.L.U32 R25, R25, 0x10, RZ ;  /* 0x0000001019197819 */ /* 0x000fe200000006ff */
[----:B------:R-:W-:Y:S01]  /*25b0*/  FMUL.FTZ R48, R6, R13 ;  /* 0x0000000d06307220 */ /* 0x000fe20000410000 */
[----:B------:R-:W-:-:S03]  /*25c0*/  SHF.L.U32 R13, R12, 0x10, RZ ;  /* 0x000000100c0d7819 */ /* 0x000fc600000006ff */
[----:B------:R-:W-:Y:S01]  /*25d0*/  FADD.FTZ R25, R25, -UR14 ;  /* 0x8000000e19197e21 */ /* 0x000fe20008010000 */
[----:B------:R-:W-:Y:S01]  /*25e0*/  FFMA.FTZ R15, R16, R48, R15 ;  /* 0x00000030100f7223 */ /* 0x000fe2000001000f */
[----:B------:R-:W-:Y:S01]  /*25f0*/  PRMT R16, R36, 0x7632, R16 ;  /* 0x0000763224107816 */ /* 0x000fe20000000010 */
[----:B------:R-:W-:Y:S01]  /*2600*/  FADD.FTZ R13, R13, -UR14 ;  /* 0x8000000e0d0d7e21 */ /* 0x000fe20008010000 */
[----:B------:R-:W-:Y:S01]  /*2610*/  FMUL.FTZ R25, R25, UR9 ;  /* 0x0000000919197c20 */ /* 0x000fe20008410000 */
[----:B------:R-:W-:Y:S01]  /*2620*/  FADD.FTZ R24, R48, R24 ;  /* 0x0000001830187221 */ /* 0x000fe20000010000 */
[----:B------:R-:W-:Y:S01]  /*2630*/  SHF.L.U32 R16, R16, 0x10, RZ ;  /* 0x0000001010107819 */ /* 0x000fe200000006ff */
[----:B------:R-:W-:Y:S01]  /*2640*/  FMUL.FTZ R13, R13, UR9 ;  /* 0x000000090d0d7c20 */ /* 0x000fe20008410000 */
[----:B------:R-:W-:Y:S01]  /*2650*/  FFMA.FTZ R23, R6, R25, R5 ;  /* 0x0000001906177223 */ /* 0x000fe20000010005 */
[----:B------:R-:W-:-:S03]  /*2660*/  PRMT R48, R34, 0x7632, R48 ;  /* 0x0000763222307816 */ /* 0x000fc60000000030 */
[----:B------:R-:W-:Y:S01]  /*2670*/  FMUL.FTZ R27, R23, -1.4426950216293334961 ;  /* 0xbfb8aa3b171b7820 */ /* 0x000fe20000410000 */
[----:B------:R-:W-:-:S05]  /*2680*/  SHF.L.U32 R48, R48, 0x10, RZ ;  /* 0x0000001030307819 */ /* 0x000fca00000006ff */
[----:B------:R-:W0:Y:S02]  /*2690*/  MUFU.EX2 R27, R27 ;  /* 0x0000001b001b7308 */ /* 0x000e240000000800 */
[----:B0-----:R-:W-:-:S06]  /*26a0*/  FADD.FTZ R27, R27, 1 ;  /* 0x3f8000001b1b7421 */ /* 0x001fcc0000010000 */
[----:B------:R-:W0:Y:S02]  /*26b0*/  MUFU.RCP R27, R27 ;  /* 0x0000001b001b7308 */ /* 0x000e240000001000 */
[----:B0-----:R-:W-:Y:S01]  /*26c0*/  FMUL.FTZ R12, R16, R27 ;  /* 0x0000001b100c7220 */ /* 0x001fe20000410000 */
[----:B------:R-:W-:-:S04]  /*26d0*/  FADD.FTZ R16, -R27, 1 ;  /* 0x3f8000001b107421 */ /* 0x000fc80000010100 */
[----:B------:R-:W-:Y:S01]  /*26e0*/  FFMA.FTZ R23, R23, R16, 1 ;  /* 0x3f80000017177423 */ /* 0x000fe20000010010 */
[----:B------:R-:W-:-:S03]  /*26f0*/  FFMA.FTZ R16, R6, R13, R5 ;  /* 0x0000000d06107223 */ /* 0x000fc60000010005 */
[----:B------:R-:W-:Y:S01]  /*2700*/  FMUL.FTZ R12, R12, R23 ;  /* 0x000000170c0c7220 */ /* 0x000fe20000410000 */
[----:B------:R-:W-:-:S03]  /*2710*/  FMUL.FTZ R23, R16, -1.4426950216293334961 ;  /* 0xbfb8aa3b10177820 */ /* 0x000fc60000410000 */
[----:B------:R-:W-:Y:S01]  /*2720*/  FADD.FTZ R49, R49, R12 ;  /* 0x0000000c31317221 */ /* 0x000fe20000010000 */
[----:B------:R-:W-:Y:S02]  /*2730*/  FFMA.FTZ R20, R25, R12, R20 ;  /* 0x0000000c19147223 */ /* 0x000fe40000010014 */
[----:B------:R-:W0:Y:S02]  /*2740*/  MUFU.EX2 R23, R23 ;  /* 0x0000001700177308 */ /* 0x000e240000000800 */
[----:B0-----:R-:W-:-:S06]  /*2750*/  FADD.FTZ R27, R23, 1 ;  /* 0x3f800000171b7421 */ /* 0x001fcc0000010000 */
[----:B------:R-:W0:Y:S02]  /*2760*/  MUFU.RCP R19, R27 ;  /* 0x0000001b00137308 */ /* 0x000e240000001000 */
[----:B0-----:R-:W-:Y:S01]  /*2770*/  FMUL.FTZ R48, R48, R19 ;  /* 0x0000001330307220 */ /* 0x001fe20000410000 */
[----:B------:R-:W-:-:S04]  /*2780*/  FADD.FTZ R19, -R19, 1 ;  /* 0x3f80000013137421 */ /* 0x000fc80000010100 */
[----:B------:R-:W-:-:S04]  /*2790*/  FFMA.FTZ R19, R16, R19, 1 ;  /* 0x3f80000010137423 */ /* 0x000fc80000010013 */
[----:B------:R-:W-:Y:S01]  /*27a0*/  FMUL.FTZ R16, R48, R19 ;  /* 0x0000001330107220 */ /* 0x000fe20000410000 */
[----:B------:R-:W-:Y:S01]  /*27b0*/  SHF.L.U32 R19, R35, 0x10, RZ ;  /* 0x0000001023137819 */ /* 0x000fe200000006ff */
[----:B------:R-:W-:Y:S02]  /*27c0*/  FMUL.FTZ R48, R7, R11 ;  /* 0x0000000b07307220 */ /* 0x000fe40000410000 */
[----:B------:R-:W-:Y:S01]  /*27d0*/  FFMA.FTZ R20, R13, R16, R20 ;  /* 0x000000100d147223 */ /* 0x000fe20000010014 */
[----:B------:R-:W-:Y:S01]  /*27e0*/  FADD.FTZ R49, R49, R16 ;  /* 0x0000001031317221 */ /* 0x000fe20000010000 */
[----:B------:R-:W-:Y:S01]  /*27f0*/  FADD.FTZ R23, R19, -UR14 ;  /* 0x8000000e13177e21 */ /* 0x000fe20008010000 */
[----:B------:R-:W-:Y:S01]  /*2800*/  FADD.FTZ R19, R18, R11 ;  /* 0x0000000b12137221 */ /* 0x000fe20000010000 */
[----:B------:R-:W-:Y:S01]  /*2810*/  FFMA.FTZ R18, R14, R48, R15 ;  /* 0x000000300e127223 */ /* 0x000fe2000001000f */
[----:B------:R-:W-:Y:S01]  /*2820*/  FADD.FTZ R24, R24, R48 ;  /* 0x0000003018187221 */ /* 0x000fe20000010000 */
[----:B------:R-:W-:Y:S01]  /*2830*/  FMUL.FTZ R11, R23, UR9 ;  /* 0x00000009170b7c20 */ /* 0x000fe20008410000 */
[----:B------:R-:W-:Y:S01]  /*2840*/  SHF.L.U32 R48, R34, 0x10, RZ ;  /* 0x0000001022307819 */ /* 0x000fe200000006ff */
[----:B------:R-:W-:-:S02]  /*2850*/  FADD.FTZ R19, R19, R26 ;  /* 0x0000001a13137221 */ /* 0x000fc40000010000 */
        /* <DEDUP_REMOVED lines=9> */
[----:B------:R-:W-:-:S05]  /*28f0*/  SHF.L.U32 R27, R33, 0x10, RZ ;  /* 0x00000010211b7819 */ /* 0x000fca00000006ff */
[----:B------:R-:W-:Y:S01]  /*2900*/  FADD.FTZ R48, R27, -UR14 ;  /* 0x8000000e1b307e21 */ /* 0x000fe20008010000 */
[----:B------:R-:W-:-:S03]  /*2910*/  FMUL.FTZ R27, R6, R22 ;  /* 0x00000016061b7220 */ /* 0x000fc60000410000 */
        /* <DEDUP_REMOVED lines=8> */
[----:B------:R-:W-:-:S05]  /*29a0*/  FFMA.FTZ R22, R10, R26, R21 ;  /* 0x0000001a0a167223 */ /* 0x000fca0000010015 */
[----:B------:R0:W1:Y:S02]  /*29b0*/  MUFU.RCP R18, R48 ;  /* 0x0000003000127308 */ /* 0x0000640000001000 */
[----:B0-----:R-:W-:-:S04]  /*29c0*/  FMUL.FTZ R48, R7, R26 ;  /* 0x0000001a07307220 */ /* 0x001fc80000410000 */
[----:B------:R-:W-:Y:S01]  /*29d0*/  FFMA.FTZ R26, R10, R48, R23 ;  /* 0x000000300a1a7223 */ /* 0x000fe20000010017 */
[----:B------:R-:W-:Y:S01]  /*29e0*/  FADD.FTZ R24, R24, R48 ;  /* 0x0000003018187221 */ /* 0x000fe20000010000 */
[----:B------:R-:W-:Y:S01]  /*29f0*/  SHF.L.U32 R48, R31, 0x10, RZ ;  /* 0x000000101f307819 */ /* 0x000fe200000006ff */
        /* <DEDUP_REMOVED lines=10> */
[----:B0-----:R-:W-:-:S06]  /*2aa0*/  FADD.FTZ R21, R23, 1 ;  /* 0x3f80000017157421 */ /* 0x001fcc0000010000 */
[----:B------:R-:W0:Y:S02]  /*2ab0*/  MUFU.RCP R21, R21 ;  /* 0x0000001500157308 */ /* 0x000e240000001000 */
[----:B0-----:R-:W-:Y:S01]  /*2ac0*/  FMUL.FTZ R27, R48, R21 ;  /* 0x00000015301b7220 */ /* 0x001fe20000410000 */
[----:B------:R-:W-:Y:S01]  /*2ad0*/  FADD.FTZ R48, -R21, 1 ;  /* 0x3f80000015307421 */ /* 0x000fe20000010100 */
[----:B------:R-:W-:-:S03]  /*2ae0*/  FMUL.FTZ R21, R6, R12 ;  /* 0x0000000c06157220 */ /* 0x000fc60000410000 */
[----:B------:R-:W-:Y:S01]  /*2af0*/  FFMA.FTZ R10, R10, R48, 1 ;  /* 0x3f8000000a0a7423 */ /* 0x000fe20000010030 */
[----:B------:R-:W-:Y:S01]  /*2b00*/  FFMA.FTZ R26, R25, R21, R26 ;  /* 0x00000015191a7223 */ /* 0x000fe2000001001a */
[----:B------:R-:W-:Y:S01]  /*2b10*/  FADD.FTZ R24, R21, R24 ;  /* 0x0000001815187221 */ /* 0x000fe20000010000 */
[----:B------:R-:W-:Y:S01]  /*2b20*/  SHF.L.U32 R21, R28, 0x10, RZ ;  /* 0x000000101c157819 */ /* 0x000fe200000006ff */
[----:B------:R-:W-:Y:S01]  /*2b30*/  FMUL.FTZ R10, R27, R10 ;  /* 0x0000000a1b0a7220 */ /* 0x000fe20000410000 */
[----:B------:R-:W-:-:S03]  /*2b40*/  SHF.L.U32 R27, R29, 0x10, RZ ;  /* 0x000000101d1b7819 */ /* 0x000fc600000006ff */
[----:B------:R-:W-:Y:S02]  /*2b50*/  FFMA.FTZ R20, R17, R10, R20 ;  /* 0x0000000a11147223 */ /* 0x000fe40000010014 */
[----:B------:R-:W-:-:S04]  /*2b60*/  FADD.FTZ R27, R27, -UR14 ;  /* 0x8000000e1b1b7e21 */ /* 0x000fc80008010000 */
[----:B------:R-:W-:-:S04]  /*2b70*/  FMUL.FTZ R12, R27, UR9 ;  /* 0x000000091b0c7c20 */ /* 0x000fc80008410000 */
[----:B------:R-:W-:-:S04]  /*2b80*/  FFMA.FTZ R23, R7, R12, R4 ;  /* 0x0000000c07177223 */ /* 0x000fc80000010004 */
[----:B------:R-:W-:-:S06]  /*2b90*/  FMUL.FTZ R27, R23, -1.4426950216293334961 ;  /* 0xbfb8aa3b171b7820 */ /* 0x000fcc0000410000 */
[----:B------:R-:W0:Y:S02]  /*2ba0*/  MUFU.EX2 R27, R27 ;  /* 0x0000001b001b7308 */ /* 0x000e240000000800 */
[----:B0-----:R-:W-:Y:S01]  /*2bb0*/  FADD.FTZ R48, R27, 1 ;  /* 0x3f8000001b307421 */ /* 0x001fe20000010000 */
[----:B------:R-:W-:-:S05]  /*2bc0*/  FMUL.FTZ R27, R7, R14 ;  /* 0x0000000e071b7220 */ /* 0x000fca0000410000 */
[----:B------:R-:W0:Y:S01]  /*2bd0*/  MUFU.RCP R25, R48 ;  /* 0x0000003000197308 */ /* 0x000e220000001000 */
[----:B------:R-:W-:Y:S01]  /*2be0*/  FFMA.FTZ R26, R11, R27, R26 ;  /* 0x0000001b0b1a7223 */ /* 0x000fe2000001001a */
[----:B------:R-:W-:Y:S01]  /*2bf0*/  FADD.FTZ R24, R24, R27 ;  /* 0x0000001b18187221 */ /* 0x000fe20000010000 */
[----:B0-----:R-:W-:Y:S01]  /*2c00*/  FMUL.FTZ R21, R21, R25 ;  /* 0x0000001915157220 */ /* 0x001fe20000410000 */
[----:B------:R-:W-:-:S04]  /*2c10*/  FADD.FTZ R25, -R25, 1 ;  /* 0x3f80000019197421 */ /* 0x000fc80000010100 */
[----:B------:R-:W-:Y:S01]  /*2c20*/  FFMA.FTZ R25, R23, R25, 1 ;  /* 0x3f80000017197423 */ /* 0x000fe20000010019 */
[----:B------:R-:W-:-:S03]  /*2c30*/  SHF.L.U32 R23, R8, 0x10, RZ ;  /* 0x0000001008177819 */ /* 0x000fc600000006ff */
[----:B------:R-:W-:Y:S01]  /*2c40*/  FMUL.FTZ R21, R21, R25 ;  /* 0x0000001915157220 */ /* 0x000fe20000410000 */
[----:B------:R-:W-:Y:S01]  /*2c50*/  FFMA.FTZ R25, R11, R14, R22 ;  /* 0x0000000e0b197223 */ /* 0x000fe20000010016 */
[----:B------:R-:W-:Y:S01]  /*2c60*/  FADD.FTZ R48, R23, -UR14 ;  /* 0x8000000e17307e21 */ /* 0x000fe20008010000 */
[----:B------:R-:W-:Y:S01]  /*2c70*/  FADD.FTZ R23, R19, R14 ;  /* 0x0000000e13177221 */ /* 0x000fe20000010000 */
[----:B------:R-:W-:Y:S01]  /*2c80*/  SHF.L.U32 R11, R9, 0x10, RZ ;  /* 0x00000010090b7819 */ /* 0x000fe200000006ff */
[----:B------:R-:W-:Y:S01]  /*2c90*/  FFMA.FTZ R25, R15, R18, R25 ;  /* 0x000000120f197223 */ /* 0x000fe20000010019 */
[----:B------:R-:W-:-:S04]  /*2ca0*/  FMUL.FTZ R19, R48, UR9 ;  /* 0x0000000930137c20 */ /* 0x000fc80008410000 */
        /* <DEDUP_REMOVED lines=8> */
[C---:B------:R-:W-:Y:S01]  /*2d30*/  FMUL.FTZ R27, R6.reuse, R16 ;  /* 0x00000010061b7220 */ /* 0x040fe20000410000 */
[----:B------:R-:W-:Y:S02]  /*2d40*/  FMUL.FTZ R16, R7, R21 ;  /* 0x0000001507107220 */ /* 0x000fe40000410000 */
[----:B------:R-:W-:Y:S01]  /*2d50*/  FMUL.FTZ R11, R11, R14 ;  /* 0x0000000e0b0b7220 */ /* 0x000fe20000410000 */
[----:B------:R-:W-:Y:S01]  /*2d60*/  FFMA.FTZ R26, R13, R27, R26 ;  /* 0x0000001b0d1a7223 */ /* 0x000fe2000001001a */
[----:B------:R-:W-:Y:S01]  /*2d70*/  FADD.FTZ R24, R27, R24 ;  /* 0x000000181b187221 */ /* 0x000fe20000010000 */
[----:B------:R-:W-:Y:S01]  /*2d80*/  FMUL.FTZ R13, R7, R18 ;  /* 0x00000012070d7220 */ /* 0x000fe20000410000 */
[C---:B------:R-:W-:Y:S01]  /*2d90*/  FMUL.FTZ R14, R6.reuse, R10 ;  /* 0x0000000a060e7220 */ /* 0x040fe20000410000 */
[----:B------:R-:W-:Y:S02]  /*2da0*/  FMUL.FTZ R22, R6, R11 ;  /* 0x0000000b06167220 */ /* 0x000fe40000410000 */
[----:B------:R-:W-:Y:S01]  /*2db0*/  FFMA.FTZ R26, R15, R13, R26 ;  /* 0x0000000d0f1a7223 */ /* 0x000fe2000001001a */
[----:B------:R-:W-:-:S03]  /*2dc0*/  FADD.FTZ R27, R24, R13 ;  /* 0x0000000d181b7221 */ /* 0x000fc60000010000 */
[----:B------:R-:W-:Y:S01]  /*2dd0*/  FFMA.FTZ R13, R17, R14, R26 ;  /* 0x0000000e110d7223 */ /* 0x000fe2000001001a */
[----:B------:R-:W-:Y:S01]  /*2de0*/  FADD.FTZ R27, R14, R27 ;  /* 0x0000001b0e1b7221 */ /* 0x000fe20000010000 */
[----:B------:R-:W-:Y:S02]  /*2df0*/  FADD.FTZ R14, R23, R18 ;  /* 0x00000012170e7221 */ /* 0x000fe40000010000 */
[C---:B------:R-:W-:Y:S01]  /*2e00*/  FFMA.FTZ R18, R12.reuse, R16, R13 ;  /* 0x000000100c127223 */ /* 0x040fe2000001000d */
[----:B------:R-:W-:Y:S01]  /*2e10*/  FADD.FTZ R27, R27, R16 ;  /* 0x000000101b1b7221 */ /* 0x000fe20000010000 */
[----:B------:R-:W-:Y:S01]  /*2e20*/  FADD.FTZ R16, R49, R10 ;  /* 0x0000000a31107221 */ /* 0x000fe20000010000 */
[----:B------:R-:W-:Y:S01]  /*2e30*/  FFMA.FTZ R12, R12, R21, R25 ;  /* 0x000000150c0c7223 */ /* 0x000fe20000010019 */
[C---:B------:R-:W-:Y:S01]  /*2e40*/  FFMA.FTZ R18, R19.reuse, R22, R18 ;  /* 0x0000001613127223 */ /* 0x040fe20000010012 */
[----:B------:R-:W-:Y:S01]  /*2e50*/  FADD.FTZ R10, R22, R27 ;  /* 0x0000001b160a7221 */ /* 0x000fe20000010000 */
[----:B------:R-:W-:Y:S01]  /*2e60*/  FADD.FTZ R14, R14, R21 ;  /* 0x000000150e0e7221 */ /* 0x000fe20000010000 */
[----:B------:R-:W-:Y:S01]  /*2e70*/  FFMA.FTZ R13, R19, R11, R20 ;  /* 0x0000000b130d7223 */ /* 0x000fe20000010014 */
[----:B------:R-:W-:-:S07]  /*2e80*/  FADD.FTZ R15, R16, R11 ;  /* 0x0000000b100f7221 */ /* 0x000fce0000010000 */
.L_x_251:
[----:B------:R-:W-:Y:S01]  /*2e90*/  MOV R16, R10 ;  /* 0x0000000a00107202 */ /* 0x000fe20000000f00 */
[----:B------:R-:W0:Y:S01]  /*2ea0*/  S2R R22, SR_TID.X ;  /* 0x0000000000167919 */ /* 0x000e220000002100 */
[C---:B------:R-:W-:Y:S01]  /*2eb0*/  ISETP.GT.AND P0, PT, R0.reuse, 0x1e, PT ;  /* 0x0000001e0000780c */ /* 0x040fe20003f04270 */
[----:B------:R-:W1:Y:S01]  /*2ec0*/  S2UR UR12, SR_CgaCtaId ;  /* 0x00000000000c79c3 */ /* 0x000e620000008800 */
[----:B------:R-:W-:Y:S01]  /*2ed0*/  UMOV UR7, 0x400 ;  /* 0x0000040000077882 */ /* 0x000fe20000000000 */
[----:B------:R-:W2:Y:S01]  /*2ee0*/  SHFL.DOWN PT, R10, R18, 0x1, 0x1f ;  /* 0x08201f00120a7f89 */ /* 0x000ea200000e0000 */
[----:B------:R-:W-:Y:S01]  /*2ef0*/  UIADD3 UR5, UPT, UPT, UR7, 0x80, URZ ;  /* 0x0000008007057890 */ /* 0x000fe2000fffe0ff */
[----:B------:R-:W-:Y:S01]  /*2f00*/  ISETP.GT.AND P2, PT, R0, 0xf, PT ;  /* 0x0000000f0000780c */ /* 0x000fe20003f44270 */
[----:B------:R-:W3:Y:S01]  /*2f10*/  LDCU UR8, c[0x0][0x374] ;  /* 0x00006e80ff0877ac */ /* 0x000ee20008000800 */
[----:B------:R-:W4:Y:S01]  /*2f20*/  SHFL.DOWN PT, R11, R16, 0x1, 0x1f ;  /* 0x08201f00100b7f89 */ /* 0x000f2200000e0000 */
[----:B------:R-:W-:Y:S01]  /*2f30*/  BSSY.RECONVERGENT B0, `(.L_x_252) ;  /* 0x0000025000007945 */ /* 0x000fe20003800200 */
[----:B-1----:R-:W-:-:S04]  /*2f40*/  ULEA UR5, UR12, UR5, 0x18 ;  /* 0x000000050c057291 */ /* 0x002fc8000f8ec0ff */
[----:B--2---:R-:W-:Y:S01]  /*2f50*/  @!P0 FADD.FTZ R18, R10, R18 ;  /* 0x000000120a128221 */ /* 0x004fe20000010000 */
[----:B----4-:R-:W-:-:S04]  /*2f60*/  @!P0 FADD.FTZ R16, R11, R16 ;  /* 0x000000100b108221 */ /* 0x010fc80000010000 */
[----:B------:R-:W1:Y:S01]  /*2f70*/  SHFL.DOWN PT, R10, R18, 0x2, 0x1f ;  /* 0x08401f00120a7f89 */ /* 0x000e6200000e0000 */
[----:B------:R-:W-:Y:S01]  /*2f80*/  ISETP.GT.AND P0, PT, R0, 0x1d, PT ;  /* 0x0000001d0000780c */ /* 0x000fe20003f04270 */
[----:B0-----:R-:W-:Y:S01]  /*2f90*/  IMAD R47, R47, 0x18, R22 ;  /* 0x000000182f2f7824 */ /* 0x001fe200078e0216 */
[C---:B------:R-:W-:Y:S01]  /*2fa0*/  LEA R48, R22.reuse, UR5, 0x4 ;  /* 0x0000000516307c11 */ /* 0x040fe2000f8e20ff */
        /* <DEDUP_REMOVED lines=29> */
.L_x_253:
[----:B------:R-:W-:Y:S05]  /*3180*/  BSYNC.RECONVERGENT B0 ;  /* 0x0000000000007941 */ /* 0x000fea0003800200 */
.L_x_252:
        /* <DEDUP_REMOVED lines=32> */
.L_x_255:
[----:B------:R-:W-:Y:S05]  /*3390*/  BSYNC.RECONVERGENT B0 ;  /* 0x0000000000007941 */ /* 0x000fea0003800200 */
.L_x_254:
        /* <DEDUP_REMOVED lines=78> */
.L_x_257:
[----:B------:R-:W-:Y:S05]  /*3880*/  BSYNC.RECONVERGENT B0 ;  /* 0x0000000000007941 */ /* 0x000fea0003800200 */
.L_x_256:
[----:B------:R-:W-:Y:S04]  /*3890*/  BSSY.RECONVERGENT B0, `(.L_x_258) ;  /* 0x000001c000007945 */ /* 0x000fe80003800200 */
[----:B------:R-:W-:Y:S05]  /*38a0*/  @P3 BRA `(.L_x_259) ;  /* 0x0000000000683947 */ /* 0x000fea0003800000 */
[----:B---3--:R-:W2:Y:S08]  /*38b0*/  LDC.64 R16, c[0x0][0x3f8] ;  /* 0x0000fe00ff107b82 */ /* 0x008eb00000000a00 */
[----:B-1----:R-:W1:Y:S01]  /*38c0*/  LDC.64 R18, c[0x0][0x3d8] ;  /* 0x0000f600ff127b82 */ /* 0x002e620000000a00 */
[----:B--2---:R-:W-:Y:S01]  /*38d0*/  IMAD.WIDE.U32 R20, R16, 0x3, RZ ;  /* 0x0000000310147825 */ /* 0x004fe200078e00ff */
[----:B------:R-:W-:-:S02]  /*38e0*/  LEA R25, R17, R17, 0x1 ;  /* 0x0000001111197211 */ /* 0x000fc400078e08ff */
[----:B------:R-:W-:Y:S02]  /*38f0*/  LEA.HI R23, P0, R17, R16, RZ, 0x1 ;  /* 0x0000001011177211 */ /* 0x000fe400078108ff */
[----:B------:R-:W-:Y:S02]  /*3900*/  IADD3 R21, PT, PT, R21, R25, RZ ;  /* 0x0000001915157210 */ /* 0x000fe40007ffe0ff */
[----:B------:R-:W-:Y:S01]  /*3910*/  IADD3.X R22, PT, PT, RZ, R17, RZ, P0, !PT ;  /* 0x00000011ff167210 */ /* 0x000fe200007fe4ff */
[----:B-1----:R-:W-:Y:S01]  /*3920*/  IMAD.WIDE R18, R47, 0x4, R18 ;  /* 0x000000042f127825 */ /* 0x002fe200078e0212 */
        /* <DEDUP_REMOVED lines=18> */
.L_x_259:
[----:B------:R-:W-:Y:S05]  /*3a50*/  BSYNC.RECONVERGENT B0 ;  /* 0x0000000000007941 */ /* 0x000fea0003800200 */
.L_x_258:
[----:B------:R-:W5:Y:S02]  /*3a60*/  LDCU UR5, c[0x0][0x370] ;  /* 0x00006e00ff0577ac */ /* 0x000f640008000800 */
[----:B-----5:R-:W-:-:S09]  /*3a70*/  UISETP.GE.U32.AND UP0, UPT, UR5, 0x2, UPT ;  /* 0x000000020500788c */ /* 0x020fd2000bf06070 */
[----:B------:R-:W-:Y:S05]  /*3a80*/  BRA.U !UP0, `(.L_x_260) ;  /* 0x0000000908f47547 */ /* 0x000fea000b800000 */
[----:B----4-:R-:W4:Y:S01]  /*3a90*/  LDC R12, c[0x0][0x370] ;  /* 0x0000dc00ff0c7b82 */ /* 0x010f220000000800 */
[----:B------:R-:W-:Y:S01]  /*3aa0*/  ULOP3.LUT UR5, UR4, 0x1, URZ, 0xc0, !UPT ;  /* 0x0000000104057892 */ /* 0x000fe2000f8ec0ff */
[----:B--2---:R-:W2:Y:S05]  /*3ab0*/  S2R R20, SR_CTAID.Y ;  /* 0x0000000000147919 */ /* 0x004eaa0000002600 */
[----:B------:R-:W-:Y:S01]  /*3ac0*/  MOV R15, UR5 ;  /* 0x00000005000f7c02 */ /* 0x000fe20008000f00 */
[----:B------:R-:W5:Y:S04]  /*3ad0*/  LDC.64 R48, c[0x0][0x3d0] ;  /* 0x0000f400ff307b82 */ /* 0x000f680000000a00 */
[----:B------:R-:W-:-:S04]  /*3ae0*/  IMAD R15, R15, UR8, RZ ;  /* 0x000000080f0f7c24 */ /* 0x000fc8000f8e02ff */
[----:B----4-:R-:W-:-:S05]  /*3af0*/  IMAD R12, R15, R12, RZ ;  /* 0x0000000c0f0c7224 */ /* 0x010fca00078e02ff */
[----:B------:R-:W-:-:S05]  /*3b00*/  SHF.L.U32 R13, R12, 0x1, RZ ;  /* 0x000000010c0d7819 */ /* 0x000fca00000006ff */
[----:B-----5:R-:W-:Y:S01]  /*3b10*/  IMAD.WIDE R48, R13, 0x4, R48 ;  /* 0x000000040d307825 */ /* 0x020fe200078e0230 */
[----:B--2---:R-:W-:Y:S06]  /*3b20*/  @P1 BRA `(.L_x_261) ;  /* 0x00000000005c1947 */ /* 0x004fec0003800000 */
[----:B------:R-:W2:Y:S01]  /*3b30*/  LDC.64 R12, c[0x0][0x3c8] ;  /* 0x0000f200ff0c7b82 */ /* 0x000ea20000000a00 */
[----:B------:R-:W-:Y:S01]  /*3b40*/  ULOP3.LUT UP0, UR5, UR4, 0x2, URZ, 0xc0, !UPT ;  /* 0x0000000204057892 */ /* 0x000fe2000f80c0ff */
[----:B------:R-:W-:Y:S01]  /*3b50*/  IADD3 R15, PT, PT, R15, R20, RZ ;  /* 0x000000140f0f7210 */ /* 0x000fe20007ffe0ff */
[----:B------:R-:W-:Y:S02]  /*3b60*/  IMAD R17, R3, UR8, R20 ;  /* 0x0000000803117c24 */ /* 0x000fe4000f8e0214 */
[----:B------:R-:W-:-:S03]  /*3b70*/  UIADD3 UR5, UPT, UPT, -UR5, 0x1, URZ ;  /* 0x0000000105057890 */ /* 0x000fc6000fffe1ff */
[----:B---3--:R-:W3:Y:S01]  /*3b80*/  LDC R16, c[0x0][0x370] ;  /* 0x0000dc00ff107b82 */ /* 0x008ee20000000800 */
[----:B------:R-:W-:Y:S02]  /*3b90*/  PLOP3.LUT P0, PT, PT, PT, UP0, 0x80, 0x8 ;  /* 0x000000000008781c */ /* 0x000fe40003f0f008 */
[----:B------:R-:W-:Y:S01]  /*3ba0*/  MOV R19, UR5 ;  /* 0x0000000500137c02 */ /* 0x000fe20008000f00 */
[----:B--2---:R-:W-:-:S04]  /*3bb0*/  IMAD.WIDE.U32 R12, R15, 0x4, R12 ;  /* 0x000000040f0c7825 */ /* 0x004fc800078e000c */
[----:B------:R-:W-:Y:S01]  /*3bc0*/  IMAD.WIDE.U32 R14, R17, 0x8, R48 ;  /* 0x00000008110e7825 */ /* 0x000fe200078e0030 */
[----:B---3--:R-:W-:-:S04]  /*3bd0*/  SEL R17, R16, RZ, !P0 ;  /* 0x000000ff10117207 */ /* 0x008fc80004000000 */
[----:B------:R2:W-:Y:S01]  /*3be0*/  STG.E.64 desc[UR10][R14.64], R10 ;  /* 0x0000000a0e007986 */ /* 0x0005e2000c101b0a */
[----:B------:R-:W-:Y:S01]  /*3bf0*/  ISETP.NE.AND P0, PT, R17, -0x1, PT ;  /* 0xffffffff1100780c */ /* 0x000fe20003f05270 */
[----:B------:R-:W-:Y:S06]  /*3c00*/  MEMBAR.ALL.GPU ;  /* 0x0000000000007992 */ /* 0x000fec000000a000 */
[----:B------:R-:W-:-:S00]  /*3c10*/  ERRBAR ;  /* 0x00000000000079ab */ /* 0x000fc00000000000 */
[----:B------:R-:W-:Y:S06]  /*3c20*/  CGAERRBAR ;  /* 0x00000000000075ab */ /* 0x000fec0000000000 */
[----:B------:R2:W-:Y:S01]  /*3c30*/  REDG.E.ADD.S32.STRONG.GPU desc[UR10][R12.64], R19 ;  /* 0x000000130c00798e */ /* 0x0005e2000c12e30a */
[----:B------:R-:W-:Y:S05]  /*3c40*/  @!P0 BRA `(.L_x_261) ;  /* 0x0000000000148947 */ /* 0x000fea0003800000 */
.L_x_262:
[----:B--2---:R-:W2:Y:S04]  /*3c50*/  LDG.E.STRONG.GPU R14, desc[UR10][R12.64] ;  /* 0x0000000a0c0e7981 */ /* 0x004ea8000c1ef900 */
[----:B--2---:R-:W-:Y:S01]  /*3c60*/  CCTL.IVALL ;  /* 0x00000000ff00798f */ /* 0x004fe20002000000 */
[----:B------:R-:W-:Y:S05]  /*3c70*/  YIELD ;  /* 0x0000000000007946 */ /* 0x000fea0003800000 */
[----:B------:R-:W-:-:S13]  /*3c80*/  ISETP.NE.AND P0, PT, R14, R17, PT ;  /* 0x000000110e00720c */ /* 0x000fda0003f05270 */
[----:B------:R-:W-:Y:S05]  /*3c90*/  @P0 BRA `(.L_x_262) ;  /* 0xfffffffc00ec0947 */ /* 0x000fea000383ffff */
.L_x_261:
[----:B--2---:R-:W2:Y:S01]  /*3ca0*/  LDC R12, c[0x0][0x370] ;  /* 0x0000dc00ff0c7b82 */ /* 0x004ea20000000800 */
[----:B------:R-:W-:Y:S05]  /*3cb0*/  WARPSYNC.ALL ;  /* 0x0000000000007948 */ /* 0x000fea0003800000 */
[----:B--2---:R-:W-:Y:S02]  /*3cc0*/  ISETP.GE.U32.AND P0, PT, R12, 0x8, PT ;  /* 0x000000080c00780c */ /* 0x004fe40003f06070 */
        /* <DEDUP_REMOVED lines=12> */
[----:B------:R-:W-:Y:S01]  /*3d90*/  MOV R17, UR8 ;  /* 0x0000000800117c02 */ /* 0x000fe20008000f00 */
[----:B------:R-:W-:Y:S01]  /*3da0*/  IMAD R23, R23, 0x5, R20 ;  /* 0x0000000517177824 */ /* 0x000fe200078e0214 */
[----:B------:R-:W-:-:S02]  /*3db0*/  IADD3 R21, PT, PT, R20, UR8, RZ ;  /* 0x0000000814157c10 */ /* 0x000fc4000fffe0ff */
[----:B-1----:R-:W-:Y:S02]  /*3dc0*/  IADD3 R18, PT, PT, -R3, RZ, RZ ;  /* 0x000000ff03127210 */ /* 0x002fe40007ffe1ff */
[-C--:B------:R-:W-:Y:S02]  /*3dd0*/  MOV R19, R20.reuse ;  /* 0x0000001400137202 */ /* 0x080fe40000000f00 */
[-C--:B------:R-:W-:Y:S02]  /*3de0*/  LEA R27, R27, R20.reuse, 0x1 ;  /* 0x000000141b1b7211 */ /* 0x080fe400078e08ff */
[----:B------:R-:W-:-:S07]  /*3df0*/  LEA R22, R17, R20, 0x2 ;  /* 0x0000001411167211 */ /* 0x000fce00078e10ff */
.L_x_264:
[----:B------:R-:W-:Y:S01]  /*3e00*/  ISETP.EQ.OR P2, PT, R18, RZ, P1 ;  /* 0x000000ff1200720c */ /* 0x000fe20000f42670 */
[----:B------:R-:W-:-:S06]  /*3e10*/  UIADD3 UR7, UPT, UPT, UR5, 0x1, URZ ;  /* 0x0000000105077890 */ /* 0x000fcc000fffe0ff */
[----:B------:R-:W-:Y:S01]  /*3e20*/  ISETP.EQ.OR P3, PT, R3, UR7, P1 ;  /* 0x0000000703007c0c */ /* 0x000fe20008f62670 */
[----:B------:R-:W-:-:S05]  /*3e30*/  UIADD3 UR7, UPT, UPT, UR5, 0x2, URZ ;  /* 0x0000000205077890 */ /* 0x000fca000fffe0ff */
[----:B------:R-:W-:Y:S01]  /*3e40*/  @!P2 IMAD.WIDE.U32 R12, R19, 0x8, R48 ;  /* 0x00000008130ca825 */ /* 0x000fe200078e0030 */
[----:B------:R-:W-:-:S05]  /*3e50*/  ISETP.EQ.OR P4, PT, R3, UR7, P1 ;  /* 0x0000000703007c0c */ /* 0x000fca0008f82670 */
[----:B------:R-:W0:Y:S01]  /*3e60*/  @!P2 LDG.E.64 R12, desc[UR10][R12.64] ;  /* 0x0000000a0c0ca981 */ /* 0x000e22000c1e1b00 */
[----:B------:R-:W-:-:S06]  /*3e70*/  @!P3 IMAD.WIDE.U32 R14, R21, 0x8, R48 ;  /* 0x00000008150eb825 */ /* 0x000fcc00078e0030 */
[----:B------:R-:W2:Y:S01]  /*3e80*/  @!P3 LDG.E.64 R14, desc[UR10][R14.64] ;  /* 0x0000000a0e0eb981 */ /* 0x000ea2000c1e1b00 */
[----:B---3--:R-:W-:Y:S01]  /*3e90*/  @!P4 IMAD.WIDE.U32 R16, R27, 0x8, R48 ;  /* 0x000000081b10c825 */ /* 0x008fe200078e0030 */
[----:B------:R-:W-:-:S05]  /*3ea0*/  UIADD3 UR12, UPT, UPT, UR5, 0x3, URZ ;  /* 0x00000003050c7890 */ /* 0x000fca000fffe0ff */
[----:B------:R-:W3:Y:S01]  /*3eb0*/  @!P4 LDG.E.64 R16, desc[UR10][R16.64] ;  /* 0x0000000a1010c981 */ /* 0x000ee2000c1e1b00 */
[----:B------:R-:W-:Y:S01]  /*3ec0*/  ISETP.EQ.OR P0, PT, R3, UR12, P1 ;  /* 0x0000000c03007c0c */ /* 0x000fe20008f02670 */
[----:B------:R-:W-:Y:S01]  /*3ed0*/  UIADD3 UR7, UPT, UPT, UR5, 0x4, URZ ;  /* 0x0000000405077890 */ /* 0x000fe2000fffe0ff */
[----:B0-----:R-:W-:Y:S01]  /*3ee0*/  @!P2 FADD.FTZ R10, R10, R12 ;  /* 0x0000000c0a0aa221 */ /* 0x001fe20000010000 */
[----:B------:R-:W-:-:S10]  /*3ef0*/  @!P2 FADD.FTZ R11, R11, R13 ;  /* 0x0000000d0b0ba221 */ /* 0x000fd40000010000 */
[----:B------:R-:W-:Y:S01]  /*3f00*/  @!P0 IMAD.WIDE.U32 R12, R26, 0x8, R48 ;  /* 0x000000081a0c8825 */ /* 0x000fe200078e0030 */
[----:B------:R-:W-:-:S03]  /*3f10*/  ISETP.EQ.OR P2, PT, R3, UR7, P1 ;  /* 0x0000000703007c0c */ /* 0x000fc60008f42670 */
[----:B--2---:R-:W-:Y:S02]  /*3f20*/  @!P3 FADD.FTZ R10, R10, R14 ;  /* 0x0000000e0a0ab221 */ /* 0x004fe40000010000 */
        /* <DEDUP_REMOVED lines=48> */
.L_x_263:
[----:B------:R-:W2:Y:S02]  /*4230*/  LDCU UR5, c[0x0][0x370] ;  /* 0x00006e00ff0577ac */ /* 0x000ea40008000800 */
[----:B--2---:R-:W-:-:S09]  /*4240*/  ULOP3.LUT UP0, URZ, UR5, 0x7, URZ, 0xc0, !UPT ;  /* 0x0000000705ff7892 */ /* 0x004fd2000f80c0ff */
[----:B------:R-:W-:Y:S05]  /*4250*/  BRA.U !UP0, `(.L_x_260) ;  /* 0x0000000508007547 */ /* 0x000fea000b800000 */
[----:B------:R-:W2:Y:S01]  /*4260*/  LDCU UR5, c[0x0][0x370] ;  /* 0x00006e00ff0577ac */ /* 0x000ea20008000800 */
[----:B------:R-:W4:Y:S01]  /*4270*/  LDCU UR7, c[0x0][0x370] ;  /* 0x00006e00ff0777ac */ /* 0x000f220008000800 */
[----:B--2---:R-:W-:-:S04]  /*4280*/  ULOP3.LUT UR5, UR5, 0x7, URZ, 0xc0, !UPT ;  /* 0x0000000705057892 */ /* 0x004fc8000f8ec0ff */
[----:B------:R-:W-:Y:S02]  /*4290*/  UIADD3 UR5, UPT, UPT, UR5, -0x1, URZ ;  /* 0xffffffff05057890 */ /* 0x000fe4000fffe0ff */
[----:B----4-:R-:W-:Y:S02]  /*42a0*/  ULOP3.LUT UP1, UR7, UR7, 0x3, URZ, 0xc0, !UPT ;  /* 0x0000000307077892 */ /* 0x010fe4000f82c0ff */
[----:B------:R-:W-:-:S09]  /*42b0*/  UISETP.GE.U32.AND UP0, UPT, UR5, 0x3, UPT ;  /* 0x000000030500788c */ /* 0x000fd2000bf06070 */
[----:B------:R-:W-:Y:S05]  /*42c0*/  BRA.U !UP0, `(.L_x_265) ;  /* 0x0000000108707547 */ /* 0x000fea000b800000 */
[C---:B------:R-:W-:Y:S02]  /*42d0*/  IADD3 R15, PT, PT, R21.reuse, 0x1, RZ ;  /* 0x00000001150f7810 */ /* 0x040fe40007ffe0ff */
[CC--:B------:R-:W-:Y:S02]  /*42e0*/  ISETP.EQ.OR P0, PT, R21.reuse, R3.reuse, P1 ;  /* 0x000000031500720c */ /* 0x0c0fe40000f02670 */
[----:B------:R-:W-:Y:S02]  /*42f0*/  IADD3 R17, PT, PT, R21, 0x2, RZ ;  /* 0x0000000215117810 */ /* 0x000fe40007ffe0ff */
[-C--:B------:R-:W-:Y:S02]  /*4300*/  ISETP.EQ.OR P2, PT, R15, R3.reuse, P1 ;  /* 0x000000030f00720c */ /* 0x080fe40000f42670 */
[----:B------:R-:W-:Y:S02]  /*4310*/  IADD3 R19, PT, PT, R21, 0x3, RZ ;  /* 0x0000000315137810 */ /* 0x000fe40007ffe0ff */
[----:B------:R-:W-:-:S02]  /*4320*/  ISETP.EQ.OR P3, PT, R17, R3, P1 ;  /* 0x000000031100720c */ /* 0x000fc40000f62670 */
[----:B------:R-:W-:-:S03]  /*4330*/  ISETP.EQ.OR P4, PT, R19, R3, P1 ;  /* 0x000000031300720c */ /* 0x000fc60000f82670 */
[----:B------:R-:W-:-:S04]  /*4340*/  @!P0 IMAD R13, R21, UR8, R20 ;  /* 0x00000008150d8c24 */ /* 0x000fc8000f8e0214 */
[----:B------:R-:W-:Y:S02]  /*4350*/  @!P2 IMAD R15, R15, UR8, R20 ;  /* 0x000000080f0fac24 */ /* 0x000fe4000f8e0214 */
[----:B------:R-:W-:-:S04]  /*4360*/  @!P0 IMAD.WIDE.U32 R12, R13, 0x8, R48 ;  /* 0x000000080d0c8825 */ /* 0x000fc800078e0030 */
[----:B------:R-:W-:Y:S02]  /*4370*/  @!P3 IMAD R17, R17, UR8, R20 ;  /* 0x000000081111bc24 */ /* 0x000fe4000f8e0214 */
[----:B------:R-:W-:Y:S01]  /*4380*/  @!P2 IMAD.WIDE.U32 R14, R15, 0x8, R48 ;  /* 0x000000080f0ea825 */ /* 0x000fe200078e0030 */
[----:B------:R-:W0:Y:S03]  /*4390*/  @!P0 LDG.E.64 R12, desc[UR10][R12.64] ;  /* 0x0000000a0c0c8981 */ /* 0x000e26000c1e1b00 */
[----:B------:R-:W-:Y:S02]  /*43a0*/  @!P4 IMAD R19, R19, UR8, R20 ;  /* 0x000000081313cc24 */ /* 0x000fe4000f8e0214 */
[--C-:B---3--:R-:W-:Y:S01]  /*43b0*/  @!P3 IMAD.WIDE.U32 R16, R17, 0x8, R48.reuse ;  /* 0x000000081110b825 */ /* 0x108fe200078e0030 */
[----:B------:R-:W2:Y:S03]  /*43c0*/  @!P2 LDG.E.64 R14, desc[UR10][R14.64] ;  /* 0x0000000a0e0ea981 */ /* 0x000ea6000c1e1b00 */
[----:B-1----:R-:W-:-:S02]  /*43d0*/  @!P4 IMAD.WIDE.U32 R18, R19, 0x8, R48 ;  /* 0x000000081312c825 */ /* 0x002fc400078e0030 */
        /* <DEDUP_REMOVED lines=11> */
.L_x_265:
[----:B------:R-:W-:Y:S05]  /*4490*/  BRA.U !UP1, `(.L_x_260) ;  /* 0x0000000109707547 */ /* 0x000fea000b800000 */
[----:B---3--:R-:W2:Y:S01]  /*44a0*/  LDC R16, c[0x0][0x370] ;  /* 0x0000dc00ff107b82 */ /* 0x008ea20000000800 */
[----:B------:R-:W-:Y:S01]  /*44b0*/  UISETP.NE.AND UP0, UPT, UR7, 0x1, UPT ;  /* 0x000000010700788c */ /* 0x000fe2000bf05270 */
[----:B--2---:R-:W-:-:S08]  /*44c0*/  LOP3.LUT R16, R16, 0x1, RZ, 0xc0, !PT ;  /* 0x0000000110107812 */ /* 0x004fd000078ec0ff */
        /* <DEDUP_REMOVED lines=15> */
.L_x_266:
[----:B------:R-:W-:Y:S01]  /*45c0*/  ISETP.EQ.OR P0, PT, R21, R3, P1 ;  /* 0x000000031500720c */ /* 0x000fe20000f02670 */
[----:B------:R-:W-:Y:S03]  /*45d0*/  BSSY.RECONVERGENT B0, `(.L_x_260) ;  /* 0x0000008000007945 */ /* 0x000fe60003800200 */
[----:B------:R-:W-:-:S13]  /*45e0*/  ISETP.NE.U32.OR P0, PT, R16, 0x1, P0 ;  /* 0x000000011000780c */ /* 0x000fda0000705470 */
[----:B------:R-:W-:Y:S05]  /*45f0*/  @P0 BRA `(.L_x_267) ;  /* 0x0000000000140947 */ /* 0x000fea0003800000 */
[----:B------:R-:W-:-:S04]  /*4600*/  IMAD R13, R21, UR8, R20 ;  /* 0x00000008150d7c24 */ /* 0x000fc8000f8e0214 */
[----:B------:R-:W-:-:S06]  /*4610*/  IMAD.WIDE.U32 R12, R13, 0x8, R48 ;  /* 0x000000080d0c7825 */ /* 0x000fcc00078e0030 */
[----:B------:R-:W0:Y:S02]  /*4620*/  LDG.E.64 R12, desc[UR10][R12.64] ;  /* 0x0000000a0c0c7981 */ /* 0x000e24000c1e1b00 */
[----:B0-----:R-:W-:Y:S01]  /*4630*/  FADD.FTZ R10, R10, R12 ;  /* 0x0000000c0a0a7221 */ /* 0x001fe20000010000 */
[----:B------:R-:W-:-:S07]  /*4640*/  FADD.FTZ R11, R11, R13 ;  /* 0x0000000d0b0b7221 */ /* 0x000fce0000010000 */
.L_x_267:
[----:B------:R-:W-:Y:S05]  /*4650*/  BSYNC.RECONVERGENT B0 ;  /* 0x0000000000007941 */ /* 0x000fea0003800200 */
.L_x_260:
[----:B------:R-:W5:Y:S01]  /*4660*/  S2UR UR7, SR_CgaCtaId ;  /* 0x00000000000779c3 */ /* 0x000f620000008800 */
[----:B------:R-:W-:Y:S01]  /*4670*/  UMOV UR5, 0x400 ;  /* 0x0000040000057882 */ /* 0x000fe20000000000 */
[C---:B---34-:R-:W-:Y:S02]  /*4680*/  PRMT R16, R45.reuse, 0x7632, R16 ;  /* 0x000076322d107816 */ /* 0x058fe40000000010 */
[----:B------:R-:W-:Y:S02]  /*4690*/  SHF.L.U32 R45, R45, 0x10, RZ ;  /* 0x000000102d2d7819 */ /* 0x000fe400000006ff */
[----:B------:R-:W-:Y:S01]  /*46a0*/  SHF.L.U32 R16, R16, 0x10, RZ ;  /* 0x0000001010107819 */ /* 0x000fe200000006ff */
[----:B-----5:R-:W-:Y:S01]  /*46b0*/  ULEA UR5, UR7, UR5, 0x18 ;  /* 0x0000000507057291 */ /* 0x020fe2000f8ec0ff */
[----:B------:R-:W3:Y:S08]  /*46c0*/  LDCU.U8 UR7, c[0x0][0x414] ;  /* 0x00008280ff0777ac */ /* 0x000ef00008000000 */
[----:B------:R0:W-:Y:S01]  /*46d0*/  @!P1 STS.64 [UR5+0x78], R10 ;  /* 0x0000780aff009988 */ /* 0x0001e20008000a05 */
[----:B------:R-:W-:Y:S01]  /*46e0*/  BAR.SYNC.DEFER_BLOCKING 0x0 ;  /* 0x0000000000007b1d */ /* 0x000fe20000010000 */
[----:B0-----:R-:W-:Y:S01]  /*46f0*/  FADD.FTZ R10, R16, -UR14 ;  /* 0x8000000e100a7e21 */ /* 0x001fe20008010000 */
[----:B---3--:R-:W-:-:S03]  /*4700*/  UISETP.NE.AND UP0, UPT, UR7, URZ, UPT ;  /* 0x000000ff0700728c */ /* 0x008fc6000bf05270 */
[----:B------:R-:W-:Y:S01]  /*4710*/  FMUL.FTZ R10, R10, UR9 ;  /* 0x000000090a0a7c20 */ /* 0x000fe20008410000 */
[----:B------:R-:W0:Y:S01]  /*4720*/  LDS.64 R12, [UR5+0x78] ;  /* 0x00007805ff0c7984 */ /* 0x000e220008000a00 */
[----:B------:R-:W0:Y:S02]  /*4730*/  LDCU UR5, c[0x0][0x42c] ;  /* 0x00008580ff0577ac */ /* 0x000e240008000800 */
[----:B0-----:R-:W-:Y:S01]  /*4740*/  FMUL.FTZ R14, R12, UR5 ;  /* 0x000000050c0e7c20 */ /* 0x001fe20008410000 */
[----:B------:R-:W-:Y:S01]  /*4750*/  FMUL.FTZ R15, R13, UR5 ;  /* 0x000000050d0f7c20 */ /* 0x000fe20008410000 */
[C---:B------:R-:W-:Y:S01]  /*4760*/  PRMT R13, R44.reuse, 0x7632, R13 ;  /* 0x000076322c0d7816 */ /* 0x040fe2000000000d */
[----:B------:R-:W-:Y:S01]  /*4770*/  FADD.FTZ R12, R45, -UR14 ;  /* 0x8000000e2d0c7e21 */ /* 0x000fe20008010000 */
[----:B------:R-:W-:Y:S02]  /*4780*/  SHF.L.U32 R44, R44, 0x10, RZ ;  /* 0x000000102c2c7819 */ /* 0x000fe400000006ff */
[----:B------:R-:W-:Y:S01]  /*4790*/  SHF.L.U32 R11, R13, 0x10, RZ ;  /* 0x000000100d0b7819 */ /* 0x000fe200000006ff */
[----:B------:R-:W-:Y:S01]  /*47a0*/  FMUL.FTZ R12, R12, UR9 ;  /* 0x000000090c0c7c20 */ /* 0x000fe20008410000 */
        /* <DEDUP_REMOVED lines=10> */
[----:B--2---:R-:W1:Y:S01]  /*4850*/  MUFU.RCP R20, R19 ;  /* 0x0000001300147308 */ /* 0x004e620000001000 */
        /* <DEDUP_REMOVED lines=8> */
.L_x_268:
[----:B------:R-:W0:Y:S01]  /*48e0*/  LDCU UR5, c[0x0][0x41c] ;  /* 0x00008380ff0577ac */ /* 0x000e220008000800 */
        /* <DEDUP_REMOVED lines=8> */
[----:B0-----:R-:W-:-:S05]  /*4970*/  IMAD R3, R3, UR5, R46 ;  /* 0x0000000503037c24 */ /* 0x001fca000f8e022e */
[----:B---3--:R-:W-:Y:S02]  /*4980*/  ISETP.GE.U32.AND P0, PT, R3, UR16, PT ;  /* 0x0000001003007c0c */ /* 0x008fe4000bf06070 */
[----:B------:R-:W-:-:S04]  /*4990*/  SHF.R.S32.HI R16, RZ, 0x1f, R3 ;  /* 0x0000001fff107819 */ /* 0x000fc80000011403 */
[----:B------:R-:W-:-:S13]  /*49a0*/  ISETP.GE.AND.EX P0, PT, R16, UR17, PT, P0 ;  /* 0x0000001110007c0c */ /* 0x000fda000bf06300 */
[----:B------:R-:W-:Y:S05]  /*49b0*/  @P0 BRA `(.L_x_270) ;  /* 0x0000000000380947 */ /* 0x000fea0003800000 */
[----:B------:R-:W0:Y:S01]  /*49c0*/  LDCU.64 UR18, c[0x0][0x3f8] ;  /* 0x00007f00ff1277ac */ /* 0x000e220008000a00 */
[----:B------:R-:W-:Y:S01]  /*49d0*/  MOV R10, R50 ;  /* 0x00000032000a7202 */ /* 0x000fe20000000f00 */
[----:B------:R-:W-:Y:S01]  /*49e0*/  FMUL.FTZ R17, R12, UR9 ;  /* 0x000000090c117c20 */ /* 0x000fe20008410000 */
[----:B------:R-:W-:Y:S01]  /*49f0*/  MOV R11, R53 ;  /* 0x00000035000b7202 */ /* 0x000fe20000000f00 */
[----:B------:R-:W3:Y:S01]  /*4a00*/  LDCU.64 UR12, c[0x0][0x380] ;  /* 0x00007000ff0c77ac */ /* 0x000ee20008000a00 */
[----:B0-----:R-:W-:Y:S02]  /*4a10*/  IMAD R16, R16, UR18, RZ ;  /* 0x0000001210107c24 */ /* 0x001fe4000f8e02ff */
[----:B------:R-:W-:-:S04]  /*4a20*/  IMAD.WIDE.U32 R10, R3, UR18, R10 ;  /* 0x00000012030a7c25 */ /* 0x000fc8000f8e000a */
[----:B------:R-:W-:Y:S02]  /*4a30*/  IMAD R21, R3, UR19, R16 ;  /* 0x0000001303157c24 */ /* 0x000fe4000f8e0210 */
[----:B------:R-:W-:Y:S01]  /*4a40*/  FMUL.FTZ R16, R13, UR9 ;  /* 0x000000090d107c20 */ /* 0x000fe20008410000 */
[----:B---3--:R-:W-:Y:S02]  /*4a50*/  LEA R12, P0, R10, UR12, 0x1 ;  /* 0x0000000c0a0c7c11 */ /* 0x008fe4000f8008ff */
[----:B------:R-:W-:Y:S02]  /*4a60*/  IADD3 R21, PT, PT, R11, R21, RZ ;  /* 0x000000150b157210 */ /* 0x000fe40007ffe0ff */
[----:B------:R-:W-:Y:S02]  /*4a70*/  F2FP.BF16.F32.PACK_AB R11, R16, R17 ;  /* 0x00000011100b723e */ /* 0x000fe400000010ff */
[----:B------:R-:W-:-:S05]  /*4a80*/  LEA.HI.X R13, R10, UR13, R21, 0x1, P0 ;  /* 0x0000000d0a0d7c11 */ /* 0x000fca00080f0c15 */
[----:B------:R0:W-:Y:S02]  /*4a90*/  STG.E desc[UR10][R12.64], R11 ;  /* 0x0000000b0c007986 */ /* 0x0001e4000c10190a */
.L_x_270:
[----:B------:R-:W-:Y:S05]  /*4aa0*/  BSYNC.RECONVERGENT B0 ;  /* 0x0000000000007941 */ /* 0x000fea0003800200 */
.L_x_269:
[C---:B0-----:R-:W-:Y:S02]  /*4ab0*/  PRMT R12, R43.reuse, 0x7632, R12 ;  /* 0x000076322b0c7816 */ /* 0x041fe4000000000c */
[----:B------:R-:W-:Y:S02]  /*4ac0*/  SHF.L.U32 R43, R43, 0x10, RZ ;  /* 0x000000102b2b7819 */ /* 0x000fe400000006ff */
[----:B------:R-:W-:Y:S02]  /*4ad0*/  SHF.L.U32 R12, R12, 0x10, RZ ;  /* 0x000000100c0c7819 */ /* 0x000fe400000006ff */
[----:B------:R-:W-:Y:S01]  /*4ae0*/  IADD3 R13, PT, PT, R3, 0x10, RZ ;  /* 0x00000010030d7810 */ /* 0x000fe20007ffe0ff */
[----:B------:R-:W-:Y:S01]  /*4af0*/  FADD.FTZ R43, R43, -UR14 ;  /* 0x8000000e2b2b7e21 */ /* 0x000fe20008010000 */
[----:B------:R-:W-:Y:S01]  /*4b00*/  IADD3 R17, PT, PT, R3, 0x20, RZ ;  /* 0x0000002003117810 */ /* 0x000fe20007ffe0ff */
[----:B------:R-:W-:Y:S01]  /*4b10*/  FADD.FTZ R12, R12, -UR14 ;  /* 0x8000000e0c0c7e21 */ /* 0x000fe20008010000 */
[----:B------:R-:W-:Y:S01]  /*4b20*/  ISETP.GE.U32.AND P0, PT, R13, UR16, PT ;  /* 0x000000100d007c0c */ /* 0x000fe2000bf06070 */
[----:B------:R-:W-:Y:S01]  /*4b30*/  FMUL.FTZ R43, R43, UR9 ;  /* 0x000000092b2b7c20 */ /* 0x000fe20008410000 */
[----:B------:R-:W-:Y:S01]  /*4b40*/  SHF.R.S32.HI R10, RZ, 0x1f, R13 ;  /* 0x0000001fff0a7819 */ /* 0x000fe2000001140d */
[----:B------:R-:W-:Y:S01]  /*4b50*/  FMUL.FTZ R12, R12, UR9 ;  /* 0x000000090c0c7c20 */ /* 0x000fe20008410000 */
[----:B------:R-:W-:Y:S01]  /*4b60*/  PRMT R11, R41, 0x7632, R11 ;  /* 0x00007632290b7816 */ /* 0x000fe2000000000b */
[----:B------:R-:W-:Y:S01]  /*4b70*/  FFMA.FTZ R16, R14, R43, R15 ;  /* 0x0000002b0e107223 */ /* 0x000fe2000001000f */
[----:B------:R-:W-:-:S02]  /*4b80*/  ISETP.GE.U32.AND P1, PT, R17, UR16, PT ;  /* 0x0000001011007c0c */ /* 0x000fc4000bf26070 */
[----:B------:R-:W-:Y:S02]  /*4b90*/  ISETP.GE.AND.EX P0, PT, R10, UR17, PT, P0 ;  /* 0x000000110a007c0c */ /* 0x000fe4000bf06300 */
[----:B------:R-:W-:Y:S02]  /*4ba0*/  SHF.L.U32 R41, R41, 0x10, RZ ;  /* 0x0000001029297819 */ /* 0x000fe400000006ff */
[----:B------:R-:W-:Y:S01]  /*4bb0*/  SHF.L.U32 R19, R19, 0x10, RZ ;  /* 0x0000001013137819 */ /* 0x000fe200000006ff */
[----:B------:R-:W-:Y:S08]  /*4bc0*/  BRA.U !UP0, `(.L_x_271) ;  /* 0x0000000108487547 */ /* 0x000ff0000b800000 */
[----:B-1----:R-:W-:Y:S01]  /*4bd0*/  FFMA.FTZ R18, R7, R43, R4 ;  /* 0x0000002b07127223 */ /* 0x002fe20000010004 */
        /* <DEDUP_REMOVED lines=17> */
.L_x_271:
[----:B------:R-:W-:Y:S01]  /*4cf0*/  FFMA.FTZ R21, R14, R12, R15 ;  /* 0x0000000c0e157223 */ /* 0x000fe2000001000f */
[----:B------:R-:W-:Y:S01]  /*4d00*/  BSSY.RECONVERGENT B0, `(.L_x_272) ;  /* 0x0000015000007945 */ /* 0x000fe20003800200 */
[----:B------:R-:W-:Y:S01]  /*4d10*/  FFMA.FTZ R42, R7, R42, -R16 ;  /* 0x0000002a072a7223 */ /* 0x000fe20000010810 */
[----:B-1----:R-:W-:Y:S01]  /*4d20*/  SHF.L.U32 R18, R11, 0x10, RZ ;  /* 0x000000100b127819 */ /* 0x002fe200000006ff */
[----:B------:R-:W-:Y:S01]  /*4d30*/  FADD.FTZ R41, R41, -UR14 ;  /* 0x8000000e29297e21 */ /* 0x000fe20008010000 */
[----:B------:R-:W-:Y:S01]  /*4d40*/  SHF.R.S32.HI R16, RZ, 0x1f, R17 ;  /* 0x0000001fff107819 */ /* 0x000fe20000011411 */
[----:B------:R-:W-:Y:S01]  /*4d50*/  FFMA.FTZ R19, R6, R19, -R21 ;  /* 0x0000001306137223 */ /* 0x000fe20000010815 */
[----:B------:R-:W-:Y:S06]  /*4d60*/  @P0 BRA `(.L_x_273) ;  /* 0x0000000000380947 */ /* 0x000fec0003800000 */
[----:B------:R-:W0:Y:S01]  /*4d70*/  LDCU.64 UR12, c[0x0][0x3f8] ;  /* 0x00007f00ff0c77ac */ /* 0x000e220008000a00 */
[----:B------:R-:W-:Y:S01]  /*4d80*/  MOV R11, R53 ;  /* 0x00000035000b7202 */ /* 0x000fe20000000f00 */
[----:B------:R-:W-:Y:S01]  /*4d90*/  FMUL.FTZ R42, R42, UR9 ;  /* 0x000000092a2a7c20 */ /* 0x000fe20008410000 */
[----:B------:R-:W-:Y:S01]  /*4da0*/  FMUL.FTZ R19, R19, UR9 ;  /* 0x0000000913137c20 */ /* 0x000fe20008410000 */
        /* <DEDUP_REMOVED lines=10> */
.L_x_273:
[----:B------:R-:W-:Y:S05]  /*4e50*/  BSYNC.RECONVERGENT B0 ;  /* 0x0000000000007941 */ /* 0x000fea0003800200 */
.L_x_272:
[----:B------:R-:W-:Y:S01]  /*4e60*/  PRMT R11, R40, 0x7632, R11 ;  /* 0x00007632280b7816 */ /* 0x000fe2000000000b */
[----:B------:R-:W-:Y:S01]  /*4e70*/  FMUL.FTZ R41, R41, UR9 ;  /* 0x0000000929297c20 */ /* 0x000fe20008410000 */
[----:B------:R-:W-:Y:S01]  /*4e80*/  FADD.FTZ R18, R18, -UR14 ;  /* 0x8000000e12127e21 */ /* 0x000fe20008010000 */
[----:B------:R-:W-:Y:S02]  /*4e90*/  ISETP.GE.AND.EX P1, PT, R16, UR17, PT, P1 ;  /* 0x0000001110007c0c */ /* 0x000fe4000bf26310 */
[----:B------:R-:W-:Y:S01]  /*4ea0*/  SHF.L.U32 R40, R40, 0x10, RZ ;  /* 0x0000001028287819 */ /* 0x000fe200000006ff */
[----:B------:R-:W-:Y:S01]  /*4eb0*/  FFMA.FTZ R24, R14, R41, R15 ;  /* 0x000000290e187223 */ /* 0x000fe2000001000f */
[----:B------:R-:W-:Y:S01]  /*4ec0*/  SHF.L.U32 R11, R11, 0x10, RZ ;  /* 0x000000100b0b7819 */ /* 0x000fe200000006ff */
[----:B------:R-:W-:Y:S01]  /*4ed0*/  FMUL.FTZ R26, R18, UR9 ;  /* 0x00000009121a7c20 */ /* 0x000fe20008410000 */
[----:B------:R-:W-:Y:S07]  /*4ee0*/  BRA.U !UP0, `(.L_x_274) ;  /* 0x0000000108487547 */ /* 0x000fee000b800000 */
[----:B------:R-:W-:Y:S01]  /*4ef0*/  FFMA.FTZ R10, R7, R41, R4 ;  /* 0x00000029070a7223 */ /* 0x000fe20000010004 */
[----:B0-----:R-:W-:-:S03]  /*4f00*/  FFMA.FTZ R12, R6, R26, R5 ;  /* 0x0000001a060c7223 */ /* 0x001fc60000010005 */
[----:B------:R-:W-:Y:S01]  /*4f10*/  FMUL.FTZ R13, R10, -1.4426950216293334961 ;  /* 0xbfb8aa3b0a0d7820 */ /* 0x000fe20000410000 */
[----:B--2---:R-:W-:-:S05]  /*4f20*/  FMUL.FTZ R20, R12, -1.4426950216293334961 ;  /* 0xbfb8aa3b0c147820 */ /* 0x004fca0000410000 */
        /* <DEDUP_REMOVED lines=14> */
.L_x_274:
[----:B0-----:R-:W-:Y:S01]  /*5010*/  FFMA.FTZ R13, R14, R26, R15 ;  /* 0x0000001a0e0d7223 */ /* 0x001fe2000001000f */
[----:B------:R-:W-:Y:S01]  /*5020*/  BSSY.RECONVERGENT B0, `(.L_x_275) ;  /* 0x0000014000007945 */ /* 0x000fe20003800200 */
[C---:B------:R-:W-:Y:S01]  /*5030*/  PRMT R18, R38.reuse, 0x7632, R18 ;  /* 0x0000763226127816 */ /* 0x040fe20000000012 */
[----:B------:R-:W-:Y:S01]  /*5040*/  FFMA.FTZ R24, R7, R40, -R24 ;  /* 0x0000002807187223 */ /* 0x000fe20000010818 */
[----:B------:R-:W-:Y:S01]  /*5050*/  SHF.L.U32 R38, R38, 0x10, RZ ;  /* 0x0000001026267819 */ /* 0x000fe200000006ff */
[----:B------:R-:W-:Y:S01]  /*5060*/  FFMA.FTZ R13, R6, R11, -R13 ;  /* 0x0000000b060d7223 */ /* 0x000fe2000001080d */
[----:B------:R-:W-:Y:S06]  /*5070*/  @P1 BRA `(.L_x_276) ;  /* 0x0000000000381947 */ /* 0x000fec0003800000 */
        /* <DEDUP_REMOVED lines=9> */
[----:B-1----:R-:W-:Y:S02]  /*5110*/  LEA R12, P0, R10, UR18, 0x1 ;  /* 0x000000120a0c7c11 */ /* 0x002fe4000f8008ff */
[----:B------:R-:W-:Y:S02]  /*5120*/  IADD3 R19, PT, PT, R11, R19, RZ ;  /* 0x000000130b137210 */ /* 0x000fe40007ffe0ff */
[----:B------:R-:W-:Y:S02]  /*5130*/  F2FP.BF16.F32.PACK_AB R11, R16, R17 ;  /* 0x00000011100b723e */ /* 0x000fe400000010ff */
[----:B------:R-:W-:-:S05]  /*5140*/  LEA.HI.X R13, R10, UR19, R19, 0x1, P0 ;  /* 0x000000130a0d7c11 */ /* 0x000fca00080f0c13 */
[----:B------:R0:W-:Y:S02]  /*5150*/  STG.E desc[UR10][R12.64], R11 ;  /* 0x0000000b0c007986 */ /* 0x0001e4000c10190a */
.L_x_276:
[----:B------:R-:W-:Y:S05]  /*5160*/  BSYNC.RECONVERGENT B0 ;  /* 0x0000000000007941 */ /* 0x000fea0003800200 */
.L_x_275:
[----:B------:R-:W-:Y:S02]  /*5170*/  PRMT R10, R39, 0x7632, R10 ;  /* 0x00007632270a7816 */ /* 0x000fe4000000000a */
[----:B0-----:R-:W-:Y:S02]  /*5180*/  PRMT R13, R37, 0x7632, R13 ;  /* 0x00007632250d7816 */ /* 0x001fe4000000000d */
[----:B------:R-:W-:Y:S02]  /*5190*/  PRMT R16, R35, 0x7632, R16 ;  /* 0x0000763223107816 */ /* 0x000fe40000000010 */
[----:B------:R-:W-:Y:S02]  /*51a0*/  SHF.L.U32 R12, R8, 0x10, RZ ;  /* 0x00000010080c7819 */ /* 0x000fe400000006ff */
[----:B------:R-:W-:Y:S02]  /*51b0*/  SHF.L.U32 R39, R39, 0x10, RZ ;  /* 0x0000001027277819 */ /* 0x000fe400000006ff */
[----:B------:R-:W-:Y:S01]  /*51c0*/  SHF.L.U32 R37, R37, 0x10, RZ ;  /* 0x0000001025257819 */ /* 0x000fe200000006ff */
[----:B------:R-:W-:Y:S01]  /*51d0*/  FADD.FTZ R19, R12, -UR14 ;  /* 0x8000000e0c137e21 */ /* 0x000fe20008010000 */
[----:B------:R-:W-:-:S02]  /*51e0*/  SHF.L.U32 R35, R35, 0x10, RZ ;  /* 0x0000001023237819 */ /* 0x000fc400000006ff */
[----:B------:R-:W-:Y:S01]  /*51f0*/  SHF.L.U32 R33, R33, 0x10, RZ ;  /* 0x0000001021217819 */ /* 0x000fe200000006ff */
[----:B------:R-:W-:Y:S01]  /*5200*/  FADD.FTZ R37, R37, -UR14 ;  /* 0x8000000e25257e21 */ /* 0x000fe20008010000 */
[----:B------:R-:W-:Y:S01]  /*5210*/  SHF.L.U32 R30, R30, 0x10, RZ ;  /* 0x000000101e1e7819 */ /* 0x000fe200000006ff */
[----:B--2---:R-:W-:Y:S01]  /*5220*/  FADD.FTZ R20, R35, -UR14 ;  /* 0x8000000e23147e21 */ /* 0x004fe20008010000 */
[----:B------:R-:W-:Y:S01]  /*5230*/  SHF.L.U32 R29, R29, 0x10, RZ ;  /* 0x000000101d1d7819 */ /* 0x000fe200000006ff */
[----:B------:R-:W-:Y:S01]  /*5240*/  FADD.FTZ R17, R33, -UR14 ;  /* 0x8000000e21117e21 */ /* 0x000fe20008010000 */
        /* <DEDUP_REMOVED lines=8> */
[----:B------:R-:W-:Y:S01]  /*52d0*/  FADD.FTZ R13, R13, -UR14 ;  /* 0x8000000e0d0d7e21 */ /* 0x000fe20008010000 */
[----:B------:R-:W-:Y:S01]  /*52e0*/  FADD.FTZ R22, R16, -UR14 ;  /* 0x8000000e10167e21 */ /* 0x000fe20008010000 */
        /* <DEDUP_REMOVED lines=29> */
.L_x_277:
[C---:B------:R-:W-:Y:S01]  /*54c0*/  IADD3 R13, PT, PT, R3.reuse, 0x30, RZ ;  /* 0x00000030030d7810 */ /* 0x040fe20007ffe0ff */
[C-C-:B------:R-:W-:Y:S01]  /*54d0*/  FFMA.FTZ R10, R14.reuse, R10, R15.reuse ;  /* 0x0000000a0e0a7223 */ /* 0x140fe2000001000f */
[----:B------:R-:W-:Y:S01]  /*54e0*/  IADD3 R29, PT, PT, R3, 0x40, RZ ;  /* 0x00000040031d7810 */ /* 0x000fe20007ffe0ff */
[C---:B------:R-:W-:Y:S01]  /*54f0*/  FFMA.FTZ R37, R14.reuse, R30, R15 ;  /* 0x0000001e0e257223 */ /* 0x040fe2000001000f */
[----:B------:R-:W-:Y:S01]  /*5500*/  ISETP.GE.U32.AND P2, PT, R13, UR16, PT ;  /* 0x000000100d007c0c */ /* 0x000fe2000bf46070 */
[----:B------:R-:W-:Y:S01]  /*5510*/  BSSY.RECONVERGENT B0, `(.L_x_278) ;  /* 0x000002a000007945 */ /* 0x000fe20003800200 */
        /* <DEDUP_REMOVED lines=13> */
[C-C-:B------:R-:W-:Y:S01]  /*55f0*/  FFMA.FTZ R40, R14.reuse, R16, R15.reuse ;  /* 0x000000100e287223 */ /* 0x140fe2000001000f */
[----:B------:R-:W-:Y:S01]  /*5600*/  ISETP.GE.U32.AND P1, PT, R23, UR16, PT ;  /* 0x0000001017007c0c */ /* 0x000fe2000bf26070 */
[----:B------:R-:W-:Y:S01]  /*5610*/  FFMA.FTZ R15, R14, R8, R15 ;  /* 0x000000080e0f7223 */ /* 0x000fe2000001000f */
[----:B------:R-:W-:Y:S01]  /*5620*/  SHF.R.S32.HI R35, RZ, 0x1f, R29 ;  /* 0x0000001fff237819 */ /* 0x000fe2000001141d */
[----:B------:R-:W-:Y:S01]  /*5630*/  FFMA.FTZ R38, R7, R38, -R10 ;  /* 0x0000002607267223 */ /* 0x000fe2000001080a */
[----:B------:R-:W-:Y:S01]  /*5640*/  SHF.R.S32.HI R25, RZ, 0x1f, R21 ;  /* 0x0000001fff197819 */ /* 0x000fe20000011415 */
[----:B------:R-:W-:Y:S01]  /*5650*/  FFMA.FTZ R37, R6, R11, -R37 ;  /* 0x0000000b06257223 */ /* 0x000fe20000010825 */
[----:B------:R-:W-:-:S02]  /*5660*/  SHF.R.S32.HI R26, RZ, 0x1f, R23 ;  /* 0x0000001fff1a7819 */ /* 0x000fc40000011417 */
[----:B------:R-:W-:Y:S02]  /*5670*/  ISETP.GE.U32.AND P0, PT, R3, UR16, PT ;  /* 0x0000001003007c0c */ /* 0x000fe4000bf06070 */
[----:B------:R-:W-:Y:S02]  /*5680*/  ISETP.GE.AND.EX P3, PT, R35, UR17, PT, P3 ;  /* 0x0000001123007c0c */ /* 0x000fe4000bf66330 */
[----:B------:R-:W-:Y:S02]  /*5690*/  ISETP.GE.AND.EX P4, PT, R25, UR17, PT, P4 ;  /* 0x0000001119007c0c */ /* 0x000fe4000bf86340 */
[----:B------:R-:W-:Y:S02]  /*56a0*/  ISETP.GE.AND.EX P1, PT, R26, UR17, PT, P1 ;  /* 0x000000111a007c0c */ /* 0x000fe4000bf26310 */
[----:B------:R-:W-:Y:S01]  /*56b0*/  PRMT R14, R36, 0x7632, R14 ;  /* 0x00007632240e7816 */ /* 0x000fe2000000000e */
[----:B------:R-:W-:Y:S10]  /*56c0*/  @P2 BRA `(.L_x_279) ;  /* 0x0000000000382947 */ /* 0x000ff40003800000 */
[----:B------:R-:W0:Y:S01]  /*56d0*/  LDCU.64 UR12, c[0x0][0x3f8] ;  /* 0x00007f00ff0c77ac */ /* 0x000e220008000a00 */
[----:B------:R-:W-:Y:S01]  /*56e0*/  MOV R10, R50 ;  /* 0x00000032000a7202 */ /* 0x000fe20000000f00 */
[----:B------:R-:W-:Y:S01]  /*56f0*/  FMUL.FTZ R38, R38, UR9 ;  /* 0x0000000926267c20 */ /* 0x000fe20008410000 */
[----:B------:R-:W-:Y:S01]  /*5700*/  MOV R11, R53 ;  /* 0x00000035000b7202 */ /* 0x000fe20000000f00 */
[----:B------:R-:W1:Y:S01]  /*5710*/  LDCU.64 UR18, c[0x0][0x380] ;  /* 0x00007000ff1277ac */ /* 0x000e620008000a00 */
[----:B------:R-:W-:-:S05]  /*5720*/  FMUL.FTZ R37, R37, UR9 ;  /* 0x0000000925257c20 */ /* 0x000fca0008410000 */
        /* <DEDUP_REMOVED lines=8> */
.L_x_279:
[----:B------:R-:W-:Y:S05]  /*57b0*/  BSYNC.RECONVERGENT B0 ;  /* 0x0000000000007941 */ /* 0x000fea0003800200 */
.L_x_278:
        /* <DEDUP_REMOVED lines=21> */
.L_x_280:
[----:B------:R-:W-:Y:S01]  /*5910*/  BSSY.RECONVERGENT B0, `(.L_x_281) ;  /* 0x0000013000007945 */ /* 0x000fe20003800200 */
[----:B------:R-:W-:Y:S01]  /*5920*/  FFMA.FTZ R42, R7, R36, -R42 ;  /* 0x00000024072a7223 */ /* 0x000fe2000001082a */
[----:B------:R-:W-:Y:S01]  /*5930*/  PRMT R36, R34, 0x7632, R36 ;  /* 0x0000763222247816 */ /* 0x000fe20000000024 */
[----:B------:R-:W-:Y:S01]  /*5940*/  FFMA.FTZ R14, R6, R14, -R33 ;  /* 0x0000000e060e7223 */ /* 0x000fe20000010821 */
[----:B------:R-:W-:Y:S06]  /*5950*/  @P3 BRA `(.L_x_282) ;  /* 0x0000000000383947 */ /* 0x000fec0003800000 */
[----:B------:R-:W0:Y:S01]  /*5960*/  LDCU.64 UR12, c[0x0][0x3f8] ;  /* 0x00007f00ff0c77ac */ /* 0x000e220008000a00 */
[----:B------:R-:W-:Y:S01]  /*5970*/  MOV R10, R50 ;  /* 0x00000032000a7202 */ /* 0x000fe20000000f00 */
[----:B------:R-:W-:Y:S01]  /*5980*/  FMUL.FTZ R14, R14, UR9 ;  /* 0x000000090e0e7c20 */ /* 0x000fe20008410000 */
[----:B------:R-:W-:Y:S01]  /*5990*/  MOV R11, R53 ;  /* 0x00000035000b7202 */ /* 0x000fe20000000f00 */
[----:B------:R-:W1:Y:S01]  /*59a0*/  LDCU.64 UR18, c[0x0][0x380] ;  /* 0x00007000ff1277ac */ /* 0x000e620008000a00 */
[----:B0-----:R-:W-:Y:S02]  /*59b0*/  IMAD R12, R35, UR12, RZ ;  /* 0x0000000c230c7c24 */ /* 0x001fe4000f8e02ff */
[----:B------:R-:W-:-:S04]  /*59c0*/  IMAD.WIDE.U32 R10, R29, UR12, R10 ;  /* 0x0000000c1d0a7c25 */ /* 0x000fc8000f8e000a */
[----:B------:R-:W-:Y:S02]  /*59d0*/  IMAD R13, R29, UR13, R12 ;  /* 0x0000000d1d0d7c24 */ /* 0x000fe4000f8e020c */
[----:B------:R-:W-:Y:S01]  /*59e0*/  FMUL.FTZ R29, R42, UR9 ;  /* 0x000000092a1d7c20 */ /* 0x000fe20008410000 */
[----:B-1----:R-:W-:Y:S02]  /*59f0*/  LEA R12, P2, R10, UR18, 0x1 ;  /* 0x000000120a0c7c11 */ /* 0x002fe4000f8408ff */
[----:B------:R-:W-:Y:S02]  /*5a00*/  IADD3 R13, PT, PT, R11, R13, RZ ;  /* 0x0000000d0b0d7210 */ /* 0x000fe40007ffe0ff */
[----:B------:R-:W-:Y:S02]  /*5a10*/  F2FP.BF16.F32.PACK_AB R11, R14, R29 ;  /* 0x0000001d0e0b723e */ /* 0x000fe400000010ff */
[----:B------:R-:W-:-:S05]  /*5a20*/  LEA.HI.X R13, R10, UR19, R13, 0x1, P2 ;  /* 0x000000130a0d7c11 */ /* 0x000fca00090f0c0d */
[----:B------:R1:W-:Y:S02]  /*5a30*/  STG.E desc[UR10][R12.64], R11 ;  /* 0x0000000b0c007986 */ /* 0x0003e4000c10190a */
.L_x_282:
[----:B------:R-:W-:Y:S05]  /*5a40*/  BSYNC.RECONVERGENT B0 ;  /* 0x0000000000007941 */ /* 0x000fea0003800200 */
.L_x_281:
[----:B------:R-:W-:Y:S02]  /*5a50*/  SHF.L.U32 R34, R34, 0x10, RZ ;  /* 0x0000001022227819 */ /* 0x000fe400000006ff */
[----:B------:R-:W-:Y:S01]  /*5a60*/  SHF.L.U32 R10, R36, 0x10, RZ ;  /* 0x00000010240a7819 */ /* 0x000fe200000006ff */
[----:B------:R-:W-:Y:S06]  /*5a70*/  BRA.U !UP0, `(.L_x_283) ;  /* 0x0000000108487547 */ /* 0x000fec000b800000 */
[----:B------:R-:W-:Y:S01]  /*5a80*/  FFMA.FTZ R22, R6, R22, R5 ;  /* 0x0000001606167223 */ /* 0x000fe20000010005 */
[----:B------:R-:W-:-:S03]  /*5a90*/  FFMA.FTZ R20, R7, R20, R4 ;  /* 0x0000001407147223 */ /* 0x000fc60000010004 */
[----:B------:R-:W-:Y:S01]  /*5aa0*/  FMUL.FTZ R14, R22, -1.4426950216293334961 ;  /* 0xbfb8aa3b160e7820 */ /* 0x000fe20000410000 */
[----:B-1----:R-:W-:-:S05]  /*5ab0*/  FMUL.FTZ R11, R20, -1.4426950216293334961 ;  /* 0xbfb8aa3b140b7820 */ /* 0x002fca0000410000 */
        /* <DEDUP_REMOVED lines=14> */
.L_x_283:
[----:B------:R-:W-:Y:S01]  /*5ba0*/  BSSY.RECONVERGENT B0, `(.L_x_284) ;  /* 0x0000012000007945 */ /* 0x000fe20003800200 */
[----:B------:R-:W-:Y:S01]  /*5bb0*/  FFMA.FTZ R24, R7, R34, -R24 ;  /* 0x0000002207187223 */ /* 0x000fe20000010818 */
[----:B------:R-:W-:Y:S02]  /*5bc0*/  FFMA.FTZ R14, R6, R10, -R19 ;  /* 0x0000000a060e7223 */ /* 0x000fe40000010813 */
[----:B------:R-:W-:Y:S05]  /*5bd0*/  @P4 BRA `(.L_x_285) ;  /* 0x0000000000384947 */ /* 0x000fea0003800000 */
[----:B------:R-:W0:Y:S01]  /*5be0*/  LDCU.64 UR12, c[0x0][0x3f8] ;  /* 0x00007f00ff0c77ac */ /* 0x000e220008000a00 */
[----:B------:R-:W-:Y:S01]  /*5bf0*/  MOV R10, R50 ;  /* 0x00000032000a7202 */ /* 0x000fe20000000f00 */
[----:B------:R-:W-:Y:S01]  /*5c00*/  FMUL.FTZ R19, R24, UR9 ;  /* 0x0000000918137c20 */ /* 0x000fe20008410000 */
[----:B-1----:R-:W-:Y:S01]  /*5c10*/  MOV R11, R53 ;  /* 0x00000035000b7202 */ /* 0x002fe20000000f00 */
        /* <DEDUP_REMOVED lines=10> */
.L_x_285:
[----:B------:R-:W-:Y:S05]  /*5cc0*/  BSYNC.RECONVERGENT B0 ;  /* 0x0000000000007941 */ /* 0x000fea0003800200 */
.L_x_284:
[----:B------:R-:W-:Y:S02]  /*5cd0*/  SHF.L.U32 R32, R32, 0x10, RZ ;  /* 0x0000001020207819 */ /* 0x000fe400000006ff */
[----:B------:R-:W-:Y:S01]  /*5ce0*/  SHF.L.U32 R31, R31, 0x10, RZ ;  /* 0x000000101f1f7819 */ /* 0x000fe200000006ff */
[----:B------:R-:W-:Y:S06]  /*5cf0*/  BRA.U !UP0, `(.L_x_286) ;  /* 0x0000000108487547 */ /* 0x000fec000b800000 */
[----:B------:R-:W-:Y:S01]  /*5d00*/  FFMA.FTZ R17, R7, R17, R4 ;  /* 0x0000001107117223 */ /* 0x000fe20000010004 */
[----:B------:R-:W-:-:S03]  /*5d10*/  FFMA.FTZ R18, R6, R18, R5 ;  /* 0x0000001206127223 */ /* 0x000fc60000010005 */
[----:B------:R-:W-:Y:S01]  /*5d20*/  FMUL.FTZ R10, R17, -1.4426950216293334961 ;  /* 0xbfb8aa3b110a7820 */ /* 0x000fe20000410000 */
[----:B012---:R-:W-:-:S05]  /*5d30*/  FMUL.FTZ R12, R18, -1.4426950216293334961 ;  /* 0xbfb8aa3b120c7820 */ /* 0x007fca0000410000 */
        /* <DEDUP_REMOVED lines=14> */
.L_x_286:
[----:B------:R-:W-:Y:S01]  /*5e20*/  BSSY.RECONVERGENT B0, `(.L_x_287) ;  /* 0x0000012000007945 */ /* 0x000fe20003800200 */
[----:B------:R-:W-:Y:S01]  /*5e30*/  FFMA.FTZ R30, R7, R32, -R30 ;  /* 0x00000020071e7223 */ /* 0x000fe2000001081e */
[----:B------:R-:W-:Y:S02]  /*5e40*/  FFMA.FTZ R14, R6, R31, -R27 ;  /* 0x0000001f060e7223 */ /* 0x000fe4000001081b */
[----:B------:R-:W-:Y:S05]  /*5e50*/  @P1 BRA `(.L_x_288) ;  /* 0x0000000000381947 */ /* 0x000fea0003800000 */
[----:B------:R-:W3:Y:S01]  /*5e60*/  LDCU.64 UR12, c[0x0][0x3f8] ;  /* 0x00007f00ff0c77ac */ /* 0x000ee20008000a00 */
[----:B------:R-:W-:Y:S01]  /*5e70*/  MOV R10, R50 ;  /* 0x00000032000a7202 */ /* 0x000fe20000000f00 */
[----:B------:R-:W-:Y:S01]  /*5e80*/  FMUL.FTZ R17, R30, UR9 ;  /* 0x000000091e117c20 */ /* 0x000fe20008410000 */
[----:B-12---:R-:W-:Y:S01]  /*5e90*/  MOV R11, R53 ;  /* 0x00000035000b7202 */ /* 0x006fe20000000f00 */
[----:B------:R-:W1:Y:S01]  /*5ea0*/  LDCU.64 UR18, c[0x0][0x380] ;  /* 0x00007000ff1277ac */ /* 0x000e620008000a00 */
[----:B------:R-:W-:Y:S01]  /*5eb0*/  FMUL.FTZ R14, R14, UR9 ;  /* 0x000000090e0e7c20 */ /* 0x000fe20008410000 */
[----:B---3--:R-:W-:Y:S02]  /*5ec0*/  IMAD R26, R26, UR12, RZ ;  /* 0x0000000c1a1a7c24 */ /* 0x008fe4000f8e02ff */
[----:B0-----:R-:W-:-:S04]  /*5ed0*/  IMAD.WIDE.U32 R12, R23, UR12, R10 ;  /* 0x0000000c170c7c25 */ /* 0x001fc8000f8e000a */
[----:B------:R-:W-:Y:S01]  /*5ee0*/  IMAD R23, R23, UR13, R26 ;  /* 0x0000000d17177c24 */ /* 0x000fe2000f8e021a */
[----:B-1----:R-:W-:-:S04]  /*5ef0*/  LEA R10, P1, R12, UR18, 0x1 ;  /* 0x000000120c0a7c11 */ /* 0x002fc8000f8208ff */
[----:B------:R-:W-:Y:S02]  /*5f00*/  IADD3 R23, PT, PT, R13, R23, RZ ;  /* 0x000000170d177210 */ /* 0x000fe40007ffe0ff */
[----:B------:R-:W-:Y:S02]  /*5f10*/  F2FP.BF16.F32.PACK_AB R13, R14, R17 ;  /* 0x000000110e0d723e */ /* 0x000fe400000010ff */
[----:B------:R-:W-:-:S05]  /*5f20*/  LEA.HI.X R11, R12, UR19, R23, 0x1, P1 ;  /* 0x000000130c0b7c11 */ /* 0x000fca00088f0c17 */
[----:B------:R3:W-:Y:S02]  /*5f30*/  STG.E desc[UR10][R10.64], R13 ;  /* 0x0000000d0a007986 */ /* 0x0007e4000c10190a */
.L_x_288:
[----:B------:R-:W-:Y:S05]  /*5f40*/  BSYNC.RECONVERGENT B0 ;  /* 0x0000000000007941 */ /* 0x000fea0003800200 */
.L_x_287:
[----:B------:R-:W-:Y:S02]  /*5f50*/  SHF.L.U32 R28, R28, 0x10, RZ ;  /* 0x000000101c1c7819 */ /* 0x000fe400000006ff */
[----:B------:R-:W-:Y:S02]  /*5f60*/  SHF.R.S32.HI R18, RZ, 0x1f, R3 ;  /* 0x0000001fff127819 */ /* 0x000fe40000011403 */
[----:B------:R-:W-:Y:S01]  /*5f70*/  SHF.L.U32 R9, R9, 0x10, RZ ;  /* 0x0000001009097819 */ /* 0x000fe200000006ff */
[----:B------:R-:W-:Y:S06]  /*5f80*/  BRA.U !UP0, `(.L_x_289) ;  /* 0x0000000108487547 */ /* 0x000fec000b800000 */
[----:B------:R-:W-:Y:S01]  /*5f90*/  FFMA.FTZ R4, R7, R16, R4 ;  /* 0x0000001007047223 */ /* 0x000fe20000010004 */
[----:B------:R-:W-:-:S03]  /*5fa0*/  FFMA.FTZ R5, R6, R8, R5 ;  /* 0x0000000806057223 */ /* 0x000fc60000010005 */
[----:B---3--:R-:W-:Y:S01]  /*5fb0*/  FMUL.FTZ R10, R4, -1.4426950216293334961 ;  /* 0xbfb8aa3b040a7820 */ /* 0x008fe20000410000 */
        /* <DEDUP_REMOVED lines=15> */
.L_x_289:
[----:B------:R-:W-:Y:S01]  /*60b0*/  ISETP.GE.AND.EX P0, PT, R18, UR17, PT, P0 ;  /* 0x0000001112007c0c */ /* 0x000fe2000bf06300 */
[----:B------:R-:W-:Y:S01]  /*60c0*/  FFMA.FTZ R40, R7, R28, -R40 ;  /* 0x0000001c07287223 */ /* 0x000fe20000010828 */
[----:B------:R-:W-:Y:S01]  /*60d0*/  FFMA.FTZ R15, R6, R9, -R15 ;  /* 0x00000009060f7223 */ /* 0x000fe2000001080f */
[----:B------:R-:W-:Y:S02]  /*60e0*/  BSSY.RECONVERGENT B0, `(.L_x_290) ;  /* 0x000000f000007945 */ /* 0x000fe40003800200 */
[----:B------:R-:W-:Y:S01]  /*60f0*/  FMUL.FTZ R40, R40, UR9 ;  /* 0x0000000928287c20 */ /* 0x000fe20008410000 */
[----:B------:R-:W-:-:S07]  /*6100*/  FMUL.FTZ R15, R15, UR9 ;  /* 0x000000090f0f7c20 */ /* 0x000fce0008410000 */
[----:B------:R-:W-:Y:S05]  /*6110*/  @P0 BRA `(.L_x_291) ;  /* 0x00000000002c0947 */ /* 0x000fea0003800000 */
[----:B------:R-:W4:Y:S01]  /*6120*/  LDCU.64 UR12, c[0x0][0x3f8] ;  /* 0x00007f00ff0c77ac */ /* 0x000f220008000a00 */
[----:B------:R-:W-:Y:S01]  /*6130*/  MOV R51, R53 ;  /* 0x0000003500337202 */ /* 0x000fe20000000f00 */
[----:B------:R-:W5:Y:S01]  /*6140*/  LDCU.64 UR14, c[0x0][0x380] ;  /* 0x00007000ff0e77ac */ /* 0x000f620008000a00 */
[----:B----4-:R-:W-:Y:S02]  /*6150*/  IMAD R18, R18, UR12, RZ ;  /* 0x0000000c12127c24 */ /* 0x010fe4000f8e02ff */
[----:B------:R-:W-:-:S04]  /*6160*/  IMAD.WIDE.U32 R50, R3, UR12, R50 ;  /* 0x0000000c03327c25 */ /* 0x000fc8000f8e0032 */
[----:B------:R-:W-:Y:S01]  /*6170*/  IMAD R3, R3, UR13, R18 ;  /* 0x0000000d03037c24 */ /* 0x000fe2000f8e0212 */
[----:B-----5:R-:W-:-:S04]  /*6180*/  LEA R4, P0, R50, UR14, 0x1 ;  /* 0x0000000e32047c11 */ /* 0x020fc8000f8008ff */
[----:B------:R-:W-:-:S04]  /*6190*/  IADD3 R3, PT, PT, R51, R3, RZ ;  /* 0x0000000333037210 */ /* 0x000fc80007ffe0ff */
[----:B------:R-:W-:Y:S02]  /*61a0*/  LEA.HI.X R5, R50, UR15, R3, 0x1, P0 ;  /* 0x0000000f32057c11 */ /* 0x000fe400080f0c03 */
[----:B------:R-:W-:-:S05]  /*61b0*/  F2FP.BF16.F32.PACK_AB R3, R15, R40 ;  /* 0x000000280f03723e */ /* 0x000fca00000010ff */
[----:B------:R4:W-:Y:S02]  /*61c0*/  STG.E desc[UR10][R4.64], R3 ;  /* 0x0000000304007986 */ /* 0x0009e4000c10190a */
.L_x_291:
[----:B------:R-:W-:Y:S05]  /*61d0*/  BSYNC.RECONVERGENT B0 ;  /* 0x0000000000007941 */ /* 0x000fea0003800200 */
.L_x_290:
[----:B------:R-:W5:Y:S01]  /*61e0*/  LDCU UR5, c[0x0][0x410] ;  /* 0x00008200ff0577ac */ /* 0x000f620008000800 */
[----:B------:R-:W5:Y:S01]  /*61f0*/  LDCU UR7, c[0x0][0x3e0] ;  /* 0x00007c00ff0777ac */ /* 0x000f620008000800 */
[----:B------:R-:W-:Y:S02]  /*6200*/  UIADD3 UR6, UPT, UPT, UR8, UR6, URZ ;  /* 0x0000000608067290 */ /* 0x000fe4000fffe0ff */
[----:B------:R-:W-:Y:S02]  /*6210*/  UIADD3 UR4, UPT, UPT, UR4, 0x1, URZ ;  /* 0x0000000104047890 */ /* 0x000fe4000fffe0ff */
[----:B-----5:R-:W-:-:S04]  /*6220*/  UIMAD UR5, UR5, UR7, URZ ;  /* 0x00000007050572a4 */ /* 0x020fc8000f8e02ff */
[----:B------:R-:W-:-:S09]  /*6230*/  UISETP.GE.AND UP0, UPT, UR6, UR5, UPT ;  /* 0x000000050600728c */ /* 0x000fd2000bf06270 */
[----:B------:R-:W-:Y:S05]  /*6240*/  BRA.U !UP0, `(.L_x_292) ;  /* 0xffffff9d08c07547 */ /* 0x000fea000b83ffff */
.L_x_249:
[----:B------:R-:W5:Y:S01]  /*6250*/  S2R R9, SR_TID.X ;  /* 0x0000000000097919 */ /* 0x000f620000002100 */
[----:B----4-:R-:W4:Y:S01]  /*6260*/  LDC R4, c[0x0][0x370] ;  /* 0x0000dc00ff047b82 */ /* 0x010f220000000800 */
[----:B------:R-:W-:Y:S07]  /*6270*/  BSSY.RECONVERGENT B0, `(.L_x_293) ;  /* 0x000000e000007945 */ /* 0x000fee0003800200 */
[----:B------:R-:W0:Y:S08]  /*6280*/  LDC R7, c[0x0][0x374] ;  /* 0x0000dd00ff077b82 */ /* 0x000e300000000800 */
[----:B------:R-:W1:Y:S01]  /*6290*/  LDC.64 R2, c[0x0][0x3c8] ;  /* 0x0000f200ff027b82 */ /* 0x000e620000000a00 */
[----:B----4-:R-:W-:-:S02]  /*62a0*/  ISETP.NE.AND P0, PT, R4, 0x1, PT ;  /* 0x000000010400780c */ /* 0x010fc40003f05270 */
[----:B-----5:R-:W-:Y:S02]  /*62b0*/  ISETP.NE.AND P1, PT, R9, RZ, PT ;  /* 0x000000ff0900720c */ /* 0x020fe40003f25270 */
        /* <DEDUP_REMOVED lines=9> */
.L_x_294:
[----:B------:R-:W-:Y:S05]  /*6350*/  BSYNC.RECONVERGENT B0 ;  /* 0x0000000000007941 */ /* 0x000fea0003800200 */
.L_x_293:
        /* <DEDUP_REMOVED lines=11> */
.L_x_296:
[----:B------:R-:W4:Y:S04]  /*6410*/  LDG.E.STRONG.GPU R5, desc[UR10][R2.64] ;  /* 0x0000000a02057981 */ /* 0x000f28000c1ef900 */
[----:B----4-:R-:W-:Y:S01]  /*6420*/  CCTL.IVALL ;  /* 0x00000000ff00798f */ /* 0x010fe20002000000 */
[----:B------:R-:W-:Y:S05]  /*6430*/  YIELD ;  /* 0x0000000000007946 */ /* 0x000fea0003800000 */
[----:B------:R-:W-:-:S13]  /*6440*/  ISETP.NE.AND P0, PT, R5, R0, PT ;  /* 0x000000000500720c */ /* 0x000fda0003f05270 */
[----:B------:R-:W-:Y:S05]  /*6450*/  @P0 BRA `(.L_x_296) ;  /* 0xfffffffc00ec0947 */ /* 0x000fea000383ffff */
.L_x_295:
        /* <DEDUP_REMOVED lines=13> */
[----:B--23--:R-:W-:-:S04]  /*6530*/  IADD3 R11, P1, PT, R2, 0x180, RZ ;  /* 0x00000180020b7810 */ /* 0x00cfc80007f3e0ff */
        /* <DEDUP_REMOVED lines=44> */
[----:B------:R-:W-:Y:S01]  /*6800*/  SHF.L.U32 R31, R5, 0x2, RZ ;  /* 0x00000002051f7819 */ /* 0x000fe200000006ff */
[----:B------:R-:W-:Y:S01]  /*6810*/  UMOV UR4, URZ ;  /* 0x000000ff00047c82 */ /* 0x000fe20008000000 */
[----:B------:R-:W-:-:S02]  /*6820*/  SHF.L.U64.HI R33, R0, 0x2, R3 ;  /* 0x0000000200217819 */ /* 0x000fc40000010203 */
[----:B------:R-:W-:Y:S02]  /*6830*/  IADD3 R19, PT, PT, R7, UR4, RZ ;  /* 0x0000000407137c10 */ /* 0x000fe4000fffe0ff */
[----:B------:R-:W-:Y:S01]  /*6840*/  MOV R2, R6 ;  /* 0x0000000600027202 */ /* 0x000fe20000000f00 */
[----:B------:R-:W-:Y:S01]  /*6850*/  IMAD.WIDE.U32 R6, R4, 0x4, RZ ;  /* 0x0000000404067825 */ /* 0x000fe200078e00ff */
[----:B0-----:R-:W-:Y:S02]  /*6860*/  IADD3 R27, P1, PT, R20, UR6, RZ ;  /* 0x00000006141b7c10 */ /* 0x001fe4000ff3e0ff */
[----:B------:R-:W-:Y:S02]  /*6870*/  SHF.L.U64.HI R29, R26, 0x2, R35 ;  /* 0x000000021a1d7819 */ /* 0x000fe40000010223 */
[----:B-1----:R-:W-:Y:S02]  /*6880*/  IADD3 R22, P2, PT, R20, UR8, RZ ;  /* 0x0000000814167c10 */ /* 0x002fe4000ff5e0ff */
[----:B------:R-:W-:-:S02]  /*6890*/  IADD3.X R24, PT, PT, R23, UR7, RZ, P1, !PT ;  /* 0x0000000717187c10 */ /* 0x000fc40008ffe4ff */
[C---:B------:R-:W-:Y:S02]  /*68a0*/  IADD3.X R25, PT, PT, R23.reuse, UR9, RZ, P2, !PT ;  /* 0x0000000917197c10 */ /* 0x040fe400097fe4ff */
[----:B--2---:R-:W-:Y:S02]  /*68b0*/  IADD3 R20, P1, PT, R20, UR12, RZ ;  /* 0x0000000c14147c10 */ /* 0x004fe4000ff3e0ff */
[----:B------:R-:W-:Y:S02]  /*68c0*/  IADD3 R16, P2, PT, RZ, -R9, RZ ;  /* 0x80000009ff107210 */ /* 0x000fe40007f5e0ff */
[----:B------:R-:W-:Y:S02]  /*68d0*/  IADD3.X R23, PT, PT, R23, UR13, RZ, P1, !PT ;  /* 0x0000000d17177c10 */ /* 0x000fe40008ffe4ff */
[----:B------:R-:W-:Y:S02]  /*68e0*/  IADD3 R31, PT, PT, R7, R31, RZ ;  /* 0x0000001f071f7210 */ /* 0x000fe40007ffe0ff */
[----:B------:R-:W-:-:S07]  /*68f0*/  IADD3.X R18, PT, PT, RZ, -0x1, RZ, P2, !PT ;  /* 0xffffffffff127810 */ /* 0x000fce00017fe4ff */
.L_x_299:
        /* <DEDUP_REMOVED lines=31> */
.L_x_298:
[----:B------:R-:W-:Y:S05]  /*6af0*/  BSYNC.RECONVERGENT B0 ;  /* 0x0000000000007941 */ /* 0x000fea0003800200 */
.L_x_297:
        /* <DEDUP_REMOVED lines=10> */
.L_x_300:
        /* <DEDUP_REMOVED lines=87> */
.L_x_301:
        /* <DEDUP_REMOVED lines=15> */
.L_x_4498:


//--------------------- .text._Z35group_norm_nhwc_bwd_one_pass_kernelI11Bf16IOBf16WLi256ELi48ELi384EEv26Group_norm_nhwc_bwd_params --------------------------
	.section	.text._Z35group_norm_nhwc_bwd_one_pass_kernelI11Bf16IOBf16WLi256ELi48ELi384EEv26Group_norm_nhwc_bwd_params,"ax",@progbits
	.align	128
        .global         _Z35group_norm_nhwc_bwd_one_pass_kernelI11Bf16IOBf16WLi256ELi48ELi384EEv26Group_norm_nhwc_bwd_params
        .type           _Z35group_norm_nhwc_bwd_one_pass_kernelI11Bf16IOBf16WLi256ELi48ELi384EEv26Group_norm_nhwc_bwd_params,@function
        .size           _Z35group_norm_nhwc_bwd_one_pass_kernelI11Bf16IOBf16WLi256ELi48ELi384EEv26Group_norm_nhwc_bwd_params,(.L_x_4499 - _Z35group_norm_nhwc_bwd_one_pass_kernelI11Bf16IOBf16WLi256ELi48ELi384EEv26Group_norm_nhwc_bwd_params)
        .other          _Z35group_norm_nhwc_bwd_one_pass_kernelI11Bf16IOBf16WLi256ELi48ELi384EEv26Group_norm_nhwc_bwd_params,@"STO_CUDA_ENTRY STV_DEFAULT"
_Z35group_norm_nhwc_bwd_one_pass_kernelI11Bf16IOBf16WLi256ELi48ELi384EEv26Group_norm_nhwc_bwd_params:
.text._Z35group_norm_nhwc_bwd_one_pass_kernelI11Bf16IOBf16WLi256ELi48ELi384EEv26Group_norm_nhwc_bwd_params:
        /* <DEDUP_REMOVED lines=18> */
[----:B------:R-:W-:Y:S02]  /*0120*/  IADD3 R3, PT, PT, R3, R4, RZ ;  /* 0x0000000403037210 */ /* 0x000fe40007ffe0ff */
[----:B------:R-:W-:Y:S02]  /*0130*/  MOV R4, UR8 ;  /* 0x0000000800047c02 */ /* 0x000fe40008000f00 */
[----:B------:R-:W-:-:S04]  /*0140*/  SHF.L.U32 R3, R3, 0x1, RZ ;  /* 0x0000000103037819 */ /* 0x000fc800000006ff */
[----:B-1----:R-:W-:-:S07]  /*0150*/  LOP3.LUT R6, R3, 0xffff, RZ, 0xc0, !PT ;  /* 0x0000ffff03067812 */ /* 0x002fce00078ec0ff */
.L_x_369:
[----:B0-----:R-:W0:Y:S01]  /*0160*/  LDC R17, c[0x0][0x410] ;  /* 0x00010400ff117b82 */ /* 0x001e220000000800 */
[----:B-1--4-:R-:W1:Y:S01]  /*0170*/  S2R R7, SR_CTAID.X ;  /* 0x0000000000077919 */ /* 0x012e620000002500 */
[----:B------:R-:W1:Y:S01]  /*0180*/  LDCU UR4, c[0x0][0x41c] ;  /* 0x00008380ff0477ac */ /* 0x000e620008000800 */
[----:B------:R-:W-:Y:S01]  /*0190*/  ISETP.GE.AND P3, PT, R4, RZ, PT ;  /* 0x000000ff0400720c */ /* 0x000fe20003f66270 */
[----:B--2---:R-:W2:Y:S04]  /*01a0*/  LDCU.128 UR8, c[0x0][0x400] ;  /* 0x00008000ff0877ac */ /* 0x004ea80008000c00 */
[----:B---3--:R-:W3:Y:S01]  /*01b0*/  LDC.64 R74, c[0x0][0x3b8] ;  /* 0x0000ee00ff4a7b82 */ /* 0x008ee20000000a00 */
[----:B0-----:R-:W-:-:S04]  /*01c0*/  IABS R11, R17 ;  /* 0x00000011000b7213 */ /* 0x001fc80000000000 */
[----:B------:R-:W0:Y:S01]  /*01d0*/  I2F.RP R10, R11 ;  /* 0x0000000b000a7306 */ /* 0x000e220000209400 */
[----:B-1----:R-:W-:Y:S01]  /*01e0*/  IMAD R31, R7, UR4, R0 ;  /* 0x00000004071f7c24 */ /* 0x002fe2000f8e0200 */
[----:B------:R-:W1:Y:S04]  /*01f0*/  LDCU.U8 UR4, c[0x0][0x414] ;  /* 0x00008280ff0477ac */ /* 0x000e680008000000 */
[C---:B--2---:R-:W-:Y:S02]  /*0200*/  ISETP.GE.U32.AND P2, PT, R31.reuse, UR8, PT ;  /* 0x000000081f007c0c */ /* 0x044fe4000bf46070 */
[----:B------:R-:W-:Y:S02]  /*0210*/  SHF.R.S32.HI R15, RZ, 0x1f, R31 ;  /* 0x0000001fff0f7819 */ /* 0x000fe4000001141f */
[----:B------:R-:W-:Y:S01]  /*0220*/  IADD3 R21, PT, PT, R31, 0x20, RZ ;  /* 0x000000201f157810 */ /* 0x000fe20007ffe0ff */
[----:B0-----:R-:W0:Y:S01]  /*0230*/  MUFU.RCP R10, R10 ;  /* 0x0000000a000a7308 */ /* 0x001e220000001000 */
[----:B------:R-:W-:-:S13]  /*0240*/  ISETP.GE.AND.EX P2, PT, R15, UR9, PT, P2 ;  /* 0x000000090f007c0c */ /* 0x000fda000bf46320 */
[----:B------:R-:W2:Y:S01]  /*0250*/  @!P2 LDC.64 R22, c[0x0][0x3f8] ;  /* 0x0000fe00ff16ab82 */ /* 0x000ea20000000a00 */
[----:B0-----:R-:W-:-:S04]  /*0260*/  IADD3 R8, PT, PT, R10, 0xffffffe, RZ ;  /* 0x0ffffffe0a087810 */ /* 0x001fc80007ffe0ff */
[----:B------:R0:W4:Y:S03]  /*0270*/  F2I.FTZ.U32.TRUNC.NTZ R9, R8 ;  /* 0x0000000800097305 */ /* 0x000126000021f000 */
[----:B------:R-:W5:Y:S01]  /*0280*/  @!P2 LDC.64 R24, c[0x0][0x3a0] ;  /* 0x0000e800ff18ab82 */ /* 0x000f620000000a00 */
[----:B0-----:R-:W-:-:S07]  /*0290*/  MOV R8, RZ ;  /* 0x000000ff00087202 */ /* 0x001fce0000000f00 */
[----:B------:R-:W0:Y:S01]  /*02a0*/  @!P2 LDC.64 R26, c[0x0][0x398] ;  /* 0x0000e600ff1aab82 */ /* 0x000e220000000a00 */
[----:B----4-:R-:W-:-:S05]  /*02b0*/  IADD3 R12, PT, PT, RZ, -R9, RZ ;  /* 0x80000009ff0c7210 */ /* 0x010fca0007ffe0ff */
[----:B------:R-:W-:Y:S01]  /*02c0*/  IMAD R13, R12, R11, RZ ;  /* 0x0000000b0c0d7224 */ /* 0x000fe200078e02ff */
[----:B------:R-:W-:-:S03]  /*02d0*/  IABS R12, R4 ;  /* 0x00000004000c7213 */ /* 0x000fc60000000000 */
[----:B------:R-:W-:-:S06]  /*02e0*/  IMAD.HI.U32 R9, R9, R13, R8 ;  /* 0x0000000d09097227 */ /* 0x000fcc00078e0008 */
[----:B------:R-:W-:-:S05]  /*02f0*/  IMAD.HI.U32 R9, R9, R12, RZ ;  /* 0x0000000c09097227 */ /* 0x000fca00078e00ff */
[----:B------:R-:W-:-:S05]  /*0300*/  IADD3 R10, PT, PT, -R9, RZ, RZ ;  /* 0x000000ff090a7210 */ /* 0x000fca0007ffe1ff */
[----:B------:R-:W-:Y:S01]  /*0310*/  IMAD R8, R11, R10, R12 ;  /* 0x0000000a0b087224 */ /* 0x000fe200078e020c */
[----:B------:R-:W-:-:S04]  /*0320*/  LOP3.LUT R10, R4, R17, RZ, 0x3c, !PT ;  /* 0x00000011040a7212 */ /* 0x000fc800078e3cff */
[----:B------:R-:W-:Y:S02]  /*0330*/  ISETP.GT.U32.AND P4, PT, R11, R8, PT ;  /* 0x000000080b00720c */ /* 0x000fe40003f84070 */
[----:B------:R-:W-:-:S11]  /*0340*/  ISETP.GE.AND P0, PT, R10, RZ, PT ;  /* 0x000000ff0a00720c */ /* 0x000fd60003f06270 */
[-C--:B------:R-:W-:Y:S02]  /*0350*/  @!P4 IADD3 R8, PT, PT, R8, -R11.reuse, RZ ;  /* 0x8000000b0808c210 */ /* 0x080fe40007ffe0ff */
[----:B------:R-:W-:Y:S02]  /*0360*/  @!P4 IADD3 R9, PT, PT, R9, 0x1, RZ ;  /* 0x000000010909c810 */ /* 0x000fe40007ffe0ff */
[CC--:B------:R-:W-:Y:S02]  /*0370*/  ISETP.GE.U32.AND P1, PT, R8.reuse, R11.reuse, PT ;  /* 0x0000000b0800720c */ /* 0x0c0fe40003f26070 */
[----:B------:R-:W-:Y:S02]  /*0380*/  ISETP.GT.U32.AND P5, PT, R11, R8, PT ;  /* 0x000000080b00720c */ /* 0x000fe40003fa4070 */
[----:B------:R-:W-:Y:S02]  /*0390*/  IADD3 R11, PT, PT, R8, -R11, RZ ;  /* 0x8000000b080b7210 */ /* 0x000fe40007ffe0ff */
[----:B------:R-:W-:-:S02]  /*03a0*/  ISETP.NE.AND P4, PT, R17, RZ, PT ;  /* 0x000000ff1100720c */ /* 0x000fc40003f85270 */
[----:B------:R-:W-:Y:S02]  /*03b0*/  SEL R8, R11, R8, !P5 ;  /* 0x000000080b087207 */ /* 0x000fe40006800000 */
[----:B------:R-:W-:Y:S02]  /*03c0*/  LOP3.LUT R11, RZ, R17, RZ, 0x33, !PT ;  /* 0x00000011ff0b7212 */ /* 0x000fe400078e33ff */
[----:B------:R-:W-:Y:S02]  /*03d0*/  IADD3 R17, PT, PT, R31, 0x10, RZ ;  /* 0x000000101f117810 */ /* 0x000fe40007ffe0ff */
[----:B------:R-:W-:Y:S02]  /*03e0*/  @!P3 IADD3 R8, PT, PT, -R8, RZ, RZ ;  /* 0x000000ff0808b210 */ /* 0x000fe40007ffe1ff */
[----:B------:R-:W-:Y:S02]  /*03f0*/  @P1 IADD3 R9, PT, PT, R9, 0x1, RZ ;  /* 0x0000000109091810 */ /* 0x000fe40007ffe0ff */
[----:B------:R-:W-:-:S02]  /*0400*/  ISETP.GE.U32.AND P3, PT, R17, UR8, PT ;  /* 0x0000000811007c0c */ /* 0x000fc4000bf66070 */
[----:B------:R-:W-:Y:S02]  /*0410*/  SHF.R.S32.HI R19, RZ, 0x1f, R17 ;  /* 0x0000001fff137819 */ /* 0x000fe40000011411 */
[----:B------:R-:W-:Y:S02]  /*0420*/  SEL R63, R11, R8, !P4 ;  /* 0x000000080b3f7207 */ /* 0x000fe40006000000 */
[----:B------:R-:W-:Y:S02]  /*0430*/  @!P0 IADD3 R9, PT, PT, -R9, RZ, RZ ;  /* 0x000000ff09098210 */ /* 0x000fe40007ffe1ff */
[----:B------:R-:W-:Y:S01]  /*0440*/  ISETP.GE.AND.EX P3, PT, R19, UR9, PT, P3 ;  /* 0x0000000913007c0c */ /* 0x000fe2000bf66330 */
[----:B------:R-:W-:Y:S01]  /*0450*/  IMAD R13, R63, 0x30, RZ ;  /* 0x000000303f0d7824 */ /* 0x000fe200078e02ff */
[----:B------:R-:W-:Y:S02]  /*0460*/  SEL R9, R11, R9, !P4 ;  /* 0x000000090b097207 */ /* 0x000fe40006000000 */
[----:B------:R-:W-:-:S02]  /*0470*/  ISETP.GE.U32.AND P4, PT, R21, UR8, PT ;  /* 0x0000000815007c0c */ /* 0x000fc4000bf86070 */
[C---:B------:R-:W-:Y:S02]  /*0480*/  IADD3 R116, P0, PT, R13.reuse, R6, RZ ;  /* 0x000000060d747210 */ /* 0x040fe40007f1e0ff */
[----:B------:R-:W-:Y:S02]  /*0490*/  SHF.R.S32.HI R6, RZ, 0x1f, R9 ;  /* 0x0000001fff067819 */ /* 0x000fe40000011409 */
[----:B------:R-:W-:Y:S02]  /*04a0*/  LEA.HI.X.SX32 R117, R13, RZ, 0x1, P0 ;  /* 0x000000ff0d757211 */ /* 0x000fe400000f0eff */
[----:B------:R-:W-:Y:S01]  /*04b0*/  SHF.R.S32.HI R13, RZ, 0x1f, R21 ;  /* 0x0000001fff0d7819 */ /* 0x000fe20000011415 */
[----:B------:R-:W-:Y:S01]  /*04c0*/  IMAD R6, R6, UR10, RZ ;  /* 0x0000000a06067c24 */ /* 0x000fe2000f8e02ff */
[----:B------:R-:W4:Y:S01]  /*04d0*/  @!P3 LDC.64 R28, c[0x0][0x3f8] ;  /* 0x0000fe00ff1cbb82 */ /* 0x000f220000000a00 */
[----:B------:R-:W-:Y:S01]  /*04e0*/  IMAD.WIDE.U32 R116, R9, UR10, R116 ;  /* 0x0000000a09747c25 */ /* 0x000fe2000f8e0074 */
[----:B------:R-:W-:-:S03]  /*04f0*/  ISETP.GE.AND.EX P4, PT, R13, UR9, PT, P4 ;  /* 0x000000090d007c0c */ /* 0x000fc6000bf86340 */
[----:B------:R-:W-:Y:S01]  /*0500*/  IMAD R119, R9, UR11, R6 ;  /* 0x0000000b09777c24 */ /* 0x000fe2000f8e0206 */
[----:B------:R-:W-:Y:S01]  /*0510*/  @!P2 MOV R118, R116 ;  /* 0x000000740076a202 */ /* 0x000fe20000000f00 */
[----:B--2---:R-:W-:Y:S01]  /*0520*/  @!P2 IMAD R6, R15, R22, RZ ;  /* 0x000000160f06a224 */ /* 0x004fe200078e02ff */
[----:B------:R-:W-:Y:S01]  /*0530*/  @!P3 MOV R14, R116 ;  /* 0x00000074000eb202 */ /* 0x000fe20000000f00 */
[----:B------:R-:W2:Y:S01]  /*0540*/  @!P3 LDC.64 R32, c[0x0][0x3a0] ;  /* 0x0000e800ff20bb82 */ /* 0x000ea20000000a00 */
[----:B------:R-:W-:Y:S01]  /*0550*/  IADD3 R119, PT, PT, R117, R119, RZ ;  /* 0x0000007775777210 */ /* 0x000fe20007ffe0ff */
[C---:B------:R-:W-:Y:S01]  /*0560*/  @!P2 IMAD R11, R31.reuse, R23, R6 ;  /* 0x000000171f0ba224 */ /* 0x040fe200078e0206 */
[C---:B------:R-:W-:Y:S02]  /*0570*/  IADD3 R23, PT, PT, R31.reuse, 0x30, RZ ;  /* 0x000000301f177810 */ /* 0x040fe40007ffe0ff */
[----:B------:R-:W-:Y:S01]  /*0580*/  @!P3 MOV R15, R119 ;  /* 0x00000077000fb202 */ /* 0x000fe20000000f00 */
[----:B------:R-:W-:-:S02]  /*0590*/  @!P2 IMAD.WIDE.U32 R8, R31, R22, R118 ;  /* 0x000000161f08a225 */ /* 0x000fc400078e0076 */
[----:B------:R-:W3:Y:S03]  /*05a0*/  @!P4 LDC.64 R36, c[0x0][0x3f8] ;  /* 0x0000fe00ff24cb82 */ /* 0x000ee60000000a00 */
[----:B------:R-:W-:Y:S02]  /*05b0*/  @!P2 IADD3 R11, PT, PT, R9, R11, RZ ;  /* 0x0000000b090ba210 */ /* 0x000fe40007ffe0ff */
[C---:B------:R-:W-:Y:S02]  /*05c0*/  @!P2 SHF.L.U32 R9, R8.reuse, 0x1, RZ ;  /* 0x000000010809a819 */ /* 0x040fe400000006ff */
[----:B------:R-:W-:Y:S01]  /*05d0*/  @!P2 SHF.L.U64.HI R6, R8, 0x1, R11 ;  /* 0x000000010806a819 */ /* 0x000fe2000001020b */
[----:B----4-:R-:W-:Y:S01]  /*05e0*/  @!P3 IMAD R8, R19, R28, RZ ;  /* 0x0000001c1308b224 */ /* 0x010fe200078e02ff */
[----:B-----5:R-:W-:Y:S01]  /*05f0*/  @!P2 IADD3 R10, P0, PT, R9, R24, RZ ;  /* 0x00000018090aa210 */ /* 0x020fe20007f1e0ff */
[C---:B------:R-:W-:Y:S01]  /*0600*/  @!P3 IMAD.WIDE.U32 R14, R17.reuse, R28, R14 ;  /* 0x0000001c110eb225 */ /* 0x040fe200078e000e */
[----:B------:R-:W4:Y:S02]  /*0610*/  @!P3 LDC.64 R34, c[0x0][0x398] ;  /* 0x0000e600ff22bb82 */ /* 0x000f240000000a00 */
[----:B------:R-:W-:Y:S01]  /*0620*/  @!P2 IADD3.X R11, PT, PT, R6, R25, RZ, P0, !PT ;  /* 0x00000019060ba210 */ /* 0x000fe200007fe4ff */
[----:B------:R-:W-:Y:S01]  /*0630*/  @!P3 IMAD R19, R17, R29, R8 ;  /* 0x0000001d1113b224 */ /* 0x000fe200078e0208 */
[----:B------:R-:W-:-:S02]  /*0640*/  ISETP.GE.U32.AND P0, PT, R23, UR8, PT ;  /* 0x0000000817007c0c */ /* 0x000fc4000bf06070 */
[----:B------:R-:W-:Y:S02]  /*0650*/  SHF.R.S32.HI R29, RZ, 0x1f, R23 ;  /* 0x0000001fff1d7819 */ /* 0x000fe40000011417 */
[----:B0-----:R-:W-:Y:S02]  /*0660*/  @!P2 IADD3 R12, P1, PT, R9, R26, RZ ;  /* 0x0000001a090ca210 */ /* 0x001fe40007f3e0ff */
[----:B------:R-:W-:Y:S02]  /*0670*/  ISETP.GE.AND.EX P0, PT, R29, UR9, PT, P0 ;  /* 0x000000091d007c0c */ /* 0x000fe4000bf06300 */
[----:B------:R-:W-:Y:S01]  /*0680*/  @!P3 IADD3 R9, PT, PT, R15, R19, RZ ;  /* 0x000000130f09b210 */ /* 0x000fe20007ffe0ff */
[----:B---3--:R-:W-:Y:S01]  /*0690*/  @!P4 IMAD R16, R13, R36, RZ ;  /* 0x000000240d10c224 */ /* 0x008fe200078e02ff */
[----:B------:R-:W-:Y:S02]  /*06a0*/  @!P4 MOV R18, R116 ;  /* 0x000000740012c202 */ /* 0x000fe40000000f00 */
[----:B------:R-:W-:-:S02]  /*06b0*/  @!P4 MOV R19, R119 ;  /* 0x000000770013c202 */ /* 0x000fc40000000f00 */
[----:B------:R-:W-:Y:S01]  /*06c0*/  @!P2 IADD3.X R13, PT, PT, R6, R27, RZ, P1, !PT ;  /* 0x0000001b060da210 */ /* 0x000fe20000ffe4ff */
[C---:B------:R-:W-:Y:S01]  /*06d0*/  @!P4 IMAD R27, R21.reuse, R37, R16 ;  /* 0x00000025151bc224 */ /* 0x040fe200078e0210 */
[C---:B------:R-:W-:Y:S01]  /*06e0*/  @!P3 SHF.L.U32 R17, R14.reuse, 0x1, RZ ;  /* 0x000000010e11b819 */ /* 0x040fe200000006ff */
[----:B------:R-:W-:Y:S01]  /*06f0*/  @!P4 IMAD.WIDE.U32 R18, R21, R36, R18 ;  /* 0x000000241512c225 */ /* 0x000fe200078e0012 */
[----:B------:R-:W-:Y:S01]  /*0700*/  MOV R8, RZ ;  /* 0x000000ff00087202 */ /* 0x000fe20000000f00 */
[----:B------:R-:W0:Y:S08]  /*0710*/  @!P4 LDC.64 R20, c[0x0][0x3a0] ;  /* 0x0000e800ff14cb82 */ /* 0x000e300000000a00 */
[----:B------:R-:W3:Y:S01]  /*0720*/  @!P0 LDC.64 R38, c[0x0][0x3f8] ;  /* 0x0000fe00ff268b82 */ /* 0x000ee20000000a00 */
[----:B------:R-:W-:Y:S01]  /*0730*/  @!P3 SHF.L.U64.HI R6, R14, 0x1, R9 ;  /* 0x000000010e06b819 */ /* 0x000fe20000010209 */
[----:B------:R5:W3:Y:S01]  /*0740*/  @!P2 LDG.E R8, desc[UR6][R10.64] ;  /* 0x000000060a08a981 */ /* 0x000ae2000c1e1900 */
[----:B--2---:R-:W-:-:S02]  /*0750*/  @!P3 IADD3 R14, P1, PT, R17, R32, RZ ;  /* 0x00000020110eb210 */ /* 0x004fc40007f3e0ff */
[----:B------:R-:W-:Y:S02]  /*0760*/  MOV R9, RZ ;  /* 0x000000ff00097202 */ /* 0x000fe40000000f00 */
[----:B------:R-:W-:Y:S01]  /*0770*/  IADD3 R25, PT, PT, R31, 0x40, RZ ;  /* 0x000000401f197810 */ /* 0x000fe20007ffe0ff */
[----:B------:R-:W2:Y:S01]  /*0780*/  @!P4 LDC.64 R36, c[0x0][0x398] ;  /* 0x0000e600ff24cb82 */ /* 0x000ea20000000a00 */
[----:B------:R-:W-:Y:S02]  /*0790*/  @!P3 IADD3.X R15, PT, PT, R6, R33, RZ, P1, !PT ;  /* 0x00000021060fb210 */ /* 0x000fe40000ffe4ff */
[----:B------:R-:W-:Y:S01]  /*07a0*/  ISETP.GE.U32.AND P1, PT, R25, UR8, PT ;  /* 0x0000000819007c0c */ /* 0x000fe2000bf26070 */
[----:B------:R-:W2:Y:S01]  /*07b0*/  @!P2 LDG.E R9, desc[UR6][R12.64] ;  /* 0x000000060c09a981 */ /* 0x000ea2000c1e1900 */
[----:B-----5:R-:W-:Y:S02]  /*07c0*/  MOV R10, RZ ;  /* 0x000000ff000a7202 */ /* 0x020fe40000000f00 */
[----:B------:R-:W-:Y:S01]  /*07d0*/  SHF.R.S32.HI R33, RZ, 0x1f, R25 ;  /* 0x0000001fff217819 */ /* 0x000fe20000011419 */
[----:B------:R-:W5:Y:S01]  /*07e0*/  @!P0 LDC.64 R40, c[0x0][0x3a0] ;  /* 0x0000e800ff288b82 */ /* 0x000f620000000a00 */
[----:B------:R-:W-:-:S02]  /*07f0*/  @!P4 IADD3 R11, PT, PT, R19, R27, RZ ;  /* 0x0000001b130bc210 */ /* 0x000fc40007ffe0ff */
[----:B----4-:R-:W-:Y:S01]  /*0800*/  @!P3 IADD3 R16, P2, PT, R17, R34, RZ ;  /* 0x000000221110b210 */ /* 0x010fe20007f5e0ff */
[----:B------:R0:W4:Y:S01]  /*0810*/  @!P3 LDG.E R10, desc[UR6][R14.64] ;  /* 0x000000060e0ab981 */ /* 0x000122000c1e1900 */
[----:B------:R-:W-:Y:S02]  /*0820*/  @!P4 SHF.L.U32 R19, R18, 0x1, RZ ;  /* 0x000000011213c819 */ /* 0x000fe400000006ff */
[----:B------:R-:W-:Y:S01]  /*0830*/  ISETP.GE.AND.EX P1, PT, R33, UR9, PT, P1 ;  /* 0x0000000921007c0c */ /* 0x000fe2000bf26310 */
[----:B------:R-:W1:Y:S01]  /*0840*/  @!P0 LDC.64 R42, c[0x0][0x398] ;  /* 0x0000e600ff2a8b82 */ /* 0x000e620000000a00 */
[----:B------:R-:W-:Y:S02]  /*0850*/  @!P3 IADD3.X R17, PT, PT, R6, R35, RZ, P2, !PT ;  /* 0x000000230611b210 */ /* 0x000fe400017fe4ff */
[----:B------:R-:W-:Y:S02]  /*0860*/  @!P4 SHF.L.U64.HI R6, R18, 0x1, R11 ;  /* 0x000000011206c819 */ /* 0x000fe4000001020b */
[----:B0-----:R-:W-:Y:S01]  /*0870*/  @!P4 IADD3 R14, P5, PT, R19, R20, RZ ;  /* 0x00000014130ec210 */ /* 0x001fe20007fbe0ff */
[----:B---3--:R-:W-:Y:S01]  /*0880*/  @!P0 IMAD R20, R29, R38, RZ ;  /* 0x000000261d148224 */ /* 0x008fe200078e02ff */
[----:B------:R-:W-:-:S02]  /*0890*/  MOV R11, RZ ;  /* 0x000000ff000b7202 */ /* 0x000fc40000000f00 */
[----:B------:R-:W-:Y:S01]  /*08a0*/  @!P4 IADD3.X R15, PT, PT, R6, R21, RZ, P5, !PT ;  /* 0x00000015060fc210 */ /* 0x000fe20002ffe4ff */
[----:B------:R-:W-:Y:S01]  /*08b0*/  @!P0 IMAD R29, R23, R39, R20 ;  /* 0x00000027171d8224 */ /* 0x000fe200078e0214 */
[----:B------:R-:W-:Y:S01]  /*08c0*/  IADD3 R27, PT, PT, R31, 0x50, RZ ;  /* 0x000000501f1b7810 */ /* 0x000fe20007ffe0ff */
[----:B------:R-:W0:Y:S01]  /*08d0*/  @!P1 LDC.64 R44, c[0x0][0x3f8] ;  /* 0x0000fe00ff2c9b82 */ /* 0x000e220000000a00 */
[----:B------:R-:W-:Y:S01]  /*08e0*/  @!P0 MOV R20, R116 ;  /* 0x0000007400148202 */ /* 0x000fe20000000f00 */
[----:B------:R3:W4:Y:S01]  /*08f0*/  @!P3 LDG.E R11, desc[UR6][R16.64] ;  /* 0x00000006100bb981 */ /* 0x000722000c1e1900 */
[----:B------:R-:W-:Y:S02]  /*0900*/  @!P0 MOV R21, R119 ;  /* 0x0000007700158202 */ /* 0x000fe40000000f00 */
[----:B------:R-:W-:Y:S02]  /*0910*/  ISETP.GE.U32.AND P2, PT, R27, UR8, PT ;  /* 0x000000081b007c0c */ /* 0x000fe4000bf46070 */
[----:B------:R-:W-:Y:S01]  /*0920*/  SHF.R.S32.HI R35, RZ, 0x1f, R27 ;  /* 0x0000001fff237819 */ /* 0x000fe2000001141b */
[----:B------:R-:W-:Y:S01]  /*0930*/  @!P0 IMAD.WIDE.U32 R20, R23, R38, R20 ;  /* 0x0000002617148225 */ /* 0x000fe200078e0014 */
[----:B--2---:R-:W-:-:S02]  /*0940*/  @!P4 IADD3 R18, P3, PT, R19, R36, RZ ;  /* 0x000000241312c210 */ /* 0x004fc40007f7e0ff */
[----:B------:R-:W-:Y:S02]  /*0950*/  CS2R R12, SRZ ;  /* 0x00000000000c7805 */ /* 0x000fe4000001ff00 */
[----:B------:R-:W-:Y:S01]  /*0960*/  ISETP.GE.AND.EX P2, PT, R35, UR9, PT, P2 ;  /* 0x0000000923007c0c */ /* 0x000fe2000bf46320 */
[----:B------:R-:W2:Y:S01]  /*0970*/  @!P1 LDC.64 R46, c[0x0][0x398] ;  /* 0x0000e600ff2e9b82 */ /* 0x000ea20000000a00 */
[----:B------:R-:W-:Y:S02]  /*0980*/  @!P4 IADD3.X R19, PT, PT, R6, R37, RZ, P3, !PT ;  /* 0x000000250613c210 */ /* 0x000fe40001ffe4ff */
[----:B---3--:R-:W-:Y:S01]  /*0990*/  @!P0 IADD3 R17, PT, PT, R21, R29, RZ ;  /* 0x0000001d15118210 */ /* 0x008fe20007ffe0ff */
[----:B------:R-:W3:Y:S01]  /*09a0*/  @!P4 LDG.E R12, desc[UR6][R14.64] ;  /* 0x000000060e0cc981 */ /* 0x000ee2000c1e1900 */
[----:B------:R-:W-:-:S03]  /*09b0*/  IADD3 R29, PT, PT, R31, 0x60, RZ ;  /* 0x000000601f1d7810 */ /* 0x000fc60007ffe0ff */
[----:B------:R1:W3:Y:S01]  /*09c0*/  @!P4 LDG.E R13, desc[UR6][R18.64] ;  /* 0x00000006120dc981 */ /* 0x0002e2000c1e1900 */
[----:B------:R-:W-:Y:S02]  /*09d0*/  ISETP.GE.U32.AND P4, PT, R29, UR8, PT ;  /* 0x000000081d007c0c */ /* 0x000fe4000bf86070 */
[----:B------:R-:W-:Y:S01]  /*09e0*/  SHF.R.S32.HI R37, RZ, 0x1f, R29 ;  /* 0x0000001fff257819 */ /* 0x000fe2000001141d */
[----:B------:R-:W2:Y:S01]  /*09f0*/  @!P2 LDC.64 R48, c[0x0][0x3f8] ;  /* 0x0000fe00ff30ab82 */ /* 0x000ea20000000a00 */
[C---:B------:R-:W-:Y:S02]  /*0a00*/  @!P0 SHF.L.U32 R21, R20.reuse, 0x1, RZ ;  /* 0x0000000114158819 */ /* 0x040fe400000006ff */
[----:B------:R-:W-:Y:S02]  /*0a10*/  ISETP.GE.AND.EX P4, PT, R37, UR9, PT, P4 ;  /* 0x0000000925007c0c */ /* 0x000fe4000bf86340 */
[----:B------:R-:W-:Y:S02]  /*0a20*/  @!P0 SHF.L.U64.HI R6, R20, 0x1, R17 ;  /* 0x0000000114068819 */ /* 0x000fe40000010211 */
[----:B-----5:R-:W-:Y:S01]  /*0a30*/  @!P0 IADD3 R16, P3, PT, R21, R40, RZ ;  /* 0x0000002815108210 */ /* 0x020fe20007f7e0ff */
[----:B0-----:R-:W-:Y:S01]  /*0a40*/  @!P1 IMAD R22, R33, R44, RZ ;  /* 0x0000002c21169224 */ /* 0x001fe200078e02ff */
[----:B-1----:R-:W-:-:S02]  /*0a50*/  @!P1 MOV R18, R116 ;  /* 0x0000007400129202 */ /* 0x002fc40000000f00 */
[C---:B------:R-:W-:Y:S02]  /*0a60*/  @!P0 IADD3.X R17, PT, PT, R6.reuse, R41, RZ, P3, !PT ;  /* 0x0000002906118210 */ /* 0x040fe40001ffe4ff */
[----:B------:R-:W-:Y:S01]  /*0a70*/  @!P1 MOV R19, R119 ;  /* 0x0000007700139202 */ /* 0x000fe20000000f00 */
[----:B------:R-:W0:Y:S01]  /*0a80*/  @!P1 LDC.64 R40, c[0x0][0x3a0] ;  /* 0x0000e800ff289b82 */ /* 0x000e220000000a00 */
[----:B------:R-:W-:Y:S01]  /*0a90*/  @!P0 IADD3 R20, P5, PT, R21, R42, RZ ;  /* 0x0000002a15148210 */ /* 0x000fe20007fbe0ff */
[C---:B------:R-:W-:Y:S02]  /*0aa0*/  @!P1 IMAD R15, R25.reuse, R45, R22 ;  /* 0x0000002d190f9224 */ /* 0x040fe400078e0216 */
[----:B------:R-:W-:Y:S01]  /*0ab0*/  @!P1 IMAD.WIDE.U32 R18, R25, R44, R18 ;  /* 0x0000002c19129225 */ /* 0x000fe200078e0012 */
[----:B------:R-:W-:-:S03]  /*0ac0*/  @!P0 IADD3.X R21, PT, PT, R6, R43, RZ, P5, !PT ;  /* 0x0000002b06158210 */ /* 0x000fc60002ffe4ff */
[----:B------:R-:W1:Y:S01]  /*0ad0*/  @!P4 LDC.64 R50, c[0x0][0x3f8] ;  /* 0x0000fe00ff32cb82 */ /* 0x000e620000000a00 */
[----:B------:R-:W-:Y:S02]  /*0ae0*/  IADD3 R33, PT, PT, R31, 0x70, RZ ;  /* 0x000000701f217810 */ /* 0x000fe40007ffe0ff */
[----:B------:R-:W-:-:S05]  /*0af0*/  @!P1 IADD3 R15, PT, PT, R19, R15, RZ ;  /* 0x0000000f130f9210 */ /* 0x000fca0007ffe0ff */
[----:B------:R-:W5:Y:S01]  /*0b00*/  @!P2 LDC.64 R42, c[0x0][0x3a0] ;  /* 0x0000e800ff2aab82 */ /* 0x000f620000000a00 */
[----:B------:R-:W-:Y:S02]  /*0b10*/  ISETP.GE.U32.AND P3, PT, R33, UR8, PT ;  /* 0x0000000821007c0c */ /* 0x000fe4000bf66070 */
[----:B------:R-:W-:-:S05]  /*0b20*/  SHF.R.S32.HI R39, RZ, 0x1f, R33 ;  /* 0x0000001fff277819 */ /* 0x000fca0000011421 */
[----:B------:R-:W5:Y:S01]  /*0b30*/  @!P2 LDC.64 R44, c[0x0][0x398] ;  /* 0x0000e600ff2cab82 */ /* 0x000f620000000a00 */
[C---:B------:R-:W-:Y:S02]  /*0b40*/  @!P1 SHF.L.U64.HI R28, R18.reuse, 0x1, R15 ;  /* 0x00000001121c9819 */ /* 0x040fe4000001020f */
[----:B------:R-:W-:Y:S02]  /*0b50*/  MOV R14, RZ ;  /* 0x000000ff000e7202 */ /* 0x000fe40000000f00 */
[----:B------:R-:W-:Y:S02]  /*0b60*/  @!P1 SHF.L.U32 R25, R18, 0x1, RZ ;  /* 0x0000000112199819 */ /* 0x000fe400000006ff */
[----:B------:R-:W-:Y:S01]  /*0b70*/  MOV R15, RZ ;  /* 0x000000ff000f7202 */ /* 0x000fe20000000f00 */
[----:B--2---:R-:W-:Y:S01]  /*0b80*/  @!P2 IMAD R6, R35, R48, RZ ;  /* 0x000000302306a224 */ /* 0x004fe200078e02ff */
[----:B------:R-:W-:Y:S01]  /*0b90*/  ISETP.GE.AND.EX P3, PT, R39, UR9, PT, P3 ;  /* 0x0000000927007c0c */ /* 0x000fe2000bf66330 */
[----:B------:R2:W3:Y:S01]  /*0ba0*/  @!P0 LDG.E R14, desc[UR6][R16.64] ;  /* 0x00000006100e8981 */ /* 0x0004e2000c1e1900 */
[----:B------:R-:W-:-:S02]  /*0bb0*/  @!P2 MOV R18, R116 ;  /* 0x000000740012a202 */ /* 0x000fc40000000f00 */
[----:B------:R-:W-:Y:S01]  /*0bc0*/  @!P2 MOV R19, R119 ;  /* 0x000000770013a202 */ /* 0x000fe20000000f00 */
[----:B------:R-:W-:Y:S01]  /*0bd0*/  @!P2 IMAD R23, R27, R49, R6 ;  /* 0x000000311b17a224 */ /* 0x000fe200078e0206 */
[----:B------:R1:W3:Y:S01]  /*0be0*/  @!P0 LDG.E R15, desc[UR6][R20.64] ;  /* 0x00000006140f8981 */ /* 0x0002e2000c1e1900 */
[----:B------:R-:W-:Y:S01]  /*0bf0*/  @!P1 IADD3 R24, P0, PT, R25, R46, RZ ;  /* 0x0000002e19189210 */ /* 0x000fe20007f1e0ff */
[----:B------:R-:W-:Y:S01]  /*0c00*/  @!P2 IMAD.WIDE.U32 R18, R27, R48, R18 ;  /* 0x000000301b12a225 */ /* 0x000fe200078e0012 */
[----:B0-----:R-:W-:Y:S02]  /*0c10*/  @!P1 IADD3 R22, P5, PT, R25, R40, RZ ;  /* 0x0000002819169210 */ /* 0x001fe40007fbe0ff */
[----:B------:R-:W-:Y:S02]  /*0c20*/  @!P1 IADD3.X R25, PT, PT, R28, R47, RZ, P0, !PT ;  /* 0x0000002f1c199210 */ /* 0x000fe400007fe4ff */
[----:B------:R-:W0:Y:S01]  /*0c30*/  @!P3 LDC.64 R48, c[0x0][0x3f8] ;  /* 0x0000fe00ff30bb82 */ /* 0x000e220000000a00 */
[----:B--2---:R-:W-:-:S02]  /*0c40*/  @!P2 IADD3 R17, PT, PT, R19, R23, RZ ;  /* 0x000000171311a210 */ /* 0x004fc40007ffe0ff */
[----:B------:R-:W-:Y:S01]  /*0c50*/  @!P2 SHF.L.U32 R19, R18, 0x1, RZ ;  /* 0x000000011213a819 */ /* 0x000fe200000006ff */
[----:B-1----:R-:W-:Y:S01]  /*0c60*/  @!P4 IMAD R20, R37, R50, RZ ;  /* 0x000000322514c224 */ /* 0x002fe200078e02ff */
[----:B------:R-:W-:-:S03]  /*0c70*/  @!P1 IADD3.X R23, PT, PT, R28, R41, RZ, P5, !PT ;  /* 0x000000291c179210 */ /* 0x000fc60002ffe4ff */
[----:B------:R-:W1:Y:S01]  /*0c80*/  @!P4 LDC.64 R46, c[0x0][0x3a0] ;  /* 0x0000e800ff2ecb82 */ /* 0x000e620000000a00 */
[C---:B-----5:R-:W-:Y:S02]  /*0c90*/  @!P2 IADD3 R26, P5, PT, R19.reuse, R42, RZ ;  /* 0x0000002a131aa210 */ /* 0x060fe40007fbe0ff */
[----:B------:R-:W-:Y:S01]  /*0ca0*/  @!P2 IADD3 R28, P0, PT, R19, R44, RZ ;  /* 0x0000002c131ca210 */ /* 0x000fe20007f1e0ff */
[----:B------:R-:W-:Y:S01]  /*0cb0*/  @!P4 IMAD R19, R29, R51, R20 ;  /* 0x000000331d13c224 */ /* 0x000fe200078e0214 */
[----:B------:R-:W-:Y:S02]  /*0cc0*/  @!P2 SHF.L.U64.HI R6, R18, 0x1, R17 ;  /* 0x000000011206a819 */ /* 0x000fe40000010211 */
[----:B------:R-:W-:Y:S02]  /*0cd0*/  @!P4 MOV R20, R116 ;  /* 0x000000740014c202 */ /* 0x000fe40000000f00 */
[----:B------:R-:W-:Y:S02]  /*0ce0*/  @!P4 MOV R21, R119 ;  /* 0x000000770015c202 */ /* 0x000fe40000000f00 */
[----:B------:R-:W-:-:S02]  /*0cf0*/  MOV R16, RZ ;  /* 0x000000ff00107202 */ /* 0x000fc40000000f00 */
[----:B------:R-:W-:Y:S01]  /*0d00*/  MOV R17, RZ ;  /* 0x000000ff00117202 */ /* 0x000fe20000000f00 */
[----:B------:R-:W-:Y:S01]  /*0d10*/  @!P4 IMAD.WIDE.U32 R20, R29, R50, R20 ;  /* 0x000000321d14c225 */ /* 0x000fe200078e0014 */
[----:B------:R-:W-:Y:S01]  /*0d20*/  IADD3 R35, PT, PT, R31, 0x80, RZ ;  /* 0x000000801f237810 */ /* 0x000fe20007ffe0ff */
[----:B------:R-:W2:Y:S01]  /*0d30*/  @!P3 LDC.64 R50, c[0x0][0x3a0] ;  /* 0x0000e800ff32bb82 */ /* 0x000ea20000000a00 */
[----:B------:R-:W-:Y:S01]  /*0d40*/  @!P2 IADD3.X R29, PT, PT, R6, R45, RZ, P0, !PT ;  /* 0x0000002d061da210 */ /* 0x000fe200007fe4ff */
[----:B------:R-:W5:Y:S01]  /*0d50*/  @!P1 LDG.E R16, desc[UR6][R22.64] ;  /* 0x0000000616109981 */ /* 0x000f62000c1e1900 */
[----:B------:R-:W-:-:S03]  /*0d60*/  SHF.R.S32.HI R41, RZ, 0x1f, R35 ;  /* 0x0000001fff297819 */ /* 0x000fc60000011423 */
[----:B------:R0:W5:Y:S01]  /*0d70*/  @!P1 LDG.E R17, desc[UR6][R24.64] ;  /* 0x0000000618119981 */ /* 0x000162000c1e1900 */
[----:B------:R-:W-:Y:S01]  /*0d80*/  ISETP.GE.U32.AND P1, PT, R35, UR8, PT ;  /* 0x0000000823007c0c */ /* 0x000fe2000bf26070 */
[----:B------:R-:W2:Y:S01]  /*0d90*/  @!P4 LDC.64 R44, c[0x0][0x398] ;  /* 0x0000e600ff2ccb82 */ /* 0x000ea20000000a00 */
[----:B------:R-:W-:Y:S02]  /*0da0*/  MOV R18, RZ ;  /* 0x000000ff00127202 */ /* 0x000fe40000000f00 */
[----:B------:R-:W-:Y:S02]  /*0db0*/  ISETP.GE.AND.EX P1, PT, R41, UR9, PT, P1 ;  /* 0x0000000929007c0c */ /* 0x000fe4000bf26310 */
[----:B------:R-:W-:Y:S02]  /*0dc0*/  @!P2 IADD3.X R27, PT, PT, R6, R43, RZ, P5, !PT ;  /* 0x0000002b061ba210 */ /* 0x000fe40002ffe4ff */
[----:B------:R-:W-:Y:S02]  /*0dd0*/  @!P4 IADD3 R19, PT, PT, R21, R19, RZ ;  /* 0x000000131513c210 */ /* 0x000fe40007ffe0ff */
[C---:B0-----:R-:W-:Y:S01]  /*0de0*/  @!P4 SHF.L.U32 R25, R20.reuse, 0x1, RZ ;  /* 0x000000011419c819 */ /* 0x041fe200000006ff */
[----:B------:R0:W5:Y:S01]  /*0df0*/  @!P2 LDG.E R18, desc[UR6][R26.64] ;  /* 0x000000061a12a981 */ /* 0x000162000c1e1900 */
[----:B------:R-:W-:-:S02]  /*0e00*/  @!P4 SHF.L.U64.HI R30, R20, 0x1, R19 ;  /* 0x00000001141ec819 */ /* 0x000fc40000010213 */
[----:B-1----:R-:W-:Y:S01]  /*0e10*/  @!P4 IADD3 R22, P0, PT, R25, R46, RZ ;  /* 0x0000002e1916c210 */ /* 0x002fe20007f1e0ff */
[----:B------:R-:W-:Y:S01]  /*0e20*/  @!P3 IMAD R6, R39, R48, RZ ;  /* 0x000000302706b224 */ /* 0x000fe200078e02ff */
[----:B------:R-:W-:Y:S01]  /*0e30*/  IADD3 R37, PT, PT, R31, 0x90, RZ ;  /* 0x000000901f257810 */ /* 0x000fe20007ffe0ff */
[----:B------:R-:W1:Y:S01]  /*0e40*/  @!P1 LDC.64 R52, c[0x0][0x398] ;  /* 0x0000e600ff349b82 */ /* 0x000e620000000a00 */
[----:B------:R-:W-:Y:S02]  /*0e50*/  @!P4 IADD3.X R23, PT, PT, R30, R47, RZ, P0, !PT ;  /* 0x0000002f1e17c210 */ /* 0x000fe400007fe4ff */
[----:B0-----:R-:W-:Y:S02]  /*0e60*/  @!P3 MOV R26, R116 ;  /* 0x00000074001ab202 */ /* 0x001fe40000000f00 */
[----:B------:R-:W-:Y:S01]  /*0e70*/  @!P3 MOV R27, R119 ;  /* 0x00000077001bb202 */ /* 0x000fe20000000f00 */
[C---:B------:R-:W-:Y:S02]  /*0e80*/  @!P3 IMAD R21, R33.reuse, R49, R6 ;  /* 0x000000312115b224 */ /* 0x040fe400078e0206 */
[----:B------:R-:W0:Y:S01]  /*0e90*/  @!P3 LDC.64 R46, c[0x0][0x398] ;  /* 0x0000e600ff2ebb82 */ /* 0x000e220000000a00 */
[----:B------:R-:W-:Y:S01]  /*0ea0*/  @!P3 IMAD.WIDE.U32 R26, R33, R48, R26 ;  /* 0x00000030211ab225 */ /* 0x000fe200078e001a */
[----:B------:R-:W-:-:S06]  /*0eb0*/  MOV R19, RZ ;  /* 0x000000ff00137202 */ /* 0x000fcc0000000f00 */
[----:B------:R-:W1:Y:S01]  /*0ec0*/  @!P1 LDC.64 R48, c[0x0][0x3f8] ;  /* 0x0000fe00ff309b82 */ /* 0x000e620000000a00 */
[----:B------:R-:W-:Y:S01]  /*0ed0*/  ISETP.GE.U32.AND P5, PT, R37, UR8, PT ;  /* 0x0000000825007c0c */ /* 0x000fe2000bfa6070 */
[----:B------:R0:W5:Y:S01]  /*0ee0*/  @!P2 LDG.E R19, desc[UR6][R28.64] ;  /* 0x000000061c13a981 */ /* 0x000162000c1e1900 */
[----:B------:R-:W-:Y:S02]  /*0ef0*/  SHF.R.S32.HI R43, RZ, 0x1f, R37 ;  /* 0x0000001fff2b7819 */ /* 0x000fe40000011425 */
[----:B--2---:R-:W-:Y:S02]  /*0f00*/  @!P4 IADD3 R24, P0, PT, R25, R44, RZ ;  /* 0x0000002c1918c210 */ /* 0x004fe40007f1e0ff */
[----:B------:R-:W-:Y:S02]  /*0f10*/  IADD3 R39, PT, PT, R31, 0xa0, RZ ;  /* 0x000000a01f277810 */ /* 0x000fe40007ffe0ff */
[----:B------:R-:W-:Y:S02]  /*0f20*/  ISETP.GE.AND.EX P5, PT, R43, UR9, PT, P5 ;  /* 0x000000092b007c0c */ /* 0x000fe4000bfa6350 */
[----:B------:R-:W-:-:S02]  /*0f30*/  @!P4 IADD3.X R25, PT, PT, R30, R45, RZ, P0, !PT ;  /* 0x0000002d1e19c210 */ /* 0x000fc400007fe4ff */
[----:B------:R-:W-:Y:S02]  /*0f40*/  @!P3 IADD3 R21, PT, PT, R27, R21, RZ ;  /* 0x000000151b15b210 */ /* 0x000fe40007ffe0ff */
[----:B------:R-:W-:Y:S02]  /*0f50*/  ISETP.GE.U32.AND P2, PT, R39, UR8, PT ;  /* 0x0000000827007c0c */ /* 0x000fe4000bf46070 */
[----:B------:R-:W-:Y:S02]  /*0f60*/  SHF.R.S32.HI R45, RZ, 0x1f, R39 ;  /* 0x0000001fff2d7819 */ /* 0x000fe40000011427 */
[C---:B------:R-:W-:Y:S02]  /*0f70*/  @!P3 SHF.L.U32 R33, R26.reuse, 0x1, RZ ;  /* 0x000000011a21b819 */ /* 0x040fe400000006ff */
[----:B------:R-:W-:Y:S01]  /*0f80*/  @!P3 SHF.L.U64.HI R6, R26, 0x1, R21 ;  /* 0x000000011a06b819 */ /* 0x000fe20000010215 */
[----:B------:R-:W2:Y:S01]  /*0f90*/  @!P5 LDC.64 R54, c[0x0][0x3f8] ;  /* 0x0000fe00ff36db82 */ /* 0x000ea20000000a00 */
[----:B------:R-:W-:-:S02]  /*0fa0*/  ISETP.GE.AND.EX P2, PT, R45, UR9, PT, P2 ;  /* 0x000000092d007c0c */ /* 0x000fc4000bf46320 */
[C---:B------:R-:W-:Y:S02]  /*0fb0*/  @!P3 IADD3 R26, P6, PT, R33.reuse, R50, RZ ;  /* 0x00000032211ab210 */ /* 0x040fe40007fde0ff */
[----:B0-----:R-:W-:Y:S02]  /*0fc0*/  @!P3 IADD3 R28, P0, PT, R33, R46, RZ ;  /* 0x0000002e211cb210 */ /* 0x001fe40007f1e0ff */
[----:B------:R-:W-:Y:S02]  /*0fd0*/  @!P3 IADD3.X R27, PT, PT, R6, R51, RZ, P6, !PT ;  /* 0x00000033061bb210 */ /* 0x000fe400037fe4ff */
[----:B------:R-:W0:Y:S01]  /*0fe0*/  @!P1 LDC.64 R50, c[0x0][0x3a0] ;  /* 0x0000e800ff329b82 */ /* 0x000e220000000a00 */
[----:B------:R-:W-:Y:S01]  /*0ff0*/  @!P1 MOV R32, R116 ;  /* 0x0000007400209202 */ /* 0x000fe20000000f00 */
[----:B-1----:R-:W-:Y:S01]  /*1000*/  @!P1 IMAD R30, R41, R48, RZ ;  /* 0x00000030291e9224 */ /* 0x002fe200078e02ff */
[----:B------:R-:W-:-:S03]  /*1010*/  @!P1 MOV R33, R119 ;  /* 0x0000007700219202 */ /* 0x000fc60000000f00 */
[C---:B------:R-:W-:Y:S02]  /*1020*/  @!P1 IMAD R41, R35.reuse, R49, R30 ;  /* 0x0000003123299224 */ /* 0x040fe400078e021e */
[----:B------:R-:W-:Y:S01]  /*1030*/  @!P1 IMAD.WIDE.U32 R32, R35, R48, R32 ;  /* 0x0000003023209225 */ /* 0x000fe200078e0020 */
[----:B------:R-:W1:Y:S01]  /*1040*/  @!P2 LDC.64 R56, c[0x0][0x3f8] ;  /* 0x0000fe00ff38ab82 */ /* 0x000e620000000a00 */
[----:B------:R-:W-:Y:S02]  /*1050*/  MOV R20, RZ ;  /* 0x000000ff00147202 */ /* 0x000fe40000000f00 */
[----:B------:R-:W-:Y:S02]  /*1060*/  MOV R21, RZ ;  /* 0x000000ff00157202 */ /* 0x000fe40000000f00 */
[----:B------:R-:W-:Y:S02]  /*1070*/  @!P1 IADD3 R33, PT, PT, R33, R41, RZ ;  /* 0x0000002921219210 */ /* 0x000fe40007ffe0ff */
[----:B------:R-:W-:Y:S01]  /*1080*/  IADD3 R41, PT, PT, R31, 0xb0, RZ ;  /* 0x000000b01f297810 */ /* 0x000fe20007ffe0ff */
[----:B------:R2:W5:Y:S01]  /*1090*/  @!P4 LDG.E R20, desc[UR6][R22.64] ;  /* 0x000000061614c981 */ /* 0x000562000c1e1900 */
[----:B------:R-:W-:Y:S01]  /*10a0*/  @!P3 IADD3.X R29, PT, PT, R6, R47, RZ, P0, !PT ;  /* 0x0000002f061db210 */ /* 0x000fe200007fe4ff */
[----:B------:R-:W4:Y:S01]  /*10b0*/  @!P5 LDC.64 R48, c[0x0][0x3a0] ;  /* 0x0000e800ff30db82 */ /* 0x000f220000000a00 */
[----:B------:R-:W-:Y:S01]  /*10c0*/  ISETP.GE.U32.AND P0, PT, R41, UR8, PT ;  /* 0x0000000829007c0c */ /* 0x000fe2000bf06070 */
[----:B------:R2:W5:Y:S01]  /*10d0*/  @!P4 LDG.E R21, desc[UR6][R24.64] ;  /* 0x000000061815c981 */ /* 0x000562000c1e1900 */
[----:B------:R-:W-:-:S02]  /*10e0*/  SHF.R.S32.HI R47, RZ, 0x1f, R41 ;  /* 0x0000001fff2f7819 */ /* 0x000fc40000011429 */
[----:B--2---:R-:W-:Y:S02]  /*10f0*/  CS2R R22, SRZ ;  /* 0x0000000000167805 */ /* 0x004fe4000001ff00 */
[----:B------:R-:W-:Y:S02]  /*1100*/  ISETP.GE.AND.EX P0, PT, R47, UR9, PT, P0 ;  /* 0x000000092f007c0c */ /* 0x000fe4000bf06300 */
[C---:B------:R-:W-:Y:S02]  /*1110*/  @!P1 SHF.L.U32 R25, R32.reuse, 0x1, RZ ;  /* 0x0000000120199819 */ /* 0x040fe400000006ff */
[----:B------:R0:W2:Y:S01]  /*1120*/  @!P3 LDG.E R22, desc[UR6][R26.64] ;  /* 0x000000061a16b981 */ /* 0x0000a2000c1e1900 */
[----:B------:R-:W-:Y:S01]  /*1130*/  @!P1 SHF.L.U64.HI R6, R32, 0x1, R33 ;  /* 0x0000000120069819 */ /* 0x000fe20000010221 */
[----:B------:R-:W-:Y:S01]  /*1140*/  @!P5 IMAD R24, R43, R54, RZ ;  /* 0x000000362b18d224 */ /* 0x000fe200078e02ff */
[----:B------:R-:W-:Y:S01]  /*1150*/  @!P5 MOV R32, R116 ;  /* 0x000000740020d202 */ /* 0x000fe20000000f00 */
[----:B------:R0:W2:Y:S01]  /*1160*/  @!P3 LDG.E R23, desc[UR6][R28.64] ;  /* 0x000000061c17b981 */ /* 0x0000a2000c1e1900 */
[----:B------:R-:W-:Y:S01]  /*1170*/  @!P5 MOV R33, R119 ;  /* 0x000000770021d202 */ /* 0x000fe20000000f00 */
[----:B-1----:R-:W-:Y:S01]  /*1180*/  @!P2 IMAD R34, R45, R56, RZ ;  /* 0x000000382d22a224 */ /* 0x002fe200078e02ff */
[----:B------:R-:W-:Y:S01]  /*1190*/  @!P2 MOV R36, R116 ;  /* 0x000000740024a202 */ /* 0x000fe20000000f00 */
[----:B------:R-:W-:Y:S01]  /*11a0*/  @!P5 IMAD R35, R37, R55, R24 ;  /* 0x000000372523d224 */ /* 0x000fe200078e0218 */
[----:B------:R-:W1:Y:S01]  /*11b0*/  @!P0 LDC.64 R44, c[0x0][0x3f8] ;  /* 0x0000fe00ff2c8b82 */ /* 0x000e620000000a00 */
[----:B0-----:R-:W-:Y:S01]  /*11c0*/  @!P1 IADD3 R26, P3, PT, R25, R50, RZ ;  /* 0x00000032191a9210 */ /* 0x001fe20007f7e0ff */
[----:B------:R-:W-:Y:S01]  /*11d0*/  @!P5 IMAD.WIDE.U32 R32, R37, R54, R32 ;  /* 0x000000362520d225 */ /* 0x000fe200078e0020 */
[----:B------:R-:W-:-:S02]  /*11e0*/  @!P2 MOV R37, R119 ;  /* 0x000000770025a202 */ /* 0x000fc40000000f00 */
[----:B------:R-:W-:-:S03]  /*11f0*/  @!P1 IADD3.X R27, PT, PT, R6, R51, RZ, P3, !PT ;  /* 0x00000033061b9210 */ /* 0x000fc60001ffe4ff */
[----:B------:R-:W0:Y:S01]  /*1200*/  @!P5 LDC.64 R50, c[0x0][0x398] ;  /* 0x0000e600ff32db82 */ /* 0x000e220000000a00 */
[C---:B------:R-:W-:Y:S02]  /*1210*/  @!P2 IMAD R43, R39.reuse, R57, R34 ;  /* 0x00000039272ba224 */ /* 0x040fe400078e0222 */
[----:B------:R-:W-:-:S05]  /*1220*/  @!P2 IMAD.WIDE.U32 R36, R39, R56, R36 ;  /* 0x000000382724a225 */ /* 0x000fca00078e0024 */
[----:B------:R-:W1:Y:S01]  /*1230*/  @!P2 LDC.64 R54, c[0x0][0x3a0] ;  /* 0x0000e800ff36ab82 */ /* 0x000e620000000a00 */
[----:B------:R-:W-:Y:S02]  /*1240*/  @!P1 IADD3 R28, P3, PT, R25, R52, RZ ;  /* 0x00000034191c9210 */ /* 0x000fe40007f7e0ff */
[----:B------:R-:W-:-:S05]  /*1250*/  @!P5 IADD3 R25, PT, PT, R33, R35, RZ ;  /* 0x000000232119d210 */ /* 0x000fca0007ffe0ff */
[----:B------:R-:W1:Y:S01]  /*1260*/  @!P2 LDC.64 R56, c[0x0][0x398] ;  /* 0x0000e600ff38ab82 */ /* 0x000e620000000a00 */
[----:B------:R-:W-:Y:S02]  /*1270*/  MOV R24, RZ ;  /* 0x000000ff00187202 */ /* 0x000fe40000000f00 */
[C---:B------:R-:W-:Y:S02]  /*1280*/  @!P5 SHF.L.U64.HI R30, R32.reuse, 0x1, R25 ;  /* 0x00000001201ed819 */ /* 0x040fe40000010219 */
[----:B------:R-:W-:Y:S02]  /*1290*/  @!P5 SHF.L.U32 R35, R32, 0x1, RZ ;  /* 0x000000012023d819 */ /* 0x000fe400000006ff */
[----:B------:R-:W-:Y:S01]  /*12a0*/  MOV R25, RZ ;  /* 0x000000ff00197202 */ /* 0x000fe20000000f00 */
[----:B------:R0:W2:Y:S01]  /*12b0*/  @!P1 LDG.E R24, desc[UR6][R26.64] ;  /* 0x000000061a189981 */ /* 0x0000a2000c1e1900 */
[----:B------:R-:W-:Y:S01]  /*12c0*/  @!P1 IADD3.X R29, PT, PT, R6, R53, RZ, P3, !PT ;  /* 0x00000035061d9210 */ /* 0x000fe20001ffe4ff */
[----:B------:R-:W3:Y:S01]  /*12d0*/  @!P0 LDC.64 R58, c[0x0][0x398] ;  /* 0x0000e600ff3a8b82 */ /* 0x000ee20000000a00 */
[----:B----4-:R-:W-:-:S02]  /*12e0*/  @!P5 IADD3 R32, P3, PT, R35, R48, RZ ;  /* 0x000000302320d210 */ /* 0x010fc40007f7e0ff */
[----:B------:R-:W-:Y:S01]  /*12f0*/  @!P2 SHF.L.U32 R39, R36, 0x1, RZ ;  /* 0x000000012427a819 */ /* 0x000fe200000006ff */
[----:B------:R-:W4:Y:S01]  /*1300*/  @!P1 LDG.E R25, desc[UR6][R28.64] ;  /* 0x000000061c199981 */ /* 0x000f22000c1e1900 */
[----:B0-----:R-:W-:Y:S02]  /*1310*/  @!P5 IADD3 R34, P1, PT, R35, R50, RZ ;  /* 0x000000322322d210 */ /* 0x001fe40007f3e0ff */
[----:B------:R-:W-:Y:S02]  /*1320*/  @!P2 IADD3 R27, PT, PT, R37, R43, RZ ;  /* 0x0000002b251ba210 */ /* 0x000fe40007ffe0ff */
[----:B------:R-:W-:Y:S02]  /*1330*/  MOV R26, RZ ;  /* 0x000000ff001a7202 */ /* 0x000fe40000000f00 */
[----:B------:R-:W-:Y:S02]  /*1340*/  @!P5 IADD3.X R33, PT, PT, R30, R49, RZ, P3, !PT ;  /* 0x000000311e21d210 */ /* 0x000fe40001ffe4ff */
[----:B------:R-:W-:-:S02]  /*1350*/  @!P2 SHF.L.U64.HI R6, R36, 0x1, R27 ;  /* 0x000000012406a819 */ /* 0x000fc4000001021b */
[----:B-1----:R-:W-:Y:S01]  /*1360*/  @!P2 IADD3 R36, P3, PT, R39, R54, RZ ;  /* 0x000000362724a210 */ /* 0x002fe20007f7e0ff */
[----:B------:R0:W4:Y:S01]  /*1370*/  @!P5 LDG.E R26, desc[UR6][R32.64] ;  /* 0x00000006201ad981 */ /* 0x000122000c1e1900 */
[----:B------:R-:W-:Y:S01]  /*1380*/  @!P5 IADD3.X R35, PT, PT, R30, R51, RZ, P1, !PT ;  /* 0x000000331e23d210 */ /* 0x000fe20000ffe4ff */
[----:B------:R-:W-:Y:S01]  /*1390*/  @!P0 IMAD R30, R47, R44, RZ ;  /* 0x0000002c2f1e8224 */ /* 0x000fe200078e02ff */
[----:B------:R-:W-:Y:S01]  /*13a0*/  IADD3 R43, PT, PT, R31, 0xc0, RZ ;  /* 0x000000c01f2b7810 */ /* 0x000fe20007ffe0ff */
[----:B------:R-:W1:Y:S01]  /*13b0*/  @!P0 LDC.64 R46, c[0x0][0x3a0] ;  /* 0x0000e800ff2e8b82 */ /* 0x000e620000000a00 */
[----:B------:R-:W-:Y:S02]  /*13c0*/  @!P2 IADD3.X R37, PT, PT, R6, R55, RZ, P3, !PT ;  /* 0x000000370625a210 */ /* 0x000fe40001ffe4ff */
[----:B------:R-:W-:Y:S02]  /*13d0*/  @!P0 MOV R38, R116 ;  /* 0x0000007400268202 */ /* 0x000fe40000000f00 */
[----:B0-----:R-:W-:-:S02]  /*13e0*/  @!P2 IADD3 R32, P3, PT, R39, R56, RZ ;  /* 0x000000382720a210 */ /* 0x001fc40007f7e0ff */
[----:B------:R-:W-:Y:S02]  /*13f0*/  @!P0 MOV R39, R119 ;  /* 0x0000007700278202 */ /* 0x000fe40000000f00 */
[----:B------:R-:W-:Y:S02]  /*1400*/  ISETP.GE.U32.AND P1, PT, R43, UR8, PT ;  /* 0x000000082b007c0c */ /* 0x000fe4000bf26070 */
[----:B------:R-:W-:Y:S02]  /*1410*/  SHF.R.S32.HI R53, RZ, 0x1f, R43 ;  /* 0x0000001fff357819 */ /* 0x000fe4000001142b */
[----:B------:R-:W-:Y:S01]  /*1420*/  MOV R27, RZ ;  /* 0x000000ff001b7202 */ /* 0x000fe20000000f00 */
[----:B------:R-:W-:Y:S01]  /*1430*/  @!P0 IMAD R45, R41, R45, R30 ;  /* 0x0000002d292d8224 */ /* 0x000fe200078e021e */
[----:B------:R-:W-:Y:S01]  /*1440*/  ISETP.GE.AND.EX P1, PT, R53, UR9, PT, P1 ;  /* 0x0000000935007c0c */ /* 0x000fe2000bf26310 */
[----:B------:R-:W-:Y:S01]  /*1450*/  @!P0 IMAD.WIDE.U32 R38, R41, R44, R38 ;  /* 0x0000002c29268225 */ /* 0x000fe200078e0026 */
[----:B------:R-:W-:-:S02]  /*1460*/  CS2R R28, SRZ ;  /* 0x00000000001c7805 */ /* 0x000fc4000001ff00 */
[----:B------:R0:W4:Y:S01]  /*1470*/  @!P5 LDG.E R27, desc[UR6][R34.64] ;  /* 0x00000006221bd981 */ /* 0x000122000c1e1900 */
[----:B------:R-:W-:-:S03]  /*1480*/  @!P2 IADD3.X R33, PT, PT, R6, R57, RZ, P3, !PT ;  /* 0x000000390621a210 */ /* 0x000fc60001ffe4ff */
[----:B------:R3:W4:Y:S01]  /*1490*/  @!P2 LDG.E R28, desc[UR6][R36.64] ;  /* 0x00000006241ca981 */ /* 0x000722000c1e1900 */
[----:B------:R-:W-:-:S04]  /*14a0*/  IADD3 R49, PT, PT, R31, 0xe0, RZ ;  /* 0x000000e01f317810 */ /* 0x000fc80007ffe0ff */
[----:B------:R-:W1:Y:S01]  /*14b0*/  @!P1 LDC.64 R60, c[0x0][0x3f8] ;  /* 0x0000fe00ff3c9b82 */ /* 0x000e620000000a00 */
[----:B0-----:R-:W-:Y:S01]  /*14c0*/  @!P0 IADD3 R35, PT, PT, R39, R45, RZ ;  /* 0x0000002d27238210 */ /* 0x001fe20007ffe0ff */
[----:B------:R1:W4:Y:S01]  /*14d0*/  @!P2 LDG.E R29, desc[UR6][R32.64] ;  /* 0x00000006201da981 */ /* 0x000322000c1e1900 */
[----:B------:R-:W-:-:S04]  /*14e0*/  IADD3 R45, PT, PT, R31, 0xd0, RZ ;  /* 0x000000d01f2d7810 */ /* 0x000fc80007ffe0ff */
[----:B------:R-:W-:Y:S01]  /*14f0*/  ISETP.GE.U32.AND P3, PT, R45, UR8, PT ;  /* 0x000000082d007c0c */ /* 0x000fe2000bf66070 */
[----:B------:R-:W0:Y:S01]  /*1500*/  @!P1 LDC.64 R64, c[0x0][0x3a0] ;  /* 0x0000e800ff409b82 */ /* 0x000e220000000a00 */
[----:B------:R-:W-:Y:S02]  /*1510*/  SHF.R.S32.HI R41, RZ, 0x1f, R45 ;  /* 0x0000001fff297819 */ /* 0x000fe4000001142d */
[C---:B---3--:R-:W-:Y:S02]  /*1520*/  @!P0 SHF.L.U32 R37, R38.reuse, 0x1, RZ ;  /* 0x0000000126258819 */ /* 0x048fe400000006ff */
[----:B------:R-:W-:Y:S02]  /*1530*/  ISETP.NE.AND P5, PT, RZ, UR4, PT ;  /* 0x00000004ff007c0c */ /* 0x000fe4000bfa5270 */
[----:B------:R-:W-:Y:S01]  /*1540*/  ISETP.GE.AND.EX P3, PT, R41, UR9, PT, P3 ;  /* 0x0000000929007c0c */ /* 0x000fe2000bf66330 */
[----:B------:R-:W3:Y:S01]  /*1550*/  @!P1 LDC.64 R66, c[0x0][0x398] ;  /* 0x0000e600ff429b82 */ /* 0x000ee20000000a00 */
[----:B------:R-:W-:-:S02]  /*1560*/  @!P0 SHF.L.U64.HI R6, R38, 0x1, R35 ;  /* 0x0000000126068819 */ /* 0x000fc40000010223 */
[----:B-1----:R-:W-:Y:S02]  /*1570*/  @!P0 IADD3 R32, P6, PT, R37, R46, RZ ;  /* 0x0000002e25208210 */ /* 0x002fe40007fde0ff */
[----:B------:R-:W-:Y:S02]  /*1580*/  ISETP.GE.U32.AND P4, PT, R49, UR8, PT ;  /* 0x0000000831007c0c */ /* 0x000fe4000bf86070 */
[----:B------:R-:W-:Y:S02]  /*1590*/  SHF.R.S32.HI R55, RZ, 0x1f, R49 ;  /* 0x0000001fff377819 */ /* 0x000fe40000011431 */
[----:B------:R-:W-:Y:S01]  /*15a0*/  @!P0 IADD3.X R33, PT, PT, R6, R47, RZ, P6, !PT ;  /* 0x0000002f06218210 */ /* 0x000fe200037fe4ff */
[----:B------:R-:W1:Y:S01]  /*15b0*/  @P5 LDC.64 R38, c[0x0][0x3b0] ;  /* 0x0000ec00ff265b82 */ /* 0x000e620000000a00 */
[----:B------:R-:W-:Y:S02]  /*15c0*/  @!P0 IADD3 R36, P6, PT, R37, R58, RZ ;  /* 0x0000003a25248210 */ /* 0x000fe40007fde0ff */
[----:B------:R-:W-:-:S02]  /*15d0*/  ISETP.GE.AND.EX P4, PT, R55, UR9, PT, P4 ;  /* 0x0000000937007c0c */ /* 0x000fc4000bf86340 */
[----:B------:R-:W-:-:S03]  /*15e0*/  @!P0 IADD3.X R37, PT, PT, R6, R59, RZ, P6, !PT ;  /* 0x0000003b06258210 */ /* 0x000fc600037fe4ff */
[----:B------:R-:W3:Y:S01]  /*15f0*/  @!P3 LDC.64 R58, c[0x0][0x3f8] ;  /* 0x0000fe00ff3abb82 */ /* 0x000ee20000000a00 */
[----:B------:R-:W-:Y:S01]  /*1600*/  IADD3 R51, PT, PT, R31, 0xf0, RZ ;  /* 0x000000f01f337810 */ /* 0x000fe20007ffe0ff */
[----:B------:R-:W-:Y:S01]  /*1610*/  @!P1 IMAD R30, R53, R60, RZ ;  /* 0x0000003c351e9224 */ /* 0x000fe200078e02ff */
[----:B------:R-:W-:Y:S02]  /*1620*/  @!P1 MOV R34, R116 ;  /* 0x0000007400229202 */ /* 0x000fe40000000f00 */
[----:B------:R-:W-:-:S03]  /*1630*/  @!P1 MOV R35, R119 ;  /* 0x0000007700239202 */ /* 0x000fc60000000f00 */
[----:B------:R-:W3:Y:S01]  /*1640*/  @!P4 LDC.64 R70, c[0x0][0x3f8] ;  /* 0x0000fe00ff46cb82 */ /* 0x000ee20000000a00 */
[----:B------:R-:W-:Y:S01]  /*1650*/  ISETP.GE.U32.AND P2, PT, R51, UR8, PT ;  /* 0x0000000833007c0c */ /* 0x000fe2000bf46070 */
[C---:B------:R-:W-:Y:S01]  /*1660*/  @!P1 IMAD R47, R43.reuse, R61, R30 ;  /* 0x0000003d2b2f9224 */ /* 0x040fe200078e021e */
[----:B------:R-:W-:Y:S01]  /*1670*/  SHF.R.S32.HI R57, RZ, 0x1f, R51 ;  /* 0x0000001fff397819 */ /* 0x000fe20000011433 */
[----:B------:R-:W-:Y:S01]  /*1680*/  @!P1 IMAD.WIDE.U32 R34, R43, R60, R34 ;  /* 0x0000003c2b229225 */ /* 0x000fe200078e0022 */
[----:B------:R-:W-:Y:S02]  /*1690*/  LOP3.LUT R6, R3, 0xffff, RZ, 0xc0, !PT ;  /* 0x0000ffff03067812 */ /* 0x000fe400078ec0ff */
[----:B------:R-:W-:Y:S01]  /*16a0*/  CS2R R30, SRZ ;  /* 0x00000000001e7805 */ /* 0x000fe2000001ff00 */
[----:B------:R-:W-:Y:S01]  /*16b0*/  IMAD.WIDE R74, R4, 0x8, R74 ;  /* 0x00000008044a7825 */ /* 0x000fe200078e024a */
[----:B------:R-:W-:Y:S01]  /*16c0*/  ISETP.GE.AND.EX P2, PT, R57, UR9, PT, P2 ;  /* 0x0000000939007c0c */ /* 0x000fe2000bf46320 */
[----:B------:R-:W3:Y:S01]  /*16d0*/  @!P3 LDC.64 R60, c[0x0][0x3a0] ;  /* 0x0000e800ff3cbb82 */ /* 0x000ee20000000a00 */
[----:B------:R-:W-:Y:S01]  /*16e0*/  @!P1 IADD3 R35, PT, PT, R35, R47, RZ ;  /* 0x0000002f23239210 */ /* 0x000fe20007ffe0ff */
[----:B------:R-:W-:Y:S01]  /*16f0*/  IMAD R53, R63, 0x30, R6 ;  /* 0x000000303f357824 */ /* 0x000fe200078e0206 */
[C---:B------:R-:W-:Y:S01]  /*1700*/  @!P1 SHF.L.U32 R43, R34.reuse, 0x1, RZ ;  /* 0x00000001222b9819 */ /* 0x040fe200000006ff */
[----:B------:R-:W4:Y:S01]  /*1710*/  LDG.E.64 R74, desc[UR6][R74.64] ;  /* 0x000000064a4a7981 */ /* 0x000f22000c1e1b00 */
[----:B------:R-:W-:Y:S01]  /*1720*/  @!P1 SHF.L.U64.HI R42, R34, 0x1, R35 ;  /* 0x00000001222a9819 */ /* 0x000fe20000010223 */
[----:B-1----:R-:W-:-:S02]  /*1730*/  @P5 IMAD.WIDE R34, R53, 0x2, R38 ;  /* 0x0000000235225825 */ /* 0x002fc400078e0226 */
[----:B------:R1:W4:Y:S01]  /*1740*/  @!P0 LDG.E R31, desc[UR6][R36.64] ;  /* 0x00000006241f8981 */ /* 0x000322000c1e1900 */
[----:B------:R-:W5:Y:S03]  /*1750*/  @!P3 LDC.64 R68, c[0x0][0x398] ;  /* 0x0000e600ff44bb82 */ /* 0x000f660000000a00 */
[----:B------:R1:W4:Y:S01]  /*1760*/  @!P0 LDG.E R30, desc[UR6][R32.64] ;  /* 0x00000006201e8981 */ /* 0x000322000c1e1900 */
[C---:B0-----:R-:W-:Y:S02]  /*1770*/  @!P1 IADD3 R38, P0, PT, R43.reuse, R64, RZ ;  /* 0x000000402b269210 */ /* 0x041fe40007f1e0ff */
[----:B---3--:R-:W-:Y:S01]  /*1780*/  @!P1 IADD3 R40, P6, PT, R43, R66, RZ ;  /* 0x000000422b289210 */ /* 0x008fe20007fde0ff */
[----:B------:R-:W3:Y:S01]  /*1790*/  @P5 LDG.E.U16 R48, desc[UR6][R34.64] ;  /* 0x0000000622305981 */ /* 0x000ee2000c1e1500 */
[----:B------:R-:W0:Y:S01]  /*17a0*/  LDC.64 R46, c[0x0][0x3a8] ;  /* 0x0000ea00ff2e7b82 */ /* 0x000e220000000a00 */
[----:B-1----:R-:W-:-:S02]  /*17b0*/  @!P3 MOV R36, R116 ;  /* 0x000000740024b202 */ /* 0x002fc40000000f00 */
[----:B------:R-:W-:Y:S01]  /*17c0*/  @!P3 MOV R37, R119 ;  /* 0x000000770025b202 */ /* 0x000fe20000000f00 */
[----:B------:R1:W3:Y:S01]  /*17d0*/  @P5 LDG.E.U16 R50, desc[UR6][R34.64+0x2] ;  /* 0x0000020622325981 */ /* 0x0002e2000c1e1500 */
[-C--:B------:R-:W-:Y:S01]  /*17e0*/  @!P3 IMAD R32, R41, R58.reuse, RZ ;  /* 0x0000003a2920b224 */ /* 0x080fe200078e02ff */
[----:B------:R-:W-:Y:S01]  /*17f0*/  @!P1 IADD3.X R39, PT, PT, R42, R65, RZ, P0, !PT ;  /* 0x000000412a279210 */ /* 0x000fe200007fe4ff */
[C---:B------:R-:W-:Y:S01]  /*1800*/  @!P3 IMAD.WIDE.U32 R36, R45.reuse, R58, R36 ;  /* 0x0000003a2d24b225 */ /* 0x040fe200078e0024 */
[----:B------:R-:W0:Y:S03]  /*1810*/  @!P2 LDC.64 R64, c[0x0][0x3f8] ;  /* 0x0000fe00ff40ab82 */ /* 0x000e260000000a00 */
[----:B------:R-:W-:Y:S02]  /*1820*/  @!P3 IMAD R43, R45, R59, R32 ;  /* 0x0000003b2d2bb224 */ /* 0x000fe400078e0220 */
[----:B-1----:R-:W-:-:S03]  /*1830*/  @!P4 IMAD R34, R55, R70, RZ ;  /* 0x000000463722c224 */ /* 0x002fc600078e02ff */
[----:B------:R-:W-:Y:S01]  /*1840*/  @!P3 IADD3 R35, PT, PT, R37, R43, RZ ;  /* 0x0000002b2523b210 */ /* 0x000fe20007ffe0ff */
[----:B------:R-:W-:Y:S01]  /*1850*/  @!P4 IMAD R55, R49, R71, R34 ;  /* 0x000000473137c224 */ /* 0x000fe200078e0222 */
[C---:B------:R-:W-:Y:S01]  /*1860*/  @!P3 SHF.L.U32 R45, R36.reuse, 0x1, RZ ;  /* 0x00000001242db819 */ /* 0x040fe200000006ff */
[----:B------:R-:W1:Y:S01]  /*1870*/  @!P4 LDC.64 R58, c[0x0][0x3a0] ;  /* 0x0000e800ff3acb82 */ /* 0x000e620000000a00 */
[----:B------:R-:W-:Y:S02]  /*1880*/  @!P3 SHF.L.U64.HI R36, R36, 0x1, R35 ;  /* 0x000000012424b819 */ /* 0x000fe40000010223 */
[----:B------:R-:W-:Y:S02]  /*1890*/  @!P4 MOV R34, R116 ;  /* 0x000000740022c202 */ /* 0x000fe40000000f00 */
[----:B------:R-:W-:Y:S02]  /*18a0*/  @!P4 MOV R35, R119 ;  /* 0x000000770023c202 */ /* 0x000fe40000000f00 */
[----:B------:R-:W-:-:S02]  /*18b0*/  @!P1 IADD3.X R41, PT, PT, R42, R67, RZ, P6, !PT ;  /* 0x000000432a299210 */ /* 0x000fc400037fe4ff */
[----:B------:R-:W-:Y:S01]  /*18c0*/  @!P3 IADD3 R42, P0, PT, R45, R60, RZ ;  /* 0x0000003c2d2ab210 */ /* 0x000fe20007f1e0ff */
[----:B------:R-:W-:Y:S01]  /*18d0*/  @!P4 IMAD.WIDE.U32 R34, R49, R70, R34 ;  /* 0x000000463122c225 */ /* 0x000fe200078e0022 */
[----:B------:R-:W-:Y:S01]  /*18e0*/  CS2R R32, SRZ ;  /* 0x0000000000207805 */ /* 0x000fe2000001ff00 */
[----:B------:R-:W1:Y:S01]  /*18f0*/  @!P2 LDC.64 R70, c[0x0][0x398] ;  /* 0x0000e600ff46ab82 */ /* 0x000e620000000a00 */
[----:B------:R-:W-:-:S04]  /*1900*/  @!P3 IADD3.X R43, PT, PT, R36, R61, RZ, P0, !PT ;  /* 0x0000003d242bb210 */ /* 0x000fc800007fe4ff */
[----:B------:R0:W3:Y:S03]  /*1910*/  @!P1 LDG.E R32, desc[UR6][R38.64] ;  /* 0x0000000626209981 */ /* 0x0000e6000c1e1900 */
[----:B------:R-:W1:Y:S01]  /*1920*/  @!P4 LDC.64 R60, c[0x0][0x398] ;  /* 0x0000e600ff3ccb82 */ /* 0x000e620000000a00 */
[----:B------:R0:W3:Y:S01]  /*1930*/  @!P1 LDG.E R33, desc[UR6][R40.64] ;  /* 0x0000000628219981 */ /* 0x0000e2000c1e1900 */
[----:B-----5:R-:W-:-:S06]  /*1940*/  @!P3 IADD3 R44, P1, PT, R45, R68, RZ ;  /* 0x000000442d2cb210 */ /* 0x020fcc0007f3e0ff */
[----:B------:R-:W5:Y:S01]  /*1950*/  @!P2 LDC.64 R66, c[0x0][0x3a0] ;  /* 0x0000e800ff42ab82 */ /* 0x000f620000000a00 */
[----:B0-----:R-:W-:Y:S01]  /*1960*/  @!P2 IMAD R38, R57, R64, RZ ;  /* 0x000000403926a224 */ /* 0x001fe200078e02ff */
[----:B------:R-:W-:Y:S02]  /*1970*/  @!P2 MOV R40, R116 ;  /* 0x000000740028a202 */ /* 0x000fe40000000f00 */
[----:B------:R-:W-:Y:S02]  /*1980*/  @!P2 MOV R41, R119 ;  /* 0x000000770029a202 */ /* 0x000fe40000000f00 */
[----:B------:R-:W-:Y:S01]  /*1990*/  @!P3 IADD3.X R45, PT, PT, R36, R69, RZ, P1, !PT ;  /* 0x00000045242db210 */ /* 0x000fe20000ffe4ff */
[----:B------:R-:W-:Y:S01]  /*19a0*/  IMAD.WIDE R36, R53, 0x2, R46 ;  /* 0x0000000235247825 */ /* 0x000fe200078e022e */
[----:B------:R-:W-:-:S03]  /*19b0*/  @!P4 IADD3 R35, PT, PT, R35, R55, RZ ;  /* 0x000000372323c210 */ /* 0x000fc60007ffe0ff */
[C---:B------:R-:W-:Y:S02]  /*19c0*/  @!P2 IMAD R47, R51.reuse, R65, R38 ;  /* 0x00000041332fa224 */ /* 0x040fe400078e0226 */
[----:B------:R-:W-:Y:S01]  /*19d0*/  @!P2 IMAD.WIDE.U32 R40, R51, R64, R40 ;  /* 0x000000403328a225 */ /* 0x000fe200078e0028 */
[C---:B------:R-:W-:Y:S01]  /*19e0*/  @!P4 SHF.L.U32 R49, R34.reuse, 0x1, RZ ;  /* 0x000000012231c819 */ /* 0x040fe200000006ff */
[----:B------:R-:W3:Y:S01]  /*19f0*/  LDG.E.U16 R78, desc[UR6][R36.64] ;  /* 0x00000006244e7981 */ /* 0x000ee2000c1e1500 */
[----:B------:R-:W-:Y:S02]  /*1a00*/  @!P4 SHF.L.U64.HI R54, R34, 0x1, R35 ;  /* 0x000000012236c819 */ /* 0x000fe40000010223 */
[----:B------:R-:W-:Y:S02]  /*1a10*/  CS2R R34, SRZ ;  /* 0x0000000000227805 */ /* 0x000fe4000001ff00 */
[----:B------:R-:W-:Y:S01]  /*1a20*/  @!P2 IADD3 R41, PT, PT, R41, R47, RZ ;  /* 0x0000002f2929a210 */ /* 0x000fe20007ffe0ff */
[----:B------:R0:W3:Y:S01]  /*1a30*/  LDG.E.U16 R77, desc[UR6][R36.64+0x2] ;  /* 0x00000206244d7981 */ /* 0x0000e2000c1e1500 */
[----:B------:R-:W-:-:S02]  /*1a40*/  @!P2 SHF.L.U32 R47, R40, 0x1, RZ ;  /* 0x00000001282fa819 */ /* 0x000fc400000006ff */
[----:B-1----:R-:W-:Y:S01]  /*1a50*/  @!P4 IADD3 R38, P0, PT, R49, R58, RZ ;  /* 0x0000003a3126c210 */ /* 0x002fe20007f1e0ff */
[----:B------:R-:W3:Y:S01]  /*1a60*/  @!P3 LDG.E R34, desc[UR6][R42.64] ;  /* 0x000000062a22b981 */ /* 0x000ee2000c1e1900 */
[----:B------:R-:W-:-:S03]  /*1a70*/  @!P2 SHF.L.U64.HI R52, R40, 0x1, R41 ;  /* 0x000000012834a819 */ /* 0x000fc60000010229 */
[----:B------:R-:W3:Y:S01]  /*1a80*/  @!P3 LDG.E R35, desc[UR6][R44.64] ;  /* 0x000000062c23b981 */ /* 0x000ee2000c1e1900 */
[----:B------:R-:W-:Y:S02]  /*1a90*/  @!P2 IADD3 R46, P3, PT, R47, R70, RZ ;  /* 0x000000462f2ea210 */ /* 0x000fe40007f7e0ff */
[----:B------:R-:W-:Y:S02]  /*1aa0*/  @!P4 IADD3.X R39, PT, PT, R54, R59, RZ, P0, !PT ;  /* 0x0000003b3627c210 */ /* 0x000fe400007fe4ff */
[----:B0-----:R-:W-:Y:S02]  /*1ab0*/  @!P4 IADD3 R36, P0, PT, R49, R60, RZ ;  /* 0x0000003c3124c210 */ /* 0x001fe40007f1e0ff */
[----:B-----5:R-:W-:Y:S02]  /*1ac0*/  @!P2 IADD3 R40, P1, PT, R47, R66, RZ ;  /* 0x000000422f28a210 */ /* 0x020fe40007f3e0ff */
[----:B------:R-:W-:Y:S02]  /*1ad0*/  CS2R R68, SRZ ;  /* 0x0000000000447805 */ /* 0x000fe4000001ff00 */
[----:B------:R-:W-:-:S02]  /*1ae0*/  @!P2 IADD3.X R47, PT, PT, R52, R71, RZ, P3, !PT ;  /* 0x00000047342fa210 */ /* 0x000fc40001ffe4ff */
[----:B------:R-:W-:Y:S02]  /*1af0*/  CS2R R70, SRZ ;  /* 0x0000000000467805 */ /* 0x000fe4000001ff00 */
[----:B------:R-:W-:Y:S02]  /*1b00*/  @!P4 IADD3.X R37, PT, PT, R54, R61, RZ, P0, !PT ;  /* 0x0000003d3625c210 */ /* 0x000fe400007fe4ff */
[----:B------:R-:W-:Y:S01]  /*1b10*/  @!P2 IADD3.X R41, PT, PT, R52, R67, RZ, P1, !PT ;  /* 0x000000433429a210 */ /* 0x000fe20000ffe4ff */
[----:B------:R0:W5:Y:S04]  /*1b20*/  @!P4 LDG.E R68, desc[UR6][R38.64] ;  /* 0x000000062644c981 */ /* 0x000168000c1e1900 */
[----:B------:R-:W5:Y:S04]  /*1b30*/  @!P4 LDG.E R69, desc[UR6][R36.64] ;  /* 0x000000062445c981 */ /* 0x000f68000c1e1900 */
[----:B------:R-:W5:Y:S04]  /*1b40*/  @!P2 LDG.E R70, desc[UR6][R40.64] ;  /* 0x000000062846a981 */ /* 0x000f68000c1e1900 */
[----:B------:R-:W5:Y:S01]  /*1b50*/  @!P2 LDG.E R71, desc[UR6][R46.64] ;  /* 0x000000062e47a981 */ /* 0x000f62000c1e1900 */
[----:B------:R-:W-:Y:S01]  /*1b60*/  MOV R113, 0x3f800000 ;  /* 0x3f80000000717802 */ /* 0x000fe20000000f00 */
[----:B------:R-:W-:Y:S01]  /*1b70*/  UISETP.NE.AND UP0, UPT, UR4, URZ, UPT ;  /* 0x000000ff0400728c */ /* 0x000fe2000bf05270 */
[----:B------:R-:W-:-:S02]  /*1b80*/  MOV R76, RZ ;  /* 0x000000ff004c7202 */ /* 0x000fc40000000f00 */
        /* <DEDUP_REMOVED lines=14> */
[----:B--2---:R-:W-:Y:S02]  /*1c70*/  PRMT R90, R22, 0x7632, R90 ;  /* 0x00007632165a7816 */ /* 0x004fe4000000005a */
[----:B------:R-:W-:Y:S02]  /*1c80*/  PRMT R91, R23, 0x7632, R91 ;  /* 0x00007632175b7816 */ /* 0x000fe4000000005b */
[----:B------:R-:W-:Y:S02]  /*1c90*/  PRMT R92, R24, 0x7632, R92 ;  /* 0x00007632185c7816 */ /* 0x000fe4000000005c */
[----:B----4-:R-:W-:-:S02]  /*1ca0*/  PRMT R93, R25, 0x7632, R93 ;  /* 0x00007632195d7816 */ /* 0x010fc4000000005d */
[----:B------:R-:W-:Y:S02]  /*1cb0*/  PRMT R94, R26, 0x7632, R94 ;  /* 0x000076321a5e7816 */ /* 0x000fe4000000005e */
[----:B------:R-:W-:Y:S02]  /*1cc0*/  PRMT R95, R27, 0x7632, R95 ;  /* 0x000076321b5f7816 */ /* 0x000fe4000000005f */
[----:B------:R-:W-:Y:S01]  /*1cd0*/  PRMT R96, R28, 0x7632, R96 ;  /* 0x000076321c607816 */ /* 0x000fe20000000060 */
[----:B------:R-:W-:-:S05]  /*1ce0*/  FFMA.FTZ R75, -R74, R74, R75 ;  /* 0x0000004a4a4b7223 */ /* 0x000fca000001014b */
[----:B------:R-:W-:-:S13]  /*1cf0*/  FSETP.GTU.FTZ.AND P0, PT, R75, RZ, PT ;  /* 0x000000ff4b00720b */ /* 0x000fda0003f1c000 */
[----:B0-----:R-:W0:Y:S01]  /*1d00*/  @P0 LDC R38, c[0x0][0x3c0] ;  /* 0x0000f000ff260b82 */ /* 0x001e220000000800 */
[----:B---3--:R-:W-:Y:S02]  /*1d10*/  @P5 SHF.L.U32 R76, R50, 0x10, RZ ;  /* 0x00000010324c5819 */ /* 0x008fe400000006ff */
[----:B------:R-:W-:Y:S02]  /*1d20*/  PRMT R97, R29, 0x7632, R97 ;  /* 0x000076321d617816 */ /* 0x000fe40000000061 */
[----:B------:R-:W-:Y:S02]  /*1d30*/  PRMT R98, R30, 0x7632, R98 ;  /* 0x000076321e627816 */ /* 0x000fe40000000062 */
[----:B------:R-:W-:Y:S01]  /*1d40*/  PRMT R99, R31, 0x7632, R99 ;  /* 0x000076321f637816 */ /* 0x000fe20000000063 */
[----:B0-----:R-:W-:-:S04]  /*1d50*/  @P0 FADD.FTZ R38, R75, R38 ;  /* 0x000000264b260221 */ /* 0x001fc80000010000 */
[----:B------:R0:W1:Y:S01]  /*1d60*/  @P0 MUFU.RSQ R113, R38 ;  /* 0x0000002600710308 */ /* 0x0000620000001400 */
[----:B------:R-:W-:Y:S02]  /*1d70*/  MOV R75, RZ ;  /* 0x000000ff004b7202 */ /* 0x000fe40000000f00 */
[----:B------:R-:W-:Y:S02]  /*1d80*/  @P5 SHF.L.U32 R75, R48, 0x10, RZ ;  /* 0x00000010304b5819 */ /* 0x000fe400000006ff */
[----:B------:R-:W-:Y:S02]  /*1d90*/  PRMT R100, R32, 0x7632, R100 ;  /* 0x0000763220647816 */ /* 0x000fe40000000064 */
[----:B------:R-:W-:Y:S02]  /*1da0*/  PRMT R101, R33, 0x7632, R101 ;  /* 0x0000763221657816 */ /* 0x000fe40000000065 */
[----:B------:R-:W-:Y:S02]  /*1db0*/  SHF.L.U32 R78, R78, 0x10, RZ ;  /* 0x000000104e4e7819 */ /* 0x000fe400000006ff */
[----:B------:R-:W-:-:S02]  /*1dc0*/  SHF.L.U32 R77, R77, 0x10, RZ ;  /* 0x000000104d4d7819 */ /* 0x000fc400000006ff */
[----:B------:R-:W-:Y:S02]  /*1dd0*/  PRMT R102, R34, 0x7632, R102 ;  /* 0x0000763222667816 */ /* 0x000fe40000000066 */
[----:B------:R-:W-:Y:S02]  /*1de0*/  PRMT R103, R35, 0x7632, R103 ;  /* 0x0000763223677816 */ /* 0x000fe40000000067 */
[----:B-----5:R-:W-:Y:S02]  /*1df0*/  PRMT R104, R68, 0x7632, R104 ;  /* 0x0000763244687816 */ /* 0x020fe40000000068 */
        /* <DEDUP_REMOVED lines=11> */
[----:B------:R-:W-:Y:S01]  /*1eb0*/  FMUL.FTZ R41, R78, R37 ;  /* 0x000000254e297220 */ /* 0x000fe20000410000 */
        /* <DEDUP_REMOVED lines=281> */
.L_x_303:
        /* <DEDUP_REMOVED lines=8> */
[C---:B------:R-:W-:Y:S01]  /*30d0*/  FADD.FTZ R40, -R74.reuse, R41 ;  /* 0x000000294a287221 */ /* 0x040fe20000010100 */
[----:B------:R-:W-:Y:S01]  /*30e0*/  FADD.FTZ R42, -R74, R49 ;  /* 0x000000314a2a7221 */ /* 0x000fe20000010100 */
[----:B------:R-:W-:Y:S01]  /*30f0*/  FFMA.FTZ R46, R78, R37, R75 ;  /* 0x000000254e2e7223 */ /* 0x000fe2000001004b */
[-C--:B------:R-:W-:Y:S01]  /*3100*/  FMUL.FTZ R36, R36, R113.reuse ;  /* 0x0000007124247220 */ /* 0x080fe20000410000 */
[----:B------:R-:W-:Y:S01]  /*3110*/  SHF.L.U32 R49, R80, 0x10, RZ ;  /* 0x0000001050317819 */ /* 0x000fe200000006ff */
[-C--:B------:R-:W-:Y:S01]  /*3120*/  FMUL.FTZ R45, R40, R113.reuse ;  /* 0x00000071282d7220 */ /* 0x080fe20000410000 */
[----:B------:R-:W-:Y:S01]  /*3130*/  FMUL.FTZ R38, R46, -1.4426950216293334961 ;  /* 0xbfb8aa3b2e267820 */ /* 0x000fe20000410000 */
[--C-:B------:R-:W-:Y:S01]  /*3140*/  FFMA.FTZ R47, R77, R36, R76.reuse ;  /* 0x000000244d2f7223 */ /* 0x100fe2000001004c */
[----:B------:R-:W-:Y:S01]  /*3150*/  FADD.FTZ R44, -R74, R43 ;  /* 0x0000002b4a2c7221 */ /* 0x000fe20000010100 */
[----:B------:R-:W-:Y:S01]  /*3160*/  FMUL.FTZ R43, R42, R113 ;  /* 0x000000712a2b7220 */ /* 0x000fe20000410000 */
[----:B------:R0:W-:Y:S01]  /*3170*/  MUFU.EX2 R41, R38 ;  /* 0x0000002600297308 */ /* 0x0001e20000000800 */
[----:B------:R-:W-:Y:S01]  /*3180*/  FMUL.FTZ R39, R47, -1.4426950216293334961 ;  /* 0xbfb8aa3b2f277820 */ /* 0x000fe20000410000 */
[----:B------:R-:W-:Y:S01]  /*3190*/  FADD.FTZ R42, -R74, R49 ;  /* 0x000000314a2a7221 */ /* 0x000fe20000010100 */
[--C-:B------:R-:W-:Y:S01]  /*31a0*/  FFMA.FTZ R58, R78, R45, R75.reuse ;  /* 0x0000002d4e3a7223 */ /* 0x100fe2000001004b */
[-C--:B------:R-:W-:Y:S01]  /*31b0*/  FMUL.FTZ R44, R44, R113.reuse ;  /* 0x000000712c2c7220 */ /* 0x080fe20000410000 */
[----:B------:R-:W-:Y:S01]  /*31c0*/  SHF.L.U32 R51, R14, 0x10, RZ ;  /* 0x000000100e337819 */ /* 0x000fe200000006ff */
[----:B------:R-:W-:Y:S01]  /*31d0*/  FMUL.FTZ R42, R42, R113 ;  /* 0x000000712a2a7220 */ /* 0x000fe20000410000 */
[----:B------:R-:W-:Y:S01]  /*31e0*/  FMUL.FTZ R40, R58, -1.4426950216293334961 ;  /* 0xbfb8aa3b3a287820 */ /* 0x000fe20000410000 */
[----:B------:R1:W2:Y:S01]  /*31f0*/  MUFU.EX2 R55, R39 ;  /* 0x0000002700377308 */ /* 0x0002a20000000800 */
[C-C-:B------:R-:W-:Y:S01]  /*3200*/  FFMA.FTZ R59, R77.reuse, R44, R76.reuse ;  /* 0x0000002c4d3b7223 */ /* 0x140fe2000001004c */
[----:B------:R-:W-:Y:S01]  /*3210*/  FFMA.FTZ R53, R77, R42, R76 ;  /* 0x0000002a4d357223 */ /* 0x000fe2000001004c */
[----:B------:R-:W-:Y:S01]  /*3220*/  FFMA.FTZ R62, R78, R43, R75 ;  /* 0x0000002b4e3e7223 */ /* 0x000fe2000001004b */
[----:B------:R-:W-:Y:S01]  /*3230*/  FADD.FTZ R50, -R74, R51 ;  /* 0x000000334a327221 */ /* 0x000fe20000010100 */
[----:B0-----:R-:W-:Y:S01]  /*3240*/  FMUL.FTZ R38, R59, -1.4426950216293334961 ;  /* 0xbfb8aa3b3b267820 */ /* 0x001fe20000410000 */
[----:B------:R-:W-:Y:S01]  /*3250*/  FMUL.FTZ R51, R53, -1.4426950216293334961 ;  /* 0xbfb8aa3b35337820 */ /* 0x000fe20000410000 */
[----:B------:R-:W-:Y:S01]  /*3260*/  FMUL.FTZ R48, R62, -1.4426950216293334961 ;  /* 0xbfb8aa3b3e307820 */ /* 0x000fe20000410000 */
[----:B------:R0:W3:Y:S01]  /*3270*/  MUFU.EX2 R56, R40 ;  /* 0x0000002800387308 */ /* 0x0000e20000000800 */
[----:B-1----:R-:W-:-:S02]  /*3280*/  SHF.L.U32 R39, R82, 0x10, RZ ;  /* 0x0000001052277819 */ /* 0x002fc400000006ff */
[----:B------:R-:W-:Y:S02]  /*3290*/  SHF.L.U32 R49, R16, 0x10, RZ ;  /* 0x0000001010317819 */ /* 0x000fe400000006ff */
[----:B------:R-:W-:Y:S01]  /*32a0*/  SHF.L.U32 R109, R9, 0x10, RZ ;  /* 0x00000010096d7819 */ /* 0x000fe200000006ff */
[----:B------:R-:W-:Y:S01]  /*32b0*/  FADD.FTZ R52, -R74, R39 ;  /* 0x000000274a347221 */ /* 0x000fe20000010100 */
[----:B------:R-:W-:Y:S01]  /*32c0*/  SHF.L.U32 R108, R110, 0x10, RZ ;  /* 0x000000106e6c7819 */ /* 0x000fe200000006ff */
[----:B------:R1:W4:Y:S01]  /*32d0*/  MUFU.EX2 R65, R51 ;  /* 0x0000003300417308 */ /* 0x0003220000000800 */
[-C--:B0-----:R-:W-:Y:S01]  /*32e0*/  FMUL.FTZ R40, R50, R113.reuse ;  /* 0x0000007132287220 */ /* 0x081fe20000410000 */
[----:B--2---:R-:W-:Y:S01]  /*32f0*/  FADD.FTZ R55, R55, 1 ;  /* 0x3f80000037377421 */ /* 0x004fe20000010000 */
[----:B------:R-:W-:Y:S01]  /*3300*/  FMUL.FTZ R39, R52, R113 ;  /* 0x0000007134277220 */ /* 0x000fe20000410000 */
[----:B------:R-:W-:Y:S01]  /*3310*/  SHF.L.U32 R121, R18, 0x10, RZ ;  /* 0x0000001012797819 */ /* 0x000fe200000006ff */
[----:B------:R-:W-:Y:S01]  /*3320*/  FFMA.FTZ R50, R78, R40, R75 ;  /* 0x000000284e327223 */ /* 0x000fe2000001004b */
[----:B------:R-:W-:-:S02]  /*3330*/  SHF.L.U32 R123, R89, 0x10, RZ ;  /* 0x00000010597b7819 */ /* 0x000fc400000006ff */
[----:B------:R0:W2:Y:S01]  /*3340*/  MUFU.EX2 R57, R38 ;  /* 0x0000002600397308 */ /* 0x0000a20000000800 */
[----:B-1----:R-:W-:Y:S01]  /*3350*/  FADD.FTZ R51, R41, 1 ;  /* 0x3f80000029337421 */ /* 0x002fe20000010000 */
[----:B------:R-:W-:Y:S01]  /*3360*/  FMUL.FTZ R60, R50, -1.4426950216293334961 ;  /* 0xbfb8aa3b323c7820 */ /* 0x000fe20000410000 */
[----:B---3--:R-:W-:Y:S01]  /*3370*/  FADD.FTZ R56, R56, 1 ;  /* 0x3f80000038387421 */ /* 0x008fe20000010000 */
[----:B------:R-:W-:Y:S02]  /*3380*/  SHF.L.U32 R41, R84, 0x10, RZ ;  /* 0x0000001054297819 */ /* 0x000fe400000006ff */
[----:B------:R-:W-:Y:S02]  /*3390*/  SHF.L.U32 R125, R94, 0x10, RZ ;  /* 0x000000105e7d7819 */ /* 0x000fe400000006ff */
[----:B------:R1:W3:Y:S01]  /*33a0*/  MUFU.EX2 R64, R48 ;  /* 0x0000003000407308 */ /* 0x0002e20000000800 */
[C---:B------:R-:W-:Y:S01]  /*33b0*/  FADD.FTZ R72, -R74.reuse, R41 ;  /* 0x000000294a487221 */ /* 0x040fe20000010100 */
[----:B0-----:R-:W-:Y:S01]  /*33c0*/  FADD.FTZ R38, -R74, R49 ;  /* 0x000000314a267221 */ /* 0x001fe20000010100 */
[----:B------:R-:W-:Y:S01]  /*33d0*/  FFMA.FTZ R49, R77, R39, R76 ;  /* 0x000000274d317223 */ /* 0x000fe2000001004c */
[----:B----4-:R-:W-:Y:S01]  /*33e0*/  FADD.FTZ R65, R65, 1 ;  /* 0x3f80000041417421 */ /* 0x010fe20000010000 */
[-C--:B------:R-:W-:Y:S01]  /*33f0*/  FMUL.FTZ R41, R72, R113.reuse ;  /* 0x0000007148297220 */ /* 0x080fe20000410000 */
[----:B------:R-:W-:Y:S01]  /*3400*/  SHF.L.U32 R72, R112, 0x10, RZ ;  /* 0x0000001070487819 */ /* 0x000fe200000006ff */
[----:B------:R-:W-:Y:S01]  /*3410*/  FMUL.FTZ R67, R49, -1.4426950216293334961 ;  /* 0xbfb8aa3b31437820 */ /* 0x000fe20000410000 */
[----:B------:R0:W4:Y:S01]  /*3420*/  MUFU.RCP R54, R51 ;  /* 0x0000003300367308 */ /* 0x0001220000001000 */
[----:B--2---:R-:W-:Y:S01]  /*3430*/  FADD.FTZ R61, R57, 1 ;  /* 0x3f800000393d7421 */ /* 0x004fe20000010000 */
[----:B------:R-:W-:-:S04]  /*3440*/  FMUL.FTZ R38, R38, R113 ;  /* 0x0000007126267220 */ /* 0x000fc80000410000 */
[----:B-1----:R-:W-:Y:S02]  /*3450*/  FFMA.FTZ R48, R78, R38, R75 ;  /* 0x000000264e307223 */ /* 0x002fe4000001004b */
[----:B------:R-:W1:Y:S01]  /*3460*/  MUFU.RCP R55, R55 ;  /* 0x0000003700377308 */ /* 0x000e620000001000 */
[----:B---3--:R-:W-:Y:S01]  /*3470*/  FADD.FTZ R64, R64, 1 ;  /* 0x3f80000040407421 */ /* 0x008fe20000010000 */
[----:B0-----:R-:W-:Y:S01]  /*3480*/  FFMA.FTZ R51, R77, R41, R76 ;  /* 0x000000294d337223 */ /* 0x001fe2000001004c */
[----:B------:R-:W-:-:S03]  /*3490*/  FMUL.FTZ R52, R48, -1.4426950216293334961 ;  /* 0xbfb8aa3b30347820 */ /* 0x000fc60000410000 */
[----:B------:R-:W-:Y:S02]  /*34a0*/  FMUL.FTZ R73, R51, -1.4426950216293334961 ;  /* 0xbfb8aa3b33497820 */ /* 0x000fe40000410000 */
[----:B------:R-:W0:Y:S01]  /*34b0*/  MUFU.EX2 R66, R60 ;  /* 0x0000003c00427308 */ /* 0x000e220000000800 */
[----:B----4-:R-:W-:Y:S01]  /*34c0*/  FADD.FTZ R57, -R54, 1 ;  /* 0x3f80000036397421 */ /* 0x010fe20000010100 */
[----:B------:R-:W-:-:S03]  /*34d0*/  FMUL.FTZ R109, R109, R54 ;  /* 0x000000366d6d7220 */ /* 0x000fc60000410000 */
[----:B------:R-:W-:Y:S01]  /*34e0*/  FFMA.FTZ R54, R46, R57, 1 ;  /* 0x3f8000002e367423 */ /* 0x000fe20000010039 */
[----:B------:R-:W-:Y:S02]  /*34f0*/  SHF.L.U32 R57, R11, 0x10, RZ ;  /* 0x000000100b397819 */ /* 0x000fe400000006ff */
[----:B------:R2:W3:Y:S01]  /*3500*/  MUFU.RCP R60, R56 ;  /* 0x00000038003c7308 */ /* 0x0004e20000001000 */
[----:B-1----:R-:W-:Y:S01]  /*3510*/  FMUL.FTZ R72, R72, R55 ;  /* 0x0000003748487220 */ /* 0x002fe20000410000 */
[----:B------:R-:W-:-:S06]  /*3520*/  FMUL.FTZ R109, R109, R54 ;  /* 0x000000366d6d7220 */ /* 0x000fcc0000410000 */
[----:B------:R-:W1:Y:S01]  /*3530*/  MUFU.RCP R61, R61 ;  /* 0x0000003d003d7308 */ /* 0x000e620000001000 */
[----:B--2---:R-:W-:-:S04]  /*3540*/  FADD.FTZ R56, -R55, 1 ;  /* 0x3f80000037387421 */ /* 0x004fc80000010100 */
[----:B------:R-:W-:Y:S01]  /*3550*/  FFMA.FTZ R47, R47, R56, 1 ;  /* 0x3f8000002f2f7423 */ /* 0x000fe20000010038 */
[----:B0-----:R-:W-:Y:S02]  /*3560*/  FADD.FTZ R56, R66, 1 ;  /* 0x3f80000042387421 */ /* 0x001fe40000010000 */
[----:B------:R-:W0:Y:S01]  /*3570*/  MUFU.RCP R64, R64 ;  /* 0x0000004000407308 */ /* 0x000e220000001000 */
[----:B---3--:R-:W-:Y:S01]  /*3580*/  FADD.FTZ R55, -R60, 1 ;  /* 0x3f8000003c377421 */ /* 0x008fe20000010100 */
[----:B------:R-:W-:Y:S01]  /*3590*/  FMUL.FTZ R114, R57, R60 ;  /* 0x0000003c39727220 */ /* 0x000fe20000410000 */
[----:B------:R-:W-:Y:S01]  /*35a0*/  FMUL.FTZ R72, R72, R47 ;  /* 0x0000002f48487220 */ /* 0x000fe20000410000 */
[----:B------:R-:W-:Y:S01]  /*35b0*/  SHF.L.U32 R47, R13, 0x10, RZ ;  /* 0x000000100d2f7819 */ /* 0x000fe200000006ff */
[----:B------:R-:W-:-:S03]  /*35c0*/  FFMA.FTZ R55, R58, R55, 1 ;  /* 0x3f8000003a377423 */ /* 0x000fc60000010037 */
[----:B------:R-:W-:Y:S01]  /*35d0*/  MUFU.RCP R65, R65 ;  /* 0x0000004100417308 */ /* 0x000fe20000001000 */
[----:B-1----:R-:W-:Y:S01]  /*35e0*/  FADD.FTZ R46, -R61, 1 ;  /* 0x3f8000003d2e7421 */ /* 0x002fe20000010100 */
[----:B------:R-:W-:Y:S01]  /*35f0*/  FMUL.FTZ R108, R108, R61 ;  /* 0x0000003d6c6c7220 */ /* 0x000fe20000410000 */
[----:B------:R-:W-:Y:S02]  /*3600*/  FMUL.FTZ R114, R114, R55 ;  /* 0x0000003772727220 */ /* 0x000fe40000410000 */
[----:B------:R-:W-:Y:S01]  /*3610*/  FFMA.FTZ R59, R59, R46, 1 ;  /* 0x3f8000003b3b7423 */ /* 0x000fe2000001002e */
[----:B------:R-:W-:Y:S02]  /*3620*/  FADD.FTZ R46, -R74, R121 ;  /* 0x000000794a2e7221 */ /* 0x000fe40000010100 */
[----:B------:R-:W1:Y:S01]  /*3630*/  MUFU.EX2 R67, R67 ;  /* 0x0000004300437308 */ /* 0x000e620000000800 */
[----:B0-----:R-:W-:Y:S01]  /*3640*/  FADD.FTZ R57, -R64, 1 ;  /* 0x3f80000040397421 */ /* 0x001fe20000010100 */
[----:B------:R-:W-:Y:S01]  /*3650*/  FMUL.FTZ R66, R47, R64 ;  /* 0x000000402f427220 */ /* 0x000fe20000410000 */
[----:B------:R-:W-:Y:S01]  /*3660*/  FMUL.FTZ R108, R108, R59 ;  /* 0x0000003b6c6c7220 */ /* 0x000fe20000410000 */
[----:B------:R-:W-:Y:S01]  /*3670*/  SHF.L.U32 R59, R20, 0x10, RZ ;  /* 0x00000010143b7819 */ /* 0x000fe200000006ff */
[----:B------:R-:W-:Y:S01]  /*3680*/  FFMA.FTZ R57, R62, R57, 1 ;  /* 0x3f8000003e397423 */ /* 0x000fe20000010039 */
[----:B------:R-:W-:Y:S01]  /*3690*/  SHF.L.U32 R62, R81, 0x10, RZ ;  /* 0x00000010513e7819 */ /* 0x000fe200000006ff */
[----:B------:R-:W-:Y:S01]  /*36a0*/  FMUL.FTZ R46, R46, R113 ;  /* 0x000000712e2e7220 */ /* 0x000fe20000410000 */
[----:B------:R-:W-:Y:S01]  /*36b0*/  MUFU.RCP R60, R56 ;  /* 0x00000038003c7308 */ /* 0x000fe20000001000 */
[----:B------:R-:W-:Y:S01]  /*36c0*/  SHF.L.U32 R64, R83, 0x10, RZ ;  /* 0x0000001053407819 */ /* 0x000fe200000006ff */
[----:B------:R-:W-:Y:S01]  /*36d0*/  FMUL.FTZ R66, R66, R57 ;  /* 0x0000003942427220 */ /* 0x000fe20000410000 */
[----:B------:R-:W-:-:S04]  /*36e0*/  FFMA.FTZ R54, R78, R46, R75 ;  /* 0x0000002e4e367223 */ /* 0x000fc8000001004b */
[----:B------:R-:W-:Y:S01]  /*36f0*/  FMUL.FTZ R61, R54, -1.4426950216293334961 ;  /* 0xbfb8aa3b363d7820 */ /* 0x000fe20000410000 */
[----:B------:R0:W2:Y:S01]  /*3700*/  MUFU.EX2 R115, R73 ;  /* 0x0000004900737308 */ /* 0x0000a20000000800 */
[----:B-1----:R-:W-:-:S07]  /*3710*/  FADD.FTZ R67, R67, 1 ;  /* 0x3f80000043437421 */ /* 0x002fce0000010000 */
[----:B------:R-:W1:Y:S01]  /*3720*/  MUFU.EX2 R52, R52 ;  /* 0x0000003400347308 */ /* 0x000e620000000800 */
[----:B0-----:R-:W-:-:S05]  /*3730*/  SHF.L.U32 R73, R86, 0x10, RZ ;  /* 0x0000001056497819 */ /* 0x001fca00000006ff */
[----:B------:R-:W-:Y:S01]  /*3740*/  FADD.FTZ R58, -R74, R73 ;  /* 0x000000494a3a7221 */ /* 0x000fe20000010100 */
[----:B------:R-:W-:Y:S01]  /*3750*/  FMUL.FTZ R73, R62, R65 ;  /* 0x000000413e497220 */ /* 0x000fe20000410000 */
[----:B------:R-:W0:Y:S01]  /*3760*/  MUFU.RCP R67, R67 ;  /* 0x0000004300437308 */ /* 0x000e220000001000 */
[----:B--2---:R-:W-:Y:S01]  /*3770*/  FADD.FTZ R115, R115, 1 ;  /* 0x3f80000073737421 */ /* 0x004fe20000010000 */
[----:B------:R-:W-:Y:S01]  /*3780*/  FMUL.FTZ R47, R58, R113 ;  /* 0x000000713a2f7220 */ /* 0x000fe20000410000 */
[----:B------:R-:W-:Y:S01]  /*3790*/  FADD.FTZ R58, -R65, 1 ;  /* 0x3f800000413a7421 */ /* 0x000fe20000010100 */
[----:B------:R-:W-:Y:S02]  /*37a0*/  SHF.L.U32 R65, R19, 0x10, RZ ;  /* 0x0000001013417819 */ /* 0x000fe400000006ff */
[----:B------:R-:W-:Y:S01]  /*37b0*/  FFMA.FTZ R56, R77, R47, R76 ;  /* 0x0000002f4d387223 */ /* 0x000fe2000001004c */
[----:B------:R-:W-:Y:S01]  /*37c0*/  FFMA.FTZ R58, R53, R58, 1 ;  /* 0x3f800000353a7423 */ /* 0x000fe2000001003a */
[----:B------:R-:W-:Y:S01]  /*37d0*/  FADD.FTZ R53, -R60, 1 ;  /* 0x3f8000003c357421 */ /* 0x000fe20000010100 */
[----:B------:R-:W-:Y:S01]  /*37e0*/  MUFU.RCP R115, R115 ;  /* 0x0000007300737308 */ /* 0x000fe20000001000 */
[----:B------:R-:W-:Y:S01]  /*37f0*/  FMUL.FTZ R55, R56, -1.4426950216293334961 ;  /* 0xbfb8aa3b38377820 */ /* 0x000fe20000410000 */
[----:B------:R-:W-:Y:S01]  /*3800*/  FMUL.FTZ R73, R73, R58 ;  /* 0x0000003a49497220 */ /* 0x000fe20000410000 */
[----:B------:R-:W-:Y:S01]  /*3810*/  FFMA.FTZ R62, R50, R53, 1 ;  /* 0x3f800000323e7423 */ /* 0x000fe20000010035 */
[----:B------:R-:W-:Y:S01]  /*3820*/  FADD.FTZ R50, -R74, R59 ;  /* 0x0000003b4a327221 */ /* 0x000fe20000010100 */
[----:B-1----:R-:W-:-:S03]  /*3830*/  FADD.FTZ R53, R52, 1 ;  /* 0x3f80000034357421 */ /* 0x002fc60000010000 */
[----:B------:R-:W-:Y:S01]  /*3840*/  FMUL.FTZ R50, R50, R113 ;  /* 0x0000007132327220 */ /* 0x000fe20000410000 */
[----:B0-----:R-:W-:Y:S01]  /*3850*/  FADD.FTZ R52, -R67, 1 ;  /* 0x3f80000043347421 */ /* 0x001fe20000010100 */
[----:B------:R0:W1:Y:S01]  /*3860*/  MUFU.EX2 R120, R61 ;  /* 0x0000003d00787308 */ /* 0x0000620000000800 */
[----:B------:R-:W-:Y:S01]  /*3870*/  FMUL.FTZ R64, R64, R67 ;  /* 0x0000004340407220 */ /* 0x000fe20000410000 */
[----:B------:R-:W-:Y:S01]  /*3880*/  FFMA.FTZ R58, R78, R50, R75 ;  /* 0x000000324e3a7223 */ /* 0x000fe2000001004b */
[----:B------:R-:W-:Y:S01]  /*3890*/  FFMA.FTZ R49, R49, R52, 1 ;  /* 0x3f80000031317423 */ /* 0x000fe20000010034 */
[----:B------:R-:W-:Y:S02]  /*38a0*/  SHF.L.U32 R52, R17, 0x10, RZ ;  /* 0x0000001011347819 */ /* 0x000fe400000006ff */
[----:B------:R-:W-:Y:S01]  /*38b0*/  FMUL.FTZ R59, R58, -1.4426950216293334961 ;  /* 0xbfb8aa3b3a3b7820 */ /* 0x000fe20000410000 */
[----:B------:R-:W-:Y:S01]  /*38c0*/  FMUL.FTZ R64, R64, R49 ;  /* 0x0000003140407220 */ /* 0x000fe20000410000 */
[----:B------:R-:W2:Y:S01]  /*38d0*/  MUFU.RCP R53, R53 ;  /* 0x0000003500357308 */ /* 0x000ea20000001000 */
[----:B0-----:R-:W-:-:S02]  /*38e0*/  SHF.L.U32 R61, R15, 0x10, RZ ;  /* 0x000000100f3d7819 */ /* 0x001fc400000006ff */
[----:B------:R-:W-:-:S03]  /*38f0*/  SHF.L.U32 R49, R88, 0x10, RZ ;  /* 0x0000001058317819 */ /* 0x000fc600000006ff */
[----:B------:R-:W-:Y:S01]  /*3900*/  FMUL.FTZ R61, R61, R60 ;  /* 0x0000003c3d3d7220 */ /* 0x000fe20000410000 */
[----:B------:R-:W-:Y:S01]  /*3910*/  SHF.L.U32 R60, R87, 0x10, RZ ;  /* 0x00000010573c7819 */ /* 0x000fe200000006ff */
[----:B------:R-:W0:Y:S01]  /*3920*/  MUFU.EX2 R59, R59 ;  /* 0x0000003b003b7308 */ /* 0x000e220000000800 */
[----:B-1----:R-:W-:Y:S01]  /*3930*/  FADD.FTZ R120, R120, 1 ;  /* 0x3f80000078787421 */ /* 0x002fe20000010000 */
[----:B------:R-:W-:Y:S01]  /*3940*/  FMUL.FTZ R61, R61, R62 ;  /* 0x0000003e3d3d7220 */ /* 0x000fe20000410000 */
[----:B------:R-:W-:-:S05]  /*3950*/  SHF.L.U32 R62, R85, 0x10, RZ ;  /* 0x00000010553e7819 */ /* 0x000fca00000006ff */
[----:B------:R1:W3:Y:S01]  /*3960*/  MUFU.EX2 R57, R55 ;  /* 0x0000003700397308 */ /* 0x0002e20000000800 */
[----:B--2---:R-:W-:Y:S01]  /*3970*/  FMUL.FTZ R67, R52, R53 ;  /* 0x0000003534437220 */ /* 0x004fe20000410000 */
[----:B------:R-:W-:Y:S01]  /*3980*/  FADD.FTZ R52, -R115, 1 ;  /* 0x3f80000073347421 */ /* 0x000fe20000010100 */
[----:B------:R-:W-:-:S03]  /*3990*/  FMUL.FTZ R62, R62, R115 ;  /* 0x000000733e3e7220 */ /* 0x000fc60000410000 */
[----:B------:R-:W-:Y:S01]  /*39a0*/  FFMA.FTZ R51, R51, R52, 1 ;  /* 0x3f80000033337423 */ /* 0x000fe20000010034 */
[----:B------:R-:W-:Y:S01]  /*39b0*/  FADD.FTZ R52, -R74, R49 ;  /* 0x000000314a347221 */ /* 0x000fe20000010100 */
[----:B------:R-:W2:Y:S01]  /*39c0*/  MUFU.RCP R120, R120 ;  /* 0x0000007800787308 */ /* 0x000ea20000001000 */
[----:B-1----:R-:W-:Y:S01]  /*39d0*/  FADD.FTZ R55, -R53, 1 ;  /* 0x3f80000035377421 */ /* 0x002fe20000010100 */
[----:B0-----:R-:W-:Y:S01]  /*39e0*/  FADD.FTZ R59, R59, 1 ;  /* 0x3f8000003b3b7421 */ /* 0x001fe20000010000 */
[----:B------:R-:W-:Y:S02]  /*39f0*/  FMUL.FTZ R62, R62, R51 ;  /* 0x000000333e3e7220 */ /* 0x000fe40000410000 */
[----:B------:R-:W-:Y:S01]  /*3a00*/  FFMA.FTZ R48, R48, R55, 1 ;  /* 0x3f80000030307423 */ /* 0x000fe20000010037 */
[----:B------:R-:W-:Y:S01]  /*3a10*/  FMUL.FTZ R55, R52, R113 ;  /* 0x0000007134377220 */ /* 0x000fe20000410000 */
[----:B------:R-:W-:Y:S01]  /*3a20*/  SHF.L.U32 R52, R21, 0x10, RZ ;  /* 0x0000001015347819 */ /* 0x000fe200000006ff */
[----:B------:R-:W0:Y:S01]  /*3a30*/  MUFU.RCP R59, R59 ;  /* 0x0000003b003b7308 */ /* 0x000e220000001000 */
[----:B---3--:R-:W-:Y:S01]  /*3a40*/  FADD.FTZ R57, R57, 1 ;  /* 0x3f80000039397421 */ /* 0x008fe20000010000 */
[----:B------:R-:W-:Y:S01]  /*3a50*/  FMUL.FTZ R67, R67, R48 ;  /* 0x0000003043437220 */ /* 0x000fe20000410000 */
[----:B------:R-:W-:-:S04]  /*3a60*/  FFMA.FTZ R48, R77, R55, R76 ;  /* 0x000000374d307223 */ /* 0x000fc8000001004c */
[----:B------:R-:W-:Y:S01]  /*3a70*/  FMUL.FTZ R51, R48, -1.4426950216293334961 ;  /* 0xbfb8aa3b30337820 */ /* 0x000fe20000410000 */
[----:B------:R-:W1:Y:S01]  /*3a80*/  MUFU.RCP R57, R57 ;  /* 0x0000003900397308 */ /* 0x000e620000001000 */
[----:B--2---:R-:W-:Y:S01]  /*3a90*/  FADD.FTZ R49, -R120, 1 ;  /* 0x3f80000078317421 */ /* 0x004fe20000010100 */
[----:B------:R-:W-:-:S03]  /*3aa0*/  FMUL.FTZ R65, R65, R120 ;  /* 0x0000007841417220 */ /* 0x000fc60000410000 */
[----:B------:R-:W-:-:S03]  /*3ab0*/  FFMA.FTZ R54, R54, R49, 1 ;  /* 0x3f80000036367423 */ /* 0x000fc60000010031 */
[----:B------:R-:W2:Y:S01]  /*3ac0*/  MUFU.EX2 R51, R51 ;  /* 0x0000003300337308 */ /* 0x000ea20000000800 */
[----:B0-----:R-:W-:Y:S01]  /*3ad0*/  FADD.FTZ R53, -R59, 1 ;  /* 0x3f8000003b357421 */ /* 0x001fe20000010100 */
[----:B------:R-:W-:Y:S01]  /*3ae0*/  FMUL.FTZ R59, R52, R59 ;  /* 0x0000003b343b7220 */ /* 0x000fe20000410000 */
[----:B------:R-:W-:Y:S02]  /*3af0*/  FMUL.FTZ R65, R65, R54 ;  /* 0x0000003641417220 */ /* 0x000fe40000410000 */
[----:B------:R-:W-:Y:S01]  /*3b00*/  FFMA.FTZ R58, R58, R53, 1 ;  /* 0x3f8000003a3a7423 */ /* 0x000fe20000010035 */
[----:B------:R-:W-:Y:S01]  /*3b10*/  SHF.L.U32 R53, R22, 0x10, RZ ;  /* 0x0000001016357819 */ /* 0x000fe200000006ff */
[----:B-1----:R-:W-:Y:S01]  /*3b20*/  FADD.FTZ R49, -R57, 1 ;  /* 0x3f80000039317421 */ /* 0x002fe20000010100 */
[----:B------:R-:W-:Y:S01]  /*3b30*/  FMUL.FTZ R60, R60, R57 ;  /* 0x000000393c3c7220 */ /* 0x000fe20000410000 */
[----:B------:R-:W-:Y:S02]  /*3b40*/  FMUL.FTZ R59, R59, R58 ;  /* 0x0000003a3b3b7220 */ /* 0x000fe40000410000 */
[----:B------:R-:W-:Y:S01]  /*3b50*/  FFMA.FTZ R49, R56, R49, 1 ;  /* 0x3f80000038317423 */ /* 0x000fe20000010031 */
[----:B------:R-:W-:Y:S01]  /*3b60*/  FADD.FTZ R56, -R74, R53 ;  /* 0x000000354a387221 */ /* 0x000fe20000010100 */
[----:B--2---:R-:W-:Y:S01]  /*3b70*/  FADD.FTZ R52, R51, 1 ;  /* 0x3f80000033347421 */ /* 0x004fe20000010000 */
[----:B------:R-:W-:-:S02]  /*3b80*/  SHF.L.U32 R51, R90, 0x10, RZ ;  /* 0x000000105a337819 */ /* 0x000fc400000006ff */
[----:B------:R-:W-:Y:S01]  /*3b90*/  FMUL.FTZ R53, R56, R113 ;  /* 0x0000007138357220 */ /* 0x000fe20000410000 */
[----:B------:R-:W-:Y:S01]  /*3ba0*/  FMUL.FTZ R60, R60, R49 ;  /* 0x000000313c3c7220 */ /* 0x000fe20000410000 */
[----:B------:R-:W-:Y:S01]  /*3bb0*/  SHF.L.U32 R49, R24, 0x10, RZ ;  /* 0x0000001018317819 */ /* 0x000fe200000006ff */
[----:B------:R-:W-:Y:S01]  /*3bc0*/  FADD.FTZ R120, -R74, R51 ;  /* 0x000000334a787221 */ /* 0x000fe20000010100 */
[----:B------:R-:W-:Y:S01]  /*3bd0*/  FFMA.FTZ R56, R78, R53, R75 ;  /* 0x000000354e387223 */ /* 0x000fe2000001004b */
[----:B------:R-:W0:Y:S02]  /*3be0*/  MUFU.RCP R52, R52 ;  /* 0x0000003400347308 */ /* 0x000e240000001000 */
[----:B------:R-:W-:Y:S01]  /*3bf0*/  FMUL.FTZ R51, R120, R113 ;  /* 0x0000007178337220 */ /* 0x000fe20000410000 */
[----:B------:R-:W-:-:S03]  /*3c00*/  FMUL.FTZ R120, R56, -1.4426950216293334961 ;  /* 0xbfb8aa3b38787820 */ /* 0x000fc60000410000 */
[----:B------:R-:W-:-:S03]  /*3c10*/  FFMA.FTZ R115, R77, R51, R76 ;  /* 0x000000334d737223 */ /* 0x000fc6000001004c */
[----:B------:R-:W1:Y:S01]  /*3c20*/  MUFU.EX2 R120, R120 ;  /* 0x0000007800787308 */ /* 0x000e620000000800 */
[----:B------:R-:W-:-:S07]  /*3c30*/  FMUL.FTZ R121, R115, -1.4426950216293334961 ;  /* 0xbfb8aa3b73797820 */ /* 0x000fce0000410000 */
[----:B------:R-:W2:Y:S01]  /*3c40*/  MUFU.EX2 R121, R121 ;  /* 0x0000007900797308 */ /* 0x000ea20000000800 */
[----:B0-----:R-:W-:Y:S01]  /*3c50*/  FADD.FTZ R57, -R52, 1 ;  /* 0x3f80000034397421 */ /* 0x001fe20000010100 */
[----:B------:R-:W-:Y:S01]  /*3c60*/  FMUL.FTZ R52, R123, R52 ;  /* 0x000000347b347220 */ /* 0x000fe20000410000 */
[----:B------:R-:W-:Y:S02]  /*3c70*/  SHF.L.U32 R123, R23, 0x10, RZ ;  /* 0x00000010177b7819 */ /* 0x000fe400000006ff */
[----:B------:R-:W-:Y:S01]  /*3c80*/  FFMA.FTZ R57, R48, R57, 1 ;  /* 0x3f80000030397423 */ /* 0x000fe20000010039 */
[----:B------:R-:W-:Y:S01]  /*3c90*/  FADD.FTZ R48, -R74, R49 ;  /* 0x000000314a307221 */ /* 0x000fe20000010100 */
[----:B-1----:R-:W-:-:S03]  /*3ca0*/  FADD.FTZ R120, R120, 1 ;  /* 0x3f80000078787421 */ /* 0x002fc60000010000 */
[----:B------:R-:W-:Y:S01]  /*3cb0*/  FMUL.FTZ R49, R48, R113 ;  /* 0x0000007130317220 */ /* 0x000fe20000410000 */
[----:B------:R-:W-:-:S03]  /*3cc0*/  FMUL.FTZ R58, R52, R57 ;  /* 0x00000039343a7220 */ /* 0x000fc60000410000 */
[----:B------:R-:W-:Y:S01]  /*3cd0*/  FFMA.FTZ R52, R78, R49, R75 ;  /* 0x000000314e347223 */ /* 0x000fe2000001004b */
[----:B------:R-:W0:Y:S01]  /*3ce0*/  MUFU.RCP R120, R120 ;  /* 0x0000007800787308 */ /* 0x000e220000001000 */
[----:B--2---:R-:W-:Y:S02]  /*3cf0*/  FADD.FTZ R121, R121, 1 ;  /* 0x3f80000079797421 */ /* 0x004fe40000010000 */
[----:B------:R-:W-:-:S05]  /*3d00*/  FMUL.FTZ R54, R52, -1.4426950216293334961 ;  /* 0xbfb8aa3b34367820 */ /* 0x000fca0000410000 */
[----:B------:R-:W1:Y:S08]  /*3d10*/  MUFU.RCP R121, R121 ;  /* 0x0000007900797308 */ /* 0x000e700000001000 */
[----:B------:R-:W2:Y:S01]  /*3d20*/  MUFU.EX2 R54, R54 ;  /* 0x0000003600367308 */ /* 0x000ea20000000800 */
[----:B0-----:R-:W-:-:S04]  /*3d30*/  FADD.FTZ R57, -R120, 1 ;  /* 0x3f80000078397421 */ /* 0x001fc80000010100 */
[----:B------:R-:W-:Y:S01]  /*3d40*/  FFMA.FTZ R56, R56, R57, 1 ;  /* 0x3f80000038387423 */ /* 0x000fe20000010039 */
[----:B------:R-:W-:Y:S01]  /*3d50*/  FMUL.FTZ R57, R123, R120 ;  /* 0x000000787b397220 */ /* 0x000fe20000410000 */
[----:B------:R-:W-:Y:S01]  /*3d60*/  SHF.L.U32 R123, R92, 0x10, RZ ;  /* 0x000000105c7b7819 */ /* 0x000fe200000006ff */
[----:B-1----:R-:W-:Y:S01]  /*3d70*/  FADD.FTZ R48, -R121, 1 ;  /* 0x3f80000079307421 */ /* 0x002fe20000010100 */
[----:B------:R-:W-:Y:S01]  /*3d80*/  SHF.L.U32 R120, R91, 0x10, RZ ;  /* 0x000000105b787819 */ /* 0x000fe200000006ff */
[----:B------:R-:W-:Y:S01]  /*3d90*/  FMUL.FTZ R57, R57, R56 ;  /* 0x0000003839397220 */ /* 0x000fe20000410000 */
[----:B------:R-:W-:Y:S01]  /*3da0*/  FMUL.FTZ R56, R78, R109 ;  /* 0x0000006d4e387220 */ /* 0x000fe20000410000 */
[----:B------:R-:W-:Y:S01]  /*3db0*/  FFMA.FTZ R115, R115, R48, 1 ;  /* 0x3f80000073737423 */ /* 0x000fe20000010030 */
[----:B------:R-:W-:Y:S01]  /*3dc0*/  FADD.FTZ R48, -R74, R123 ;  /* 0x0000007b4a307221 */ /* 0x000fe20000010100 */
[----:B------:R-:W-:Y:S01]  /*3dd0*/  SHF.L.U32 R123, R25, 0x10, RZ ;  /* 0x00000010197b7819 */ /* 0x000fe200000006ff */
[----:B--2---:R-:W-:-:S02]  /*3de0*/  FADD.FTZ R122, R54, 1 ;  /* 0x3f800000367a7421 */ /* 0x004fc40000010000 */
[----:B------:R-:W-:Y:S01]  /*3df0*/  FMUL.FTZ R48, R48, R113 ;  /* 0x0000007130307220 */ /* 0x000fe20000410000 */
[----:B------:R-:W-:-:S03]  /*3e00*/  FMUL.FTZ R54, R120, R121 ;  /* 0x0000007978367220 */ /* 0x000fc60000410000 */
[----:B------:R-:W-:Y:S01]  /*3e10*/  FFMA.FTZ R120, R77, R48, R76 ;  /* 0x000000304d787223 */ /* 0x000fe2000001004c */
[----:B------:R-:W0:Y:S01]  /*3e20*/  MUFU.RCP R122, R122 ;  /* 0x0000007a007a7308 */ /* 0x000e220000001000 */
[----:B------:R-:W-:Y:S02]  /*3e30*/  FMUL.FTZ R54, R54, R115 ;  /* 0x0000007336367220 */ /* 0x000fe40000410000 */
[----:B------:R-:W-:-:S06]  /*3e40*/  FMUL.FTZ R121, R120, -1.4426950216293334961 ;  /* 0xbfb8aa3b78797820 */ /* 0x000fcc0000410000 */
[----:B------:R-:W1:Y:S01]  /*3e50*/  MUFU.EX2 R121, R121 ;  /* 0x0000007900797308 */ /* 0x000e620000000800 */
[----:B0-----:R-:W-:-:S04]  /*3e60*/  FADD.FTZ R115, -R122, 1 ;  /* 0x3f8000007a737421 */ /* 0x001fc80000010100 */
[----:B------:R-:W-:Y:S01]  /*3e70*/  FFMA.FTZ R115, R52, R115, 1 ;  /* 0x3f80000034737423 */ /* 0x000fe20000010073 */
[----:B------:R-:W-:Y:S01]  /*3e80*/  FMUL.FTZ R52, R123, R122 ;  /* 0x0000007a7b347220 */ /* 0x000fe20000410000 */
[----:B-1----:R-:W-:-:S03]  /*3e90*/  FADD.FTZ R123, R121, 1 ;  /* 0x3f800000797b7421 */ /* 0x002fc60000010000 */
[----:B------:R-:W-:Y:S01]  /*3ea0*/  FMUL.FTZ R52, R52, R115 ;  /* 0x0000007334347220 */ /* 0x000fe20000410000 */
[----:B------:R-:W-:Y:S01]  /*3eb0*/  FFMA.FTZ R121, R37, R56, RZ ;  /* 0x0000003825797223 */ /* 0x000fe200000100ff */
[----:B------:R-:W-:Y:S01]  /*3ec0*/  FMUL.FTZ R115, R77, R72 ;  /* 0x000000484d737220 */ /* 0x000fe20000410000 */
[----:B------:R-:W-:Y:S01]  /*3ed0*/  FADD.FTZ R56, RZ, R56 ;  /* 0x00000038ff387221 */ /* 0x000fe20000010000 */
[----:B------:R-:W0:Y:S02]  /*3ee0*/  MUFU.RCP R123, R123 ;  /* 0x0000007b007b7308 */ /* 0x000e240000001000 */
[----:B------:R-:W-:Y:S01]  /*3ef0*/  FFMA.FTZ R122, R36, R115, R121 ;  /* 0x00000073247a7223 */ /* 0x000fe20000010079 */
        /* <DEDUP_REMOVED lines=12> */
[----:B------:R-:W-:-:S02]  /*3fc0*/  FMUL.FTZ R109, R78, R114 ;  /* 0x000000724e6d7220 */ /* 0x000fc40000410000 */
[----:B------:R-:W-:Y:S02]  /*3fd0*/  FMUL.FTZ R37, R124, R113 ;  /* 0x000000717c257220 */ /* 0x000fe40000410000 */
[----:B------:R-:W-:Y:S01]  /*3fe0*/  FFMA.FTZ R122, R45, R109, R122 ;  /* 0x0000006d2d7a7223 */ /* 0x000fe2000001007a */
[----:B------:R-:W-:Y:S01]  /*3ff0*/  FADD.FTZ R114, R115, R109 ;  /* 0x0000006d73727221 */ /* 0x000fe20000010000 */
[----:B------:R-:W-:Y:S01]  /*4000*/  FFMA.FTZ R45, R78, R37, R75 ;  /* 0x000000254e2d7223 */ /* 0x000fe2000001004b */
[----:B------:R-:W-:Y:S01]  /*4010*/  SHF.L.U32 R109, R27, 0x10, RZ ;  /* 0x000000101b6d7819 */ /* 0x000fe200000006ff */
[----:B------:R-:W-:Y:S01]  /*4020*/  FFMA.FTZ R115, R36, R72, RZ ;  /* 0x0000004824737223 */ /* 0x000fe200000100ff */
[----:B------:R-:W-:Y:S01]  /*4030*/  FADD.FTZ R36, -R74, R125 ;  /* 0x0000007d4a247221 */ /* 0x000fe20000010100 */
[----:B------:R-:W-:Y:S02]  /*4040*/  FMUL.FTZ R123, R45, -1.4426950216293334961 ;  /* 0xbfb8aa3b2d7b7820 */ /* 0x000fe40000410000 */
[----:B------:R-:W-:Y:S01]  /*4050*/  FFMA.FTZ R115, R44, R108, R115 ;  /* 0x0000006c2c737223 */ /* 0x000fe20000010073 */
[----:B------:R-:W-:-:S03]  /*4060*/  FMUL.FTZ R36, R36, R113 ;  /* 0x0000007124247220 */ /* 0x000fc60000410000 */
[----:B------:R-:W0:Y:S02]  /*4070*/  MUFU.EX2 R123, R123 ;  /* 0x0000007b007b7308 */ /* 0x000e240000000800 */
[----:B0-----:R-:W-:-:S06]  /*4080*/  FADD.FTZ R124, R123, 1 ;  /* 0x3f8000007b7c7421 */ /* 0x001fcc0000010000 */
[----:B------:R-:W0:Y:S02]  /*4090*/  MUFU.RCP R124, R124 ;  /* 0x0000007c007c7308 */ /* 0x000e240000001000 */
[----:B0-----:R-:W-:Y:S01]  /*40a0*/  FADD.FTZ R126, -R124, 1 ;  /* 0x3f8000007c7e7421 */ /* 0x001fe20000010100 */
[----:B------:R-:W-:Y:S01]  /*40b0*/  FMUL.FTZ R109, R109, R124 ;  /* 0x0000007c6d6d7220 */ /* 0x000fe20000410000 */
[----:B------:R-:W-:Y:S02]  /*40c0*/  SHF.L.U32 R124, R95, 0x10, RZ ;  /* 0x000000105f7c7819 */ /* 0x000fe400000006ff */
[----:B------:R-:W-:-:S04]  /*40d0*/  FFMA.FTZ R126, R45, R126, 1 ;  /* 0x3f8000002d7e7423 */ /* 0x000fc8000001007e */
[----:B------:R-:W-:Y:S01]  /*40e0*/  FMUL.FTZ R45, R109, R126 ;  /* 0x0000007e6d2d7220 */ /* 0x000fe20000410000 */
[----:B------:R-:W-:-:S04]  /*40f0*/  FADD.FTZ R109, RZ, R72 ;  /* 0x00000048ff6d7221 */ /* 0x000fc80000010000 */
[----:B------:R-:W-:Y:S01]  /*4100*/  FADD.FTZ R72, R109, R108 ;  /* 0x0000006c6d487221 */ /* 0x000fe20000010000 */
[----:B------:R-:W-:-:S04]  /*4110*/  FMUL.FTZ R109, R77, R108 ;  /* 0x0000006c4d6d7220 */ /* 0x000fc80000410000 */
[----:B------:R-:W-:Y:S01]  /*4120*/  FFMA.FTZ R122, R44, R109, R122 ;  /* 0x0000006d2c7a7223 */ /* 0x000fe2000001007a */
[----:B------:R-:W-:Y:S01]  /*4130*/  FFMA.FTZ R44, R77, R36, R76 ;  /* 0x000000244d2c7223 */ /* 0x000fe2000001004c */
[----:B------:R-:W-:-:S03]  /*4140*/  FADD.FTZ R114, R109, R114 ;  /* 0x000000726d727221 */ /* 0x000fc60000010000 */
[----:B------:R-:W-:-:S06]  /*4150*/  FMUL.FTZ R108, R44, -1.4426950216293334961 ;  /* 0xbfb8aa3b2c6c7820 */ /* 0x000fcc0000410000 */
[----:B------:R-:W0:Y:S02]  /*4160*/  MUFU.EX2 R108, R108 ;  /* 0x0000006c006c7308 */ /* 0x000e240000000800 */
[----:B0-----:R-:W-:Y:S01]  /*4170*/  FADD.FTZ R123, R108, 1 ;  /* 0x3f8000006c7b7421 */ /* 0x001fe20000010000 */
[----:B------:R-:W-:Y:S01]  /*4180*/  FADD.FTZ R108, R121, R66 ;  /* 0x00000042796c7221 */ /* 0x000fe20000010000 */
[----:B------:R-:W-:-:S03]  /*4190*/  FFMA.FTZ R121, R43, R66, R120 ;  /* 0x000000422b797223 */ /* 0x000fc60000010078 */
[----:B------:R-:W-:Y:S01]  /*41a0*/  FADD.FTZ R108, R108, R61 ;  /* 0x0000003d6c6c7221 */ /* 0x000fe20000010000 */
[----:B------:R-:W0:Y:S01]  /*41b0*/  MUFU.RCP R123, R123 ;  /* 0x0000007b007b7308 */ /* 0x000e220000001000 */
[----:B------:R-:W-:Y:S02]  /*41c0*/  FFMA.FTZ R121, R40, R61, R121 ;  /* 0x0000003d28797223 */ /* 0x000fe40000010079 */
[----:B------:R-:W-:Y:S02]  /*41d0*/  FADD.FTZ R108, R108, R67 ;  /* 0x000000436c6c7221 */ /* 0x000fe40000010000 */
[----:B------:R-:W-:Y:S02]  /*41e0*/  FFMA.FTZ R121, R38, R67, R121 ;  /* 0x0000004326797223 */ /* 0x000fe40000010079 */
[----:B------:R-:W-:Y:S02]  /*41f0*/  FADD.FTZ R108, R108, R65 ;  /* 0x000000416c6c7221 */ /* 0x000fe40000010000 */
[----:B------:R-:W-:-:S02]  /*4200*/  FFMA.FTZ R121, R46, R65, R121 ;  /* 0x000000412e797223 */ /* 0x000fc40000010079 */
[----:B------:R-:W-:Y:S01]  /*4210*/  FADD.FTZ R108, R108, R59 ;  /* 0x0000003b6c6c7221 */ /* 0x000fe20000010000 */
[----:B0-----:R-:W-:Y:S01]  /*4220*/  FADD.FTZ R125, -R123, 1 ;  /* 0x3f8000007b7d7421 */ /* 0x001fe20000010100 */
[----:B------:R-:W-:-:S03]  /*4230*/  FMUL.FTZ R109, R124, R123 ;  /* 0x0000007b7c6d7220 */ /* 0x000fc60000410000 */
[----:B------:R-:W-:-:S04]  /*4240*/  FFMA.FTZ R44, R44, R125, 1 ;  /* 0x3f8000002c2c7423 */ /* 0x000fc8000001007d */
[----:B------:R-:W-:Y:S01]  /*4250*/  FMUL.FTZ R44, R109, R44 ;  /* 0x0000002c6d2c7220 */ /* 0x000fe20000410000 */
[----:B------:R-:W-:-:S05]  /*4260*/  SHF.L.U32 R109, R28, 0x10, RZ ;  /* 0x000000101c6d7819 */ /* 0x000fca00000006ff */
[----:B------:R-:W-:Y:S01]  /*4270*/  FADD.FTZ R124, -R74, R109 ;  /* 0x0000006d4a7c7221 */ /* 0x000fe20000010100 */
[----:B------:R-:W-:-:S03]  /*4280*/  FMUL.FTZ R109, R78, R66 ;  /* 0x000000424e6d7220 */ /* 0x000fc60000410000 */
[----:B------:R-:W-:Y:S01]  /*4290*/  FMUL.FTZ R66, R124, R113 ;  /* 0x000000717c427220 */ /* 0x000fe20000410000 */
[----:B------:R-:W-:Y:S01]  /*42a0*/  FFMA.FTZ R122, R43, R109, R122 ;  /* 0x0000006d2b7a7223 */ /* 0x000fe2000001007a */
[----:B------:R-:W-:Y:S01]  /*42b0*/  FADD.FTZ R120, R114, R109 ;  /* 0x0000006d72787221 */ /* 0x000fe20000010000 */
[----:B------:R-:W-:Y:S01]  /*42c0*/  SHF.L.U32 R109, R29, 0x10, RZ ;  /* 0x000000101d6d7819 */ /* 0x000fe200000006ff */
[----:B------:R-:W-:-:S04]  /*42d0*/  FFMA.FTZ R43, R78, R66, R75 ;  /* 0x000000424e2b7223 */ /* 0x000fc8000001004b */
[----:B------:R-:W-:-:S06]  /*42e0*/  FMUL.FTZ R123, R43, -1.4426950216293334961 ;  /* 0xbfb8aa3b2b7b7820 */ /* 0x000fcc0000410000 */
        /* <DEDUP_REMOVED lines=8> */
[----:B------:R-:W-:Y:S01]  /*4370*/  SHF.L.U32 R109, R96, 0x10, RZ ;  /* 0x00000010606d7819 */ /* 0x000fe200000006ff */
[----:B------:R-:W-:-:S04]  /*4380*/  FFMA.FTZ R114, R42, R73, R115 ;  /* 0x000000492a727223 */ /* 0x000fc80000010073 */
[----:B------:R-:W-:Y:S01]  /*4390*/  FADD.FTZ R126, -R74, R109 ;  /* 0x0000006d4a7e7221 */ /* 0x000fe20000010100 */
[----:B------:R-:W-:Y:S01]  /*43a0*/  FADD.FTZ R109, R72, R73 ;  /* 0x00000049486d7221 */ /* 0x000fe20000010000 */
[----:B------:R-:W-:Y:S01]  /*43b0*/  FMUL.FTZ R73, R77, R73 ;  /* 0x000000494d497220 */ /* 0x000fe20000410000 */
[----:B------:R-:W-:Y:S01]  /*43c0*/  FFMA.FTZ R114, R39, R64, R114 ;  /* 0x0000004027727223 */ /* 0x000fe20000010072 */
[----:B------:R-:W-:Y:S01]  /*43d0*/  FMUL.FTZ R72, R126, R113 ;  /* 0x000000717e487220 */ /* 0x000fe20000410000 */
[----:B------:R-:W-:Y:S01]  /*43e0*/  FADD.FTZ R109, R109, R64 ;  /* 0x000000406d6d7221 */ /* 0x000fe20000010000 */
[----:B------:R-:W-:Y:S01]  /*43f0*/  FFMA.FTZ R115, R42, R73, R122 ;  /* 0x000000492a737223 */ /* 0x000fe2000001007a */
[----:B------:R-:W-:Y:S01]  /*4400*/  FADD.FTZ R120, R73, R120 ;  /* 0x0000007849787221 */ /* 0x000fe20000010000 */
[----:B------:R-:W-:Y:S01]  /*4410*/  FFMA.FTZ R42, R77, R72, R76 ;  /* 0x000000484d2a7223 */ /* 0x000fe2000001004c */
[----:B------:R-:W-:Y:S01]  /*4420*/  FADD.FTZ R109, R109, R62 ;  /* 0x0000003e6d6d7221 */ /* 0x000fe20000010000 */
[----:B------:R-:W-:-:S02]  /*4430*/  FFMA.FTZ R114, R41, R62, R114 ;  /* 0x0000003e29727223 */ /* 0x000fc40000010072 */
[----:B------:R-:W-:Y:S01]  /*4440*/  FMUL.FTZ R122, R42, -1.4426950216293334961 ;  /* 0xbfb8aa3b2a7a7820 */ /* 0x000fe20000410000 */
[----:B------:R-:W-:Y:S01]  /*4450*/  FADD.FTZ R109, R109, R60 ;  /* 0x0000003c6d6d7221 */ /* 0x000fe20000010000 */
[----:B------:R-:W-:-:S03]  /*4460*/  FFMA.FTZ R114, R47, R60, R114 ;  /* 0x0000003c2f727223 */ /* 0x000fc60000010072 */
[----:B------:R-:W-:Y:S01]  /*4470*/  FADD.FTZ R109, R109, R58 ;  /* 0x0000003a6d6d7221 */ /* 0x000fe20000010000 */
[----:B------:R-:W0:Y:S01]  /*4480*/  MUFU.EX2 R122, R122 ;  /* 0x0000007a007a7308 */ /* 0x000e220000000800 */
[----:B------:R-:W-:Y:S02]  /*4490*/  FFMA.FTZ R114, R55, R58, R114 ;  /* 0x0000003a37727223 */ /* 0x000fe40000010072 */
[----:B------:R-:W-:-:S04]  /*44a0*/  FADD.FTZ R109, R109, R54 ;  /* 0x000000366d6d7221 */ /* 0x000fc80000010000 */
[----:B------:R-:W-:-:S04]  /*44b0*/  FADD.FTZ R109, R109, R56 ;  /* 0x000000386d6d7221 */ /* 0x000fc80000010000 */
[----:B------:R-:W-:Y:S01]  /*44c0*/  FADD.FTZ R109, R109, R44 ;  /* 0x0000002c6d6d7221 */ /* 0x000fe20000010000 */
[----:B0-----:R-:W-:Y:S01]  /*44d0*/  FADD.FTZ R123, R122, 1 ;  /* 0x3f8000007a7b7421 */ /* 0x001fe20000010000 */
[----:B------:R-:W-:-:S04]  /*44e0*/  FMUL.FTZ R122, R78, R61 ;  /* 0x0000003d4e7a7220 */ /* 0x000fc80000410000 */
[----:B------:R-:W-:Y:S01]  /*44f0*/  FFMA.FTZ R115, R40, R122, R115 ;  /* 0x0000007a28737223 */ /* 0x000fe20000010073 */
[----:B------:R-:W0:Y:S02]  /*4500*/  MUFU.RCP R123, R123 ;  /* 0x0000007b007b7308 */ /* 0x000e240000001000 */
[----:B0-----:R-:W-:Y:S01]  /*4510*/  FADD.FTZ R125, -R123, 1 ;  /* 0x3f8000007b7d7421 */ /* 0x001fe20000010100 */
[----:B------:R-:W-:-:S03]  /*4520*/  FMUL.FTZ R73, R124, R123 ;  /* 0x0000007b7c497220 */ /* 0x000fc60000410000 */
[----:B------:R-:W-:Y:S01]  /*4530*/  FFMA.FTZ R42, R42, R125, 1 ;  /* 0x3f8000002a2a7423 */ /* 0x000fe2000001007d */
[----:B------:R-:W-:-:S03]  /*4540*/  SHF.L.U32 R125, R31, 0x10, RZ ;  /* 0x000000101f7d7819 */ /* 0x000fc600000006ff */
[----:B------:R-:W-:Y:S01]  /*4550*/  FMUL.FTZ R42, R73, R42 ;  /* 0x0000002a492a7220 */ /* 0x000fe20000410000 */
[----:B------:R-:W-:-:S05]  /*4560*/  SHF.L.U32 R73, R30, 0x10, RZ ;  /* 0x000000101e497819 */ /* 0x000fca00000006ff */
[----:B------:R-:W-:Y:S01]  /*4570*/  FADD.FTZ R124, -R74, R73 ;  /* 0x000000494a7c7221 */ /* 0x000fe20000010100 */
[----:B------:R-:W-:-:S03]  /*4580*/  FADD.FTZ R73, R120, R122 ;  /* 0x0000007a78497221 */ /* 0x000fc60000010000 */
        /* <DEDUP_REMOVED lines=11> */
[----:B------:R-:W-:-:S04]  /*4640*/  FMUL.FTZ R120, R77, R64 ;  /* 0x000000404d787220 */ /* 0x000fc80000410000 */
[----:B------:R-:W-:Y:S01]  /*4650*/  FADD.FTZ R122, -R74, R125 ;  /* 0x0000007d4a7a7221 */ /* 0x000fe20000010100 */
[----:B------:R-:W-:Y:S01]  /*4660*/  FFMA.FTZ R115, R39, R120, R115 ;  /* 0x0000007827737223 */ /* 0x000fe20000010073 */
[----:B------:R-:W-:Y:S01]  /*4670*/  FADD.FTZ R73, R120, R73 ;  /* 0x0000004978497221 */ /* 0x000fe20000010000 */
[----:B------:R-:W-:Y:S01]  /*4680*/  SHF.L.U32 R120, R99, 0x10, RZ ;  /* 0x0000001063787819 */ /* 0x000fe200000006ff */
[----:B------:R-:W-:Y:S01]  /*4690*/  FMUL.FTZ R64, R122, R113 ;  /* 0x000000717a407220 */ /* 0x000fe20000410000 */
[----:B------:R-:W-:-:S03]  /*46a0*/  SHF.L.U32 R125, R32, 0x10, RZ ;  /* 0x00000010207d7819 */ /* 0x000fc600000006ff */
        /* <DEDUP_REMOVED lines=8> */
[----:B------:R-:W-:-:S03]  /*4730*/  FADD.FTZ R124, -R74, R125 ;  /* 0x0000007d4a7c7221 */ /* 0x000fc60000010100 */
[----:B------:R-:W-:Y:S01]  /*4740*/  FMUL.FTZ R39, R120, R39 ;  /* 0x0000002778277220 */ /* 0x000fe20000410000 */
[----:B------:R-:W-:Y:S01]  /*4750*/  FMUL.FTZ R120, R78, R67 ;  /* 0x000000434e787220 */ /* 0x000fe20000410000 */
[----:B------:R-:W-:-:S03]  /*4760*/  FMUL.FTZ R67, R124, R113 ;  /* 0x000000717c437220 */ /* 0x000fc60000410000 */
[----:B------:R-:W-:Y:S01]  /*4770*/  FFMA.FTZ R115, R38, R120, R115 ;  /* 0x0000007826737223 */ /* 0x000fe20000010073 */
[----:B------:R-:W-:Y:S01]  /*4780*/  FFMA.FTZ R38, R78, R67, R75 ;  /* 0x000000434e267223 */ /* 0x000fe2000001004b */
[----:B------:R-:W-:Y:S01]  /*4790*/  FADD.FTZ R73, R73, R120 ;  /* 0x0000007849497221 */ /* 0x000fe20000010000 */
[----:B------:R-:W-:Y:S02]  /*47a0*/  SHF.L.U32 R120, R33, 0x10, RZ ;  /* 0x0000001021787819 */ /* 0x000fe400000006ff */
        /* <DEDUP_REMOVED lines=56> */
[----:B------:R-:W-:Y:S01]  /*4b30*/  SHF.L.U32 R122, R69, 0x10, RZ ;  /* 0x00000010457a7819 */ /* 0x000fe200000006ff */
[----:B0-----:R-:W-:Y:S01]  /*4b40*/  FADD.FTZ R124, -R123, 1 ;  /* 0x3f8000007b7c7421 */ /* 0x001fe20000010100 */
[----:B------:R-:W-:-:S03]  /*4b50*/  FMUL.FTZ R120, R120, R123 ;  /* 0x0000007b78787220 */ /* 0x000fc60000410000 */
[----:B------:R-:W-:Y:S01]  /*4b60*/  FFMA.FTZ R47, R47, R124, 1 ;  /* 0x3f8000002f2f7423 */ /* 0x000fe2000001007c */
[----:B------:R-:W-:-:S03]  /*4b70*/  FADD.FTZ R124, -R74, R125 ;  /* 0x0000007d4a7c7221 */ /* 0x000fc60000010100 */
[----:B------:R-:W-:Y:S01]  /*4b80*/  FMUL.FTZ R47, R120, R47 ;  /* 0x0000002f782f7220 */ /* 0x000fe20000410000 */
[----:B------:R-:W-:Y:S01]  /*4b90*/  FFMA.FTZ R120, R50, R59, R121 ;  /* 0x0000003b32787223 */ /* 0x000fe20000010079 */
[----:B------:R-:W-:-:S03]  /*4ba0*/  FMUL.FTZ R59, R124, R113 ;  /* 0x000000717c3b7220 */ /* 0x000fc60000410000 */
[----:B------:R-:W-:Y:S01]  /*4bb0*/  FFMA.FTZ R120, R53, R57, R120 ;  /* 0x0000003935787223 */ /* 0x000fe20000010078 */
        /* <DEDUP_REMOVED lines=12> */
[----:B------:R-:W-:-:S04]  /*4c80*/  FMUL.FTZ R122, R77, R58 ;  /* 0x0000003a4d7a7220 */ /* 0x000fc80000410000 */
[----:B------:R-:W-:Y:S01]  /*4c90*/  FADD.FTZ R124, -R74, R125 ;  /* 0x0000007d4a7c7221 */ /* 0x000fe20000010100 */
[----:B------:R-:W-:-:S03]  /*4ca0*/  FADD.FTZ R73, R122, R73 ;  /* 0x000000497a497221 */ /* 0x000fc60000010000 */
[----:B------:R-:W-:Y:S01]  /*4cb0*/  FMUL.FTZ R58, R124, R113 ;  /* 0x000000717c3a7220 */ /* 0x000fe20000410000 */
[----:B------:R-:W-:Y:S01]  /*4cc0*/  FFMA.FTZ R124, R55, R122, R115 ;  /* 0x0000007a377c7223 */ /* 0x000fe20000010073 */
[----:B------:R-:W-:Y:S02]  /*4cd0*/  SHF.L.U32 R122, R105, 0x10, RZ ;  /* 0x00000010697a7819 */ /* 0x000fe400000006ff */
[----:B------:R-:W-:-:S04]  /*4ce0*/  FFMA.FTZ R55, R77, R58, R76 ;  /* 0x0000003a4d377223 */ /* 0x000fc8000001004c */
[----:B------:R-:W-:-:S06]  /*4cf0*/  FMUL.FTZ R115, R55, -1.4426950216293334961 ;  /* 0xbfb8aa3b37737820 */ /* 0x000fcc0000410000 */
[----:B------:R-:W0:Y:S02]  /*4d00*/  MUFU.EX2 R115, R115 ;  /* 0x0000007300737308 */ /* 0x000e240000000800 */
[----:B0-----:R-:W-:Y:S01]  /*4d10*/  FADD.FTZ R121, R115, 1 ;  /* 0x3f80000073797421 */ /* 0x001fe20000010000 */
[----:B------:R-:W-:-:S05]  /*4d20*/  FADD.FTZ R115, R108, R57 ;  /* 0x000000396c737221 */ /* 0x000fca0000010000 */
[----:B------:R-:W0:Y:S02]  /*4d30*/  MUFU.RCP R121, R121 ;  /* 0x0000007900797308 */ /* 0x000e240000001000 */
[----:B0-----:R-:W-:Y:S01]  /*4d40*/  FADD.FTZ R126, -R121, 1 ;  /* 0x3f800000797e7421 */ /* 0x001fe20000010100 */
[----:B------:R-:W-:Y:S01]  /*4d50*/  FMUL.FTZ R122, R122, R121 ;  /* 0x000000797a7a7220 */ /* 0x000fe20000410000 */
[----:B------:R-:W-:Y:S02]  /*4d60*/  FMUL.FTZ R121, R78, R57 ;  /* 0x000000394e797220 */ /* 0x000fe40000410000 */
[----:B------:R-:W-:Y:S02]  /*4d70*/  FFMA.FTZ R55, R55, R126, 1 ;  /* 0x3f80000037377423 */ /* 0x000fe4000001007e */
[----:B------:R-:W-:Y:S01]  /*4d80*/  FADD.FTZ R125, R73, R121 ;  /* 0x00000079497d7221 */ /* 0x000fe20000010000 */
[----:B------:R-:W-:Y:S01]  /*4d90*/  SHF.L.U32 R73, R71, 0x10, RZ ;  /* 0x0000001047497819 */ /* 0x000fe200000006ff */
[----:B------:R-:W-:Y:S01]  /*4da0*/  FMUL.FTZ R55, R122, R55 ;  /* 0x000000377a377220 */ /* 0x000fe20000410000 */
[----:B------:R-:W-:Y:S01]  /*4db0*/  FADD.FTZ R122, -R74, R123 ;  /* 0x0000007b4a7a7221 */ /* 0x000fe20000010100 */
[----:B------:R-:W-:Y:S01]  /*4dc0*/  FFMA.FTZ R123, R53, R121, R124 ;  /* 0x00000079357b7223 */ /* 0x000fe2000001007c */
[-C--:B------:R-:W-:Y:S01]  /*4dd0*/  FFMA.FTZ R121, R51, R54.reuse, R114 ;  /* 0x0000003633797223 */ /* 0x080fe20000010072 */
[----:B------:R-:W-:Y:S01]  /*4de0*/  FMUL.FTZ R54, R77, R54 ;  /* 0x000000364d367220 */ /* 0x000fe20000410000 */
[----:B------:R-:W-:-:S02]  /*4df0*/  FMUL.FTZ R57, R122, R113 ;  /* 0x000000717a397220 */ /* 0x000fc40000410000 */
[----:B------:R-:W-:Y:S01]  /*4e00*/  FFMA.FTZ R121, R48, R56, R121 ;  /* 0x0000003830797223 */ /* 0x000fe20000010079 */
[----:B------:R-:W-:Y:S01]  /*4e10*/  FFMA.FTZ R114, R51, R54, R123 ;  /* 0x0000003633727223 */ /* 0x000fe2000001007b */
[----:B------:R-:W-:Y:S01]  /*4e20*/  FFMA.FTZ R53, R78, R57, R75 ;  /* 0x000000394e357223 */ /* 0x000fe2000001004b */
[----:B------:R-:W-:Y:S01]  /*4e30*/  FADD.FTZ R125, R54, R125 ;  /* 0x0000007d367d7221 */ /* 0x000fe20000010000 */
[----:B------:R-:W-:Y:S01]  /*4e40*/  FFMA.FTZ R121, R36, R44, R121 ;  /* 0x0000002c24797223 */ /* 0x000fe20000010079 */
[----:B------:R-:W-:Y:S01]  /*4e50*/  SHF.L.U32 R123, R107, 0x10, RZ ;  /* 0x000000106b7b7819 */ /* 0x000fe200000006ff */
[----:B------:R-:W-:Y:S02]  /*4e60*/  FMUL.FTZ R108, R53, -1.4426950216293334961 ;  /* 0xbfb8aa3b356c7820 */ /* 0x000fe40000410000 */
[----:B------:R-:W-:-:S04]  /*4e70*/  FFMA.FTZ R121, R72, R42, R121 ;  /* 0x0000002a48797223 */ /* 0x000fc80000010079 */
[----:B------:R-:W0:Y:S01]  /*4e80*/  MUFU.EX2 R108, R108 ;  /* 0x0000006c006c7308 */ /* 0x000e220000000800 */
[----:B------:R-:W-:-:S04]  /*4e90*/  FFMA.FTZ R121, R64, R39, R121 ;  /* 0x0000002740797223 */ /* 0x000fc80000010079 */
[----:B------:R-:W-:-:S04]  /*4ea0*/  FFMA.FTZ R121, R62, R41, R121 ;  /* 0x000000293e797223 */ /* 0x000fc80000010079 */
[----:B------:R-:W-:Y:S01]  /*4eb0*/  FFMA.FTZ R121, R60, R47, R121 ;  /* 0x0000002f3c797223 */ /* 0x000fe20000010079 */
[----:B0-----:R-:W-:-:S06]  /*4ec0*/  FADD.FTZ R122, R108, 1 ;  /* 0x3f8000006c7a7421 */ /* 0x001fcc0000010000 */
[----:B------:R-:W0:Y:S02]  /*4ed0*/  MUFU.RCP R122, R122 ;  /* 0x0000007a007a7308 */ /* 0x000e240000001000 */
[----:B0-----:R-:W-:Y:S01]  /*4ee0*/  FADD.FTZ R124, -R122, 1 ;  /* 0x3f8000007a7c7421 */ /* 0x001fe20000010100 */
[----:B------:R-:W-:-:S03]  /*4ef0*/  FMUL.FTZ R73, R73, R122 ;  /* 0x0000007a49497220 */ /* 0x000fc60000410000 */
[----:B------:R-:W-:-:S04]  /*4f00*/  FFMA.FTZ R124, R53, R124, 1 ;  /* 0x3f800000357c7423 */ /* 0x000fc8000001007c */
[----:B------:R-:W-:Y:S01]  /*4f10*/  FMUL.FTZ R53, R73, R124 ;  /* 0x0000007c49357220 */ /* 0x000fe20000410000 */
[----:B------:R-:W-:-:S05]  /*4f20*/  SHF.L.U32 R73, R106, 0x10, RZ ;  /* 0x000000106a497819 */ /* 0x000fca00000006ff */
[----:B------:R-:W-:-:S04]  /*4f30*/  FADD.FTZ R124, -R74, R73 ;  /* 0x000000494a7c7221 */ /* 0x000fc80000010100 */
[----:B------:R-:W-:-:S04]  /*4f40*/  FMUL.FTZ R73, R124, R113 ;  /* 0x000000717c497220 */ /* 0x000fc80000410000 */
        /* <DEDUP_REMOVED lines=9> */
[----:B------:R-:W-:Y:S02]  /*4fe0*/  FADD.FTZ R54, R115, R52 ;  /* 0x0000003473367221 */ /* 0x000fe40000010000 */
[----:B------:R-:W-:Y:S01]  /*4ff0*/  FMUL.FTZ R108, R123, R124 ;  /* 0x0000007c7b6c7220 */ /* 0x000fe20000410000 */
[----:B------:R-:W-:Y:S01]  /*5000*/  FFMA.FTZ R114, R49, R51, R114 ;  /* 0x0000003331727223 */ /* 0x000fe20000010072 */
[----:B------:R-:W-:Y:S01]  /*5010*/  FMUL.FTZ R49, R77, R56 ;  /* 0x000000384d317220 */ /* 0x000fe20000410000 */
[----:B------:R-:W-:Y:S01]  /*5020*/  FADD.FTZ R52, R125, R51 ;  /* 0x000000337d347221 */ /* 0x000fe20000010000 */
[----:B------:R-:W-:Y:S01]  /*5030*/  FADD.FTZ R54, R54, R45 ;  /* 0x0000002d36367221 */ /* 0x000fe20000010000 */
[----:B------:R-:W-:Y:S01]  /*5040*/  FFMA.FTZ R51, R37, R45, R120 ;  /* 0x0000002d25337223 */ /* 0x000fe20000010078 */
[----:B------:R-:W-:Y:S01]  /*5050*/  FFMA.FTZ R114, R48, R49, R114 ;  /* 0x0000003130727223 */ /* 0x000fe20000010072 */
[----:B------:R-:W-:Y:S01]  /*5060*/  FMUL.FTZ R45, R78, R45 ;  /* 0x0000002d4e2d7220 */ /* 0x000fe20000410000 */
[----:B------:R-:W-:-:S03]  /*5070*/  FADD.FTZ R52, R49, R52 ;  /* 0x0000003431347221 */ /* 0x000fc60000010000 */
[----:B------:R-:W-:Y:S01]  /*5080*/  FFMA.FTZ R114, R37, R45, R114 ;  /* 0x0000002d25727223 */ /* 0x000fe20000010072 */
[----:B------:R-:W-:Y:S01]  /*5090*/  FMUL.FTZ R37, R77, R44 ;  /* 0x0000002c4d257220 */ /* 0x000fe20000410000 */
[----:B------:R-:W-:Y:S01]  /*50a0*/  FADD.FTZ R52, R52, R45 ;  /* 0x0000002d34347221 */ /* 0x000fe20000010000 */
[----:B------:R-:W-:Y:S02]  /*50b0*/  FMUL.FTZ R44, R78, R43 ;  /* 0x0000002b4e2c7220 */ /* 0x000fe40000410000 */
[----:B------:R-:W-:Y:S01]  /*50c0*/  FFMA.FTZ R45, R36, R37, R114 ;  /* 0x00000025242d7223 */ /* 0x000fe20000010072 */
[----:B------:R-:W-:Y:S01]  /*50d0*/  FADD.FTZ R52, R37, R52 ;  /* 0x0000003425347221 */ /* 0x000fe20000010000 */
[C---:B------:R-:W-:Y:S01]  /*50e0*/  FFMA.FTZ R36, R66.reuse, R43, R51 ;  /* 0x0000002b42247223 */ /* 0x040fe20000010033 */
        /* <DEDUP_REMOVED lines=11> */
[C---:B------:R-:W-:Y:S01]  /*51a0*/  FMUL.FTZ R45, R78.reuse, R38 ;  /* 0x000000264e2d7220 */ /* 0x040fe20000410000 */
[----:B------:R-:W-:Y:S01]  /*51b0*/  FMUL.FTZ R39, R78, R46 ;  /* 0x0000002e4e277220 */ /* 0x000fe20000410000 */
[----:B------:R-:W-:Y:S01]  /*51c0*/  FFMA.FTZ R66, R64, R37, R66 ;  /* 0x0000002540427223 */ /* 0x000fe20000010042 */
[----:B------:R-:W-:Y:S01]  /*51d0*/  FADD.FTZ R52, R37, R52 ;  /* 0x0000003425347221 */ /* 0x000fe20000010000 */
[----:B------:R-:W-:Y:S01]  /*51e0*/  FMUL.FTZ R37, R77, R41 ;  /* 0x000000294d257220 */ /* 0x000fe20000410000 */
[----:B------:R-:W-:Y:S01]  /*51f0*/  FFMA.FTZ R36, R61, R40, R36 ;  /* 0x000000283d247223 */ /* 0x000fe20000010024 */
[----:B------:R-:W-:Y:S01]  /*5200*/  FFMA.FTZ R66, R67, R45, R66 ;  /* 0x0000002d43427223 */ /* 0x000fe20000010042 */
[----:B------:R-:W-:Y:S01]  /*5210*/  FADD.FTZ R52, R52, R45 ;  /* 0x0000002d34347221 */ /* 0x000fe20000010000 */
[----:B------:R-:W-:Y:S01]  /*5220*/  FADD.FTZ R42, R42, R41 ;  /* 0x000000292a2a7221 */ /* 0x000fe20000010000 */
[----:B------:R-:W-:Y:S01]  /*5230*/  FADD.FTZ R43, R54, R43 ;  /* 0x0000002b362b7221 */ /* 0x000fe20000010000 */
[----:B------:R-:W-:Y:S01]  /*5240*/  FFMA.FTZ R66, R62, R37, R66 ;  /* 0x000000253e427223 */ /* 0x000fe20000010042 */
[----:B------:R-:W-:Y:S01]  /*5250*/  FADD.FTZ R52, R37, R52 ;  /* 0x0000003425347221 */ /* 0x000fe20000010000 */
[----:B------:R-:W-:Y:S01]  /*5260*/  FMUL.FTZ R41, R77, R47 ;  /* 0x0000002f4d297220 */ /* 0x000fe20000410000 */
[----:B------:R-:W-:Y:S01]  /*5270*/  FFMA.FTZ R36, R67, R38, R36 ;  /* 0x0000002643247223 */ /* 0x000fe20000010024 */
[----:B------:R-:W-:Y:S01]  /*5280*/  FFMA.FTZ R66, R65, R39, R66 ;  /* 0x0000002741427223 */ /* 0x000fe20000010042 */
[----:B------:R-:W-:Y:S01]  /*5290*/  FADD.FTZ R52, R52, R39 ;  /* 0x0000002734347221 */ /* 0x000fe20000010000 */
[----:B------:R-:W-:Y:S01]  /*52a0*/  FADD.FTZ R43, R43, R40 ;  /* 0x000000282b2b7221 */ /* 0x000fe20000010000 */
[----:B------:R-:W-:Y:S01]  /*52b0*/  FMUL.FTZ R39, R78, R50 ;  /* 0x000000324e277220 */ /* 0x000fe20000410000 */
[----:B------:R-:W-:Y:S01]  /*52c0*/  FFMA.FTZ R66, R60, R41, R66 ;  /* 0x000000293c427223 */ /* 0x000fe20000010042 */
[----:B------:R-:W-:Y:S01]  /*52d0*/  FADD.FTZ R52, R41, R52 ;  /* 0x0000003429347221 */ /* 0x000fe20000010000 */
[----:B------:R-:W-:Y:S01]  /*52e0*/  FFMA.FTZ R37, R65, R46, R36 ;  /* 0x0000002e41257223 */ /* 0x000fe20000010024 */
[----:B------:R-:W-:Y:S01]  /*52f0*/  FADD.FTZ R43, R43, R38 ;  /* 0x000000262b2b7221 */ /* 0x000fe20000010000 */
[----:B------:R-:W-:Y:S01]  /*5300*/  FMUL.FTZ R41, R77, R55 ;  /* 0x000000374d297220 */ /* 0x000fe20000410000 */
[C---:B------:R-:W-:Y:S01]  /*5310*/  FFMA.FTZ R45, R59.reuse, R39, R66 ;  /* 0x000000273b2d7223 */ /* 0x040fe20000010042 */
[----:B------:R-:W-:Y:S01]  /*5320*/  FADD.FTZ R38, R52, R39 ;  /* 0x0000002734267221 */ /* 0x000fe20000010000 */
[----:B------:R-:W-:Y:S01]  /*5330*/  FFMA.FTZ R52, R59, R50, R37 ;  /* 0x000000323b347223 */ /* 0x000fe20000010025 */
[----:B------:R-:W-:Y:S01]  /*5340*/  FADD.FTZ R43, R43, R46 ;  /* 0x0000002e2b2b7221 */ /* 0x000fe20000010000 */
[----:B------:R-:W-:Y:S01]  /*5350*/  FMUL.FTZ R37, R78, R53 ;  /* 0x000000354e257220 */ /* 0x000fe20000410000 */
[----:B------:R-:W-:Y:S01]  /*5360*/  FFMA.FTZ R36, R58, R41, R45 ;  /* 0x000000293a247223 */ /* 0x000fe2000001002d */
[----:B------:R-:W-:Y:S01]  /*5370*/  FADD.FTZ R42, R42, R47 ;  /* 0x0000002f2a2a7221 */ /* 0x000fe20000010000 */
[----:B------:R-:W-:Y:S01]  /*5380*/  FADD.FTZ R38, R41, R38 ;  /* 0x0000002629267221 */ /* 0x000fe20000010000 */
[----:B------:R-:W-:Y:S01]  /*5390*/  FADD.FTZ R50, R43, R50 ;  /* 0x000000322b327221 */ /* 0x000fe20000010000 */
[----:B------:R-:W-:Y:S01]  /*53a0*/  FMUL.FTZ R40, R77, R108 ;  /* 0x0000006c4d287220 */ /* 0x000fe20000410000 */
[----:B------:R-:W-:Y:S01]  /*53b0*/  FFMA.FTZ R36, R57, R37, R36 ;  /* 0x0000002539247223 */ /* 0x000fe20000010024 */
[----:B------:R-:W-:Y:S01]  /*53c0*/  FFMA.FTZ R58, R58, R55, R121 ;  /* 0x000000373a3a7223 */ /* 0x000fe20000010079 */
[----:B------:R-:W-:Y:S01]  /*53d0*/  FADD.FTZ R39, R38, R37 ;  /* 0x0000002526277221 */ /* 0x000fe20000010000 */
[----:B------:R-:W-:Y:S01]  /*53e0*/  FADD.FTZ R55, R42, R55 ;  /* 0x000000372a377221 */ /* 0x000fe20000010000 */
[----:B------:R-:W-:Y:S01]  /*53f0*/  FFMA.FTZ R37, R73, R40, R36 ;  /* 0x0000002849257223 */ /* 0x000fe20000010024 */
[----:B------:R-:W-:Y:S01]  /*5400*/  FFMA.FTZ R52, R57, R53, R52 ;  /* 0x0000003539347223 */ /* 0x000fe20000010034 */
[----:B------:R-:W-:Y:S01]  /*5410*/  FADD.FTZ R54, R50, R53 ;  /* 0x0000003532367221 */ /* 0x000fe20000010000 */
[----:B------:R-:W-:Y:S01]  /*5420*/  FADD.FTZ R40, R40, R39 ;  /* 0x0000002728287221 */ /* 0x000fe20000010000 */
[----:B------:R-:W-:Y:S01]  /*5430*/  FFMA.FTZ R53, R73, R108, R58 ;  /* 0x0000006c49357223 */ /* 0x000fe2000001003a */
[----:B------:R-:W-:-:S07]  /*5440*/  FADD.FTZ R55, R55, R108 ;  /* 0x0000006c37377221 */ /* 0x000fce0000010000 */
.L_x_304:
        /* <DEDUP_REMOVED lines=48> */
.L_x_306:
[----:B------:R-:W-:Y:S05]  /*5750*/  BSYNC.RECONVERGENT B0 ;  /* 0x0000000000007941 */ /* 0x000fea0003800200 */
.L_x_305:
        /* <DEDUP_REMOVED lines=32> */
.L_x_308:
[----:B------:R-:W-:Y:S05]  /*5960*/  BSYNC.RECONVERGENT B0 ;  /* 0x0000000000007941 */ /* 0x000fea0003800200 */
.L_x_307:
        /* <DEDUP_REMOVED lines=79> */
.L_x_310:
[----:B------:R-:W-:Y:S05]  /*5e60*/  BSYNC.RECONVERGENT B0 ;  /* 0x0000000000007941 */ /* 0x000fea0003800200 */
.L_x_309:
        /* <DEDUP_REMOVED lines=28> */
.L_x_312:
[----:B------:R-:W-:Y:S05]  /*6030*/  BSYNC.RECONVERGENT B0 ;  /* 0x0000000000007941 */ /* 0x000fea0003800200 */
.L_x_311:
        /* <DEDUP_REMOVED lines=25> */
.L_x_315:
[----:B---3--:R-:W2:Y:S04]  /*61d0*/  LDG.E.STRONG.GPU R38, desc[UR6][R36.64] ;  /* 0x0000000624267981 */ /* 0x008ea8000c1ef900 */
[----:B--2---:R-:W-:Y:S01]  /*61e0*/  CCTL.IVALL ;  /* 0x00000000ff00798f */ /* 0x004fe20002000000 */
[----:B------:R-:W-:Y:S05]  /*61f0*/  YIELD ;  /* 0x0000000000007946 */ /* 0x000fea0003800000 */
[----:B------:R-:W-:-:S13]  /*6200*/  ISETP.NE.AND P0, PT, R38, R43, PT ;  /* 0x0000002b2600720c */ /* 0x000fda0003f05270 */
[----:B------:R-:W-:Y:S05]  /*6210*/  @P0 BRA `(.L_x_315) ;  /* 0xfffffffc00ec0947 */ /* 0x000fea000383ffff */
.L_x_314:
[----:B------:R-:W-:Y:S05]  /*6220*/  WARPSYNC.ALL ;  /* 0x0000000000007948 */ /* 0x000fea0003800000 */
[----:B------:R-:W-:Y:S01]  /*6230*/  BAR.SYNC.DEFER_BLOCKING 0x0 ;  /* 0x0000000000007b1d */ /* 0x000fe20000010000 */
[----:B------:R-:W-:-:S05]  /*6240*/  HFMA2 R44, -RZ, RZ, 0, 0 ;  /* 0x00000000ff2c7431 */ /* 0x000fca00000001ff */
[----:B------:R-:W-:Y:S05]  /*6250*/  @!P2 BRA `(.L_x_316) ;  /* 0x00000004001ca947 */ /* 0x000fea0003800000 */
[C-C-:B------:R-:W-:Y:S01]  /*6260*/  IMAD R55, R108.reuse, 0x3, R53.reuse ;  /* 0x000000036c377824 */ /* 0x140fe200078e0235 */
[CC--:B------:R-:W-:Y:S01]  /*6270*/  LEA R59, R108.reuse, R53.reuse, 0x1 ;  /* 0x000000356c3b7211 */ /* 0x0c0fe200078e08ff */
[C-C-:B------:R-:W-:Y:S01]  /*6280*/  IMAD R57, R108.reuse, 0x7, R53.reuse ;  /* 0x000000076c397824 */ /* 0x140fe200078e0235 */
[CC--:B------:R-:W-:Y:S01]  /*6290*/  LEA R65, R108.reuse, R53.reuse, 0x2 ;  /* 0x000000356c417211 */ /* 0x0c0fe200078e10ff */
[C-C-:B------:R-:W-:Y:S01]  /*62a0*/  IMAD R61, R108.reuse, 0x5, R53.reuse ;  /* 0x000000056c3d7824 */ /* 0x140fe200078e0235 */
[----:B------:R-:W-:Y:S01]  /*62b0*/  IADD3 R67, PT, PT, R53, R108, RZ ;  /* 0x0000006c35437210 */ /* 0x000fe20007ffe0ff */
[----:B------:R-:W-:Y:S01]  /*62c0*/  IMAD R63, R108, 0x6, R53 ;  /* 0x000000066c3f7824 */ /* 0x000fe200078e0235 */
[----:B------:R-:W-:Y:S01]  /*62d0*/  IADD3 R54, PT, PT, -R7, RZ, RZ ;  /* 0x000000ff07367210 */ /* 0x000fe20007ffe1ff */
[----:B------:R-:W-:Y:S01]  /*62e0*/  UMOV UR4, URZ ;  /* 0x000000ff00047c82 */ /* 0x000fe20008000000 */
[----:B------:R-:W-:Y:S02]  /*62f0*/  MOV R115, R53 ;  /* 0x0000003500737202 */ /* 0x000fe40000000f00 */
[----:B------:R-:W-:-:S07]  /*6300*/  LOP3.LUT R52, R109, 0x7ffffff8, RZ, 0xc0, !PT ;  /* 0x7ffffff86d347812 */ /* 0x000fce00078ec0ff */
.L_x_317:
        /* <DEDUP_REMOVED lines=60> */
.L_x_316:
        /* <DEDUP_REMOVED lines=34> */
.L_x_318:
[----:B------:R-:W-:Y:S05]  /*68f0*/  @!P5 BRA `(.L_x_313) ;  /* 0x00000000006cd947 */ /* 0x000fea0003800000 */
[----:B------:R-:W-:Y:S02]  /*6900*/  ISETP.NE.AND P0, PT, R45, 0x1, PT ;  /* 0x000000012d00780c */ /* 0x000fe40003f05270 */
[----:B------:R-:W-:-:S11]  /*6910*/  LOP3.LUT R109, R109, 0x1, RZ, 0xc0, !PT ;  /* 0x000000016d6d7812 */ /* 0x000fd600078ec0ff */
[----:B------:R-:W-:Y:S05]  /*6920*/  @!P0 BRA `(.L_x_319) ;  /* 0x0000000000388947 */ /* 0x000fea0003800000 */
[C---:B------:R-:W-:Y:S02]  /*6930*/  IADD3 R36, PT, PT, R44.reuse, 0x1, RZ ;  /* 0x000000012c247810 */ /* 0x040fe40007ffe0ff */
[-C--:B------:R-:W-:Y:S02]  /*6940*/  ISETP.EQ.OR P2, PT, R44, R7.reuse, P1 ;  /* 0x000000072c00720c */ /* 0x080fe40000f42670 */
[----:B------:R-:W-:-:S11]  /*6950*/  ISETP.EQ.OR P0, PT, R36, R7, P1 ;  /* 0x000000072400720c */ /* 0x000fd60000f02670 */
[-CC-:B------:R-:W-:Y:S02]  /*6960*/  @!P2 IMAD R37, R44, R108.reuse, R53.reuse ;  /* 0x0000006c2c25a224 */ /* 0x180fe400078e0235 */
[----:B-1----:R-:W-:Y:S02]  /*6970*/  @!P0 IMAD R39, R36, R108, R53 ;  /* 0x0000006c24278224 */ /* 0x002fe400078e0235 */
        /* <DEDUP_REMOVED lines=9> */
.L_x_319:
        /* <DEDUP_REMOVED lines=9> */
.L_x_320:
[----:B------:R-:W-:Y:S05]  /*6aa0*/  BSYNC.RECONVERGENT B0 ;  /* 0x0000000000007941 */ /* 0x000fea0003800200 */
.L_x_313:
        /* <DEDUP_REMOVED lines=38> */
.L_x_321:
        /* <DEDUP_REMOVED lines=8> */
[----:B------:R-:W-:Y:S01]  /*6d90*/  FADD.FTZ R42, -R74, R41 ;  /* 0x000000294a2a7221 */ /* 0x000fe20000010100 */
        /* <DEDUP_REMOVED lines=10> */
[----:B------:R-:W2:Y:S01]  /*6e40*/  LDCU.64 UR10, c[0x0][0x3f8] ;  /* 0x00007f00ff0a77ac */ /* 0x000ea20008000a00 */
[----:B------:R-:W-:Y:S01]  /*6e50*/  MOV R39, R119 ;  /* 0x0000007700277202 */ /* 0x000fe20000000f00 */
[-C--:B------:R-:W-:Y:S01]  /*6e60*/  FMUL.FTZ R10, R10, R113.reuse ;  /* 0x000000710a0a7220 */ /* 0x080fe20000410000 */
[----:B------:R-:W-:Y:S01]  /*6e70*/  FMUL.FTZ R9, R36, R113 ;  /* 0x0000007124097220 */ /* 0x000fe20000410000 */
[----:B------:R-:W1:Y:S04]  /*6e80*/  LDCU.64 UR4, c[0x0][0x380] ;  /* 0x00007000ff0477ac */ /* 0x000e680008000a00 */
[----:B------:R-:W-:Y:S01]  /*6e90*/  F2FP.BF16.F32.PACK_AB R9, R9, R10 ;  /* 0x0000000a0909723e */ /* 0x000fe200000010ff */
[----:B--2---:R-:W-:Y:S01]  /*6ea0*/  IMAD R40, R38, UR10, RZ ;  /* 0x0000000a26287c24 */ /* 0x004fe2000f8e02ff */
[----:B------:R-:W-:-:S03]  /*6eb0*/  MOV R38, R116 ;  /* 0x0000007400267202 */ /* 0x000fc60000000f00 */
[C---:B------:R-:W-:Y:S02]  /*6ec0*/  IMAD R41, R7.reuse, UR11, R40 ;  /* 0x0000000b07297c24 */ /* 0x040fe4000f8e0228 */
[----:B------:R-:W-:-:S03]  /*6ed0*/  IMAD.WIDE.U32 R38, R7, UR10, R38 ;  /* 0x0000000a07267c25 */ /* 0x000fc6000f8e0026 */
[----:B-1----:R-:W-:Y:S02]  /*6ee0*/  LEA R40, P0, R38, UR4, 0x1 ;  /* 0x0000000426287c11 */ /* 0x002fe4000f8008ff */
[----:B------:R-:W-:-:S04]  /*6ef0*/  IADD3 R41, PT, PT, R39, R41, RZ ;  /* 0x0000002927297210 */ /* 0x000fc80007ffe0ff */
[----:B------:R-:W-:-:S05]  /*6f00*/  LEA.HI.X R41, R38, UR5, R41, 0x1, P0 ;  /* 0x0000000526297c11 */ /* 0x000fca00080f0c29 */
[----:B------:R1:W-:Y:S02]  /*6f10*/  STG.E desc[UR6][R40.64], R9 ;  /* 0x0000000928007986 */ /* 0x0003e4000c101906 */
.L_x_323:
[----:B------:R-:W-:Y:S05]  /*6f20*/  BSYNC.RECONVERGENT B0 ;  /* 0x0000000000007941 */ /* 0x000fea0003800200 */
.L_x_322:
[-C--:B------:R-:W-:Y:S01]  /*6f30*/  FMUL.FTZ R42, R42, R113.reuse ;  /* 0x000000712a2a7220 */ /* 0x080fe20000410000 */
[----:B------:R-:W-:Y:S01]  /*6f40*/  FADD.FTZ R10, -R74, R79 ;  /* 0x0000004f4a0a7221 */ /* 0x000fe20000010100 */
[----:B------:R-:W-:Y:S02]  /*6f50*/  SHF.L.U32 R11, R11, 0x10, RZ ;  /* 0x000000100b0b7819 */ /* 0x000fe400000006ff */
[----:B------:R-:W-:Y:S01]  /*6f60*/  SHF.L.U32 R110, R110, 0x10, RZ ;  /* 0x000000106e6e7819 */ /* 0x000fe200000006ff */
[----:B------:R-:W-:Y:S01]  /*6f70*/  FFMA.FTZ R45, R8, R42, R37 ;  /* 0x0000002a082d7223 */ /* 0x000fe20000010025 */
[----:B------:R-:W-:Y:S01]  /*6f80*/  FMUL.FTZ R44, R10, R113 ;  /* 0x000000710a2c7220 */ /* 0x000fe20000410000 */
[----:B------:R-:W-:Y:S06]  /*6f90*/  BRA.U !UP0, `(.L_x_324) ;  /* 0x0000000108487547 */ /* 0x000fec000b800000 */
[----:B-1----:R-:W-:Y:S01]  /*6fa0*/  FFMA.FTZ R9, R78, R42, R75 ;  /* 0x0000002a4e097223 */ /* 0x002fe2000001004b */
        /* <DEDUP_REMOVED lines=17> */
.L_x_324:
[----:B------:R-:W-:Y:S01]  /*70c0*/  FFMA.FTZ R10, R8, R44, R37 ;  /* 0x0000002c080a7223 */ /* 0x000fe20000010025 */
[----:B------:R-:W-:Y:S01]  /*70d0*/  BSSY.RECONVERGENT B0, `(.L_x_325) ;  /* 0x0000014000007945 */ /* 0x000fe20003800200 */
[----:B------:R-:W-:Y:S01]  /*70e0*/  FFMA.FTZ R36, R78, R11, -R45 ;  /* 0x0000000b4e247223 */ /* 0x000fe2000001082d */
[----:B-1----:R-:W-:Y:S01]  /*70f0*/  SHF.L.U32 R41, R12, 0x10, RZ ;  /* 0x000000100c297819 */ /* 0x002fe200000006ff */
[----:B------:R-:W-:Y:S01]  /*7100*/  FFMA.FTZ R110, R77, R110, -R10 ;  /* 0x0000006e4d6e7223 */ /* 0x000fe2000001080a */
[----:B------:R-:W-:Y:S01]  /*7110*/  SHF.L.U32 R43, R80, 0x10, RZ ;  /* 0x00000010502b7819 */ /* 0x000fe200000006ff */
[----:B------:R-:W-:Y:S06]  /*7120*/  @P1 BRA `(.L_x_326) ;  /* 0x0000000000381947 */ /* 0x000fec0003800000 */
[----:B------:R-:W1:Y:S01]  /*7130*/  LDCU.64 UR4, c[0x0][0x3f8] ;  /* 0x00007f00ff0477ac */ /* 0x000e620008000a00 */
[----:B------:R-:W-:Y:S01]  /*7140*/  MOV R10, R116 ;  /* 0x00000074000a7202 */ /* 0x000fe20000000f00 */
[----:B------:R-:W-:Y:S01]  /*7150*/  FMUL.FTZ R36, R36, R113 ;  /* 0x0000007124247220 */ /* 0x000fe20000410000 */
[----:B------:R-:W-:Y:S01]  /*7160*/  MOV R11, R119 ;  /* 0x00000077000b7202 */ /* 0x000fe20000000f00 */
[----:B------:R-:W3:Y:S01]  /*7170*/  LDCU.64 UR10, c[0x0][0x380] ;  /* 0x00007000ff0a77ac */ /* 0x000ee20008000a00 */
[----:B------:R-:W-:-:S05]  /*7180*/  FMUL.FTZ R9, R110, R113 ;  /* 0x000000716e097220 */ /* 0x000fca0000410000 */
[----:B------:R-:W-:Y:S01]  /*7190*/  F2FP.BF16.F32.PACK_AB R9, R9, R36 ;  /* 0x000000240909723e */ /* 0x000fe200000010ff */
[----:B-1----:R-:W-:Y:S02]  /*71a0*/  IMAD R48, R48, UR4, RZ ;  /* 0x0000000430307c24 */ /* 0x002fe4000f8e02ff */
[----:B------:R-:W-:-:S04]  /*71b0*/  IMAD.WIDE.U32 R10, R47, UR4, R10 ;  /* 0x000000042f0a7c25 */ /* 0x000fc8000f8e000a */
[----:B------:R-:W-:Y:S01]  /*71c0*/  IMAD R47, R47, UR5, R48 ;  /* 0x000000052f2f7c24 */ /* 0x000fe2000f8e0230 */
[----:B---3--:R-:W-:-:S04]  /*71d0*/  LEA R38, P0, R10, UR10, 0x1 ;  /* 0x0000000a0a267c11 */ /* 0x008fc8000f8008ff */
[----:B------:R-:W-:-:S04]  /*71e0*/  IADD3 R47, PT, PT, R11, R47, RZ ;  /* 0x0000002f0b2f7210 */ /* 0x000fc80007ffe0ff */
[----:B------:R-:W-:-:S05]  /*71f0*/  LEA.HI.X R39, R10, UR11, R47, 0x1, P0 ;  /* 0x0000000b0a277c11 */ /* 0x000fca00080f0c2f */
[----:B------:R1:W-:Y:S02]  /*7200*/  STG.E desc[UR6][R38.64], R9 ;  /* 0x0000000926007986 */ /* 0x0003e4000c101906 */
.L_x_326:
[----:B------:R-:W-:Y:S05]  /*7210*/  BSYNC.RECONVERGENT B0 ;  /* 0x0000000000007941 */ /* 0x000fea0003800200 */
.L_x_325:
[----:B-1----:R-:W-:Y:S01]  /*7220*/  SHF.L.U32 R9, R14, 0x10, RZ ;  /* 0x000000100e097819 */ /* 0x002fe200000006ff */
[----:B------:R-:W-:Y:S01]  /*7230*/  FADD.FTZ R54, -R74, R41 ;  /* 0x000000294a367221 */ /* 0x000fe20000010100 */
[----:B------:R-:W-:Y:S01]  /*7240*/  SHF.L.U32 R45, R84, 0x10, RZ ;  /* 0x00000010542d7819 */ /* 0x000fe200000006ff */
[----:B------:R-:W-:Y:S01]  /*7250*/  FADD.FTZ R58, -R74, R43 ;  /* 0x0000002b4a3a7221 */ /* 0x000fe20000010100 */
[----:B------:R-:W-:Y:S02]  /*7260*/  SHF.L.U32 R47, R18, 0x10, RZ ;  /* 0x00000010122f7819 */ /* 0x000fe400000006ff */
[----:B------:R-:W-:Y:S01]  /*7270*/  SHF.L.U32 R65, R94, 0x10, RZ ;  /* 0x000000105e417819 */ /* 0x000fe200000006ff */
[----:B------:R-:W-:Y:S01]  /*7280*/  FADD.FTZ R60, -R74, R45 ;  /* 0x0000002d4a3c7221 */ /* 0x000fe20000010100 */
[----:B0-----:R-:W-:Y:S01]  /*7290*/  SHF.L.U32 R73, R96, 0x10, RZ ;  /* 0x0000001060497819 */ /* 0x001fe200000006ff */
[----:B------:R-:W-:Y:S01]  /*72a0*/  FADD.FTZ R56, -R74, R47 ;  /* 0x0000002f4a387221 */ /* 0x000fe20000010100 */
[----:B------:R-:W-:Y:S01]  /*72b0*/  SHF.L.U32 R11, R82, 0x10, RZ ;  /* 0x00000010520b7819 */ /* 0x000fe200000006ff */
[----:B------:R-:W-:Y:S01]  /*72c0*/  FMUL.FTZ R58, R58, R113 ;  /* 0x000000713a3a7220 */ /* 0x000fe20000410000 */
[----:B------:R-:W-:-:S02]  /*72d0*/  SHF.L.U32 R39, R16, 0x10, RZ ;  /* 0x0000001010277819 */ /* 0x000fc400000006ff */
        /* <DEDUP_REMOVED lines=19> */
[----:B------:R-:W-:Y:S01]  /*7410*/  FADD.FTZ R10, -R74, R129 ;  /* 0x000000814a0a7221 */ /* 0x000fe20000010100 */
[----:B------:R-:W-:-:S02]  /*7420*/  IADD3 R41, PT, PT, R7, 0x60, RZ ;  /* 0x0000006007297810 */ /* 0x000fc40007ffe0ff */
[C---:B------:R-:W-:Y:S02]  /*7430*/  IADD3 R36, PT, PT, R7.reuse, 0x70, RZ ;  /* 0x0000007007247810 */ /* 0x040fe40007ffe0ff */
[----:B------:R-:W-:Y:S02]  /*7440*/  IADD3 R9, PT, PT, R7, 0x80, RZ ;  /* 0x0000008007097810 */ /* 0x000fe40007ffe0ff */
        /* <DEDUP_REMOVED lines=12> */
[----:B--2---:R-:W-:Y:S01]  /*7510*/  FADD.FTZ R40, -R74, R59 ;  /* 0x0000003b4a287221 */ /* 0x004fe20000010100 */
        /* <DEDUP_REMOVED lines=15> */
[C---:B------:R-:W-:Y:S01]  /*7610*/  FADD.FTZ R12, -R74.reuse, R127 ;  /* 0x0000007f4a0c7221 */ /* 0x040fe20000010100 */
[----:B------:R-:W-:Y:S01]  /*7620*/  ISETP.GE.U32.AND P0, PT, R47, UR8, PT ;  /* 0x000000082f007c0c */ /* 0x000fe2000bf06070 */
[----:B------:R-:W-:Y:S01]  /*7630*/  FADD.FTZ R74, -R74, R131 ;  /* 0x000000834a4a7221 */ /* 0x000fe20000010100 */
[----:B------:R-:W-:Y:S01]  /*7640*/  ISETP.GE.U32.AND P6, PT, R45, UR8, PT ;  /* 0x000000082d007c0c */ /* 0x000fe2000bfc6070 */
[C-C-:B------:R-:W-:Y:S01]  /*7650*/  FFMA.FTZ R63, R8.reuse, R51, R37.reuse ;  /* 0x00000033083f7223 */ /* 0x140fe20000010025 */
[----:B------:R-:W-:Y:S01]  /*7660*/  ISETP.GE.U32.AND P3, PT, R41, UR8, PT ;  /* 0x0000000829007c0c */ /* 0x000fe2000bf66070 */
[----:B------:R-:W-:Y:S01]  /*7670*/  FFMA.FTZ R68, R8, R58, R37 ;  /* 0x0000003a08447223 */ /* 0x000fe20000010025 */
[----:B------:R-:W-:-:S02]  /*7680*/  ISETP.GE.U32.AND P4, PT, R36, UR8, PT ;  /* 0x0000000824007c0c */ /* 0x000fc4000bf86070 */
[----:B------:R-:W-:Y:S02]  /*7690*/  ISETP.GE.U32.AND P5, PT, R9, UR8, PT ;  /* 0x0000000809007c0c */ /* 0x000fe4000bfa6070 */
[----:B------:R-:W-:Y:S02]  /*76a0*/  SHF.R.S32.HI R67, RZ, 0x1f, R65 ;  /* 0x0000001fff437819 */ /* 0x000fe40000011441 */
[----:B------:R-:W-:Y:S02]  /*76b0*/  SHF.R.S32.HI R79, RZ, 0x1f, R73 ;  /* 0x0000001fff4f7819 */ /* 0x000fe40000011449 */
[----:B------:R-:W-:Y:S02]  /*76c0*/  SHF.R.S32.HI R49, RZ, 0x1f, R47 ;  /* 0x0000001fff317819 */ /* 0x000fe4000001142f */
[----:B------:R-:W-:Y:S02]  /*76d0*/  SHF.R.S32.HI R46, RZ, 0x1f, R45 ;  /* 0x0000001fff2e7819 */ /* 0x000fe4000001142d */
[----:B------:R-:W-:-:S02]  /*76e0*/  SHF.R.S32.HI R43, RZ, 0x1f, R41 ;  /* 0x0000001fff2b7819 */ /* 0x000fc40000011429 */
[----:B------:R-:W-:Y:S02]  /*76f0*/  SHF.R.S32.HI R39, RZ, 0x1f, R36 ;  /* 0x0000001fff277819 */ /* 0x000fe40000011424 */
[----:B------:R-:W-:Y:S02]  /*7700*/  SHF.R.S32.HI R11, RZ, 0x1f, R9 ;  /* 0x0000001fff0b7819 */ /* 0x000fe40000011409 */
[----:B------:R-:W-:Y:S02]  /*7710*/  ISETP.GE.AND.EX P2, PT, R67, UR9, PT, P2 ;  /* 0x0000000943007c0c */ /* 0x000fe4000bf46320 */
[----:B------:R-:W-:Y:S02]  /*7720*/  ISETP.GE.AND.EX P1, PT, R79, UR9, PT, P1 ;  /* 0x000000094f007c0c */ /* 0x000fe4000bf26310 */
[----:B------:R-:W-:Y:S02]  /*7730*/  ISETP.GE.AND.EX P0, PT, R49, UR9, PT, P0 ;  /* 0x0000000931007c0c */ /* 0x000fe4000bf06300 */
[----:B------:R-:W-:-:S02]  /*7740*/  ISETP.GE.AND.EX P6, PT, R46, UR9, PT, P6 ;  /* 0x000000092e007c0c */ /* 0x000fc4000bfc6360 */
[----:B------:R-:W-:Y:S02]  /*7750*/  ISETP.GE.AND.EX P3, PT, R43, UR9, PT, P3 ;  /* 0x000000092b007c0c */ /* 0x000fe4000bf66330 */
[----:B------:R-:W-:Y:S02]  /*7760*/  ISETP.GE.AND.EX P4, PT, R39, UR9, PT, P4 ;  /* 0x0000000927007c0c */ /* 0x000fe4000bf86340 */
[----:B------:R-:W-:Y:S02]  /*7770*/  ISETP.GE.AND.EX P5, PT, R11, UR9, PT, P5 ;  /* 0x000000090b007c0c */ /* 0x000fe4000bfa6350 */
[----:B------:R-:W-:Y:S02]  /*7780*/  SHF.L.U32 R13, R13, 0x10, RZ ;  /* 0x000000100d0d7819 */ /* 0x000fe400000006ff */
        /* <DEDUP_REMOVED lines=20> */
.L_x_327:
        /* <DEDUP_REMOVED lines=19> */
.L_x_329:
[----:B------:R-:W-:Y:S05]  /*7a00*/  BSYNC.RECONVERGENT B0 ;  /* 0x0000000000007941 */ /* 0x000fea0003800200 */
.L_x_328:
[----:B------:R-:W-:Y:S01]  /*7a10*/  SHF.L.U32 R15, R15, 0x10, RZ ;  /* 0x000000100f0f7819 */ /* 0x000fe200000006ff */
[----:B------:R-:W-:Y:S01]  /*7a20*/  FFMA.FTZ R61, R8, R70, R37 ;  /* 0x00000046083d7223 */ /* 0x000fe20000010025 */
[----:B------:R-:W-:Y:S01]  /*7a30*/  SHF.L.U32 R54, R83, 0x10, RZ ;  /* 0x0000001053367819 */ /* 0x000fe200000006ff */
[----:B------:R-:W-:Y:S01]  /*7a40*/  FMUL.FTZ R72, R72, R113 ;  /* 0x0000007148487220 */ /* 0x000fe20000410000 */
[----:B------:R-:W-:Y:S06]  /*7a50*/  BRA.U !UP0, `(.L_x_330) ;  /* 0x0000000108487547 */ /* 0x000fec000b800000 */
[----:B------:R-:W-:Y:S01]  /*7a60*/  FFMA.FTZ R51, R77, R72, R76 ;  /* 0x000000484d337223 */ /* 0x000fe2000001004c */
[----:B0-----:R-:W-:-:S03]  /*7a70*/  FFMA.FTZ R13, R78, R70, R75 ;  /* 0x000000464e0d7223 */ /* 0x001fc6000001004b */
        /* <DEDUP_REMOVED lines=16> */
.L_x_330:
[----:B------:R-:W-:Y:S01]  /*7b80*/  FFMA.FTZ R64, R8, R72, R37 ;  /* 0x0000004808407223 */ /* 0x000fe20000010025 */
[----:B------:R-:W-:Y:S01]  /*7b90*/  BSSY.RECONVERGENT B0, `(.L_x_331) ;  /* 0x0000014000007945 */ /* 0x000fe20003800200 */
[----:B0-----:R-:W-:Y:S01]  /*7ba0*/  FFMA.FTZ R58, R78, R15, -R61 ;  /* 0x0000000f4e3a7223 */ /* 0x001fe2000001083d */
        /* <DEDUP_REMOVED lines=18> */
.L_x_332:
[----:B------:R-:W-:Y:S05]  /*7cd0*/  BSYNC.RECONVERGENT B0 ;  /* 0x0000000000007941 */ /* 0x000fea0003800200 */
.L_x_331:
        /* <DEDUP_REMOVED lines=23> */
.L_x_333:
        /* <DEDUP_REMOVED lines=19> */
.L_x_335:
[----:B------:R-:W-:Y:S05]  /*7f80*/  BSYNC.RECONVERGENT B0 ;  /* 0x0000000000007941 */ /* 0x000fea0003800200 */
.L_x_334:
        /* <DEDUP_REMOVED lines=23> */
.L_x_336:
        /* <DEDUP_REMOVED lines=21> */
.L_x_338:
[----:B------:R-:W-:Y:S05]  /*8250*/  BSYNC.RECONVERGENT B0 ;  /* 0x0000000000007941 */ /* 0x000fea0003800200 */
.L_x_337:
        /* <DEDUP_REMOVED lines=23> */
.L_x_339:
        /* <DEDUP_REMOVED lines=19> */
.L_x_341:
[----:B------:R-:W-:Y:S05]  /*8500*/  BSYNC.RECONVERGENT B0 ;  /* 0x0000000000007941 */ /* 0x000fea0003800200 */
.L_x_340:
        /* <DEDUP_REMOVED lines=23> */
.L_x_342:
        /* <DEDUP_REMOVED lines=12> */
[----:B------:R-:W-:-:S03]  /*8740*/  MOV R39, R119 ;  /* 0x0000007700277202 */ /* 0x000fc60000000f00 */
[----:B------:R-:W-:Y:S02]  /*8750*/  IMAD R15, R36, UR5, R13 ;  /* 0x00000005240f7c24 */ /* 0x000fe4000f8e020d */
[----:B------:R-:W-:Y:S01]  /*8760*/  FMUL.FTZ R13, R44, R113 ;  /* 0x000000712c0d7220 */ /* 0x000fe20000410000 */
[----:B------:R-:W-:-:S04]  /*8770*/  IMAD.WIDE.U32 R40, R36, UR4, R38 ;  /* 0x0000000424287c25 */ /* 0x000fc8000f8e0026 */
[----:B------:R-:W-:Y:S02]  /*8780*/  F2FP.BF16.F32.PACK_AB R13, R13, R46 ;  /* 0x0000002e0d0d723e */ /* 0x000fe400000010ff */
[----:B-1----:R-:W-:Y:S02]  /*8790*/  LEA R38, P0, R40, UR10, 0x1 ;  /* 0x0000000a28267c11 */ /* 0x002fe4000f8008ff */
[----:B------:R-:W-:-:S04]  /*87a0*/  IADD3 R15, PT, PT, R41, R15, RZ ;  /* 0x0000000f290f7210 */ /* 0x000fc80007ffe0ff */
[----:B------:R-:W-:-:S05]  /*87b0*/  LEA.HI.X R39, R40, UR11, R15, 0x1, P0 ;  /* 0x0000000b28277c11 */ /* 0x000fca00080f0c0f */
[----:B------:R0:W-:Y:S02]  /*87c0*/  STG.E desc[UR6][R38.64], R13 ;  /* 0x0000000d26007986 */ /* 0x0001e4000c101906 */
.L_x_344:
[----:B------:R-:W-:Y:S05]  /*87d0*/  BSYNC.RECONVERGENT B0 ;  /* 0x0000000000007941 */ /* 0x000fea0003800200 */
.L_x_343:
        /* <DEDUP_REMOVED lines=23> */
.L_x_345:
        /* <DEDUP_REMOVED lines=18> */
.L_x_347:
[----:B------:R-:W-:Y:S05]  /*8a70*/  BSYNC.RECONVERGENT B0 ;  /* 0x0000000000007941 */ /* 0x000fea0003800200 */
.L_x_346:
        /* <DEDUP_REMOVED lines=45> */
[C-C-:B0-----:R-:W-:Y:S01]  /*8d50*/  FFMA.FTZ R9, R8.reuse, R10, R37.reuse ;  /* 0x0000000a08097223 */ /* 0x141fe20000010025 */
        /* <DEDUP_REMOVED lines=29> */
.L_x_348:
        /* <DEDUP_REMOVED lines=18> */
.L_x_350:
[----:B------:R-:W-:Y:S05]  /*9050*/  BSYNC.RECONVERGENT B0 ;  /* 0x0000000000007941 */ /* 0x000fea0003800200 */
.L_x_349:
[----:B------:R-:W-:Y:S02]  /*9060*/  SHF.L.U32 R29, R29, 0x10, RZ ;  /* 0x000000101d1d7819 */ /* 0x000fe400000006ff */
[----:B------:R-:W-:Y:S01]  /*9070*/  SHF.L.U32 R32, R97, 0x10, RZ ;  /* 0x0000001061207819 */ /* 0x000fe200000006ff */
        /* <DEDUP_REMOVED lines=19> */
.L_x_351:
[----:B------:R-:W-:Y:S01]  /*91b0*/  BSSY.RECONVERGENT B0, `(.L_x_352) ;  /* 0x0000012000007945 */ /* 0x000fe20003800200 */
[----:B------:R-:W-:Y:S01]  /*91c0*/  FFMA.FTZ R34, R78, R29, -R49 ;  /* 0x0000001d4e227223 */ /* 0x000fe20000010831 */
[----:B------:R-:W-:Y:S02]  /*91d0*/  FFMA.FTZ R44, R77, R32, -R44 ;  /* 0x000000204d2c7223 */ /* 0x000fe4000001082c */
[----:B------:R-:W-:Y:S05]  /*91e0*/  @P1 BRA `(.L_x_353) ;  /* 0x0000000000381947 */ /* 0x000fea0003800000 */
[----:B------:R-:W1:Y:S01]  /*91f0*/  LDCU.64 UR4, c[0x0][0x3f8] ;  /* 0x00007f00ff0477ac */ /* 0x000e620008000a00 */
[----:B0-----:R-:W-:Y:S01]  /*9200*/  MOV R36, R116 ;  /* 0x0000007400247202 */ /* 0x001fe20000000f00 */
[----:B------:R-:W-:Y:S01]  /*9210*/  FMUL.FTZ R34, R34, R113 ;  /* 0x0000007122227220 */ /* 0x000fe20000410000 */
[----:B------:R-:W-:Y:S01]  /*9220*/  MOV R37, R119 ;  /* 0x0000007700257202 */ /* 0x000fe20000000f00 */
[----:B------:R-:W0:Y:S01]  /*9230*/  LDCU.64 UR10, c[0x0][0x380] ;  /* 0x00007000ff0a77ac */ /* 0x000e220008000a00 */
[----:B------:R-:W-:-:S05]  /*9240*/  FMUL.FTZ R27, R44, R113 ;  /* 0x000000712c1b7220 */ /* 0x000fca0000410000 */
        /* <DEDUP_REMOVED lines=8> */
.L_x_353:
[----:B------:R-:W-:Y:S05]  /*92d0*/  BSYNC.RECONVERGENT B0 ;  /* 0x0000000000007941 */ /* 0x000fea0003800200 */
.L_x_352:
[----:B------:R-:W-:Y:S02]  /*92e0*/  SHF.L.U32 R31, R31, 0x10, RZ ;  /* 0x000000101f1f7819 */ /* 0x000fe400000006ff */
[----:B------:R-:W-:Y:S01]  /*92f0*/  SHF.L.U32 R32, R99, 0x10, RZ ;  /* 0x0000001063207819 */ /* 0x000fe200000006ff */
[----:B------:R-:W-:Y:S06]  /*9300*/  BRA.U !UP0, `(.L_x_354) ;  /* 0x0000000108487547 */ /* 0x000fec000b800000 */
[----:B01----:R-:W-:Y:S01]  /*9310*/  FFMA.FTZ R27, R78, R56, R75 ;  /* 0x000000384e1b7223 */ /* 0x003fe2000001004b */
        /* <DEDUP_REMOVED lines=17> */
.L_x_354:
[----:B------:R-:W-:Y:S01]  /*9430*/  BSSY.RECONVERGENT B0, `(.L_x_355) ;  /* 0x0000012000007945 */ /* 0x000fe20003800200 */
[----:B------:R-:W-:Y:S01]  /*9440*/  FFMA.FTZ R34, R78, R31, -R51 ;  /* 0x0000001f4e227223 */ /* 0x000fe20000010833 */
[----:B------:R-:W-:Y:S02]  /*9450*/  FFMA.FTZ R46, R77, R32, -R46 ;  /* 0x000000204d2e7223 */ /* 0x000fe4000001082e */
[----:B------:R-:W-:Y:S05]  /*9460*/  @P0 BRA `(.L_x_356) ;  /* 0x0000000000380947 */ /* 0x000fea0003800000 */
[----:B------:R-:W2:Y:S01]  /*9470*/  LDCU.64 UR4, c[0x0][0x3f8] ;  /* 0x00007f00ff0477ac */ /* 0x000ea20008000a00 */
[----:B01----:R-:W-:Y:S01]  /*9480*/  MOV R36, R116 ;  /* 0x0000007400247202 */ /* 0x003fe20000000f00 */
[----:B------:R-:W-:Y:S01]  /*9490*/  FMUL.FTZ R34, R34, R113 ;  /* 0x0000007122227220 */ /* 0x000fe20000410000 */
[----:B------:R-:W-:Y:S01]  /*94a0*/  MOV R37, R119 ;  /* 0x0000007700257202 */ /* 0x000fe20000000f00 */
[----:B------:R-:W0:Y:S01]  /*94b0*/  LDCU.64 UR10, c[0x0][0x380] ;  /* 0x00007000ff0a77ac */ /* 0x000e220008000a00 */
[----:B------:R-:W-:-:S05]  /*94c0*/  FMUL.FTZ R27, R46, R113 ;  /* 0x000000712e1b7220 */ /* 0x000fca0000410000 */
[----:B------:R-:W-:Y:S01]  /*94d0*/  F2FP.BF16.F32.PACK_AB R27, R27, R34 ;  /* 0x000000221b1b723e */ /* 0x000fe200000010ff */
[----:B--2---:R-:W-:Y:S02]  /*94e0*/  IMAD R32, R59, UR4, RZ ;  /* 0x000000043b207c24 */ /* 0x004fe4000f8e02ff */
[----:B------:R-:W-:-:S04]  /*94f0*/  IMAD.WIDE.U32 R38, R57, UR4, R36 ;  /* 0x0000000439267c25 */ /* 0x000fc8000f8e0024 */
[----:B------:R-:W-:Y:S01]  /*9500*/  IMAD R57, R57, UR5, R32 ;  /* 0x0000000539397c24 */ /* 0x000fe2000f8e0220 */
[----:B0-----:R-:W-:-:S04]  /*9510*/  LEA R36, P0, R38, UR10, 0x1 ;  /* 0x0000000a26247c11 */ /* 0x001fc8000f8008ff */
[----:B------:R-:W-:-:S04]  /*9520*/  IADD3 R57, PT, PT, R39, R57, RZ ;  /* 0x0000003927397210 */ /* 0x000fc80007ffe0ff */
[----:B------:R-:W-:-:S05]  /*9530*/  LEA.HI.X R37, R38, UR11, R57, 0x1, P0 ;  /* 0x0000000b26257c11 */ /* 0x000fca00080f0c39 */
[----:B------:R2:W-:Y:S02]  /*9540*/  STG.E desc[UR6][R36.64], R27 ;  /* 0x0000001b24007986 */ /* 0x0005e4000c101906 */
.L_x_356:
[----:B------:R-:W-:Y:S05]  /*9550*/  BSYNC.RECONVERGENT B0 ;  /* 0x0000000000007941 */ /* 0x000fea0003800200 */
.L_x_355:
        /* <DEDUP_REMOVED lines=21> */
.L_x_357:
[----:B------:R-:W-:Y:S01]  /*96b0*/  BSSY.RECONVERGENT B0, `(.L_x_358) ;  /* 0x0000012000007945 */ /* 0x000fe20003800200 */
[----:B------:R-:W-:Y:S01]  /*96c0*/  FFMA.FTZ R28, R78, R33, -R25 ;  /* 0x000000214e1c7223 */ /* 0x000fe20000010819 */
[----:B------:R-:W-:Y:S02]  /*96d0*/  FFMA.FTZ R30, R77, R101, -R24 ;  /* 0x000000654d1e7223 */ /* 0x000fe40000010818 */
[----:B------:R-:W-:Y:S05]  /*96e0*/  @P6 BRA `(.L_x_359) ;  /* 0x0000000000386947 */ /* 0x000fea0003800000 */
[----:B------:R-:W3:Y:S01]  /*96f0*/  LDCU.64 UR4, c[0x0][0x3f8] ;  /* 0x00007f00ff0477ac */ /* 0x000ee20008000a00 */
[----:B------:R-:W-:Y:S01]  /*9700*/  MOV R24, R116 ;  /* 0x0000007400187202 */ /* 0x000fe20000000f00 */
[----:B------:R-:W-:Y:S01]  /*9710*/  FMUL.FTZ R28, R28, R113 ;  /* 0x000000711c1c7220 */ /* 0x000fe20000410000 */
[----:B------:R-:W-:Y:S01]  /*9720*/  MOV R25, R119 ;  /* 0x0000007700197202 */ /* 0x000fe20000000f00 */
[----:B------:R-:W4:Y:S01]  /*9730*/  LDCU.64 UR10, c[0x0][0x380] ;  /* 0x00007000ff0a77ac */ /* 0x000f220008000a00 */
[----:B---3--:R-:W-:Y:S02]  /*9740*/  IMAD R32, R26, UR4, RZ ;  /* 0x000000041a207c24 */ /* 0x008fe4000f8e02ff */
[----:B012---:R-:W-:-:S04]  /*9750*/  IMAD.WIDE.U32 R26, R23, UR4, R24 ;  /* 0x00000004171a7c25 */ /* 0x007fc8000f8e0018 */
[----:B------:R-:W-:Y:S02]  /*9760*/  IMAD R25, R23, UR5, R32 ;  /* 0x0000000517197c24 */ /* 0x000fe4000f8e0220 */
[----:B------:R-:W-:Y:S01]  /*9770*/  FMUL.FTZ R23, R30, R113 ;  /* 0x000000711e177220 */ /* 0x000fe20000410000 */
[C---:B----4-:R-:W-:Y:S02]  /*9780*/  LEA R24, P0, R26.reuse, UR10, 0x1 ;  /* 0x0000000a1a187c11 */ /* 0x050fe4000f8008ff */
[----:B------:R-:W-:Y:S02]  /*9790*/  IADD3 R25, PT, PT, R27, R25, RZ ;  /* 0x000000191b197210 */ /* 0x000fe40007ffe0ff */
[----:B------:R-:W-:Y:S02]  /*97a0*/  F2FP.BF16.F32.PACK_AB R23, R23, R28 ;  /* 0x0000001c1717723e */ /* 0x000fe400000010ff */
[----:B------:R-:W-:-:S05]  /*97b0*/  LEA.HI.X R25, R26, UR11, R25, 0x1, P0 ;  /* 0x0000000b1a197c11 */ /* 0x000fca00080f0c19 */
[----:B------:R3:W-:Y:S02]  /*97c0*/  STG.E desc[UR6][R24.64], R23 ;  /* 0x0000001718007986 */ /* 0x0007e4000c101906 */
.L_x_359:
[----:B------:R-:W-:Y:S05]  /*97d0*/  BSYNC.RECONVERGENT B0 ;  /* 0x0000000000007941 */ /* 0x000fea0003800200 */
.L_x_358:
[----:B------:R-:W-:Y:S02]  /*97e0*/  SHF.L.U32 R35, R35, 0x10, RZ ;  /* 0x0000001023237819 */ /* 0x000fe400000006ff */
[----:B------:R-:W-:Y:S01]  /*97f0*/  SHF.L.U32 R103, R103, 0x10, RZ ;  /* 0x0000001067677819 */ /* 0x000fe200000006ff */
[----:B------:R-:W-:Y:S06]  /*9800*/  BRA.U !UP0, `(.L_x_360) ;  /* 0x0000000108487547 */ /* 0x000fec000b800000 */
[----:B------:R-:W-:Y:S01]  /*9810*/  FFMA.FTZ R18, R78, R18, R75 ;  /* 0x000000124e127223 */ /* 0x000fe2000001004b */
[----:B------:R-:W-:-:S03]  /*9820*/  FFMA.FTZ R17, R77, R17, R76 ;  /* 0x000000114d117223 */ /* 0x000fc6000001004c */
[----:B---3--:R-:W-:Y:S01]  /*9830*/  FMUL.FTZ R23, R18, -1.4426950216293334961 ;  /* 0xbfb8aa3b12177820 */ /* 0x008fe20000410000 */
[----:B------:R-:W-:-:S05]  /*9840*/  FMUL.FTZ R25, R17, -1.4426950216293334961 ;  /* 0xbfb8aa3b11197820 */ /* 0x000fca0000410000 */
[----:B------:R-:W3:Y:S08]  /*9850*/  MUFU.EX2 R23, R23 ;  /* 0x0000001700177308 */ /* 0x000ef00000000800 */
[----:B------:R-:W4:Y:S01]  /*9860*/  MUFU.EX2 R25, R25 ;  /* 0x0000001900197308 */ /* 0x000f220000000800 */
[----:B---3--:R-:W-:-:S07]  /*9870*/  FADD.FTZ R24, R23, 1 ;  /* 0x3f80000017187421 */ /* 0x008fce0000010000 */
[----:B------:R-:W0:Y:S01]  /*9880*/  MUFU.RCP R24, R24 ;  /* 0x0000001800187308 */ /* 0x000e220000001000 */
[----:B----4-:R-:W-:-:S07]  /*9890*/  FADD.FTZ R26, R25, 1 ;  /* 0x3f800000191a7421 */ /* 0x010fce0000010000 */
[----:B------:R-:W3:Y:S01]  /*98a0*/  MUFU.RCP R26, R26 ;  /* 0x0000001a001a7308 */ /* 0x000ee20000001000 */
[----:B012---:R-:W-:Y:S01]  /*98b0*/  FADD.FTZ R27, -R24, 1 ;  /* 0x3f800000181b7421 */ /* 0x007fe20000010100 */
[----:B------:R-:W-:-:S03]  /*98c0*/  FMUL.FTZ R35, R35, R24 ;  /* 0x0000001823237220 */ /* 0x000fc60000410000 */
[----:B------:R-:W-:Y:S01]  /*98d0*/  FFMA.FTZ R18, R18, R27, 1 ;  /* 0x3f80000012127423 */ /* 0x000fe2000001001b */
[----:B---3--:R-:W-:Y:S01]  /*98e0*/  FADD.FTZ R28, -R26, 1 ;  /* 0x3f8000001a1c7421 */ /* 0x008fe20000010100 */
[----:B------:R-:W-:Y:S02]  /*98f0*/  FMUL.FTZ R103, R103, R26 ;  /* 0x0000001a67677220 */ /* 0x000fe40000410000 */
[----:B------:R-:W-:Y:S01]  /*9900*/  FMUL.FTZ R35, R35, R18 ;  /* 0x0000001223237220 */ /* 0x000fe20000410000 */
[----:B------:R-:W-:-:S04]  /*9910*/  FFMA.FTZ R28, R17, R28, 1 ;  /* 0x3f800000111c7423 */ /* 0x000fc8000001001c */
[----:B------:R-:W-:-:S07]  /*9920*/  FMUL.FTZ R103, R103, R28 ;  /* 0x0000001c67677220 */ /* 0x000fce0000410000 */
.L_x_360:
[----:B------:R-:W-:Y:S01]  /*9930*/  BSSY.RECONVERGENT B0, `(.L_x_361) ;  /* 0x0000012000007945 */ /* 0x000fe20003800200 */
[----:B------:R-:W-:Y:S01]  /*9940*/  FFMA.FTZ R18, R78, R35, -R21 ;  /* 0x000000234e127223 */ /* 0x000fe20000010815 */
[----:B---3--:R-:W-:Y:S02]  /*9950*/  FFMA.FTZ R24, R77, R103, -R22 ;  /* 0x000000674d187223 */ /* 0x008fe40000010816 */
[----:B------:R-:W-:Y:S05]  /*9960*/  @P4 BRA `(.L_x_362) ;  /* 0x0000000000384947 */ /* 0x000fea0003800000 */
[----:B------:R-:W3:Y:S01]  /*9970*/  LDCU.64 UR4, c[0x0][0x3f8] ;  /* 0x00007f00ff0477ac */ /* 0x000ee20008000a00 */
[----:B------:R-:W-:Y:S01]  /*9980*/  MOV R21, R119 ;  /* 0x0000007700157202 */ /* 0x000fe20000000f00 */
[----:B------:R-:W-:Y:S01]  /*9990*/  FMUL.FTZ R17, R24, R113 ;  /* 0x0000007118117220 */ /* 0x000fe20000410000 */
[----:B------:R-:W4:Y:S01]  /*99a0*/  LDCU.64 UR10, c[0x0][0x380] ;  /* 0x00007000ff0a77ac */ /* 0x000f220008000a00 */
[----:B---3--:R-:W-:Y:S01]  /*99b0*/  IMAD R22, R20, UR4, RZ ;  /* 0x0000000414167c24 */ /* 0x008fe2000f8e02ff */
[----:B------:R-:W-:-:S05]  /*99c0*/  MOV R20, R116 ;  /* 0x0000007400147202 */ /* 0x000fca0000000f00 */
[----:B------:R-:W-:-:S04]  /*99d0*/  IMAD.WIDE.U32 R20, R19, UR4, R20 ;  /* 0x0000000413147c25 */ /* 0x000fc8000f8e0014 */
[----:B------:R-:W-:Y:S02]  /*99e0*/  IMAD R19, R19, UR5, R22 ;  /* 0x0000000513137c24 */ /* 0x000fe4000f8e0216 */
[----:B------:R-:W-:Y:S01]  /*99f0*/  FMUL.FTZ R22, R18, R113 ;  /* 0x0000007112167220 */ /* 0x000fe20000410000 */
[C---:B----4-:R-:W-:Y:S02]  /*9a00*/  LEA R18, P0, R20.reuse, UR10, 0x1 ;  /* 0x0000000a14127c11 */ /* 0x050fe4000f8008ff */
[----:B------:R-:W-:Y:S02]  /*9a10*/  IADD3 R19, PT, PT, R21, R19, RZ ;  /* 0x0000001315137210 */ /* 0x000fe40007ffe0ff */
[----:B------:R-:W-:Y:S02]  /*9a20*/  F2FP.BF16.F32.PACK_AB R17, R17, R22 ;  /* 0x000000161111723e */ /* 0x000fe400000010ff */
[----:B------:R-:W-:-:S05]  /*9a30*/  LEA.HI.X R19, R20, UR11, R19, 0x1, P0 ;  /* 0x0000000b14137c11 */ /* 0x000fca00080f0c13 */
[----:B------:R3:W-:Y:S02]  /*9a40*/  STG.E desc[UR6][R18.64], R17 ;  /* 0x0000001112007986 */ /* 0x0007e4000c101906 */
.L_x_362:
[----:B------:R-:W-:Y:S05]  /*9a50*/  BSYNC.RECONVERGENT B0 ;  /* 0x0000000000007941 */ /* 0x000fea0003800200 */
.L_x_361:
        /* <DEDUP_REMOVED lines=10> */
[----:B------:R-:W3:Y:S01]  /*9b00*/  MUFU.RCP R18, R18 ;  /* 0x0000001200127308 */ /* 0x000ee20000001000 */
[----:B----4-:R-:W-:-:S07]  /*9b10*/  FADD.FTZ R20, R19, 1 ;  /* 0x3f80000013147421 */ /* 0x010fce0000010000 */
[----:B------:R-:W4:Y:S01]  /*9b20*/  MUFU.RCP R20, R20 ;  /* 0x0000001400147308 */ /* 0x000f220000001000 */
[----:B---3--:R-:W-:Y:S01]  /*9b30*/  FADD.FTZ R21, -R18, 1 ;  /* 0x3f80000012157421 */ /* 0x008fe20000010100 */
[----:B------:R-:W-:-:S03]  /*9b40*/  FMUL.FTZ R69, R69, R18 ;  /* 0x0000001245457220 */ /* 0x000fc60000410000 */
[----:B------:R-:W-:Y:S01]  /*9b50*/  FFMA.FTZ R14, R14, R21, 1 ;  /* 0x3f8000000e0e7423 */ /* 0x000fe20000010015 */
[----:B----4-:R-:W-:Y:S01]  /*9b60*/  FADD.FTZ R23, -R20, 1 ;  /* 0x3f80000014177421 */ /* 0x010fe20000010100 */
[----:B------:R-:W-:Y:S02]  /*9b70*/  FMUL.FTZ R105, R105, R20 ;  /* 0x0000001469697220 */ /* 0x000fe40000410000 */
[----:B------:R-:W-:Y:S01]  /*9b80*/  FMUL.FTZ R69, R69, R14 ;  /* 0x0000000e45457220 */ /* 0x000fe20000410000 */
[----:B------:R-:W-:-:S04]  /*9b90*/  FFMA.FTZ R12, R12, R23, 1 ;  /* 0x3f8000000c0c7423 */ /* 0x000fc80000010017 */
[----:B------:R-:W-:-:S07]  /*9ba0*/  FMUL.FTZ R105, R105, R12 ;  /* 0x0000000c69697220 */ /* 0x000fce0000410000 */
.L_x_363:
[----:B------:R-:W-:Y:S01]  /*9bb0*/  BSSY.RECONVERGENT B0, `(.L_x_364) ;  /* 0x0000012000007945 */ /* 0x000fe20003800200 */
[----:B---3--:R-:W-:Y:S01]  /*9bc0*/  FFMA.FTZ R18, R78, R69, -R15 ;  /* 0x000000454e127223 */ /* 0x008fe2000001080f */
[----:B------:R-:W-:Y:S02]  /*9bd0*/  FFMA.FTZ R16, R77, R105, -R16 ;  /* 0x000000694d107223 */ /* 0x000fe40000010810 */
[----:B------:R-:W-:Y:S05]  /*9be0*/  @P5 BRA `(.L_x_365) ;  /* 0x0000000000385947 */ /* 0x000fea0003800000 */
[----:B------:R-:W3:Y:S01]  /*9bf0*/  LDCU.64 UR4, c[0x0][0x3f8] ;  /* 0x00007f00ff0477ac */ /* 0x000ee20008000a00 */
[----:B------:R-:W-:Y:S01]  /*9c00*/  MOV R12, R116 ;  /* 0x00000074000c7202 */ /* 0x000fe20000000f00 */
[----:B------:R-:W-:Y:S01]  /*9c10*/  FMUL.FTZ R18, R18, R113 ;  /* 0x0000007112127220 */ /* 0x000fe20000410000 */
[----:B------:R-:W4:Y:S01]  /*9c20*/  LDCU.64 UR10, c[0x0][0x380] ;  /* 0x00007000ff0a77ac */ /* 0x000f220008000a00 */
[----:B---3--:R-:W-:Y:S01]  /*9c30*/  IMAD R20, R13, UR4, RZ ;  /* 0x000000040d147c24 */ /* 0x008fe2000f8e02ff */
[----:B------:R-:W-:-:S03]  /*9c40*/  MOV R13, R119 ;  /* 0x00000077000d7202 */ /* 0x000fc60000000f00 */
        /* <DEDUP_REMOVED lines=8> */
.L_x_365:
[----:B------:R-:W-:Y:S05]  /*9cd0*/  BSYNC.RECONVERGENT B0 ;  /* 0x0000000000007941 */ /* 0x000fea0003800200 */
.L_x_364:
[----:B------:R-:W-:Y:S02]  /*9ce0*/  SHF.L.U32 R71, R71, 0x10, RZ ;  /* 0x0000001047477819 */ /* 0x000fe400000006ff */
[----:B------:R-:W-:Y:S02]  /*9cf0*/  SHF.R.S32.HI R16, RZ, 0x1f, R7 ;  /* 0x0000001fff107819 */ /* 0x000fe40000011407 */
        /* <DEDUP_REMOVED lines=20> */
.L_x_366:
[----:B------:R-:W-:Y:S01]  /*9e40*/  ISETP.GE.AND.EX P3, PT, R16, UR9, PT, P3 ;  /* 0x0000000910007c0c */ /* 0x000fe2000bf66330 */
[----:B------:R-:W-:Y:S01]  /*9e50*/  FFMA.FTZ R78, R78, R71, -R9 ;  /* 0x000000474e4e7223 */ /* 0x000fe20000010809 */
[----:B------:R-:W-:Y:S01]  /*9e60*/  FFMA.FTZ R8, R77, R107, -R8 ;  /* 0x0000006b4d087223 */ /* 0x000fe20000010808 */
[----:B------:R-:W-:Y:S02]  /*9e70*/  BSSY.RECONVERGENT B0, `(.L_x_367) ;  /* 0x000000f000007945 */ /* 0x000fe40003800200 */
[-C--:B------:R-:W-:Y:S01]  /*9e80*/  FMUL.FTZ R78, R78, R113.reuse ;  /* 0x000000714e4e7220 */ /* 0x080fe20000410000 */
[----:B------:R-:W-:-:S07]  /*9e90*/  FMUL.FTZ R113, R8, R113 ;  /* 0x0000007108717220 */ /* 0x000fce0000410000 */
        /* <DEDUP_REMOVED lines=12> */
.L_x_368:
[----:B------:R-:W-:Y:S05]  /*9f60*/  BSYNC.RECONVERGENT B0 ;  /* 0x0000000000007941 */ /* 0x000fea0003800200 */
.L_x_367:
[----:B------:R-:W5:Y:S01]  /*9f70*/  LDCU UR4, c[0x0][0x410] ;  /* 0x00008200ff0477ac */ /* 0x000f620008000800 */
[----:B------:R-:W-:Y:S02]  /*9f80*/  IADD3 R4, PT, PT, R108, R4, RZ ;  /* 0x000000046c047210 */ /* 0x000fe40007ffe0ff */
[----:B------:R-:W-:Y:S01]  /*9f90*/  IADD3 R5, PT, PT, R5, 0x1, RZ ;  /* 0x0000000105057810 */ /* 0x000fe20007ffe0ff */
[----:B------:R-:W5:Y:S02]  /*9fa0*/  LDCU UR5, c[0x0][0x3e0] ;  /* 0x00007c00ff0577ac */ /* 0x000f640008000800 */
[----:B-----5:R-:W-:-:S06]  /*9fb0*/  UIMAD UR4, UR4, UR5, URZ ;  /* 0x00000005040472a4 */ /* 0x020fcc000f8e02ff */
[----:B------:R-:W-:-:S13]  /*9fc0*/  ISETP.GE.AND P0, PT, R4, UR4, PT ;  /* 0x0000000404007c0c */ /* 0x000fda000bf06270 */
[----:B------:R-:W-:Y:S05]  /*9fd0*/  @!P0 BRA `(.L_x_369) ;  /* 0xffffff6000608947 */ /* 0x000fea000383ffff */
.L_x_302:
[----:B------:R-:W5:Y:S01]  /*9fe0*/  S2R R31, SR_TID.X ;  /* 0x00000000001f7919 */ /* 0x000f620000002100 */
[----:B------:R-:W0:Y:S01]  /*9ff0*/  LDC R4, c[0x0][0x370] ;  /* 0x0000dc00ff047b82 */ /* 0x000e220000000800 */
[----:B------:R-:W-:Y:S07]  /*a000*/  BSSY.RECONVERGENT B0, `(.L_x_370) ;  /* 0x000000e000007945 */ /* 0x000fee0003800200 */
[----:B----4-:R-:W4:Y:S08]  /*a010*/  LDC R7, c[0x0][0x374] ;  /* 0x0000dd00ff077b82 */ /* 0x010f300000000800 */
[----:B------:R-:W1:Y:S01]  /*a020*/  LDC.64 R2, c[0x0][0x3c8] ;  /* 0x0000f200ff027b82 */ /* 0x000e620000000a00 */
[----:B0-----:R-:W-:-:S02]  /*a030*/  ISETP.NE.AND P0, PT, R4, 0x1, PT ;  /* 0x000000010400780c */ /* 0x001fc40003f05270 */
[----:B-----5:R-:W-:Y:S02]  /*a040*/  ISETP.NE.AND P1, PT, R31, RZ, PT ;  /* 0x000000ff1f00720c */ /* 0x020fe40003f25270 */
[----:B----4-:R-:W-:-:S04]  /*a050*/  SHF.L.U32 R0, R7, 0x1, RZ ;  /* 0x0000000107007819 */ /* 0x010fc800000006ff */
        /* <DEDUP_REMOVED lines=8> */
.L_x_371:
[----:B------:R-:W-:Y:S05]  /*a0e0*/  BSYNC.RECONVERGENT B0 ;  /* 0x0000000000007941 */ /* 0x000fea0003800200 */
.L_x_370:
        /* <DEDUP_REMOVED lines=11> */
.L_x_373:
[----:B------:R-:W4:Y:S04]  /*a1a0*/  LDG.E.STRONG.GPU R5, desc[UR6][R2.64] ;  /* 0x0000000602057981 */ /* 0x000f28000c1ef900 */
[----:B----4-:R-:W-:Y:S01]  /*a1b0*/  CCTL.IVALL ;  /* 0x00000000ff00798f */ /* 0x010fe20002000000 */
[----:B------:R-:W-:Y:S05]  /*a1c0*/  YIELD ;  /* 0x0000000000007946 */ /* 0x000fea0003800000 */
[----:B------:R-:W-:-:S13]  /*a1d0*/  ISETP.NE.AND P0, PT, R5, R0, PT ;  /* 0x000000000500720c */ /* 0x000fda0003f05270 */
[----:B------:R-:W-:Y:S05]  /*a1e0*/  @P0 BRA `(.L_x_373) ;  /* 0xfffffffc00ec0947 */ /* 0x000fea000383ffff */
.L_x_372:
        /* <DEDUP_REMOVED lines=22> */
[----:B---3--:R-:W-:-:S04]  /*a350*/  SEL R11, RZ, 0x1, !P0 ;  /* 0x00000001ff0b7807 */ /* 0x008fc80004000000 */
        /* <DEDUP_REMOVED lines=31> */
[----:B------:R-:W3:Y:S01]  /*a550*/  LDCU.64 UR12, c[0x0][0x388] ;  /* 0x00007100ff0c77ac */ /* 0x000ee20008000a00 */
[C---:B------:R-:W-:Y:S02]  /*a560*/  SHF.L.U32 R16, R31.reuse, 0x2, RZ ;  /* 0x000000021f107819 */ /* 0x040fe400000006ff */
[----:B------:R-:W-:Y:S01]  /*a570*/  SHF.L.U64.HI R17, R31, 0x2, R24 ;  /* 0x000000021f117819 */ /* 0x000fe20000010218 */
[----:B------:R-:W-:Y:S01]  /*a580*/  IMAD.WIDE.U32 R2, R5, 0x180, R2 ;  /* 0x0000018005027825 */ /* 0x000fe200078e0002 */
[----:B------:R-:W-:Y:S01]  /*a590*/  UMOV UR4, URZ ;  /* 0x000000ff00047c82 */ /* 0x000fe20008000000 */
[----:B------:R-:W-:-:S02]  /*a5a0*/  SHF.L.U32 R25, R33, 0x2, RZ ;  /* 0x0000000221197819 */ /* 0x000fc400000006ff */
[----:B--2---:R-:W-:Y:S02]  /*a5b0*/  SHF.L.U64.HI R27, R26, 0x2, R28 ;  /* 0x000000021a1b7819 */ /* 0x004fe4000001021c */
[C---:B0-----:R-:W-:Y:S02]  /*a5c0*/  IADD3 R21, P1, PT, R16.reuse, UR8, RZ ;  /* 0x0000000810157c10 */ /* 0x041fe4000ff3e0ff */
[----:B------:R-:W-:Y:S02]  /*a5d0*/  IADD3 R24, PT, PT, R3, UR4, RZ ;  /* 0x0000000403187c10 */ /* 0x000fe4000fffe0ff */
[----:B-1----:R-:W-:Y:S02]  /*a5e0*/  IADD3 R18, P2, PT, R16, UR10, RZ ;  /* 0x0000000a10127c10 */ /* 0x002fe4000ff5e0ff */
[----:B------:R-:W-:Y:S01]  /*a5f0*/  MOV R31, R2 ;  /* 0x00000002001f7202 */ /* 0x000fe20000000f00 */
[----:B------:R-:W-:Y:S01]  /*a600*/  IMAD.WIDE.U32 R2, R32, 0x4, RZ ;  /* 0x0000000420027825 */ /* 0x000fe200078e00ff */
[----:B------:R-:W-:-:S02]  /*a610*/  IADD3.X R20, PT, PT, R17, UR9, RZ, P1, !PT ;  /* 0x0000000911147c10 */ /* 0x000fc40008ffe4ff */
[C---:B------:R-:W-:Y:S02]  /*a620*/  IADD3.X R19, PT, PT, R17.reuse, UR11, RZ, P2, !PT ;  /* 0x0000000b11137c10 */ /* 0x040fe400097fe4ff */
[----:B---3--:R-:W-:Y:S02]  /*a630*/  IADD3 R16, P1, PT, R16, UR12, RZ ;  /* 0x0000000c10107c10 */ /* 0x008fe4000ff3e0ff */
[----:B------:R-:W-:Y:S02]  /*a640*/  IADD3 R12, P2, PT, RZ, -R5, RZ ;  /* 0x80000005ff0c7210 */ /* 0x000fe40007f5e0ff */
[----:B------:R-:W-:Y:S02]  /*a650*/  IADD3.X R17, PT, PT, R17, UR13, RZ, P1, !PT ;  /* 0x0000000d11117c10 */ /* 0x000fe40008ffe4ff */
[----:B------:R-:W-:Y:S02]  /*a660*/  SHF.L.U64.HI R23, R22, 0x2, R29 ;  /* 0x0000000216177819 */ /* 0x000fe4000001021d */
[----:B------:R-:W-:-:S02]  /*a670*/  IADD3 R25, PT, PT, R3, R25, RZ ;  /* 0x0000001903197210 */ /* 0x000fc40007ffe0ff */
[----:B------:R-:W-:-:S07]  /*a680*/  IADD3.X R14, PT, PT, RZ, -0x1, RZ, P2, !PT ;  /* 0xffffffffff0e7810 */ /* 0x000fce00017fe4ff */
.L_x_376:
        /* <DEDUP_REMOVED lines=24> */
[----:B--2---:R-:W-:Y:S02]  /*a810*/  F2FP.BF16.F32.PACK_AB R13, R7, R0 ;  /* 0x00000000070d723e */ /* 0x004fe400000010ff */
[-C--:B------:R-:W-:Y:S02]  /*a820*/  MOV R7, R19.reuse ;  /* 0x0000001300077202 */ /* 0x080fe40000000f00 */
[----:B---3--:R-:W-:Y:S01]  /*a830*/  F2FP.BF16.F32.PACK_AB R15, R11, R8 ;  /* 0x000000080b0f723e */ /* 0x008fe200000010ff */
[----:B------:R0:W-:Y:S04]  /*a840*/  STG.E desc[UR6][R4.64], R13 ;  /* 0x0000000d04007986 */ /* 0x0001e8000c101906 */
[----:B------:R0:W-:Y:S01]  /*a850*/  STG.E desc[UR6][R6.64], R15 ;  /* 0x0000000f06007986 */ /* 0x0001e2000c101906 */
[----:B------:R-:W-:Y:S01]  /*a860*/  IADD3.X R19, PT, PT, RZ, R19, RZ, P3, !PT ;  /* 0x00000013ff137210 */ /* 0x000fe20001ffe4ff */
[----:B------:R-:W-:Y:S06]  /*a870*/  @P1 BRA `(.L_x_376) ;  /* 0xfffffffc00841947 */ /* 0x000fec000383ffff */
.L_x_375:
[----:B------:R-:W-:Y:S05]  /*a880*/  BSYNC.RECONVERGENT B0 ;  /* 0x0000000000007941 */ /* 0x000fea0003800200 */
.L_x_374:
[----:B------:R-:W-:Y:S05]  /*a890*/  @!P0 EXIT ;  /* 0x000000000000894d */ /* 0x000fea0003800000 */
[----:B--2---:R-:W-:Y:S01]  /*a8a0*/  SHF.L.U64.HI R27, R32, 0x2, R33 ;  /* 0x00000002201b7819 */ /* 0x004fe20000010221 */
        /* <DEDUP_REMOVED lines=8> */
.L_x_377:
[C---:B------:R-:W-:Y:S02]  /*a930*/  SHF.L.U32 R20, R31.reuse, 0x2, RZ ;  /* 0x000000021f147819 */ /* 0x040fe400000006ff */
[----:B------:R-:W-:Y:S02]  /*a940*/  SHF.L.U64.HI R22, R31, 0x2, R24 ;  /* 0x000000021f167819 */ /* 0x000fe40000010218 */
[----:B-1----:R-:W-:-:S04]  /*a950*/  IADD3 R2, P0, PT, R20, UR4, RZ ;  /* 0x0000000414027c10 */ /* 0x002fc8000ff1e0ff */
[----:B----4-:R-:W-:Y:S02]  /*a960*/  IADD3.X R3, PT, PT, R22, UR5, RZ, P0, !PT ;  /* 0x0000000516037c10 */ /* 0x010fe400087fe4ff */
[C---:B0-----:R-:W-:Y:S02]  /*a970*/  IADD3 R4, P0, PT, R2.reuse, R33, RZ ;  /* 0x0000002102047210 */ /* 0x041fe40007f1e0ff */
[C---:B------:R-:W-:Y:S01]  /*a980*/  IADD3 R8, P2, PT, R2.reuse, R37, RZ ;  /* 0x0000002502087210 */ /* 0x040fe20007f5e0ff */
[----:B------:R0:W4:Y:S01]  /*a990*/  LDG.E R0, desc[UR6][R2.64] ;  /* 0x0000000602007981 */ /* 0x000122000c1e1900 */
[C---:B------:R-:W-:Y:S02]  /*a9a0*/  IADD3.X R5, PT, PT, R3.reuse, R29, RZ, P0, !PT ;  /* 0x0000001d03057210 */ /* 0x040fe400007fe4ff */
[----:B------:R-:W-:Y:S02]  /*a9b0*/  IADD3 R6, P1, PT, R2, R25, RZ ;  /* 0x0000001902067210 */ /* 0x000fe40007f3e0ff */
[----:B------:R-:W-:-:S02]  /*a9c0*/  IADD3.X R9, PT, PT, R3, R35, RZ, P2, !PT ;  /* 0x0000002303097210 */ /* 0x000fc400017fe4ff */
[----:B------:R-:W-:Y:S01]  /*a9d0*/  IADD3.X R7, PT, PT, R3, R27, RZ, P1, !PT ;  /* 0x0000001b03077210 */ /* 0x000fe20000ffe4ff */
[----:B------:R-:W4:Y:S04]  /*a9e0*/  LDG.E R5, desc[UR6][R4.64] ;  /* 0x0000000604057981 */ /* 0x000f28000c1e1900 */
[----:B------:R-:W5:Y:S04]  /*a9f0*/  LDG.E R6, desc[UR6][R6.64] ;  /* 0x0000000606067981 */ /* 0x000f68000c1e1900 */
[----:B------:R-:W5:Y:S01]  /*aa00*/  LDG.E R9, desc[UR6][R8.64] ;  /* 0x0000000608097981 */ /* 0x000f62000c1e1900 */
[----:B------:R-:W-:-:S02]  /*aa10*/  LOP3.LUT R14, R20, 0xfffffffc, RZ, 0xc0, !PT ;  /* 0xfffffffc140e7812 */ /* 0x000fc400078ec0ff */
[----:B------:R-:W-:Y:S02]  /*aa20*/  LOP3.LUT R13, R22, 0x1, RZ, 0xc0, !PT ;  /* 0x00000001160d7812 */ /* 0x000fe400078ec0ff */
[----:B--2---:R-:W-:-:S04]  /*aa30*/  IADD3 R10, P0, PT, R14, UR8, RZ ;  /* 0x000000080e0a7c10 */ /* 0x004fc8000ff1e0ff */
[C---:B------:R-:W-:Y:S02]  /*aa40*/  IADD3.X R11, PT, PT, R13.reuse, UR9, RZ, P0, !PT ;  /* 0x000000090d0b7c10 */ /* 0x040fe400087fe4ff */
[C---:B---3--:R-:W-:Y:S02]  /*aa50*/  IADD3 R12, P0, PT, R14.reuse, UR10, RZ ;  /* 0x0000000a0e0c7c10 */ /* 0x048fe4000ff1e0ff */
[----:B------:R-:W-:Y:S02]  /*aa60*/  IADD3 R14, P1, PT, R14, UR4, RZ ;  /* 0x000000040e0e7c10 */ /* 0x000fe4000ff3e0ff */
[----:B------:R-:W-:Y:S02]  /*aa70*/  IADD3.X R13, PT, PT, R13, UR11, RZ, P0, !PT ;  /* 0x0000000b0d0d7c10 */ /* 0x000fe400087fe4ff */
[----:B0-----:R-:W-:Y:S02]  /*aa80*/  IADD3 R2, P0, PT, R14, R33, RZ ;  /* 0x000000210e027210 */ /* 0x001fe40007f1e0ff */
[----:B----4-:R-:W-:-:S02]  /*aa90*/  F2FP.BF16.F32.PACK_AB R17, R5, R0 ;  /* 0x000000000511723e */ /* 0x010fc400000010ff */
[----:B------:R-:W-:-:S04]  /*aaa0*/  LOP3.LUT R0, R22, 0x3, RZ, 0xc0, !PT ;  /* 0x0000000316007812 */ /* 0x000fc800078ec0ff */
[----:B------:R-:W-:Y:S02]  /*aab0*/  IADD3.X R15, PT, PT, R0, UR5, RZ, P1, !PT ;  /* 0x00000005000f7c10 */ /* 0x000fe40008ffe4ff */
[----:B-----5:R-:W-:Y:S02]  /*aac0*/  F2FP.BF16.F32.PACK_AB R19, R9, R6 ;  /* 0x000000060913723e */ /* 0x020fe400000010ff */
[C---:B------:R-:W-:Y:S02]  /*aad0*/  IADD3 R4, P1, PT, R14.reuse, R25, RZ ;  /* 0x000000190e047210 */ /* 0x040fe40007f3e0ff */
[----:B------:R-:W-:Y:S02]  /*aae0*/  IADD3 R6, P2, PT, R14, R37, RZ ;  /* 0x000000250e067210 */ /* 0x000fe40007f5e0ff */
[C---:B------:R-:W-:Y:S02]  /*aaf0*/  IADD3.X R3, PT, PT, R15.reuse, R29, RZ, P0, !PT ;  /* 0x0000001d0f037210 */ /* 0x040fe400007fe4ff */
[----:B------:R-:W-:-:S02]  /*ab00*/  IADD3.X R5, PT, PT, R15, R27, RZ, P1, !PT ;  /* 0x0000001b0f057210 */ /* 0x000fc40000ffe4ff */
[----:B------:R-:W-:Y:S01]  /*ab10*/  IADD3.X R7, PT, PT, R15, R35, RZ, P2, !PT ;  /* 0x000000230f077210 */ /* 0x000fe200017fe4ff */
[----:B------:R0:W-:Y:S04]  /*ab20*/  STG.E desc[UR6][R10.64], R17 ;  /* 0x000000110a007986 */ /* 0x0001e8000c101906 */
[----:B------:R1:W-:Y:S04]  /*ab30*/  STG.E desc[UR6][R12.64], R19 ;  /* 0x000000130c007986 */ /* 0x0003e8000c101906 */
[----:B------:R-:W2:Y:S04]  /*ab40*/  LDG.E R0, desc[UR6][R14.64+0x600] ;  /* 0x000600060e007981 */ /* 0x000ea8000c1e1900 */
[----:B0-----:R-:W2:Y:S04]  /*ab50*/  LDG.E R17, desc[UR6][R2.64+0x600] ;  /* 0x0006000602117981 */ /* 0x001ea8000c1e1900 */
[----:B------:R-:W3:Y:S04]  /*ab60*/  LDG.E R16, desc[UR6][R4.64+0x600] ;  /* 0x0006000604107981 */ /* 0x000ee8000c1e1900 */
[----:B------:R-:W3:Y:S01]  /*ab70*/  LDG.E R21, desc[UR6][R6.64+0x600] ;  /* 0x0006000606157981 */ /* 0x000ee2000c1e1900 */
[----:B------:R-:W-:-:S04]  /*ab80*/  IADD3 R10, P0, PT, R20, 0x600, RZ ;  /* 0x00000600140a7810 */ /* 0x000fc80007f1e0ff */
[----:B------:R-:W-:Y:S02]  /*ab90*/  IADD3.X R11, PT, PT, RZ, R22, RZ, P0, !PT ;  /* 0x00000016ff0b7210 */ /* 0x000fe400007fe4ff */
        /* <DEDUP_REMOVED lines=26> */
[----:B------:R-:W3:Y:S04]  /*ad40*/  LDG.E R14, desc[UR6][R14.64+0x1200] ;  /* 0x001200060e0e7981 */ /* 0x000ee8000c1e1900 */
[----:B------:R-:W3:Y:S04]  /*ad50*/  LDG.E R3, desc[UR6][R2.64+0x1200] ;  /* 0x0012000602037981 */ /* 0x000ee8000c1e1900 */
        /* <DEDUP_REMOVED lines=14> */
[----:B---3--:R-:W-:Y:S02]  /*ae40*/  F2FP.BF16.F32.PACK_AB R3, R3, R14 ;  /* 0x0000000e0303723e */ /* 0x008fe400000010ff */
[----:B-----5:R-:W-:-:S03]  /*ae50*/  F2FP.BF16.F32.PACK_AB R5, R7, R4 ;  /* 0x000000040705723e */ /* 0x020fc600000010ff */
[----:B------:R4:W-:Y:S04]  /*ae60*/  STG.E desc[UR6][R10.64], R3 ;  /* 0x000000030a007986 */ /* 0x0009e8000c101906 */
[----:B------:R4:W-:Y:S02]  /*ae70*/  STG.E desc[UR6][R12.64], R5 ;  /* 0x000000050c007986 */ /* 0x0009e4000c101906 */
[----:B------:R-:W-:Y:S05]  /*ae80*/  @P0 BRA `(.L_x_377) ;  /* 0xfffffff800a80947 */ /* 0x000fea000383ffff */
[----:B------:R-:W-:Y:S05]  /*ae90*/  EXIT ;  /* 0x000000000000794d */ /* 0x000fea0003800000 */
.L_x_378:
        /* <DEDUP_REMOVED lines=14> */
.L_x_4499:


//--------------------- .text._Z35group_norm_nhwc_bwd_one_pass_kernelI11Bf16IOBf16WLi512ELi48ELi384EEv26Group_norm_nhwc_bwd_params --------------------------
	.section	.text._Z35group_norm_nhwc_bwd_one_pass_kernelI11Bf16IOBf16WLi512ELi48ELi384EEv26Group_norm_nhwc_bwd_params,"ax",@progbits
	.align	128
        .global         _Z35group_norm_nhwc_bwd_one_pass_kernelI11Bf16IOBf16WLi512ELi48ELi384EEv26Group_norm_nhwc_bwd_params
        .type           _Z35group_norm_nhwc_bwd_one_pass_kernelI11Bf16IOBf16WLi512ELi48ELi384EEv26Group_norm_nhwc_bwd_params,@function
        .size           _Z35group_norm_nhwc_bwd_one_pass_kernelI11Bf16IOBf16WLi512ELi48ELi384EEv26Group_norm_nhwc_bwd_params,(.L_x_4500 - _Z35group_norm_nhwc_bwd_one_pass_kernelI11Bf16IOBf16WLi512ELi48ELi384EEv26Group_norm_nhwc_bwd_params)
        .other          _Z35group_norm_nhwc_bwd_one_pass_kernelI11Bf16IOBf16WLi512ELi48ELi384EEv26Group_norm_nhwc_bwd_params,@"STO_CUDA_ENTRY STV_DEFAULT"
_Z35group_norm_nhwc_bwd_one_pass_kernelI11Bf16IOBf16WLi512ELi48ELi384EEv26Group_norm_nhwc_bwd_params:
.text._Z35group_norm_nhwc_bwd_one_pass_kernelI11Bf16IOBf16WLi512ELi48ELi384EEv26Group_norm_nhwc_bwd_params:
        /* <DEDUP_REMOVED lines=13> */
[----:B------:R-:W1:Y:S01]  /*00d0*/  S2R R165, SR_LANEID ;  /* 0x0000000000a57919 */ /* 0x000e620000000000 */
[----:B------:R-:W-:Y:S01]  /*00e0*/  UMOV UR5, 0x400 ;  /* 0x0000040000057882 */ /* 0x000fe20000000000 */
[----:B------:R-:W-:Y:S02]  /*00f0*/  HFMA2 R9, -RZ, RZ, 0, 0 ;  /* 0x00000000ff097431 */ /* 0x000fe400000001ff */
[----:B------:R-:W-:Y:S01]  /*0100*/  IMAD R2, R2, 0xaab, RZ ;  /* 0x00000aab02027824 */ /* 0x000fe200078e02ff */
[----:B------:R-:W-:Y:S01]  /*0110*/  UIADD3 UR5, UPT, UPT, UR5, 0x80, URZ ;  /* 0x0000008005057890 */ /* 0x000fe2000fffe0ff */
[----:B------:R-:W-:Y:S01]  /*0120*/  MOV R10, R163 ;  /* 0x000000a3000a7202 */ /* 0x000fe20000000f00 */
[----:B------:R-:W2:Y:S01]  /*0130*/  LDCU.U8 UR10, c[0x0][0x414] ;  /* 0x00008280ff0a77ac */ /* 0x000ea20008000000 */
[----:B------:R-:W3:Y:S01]  /*0140*/  S2UR UR6, SR_CgaCtaId ;  /* 0x00000000000679c3 */ /* 0x000ee20000008800 */
[----:B------:R-:W-:-:S04]  /*0150*/  SHF.R.U32.HI R8, RZ, 0x10, R2 ;  /* 0x00000010ff087819 */ /* 0x000fc80000011602 */
[----:B------:R-:W-:-:S03]  /*0160*/  PRMT R2, R8, 0x9910, RZ ;  /* 0x0000991008027816 */ /* 0x000fc600000000ff */
[----:B------:R-:W4:Y:S02]  /*0170*/  LDC R6, c[0x0][0x374] ;  /* 0x0000dd00ff067b82 */ /* 0x000f240000000800 */
[----:B------:R-:W-:-:S05]  /*0180*/  IMAD R2, R2, 0x18, RZ ;  /* 0x0000001802027824 */ /* 0x000fca00078e02ff */
[----:B------:R-:W-:Y:S01]  /*0190*/  IADD3 R2, PT, PT, RZ, -R2, RZ ;  /* 0x80000002ff027210 */ /* 0x000fe20007ffe0ff */
[----:B------:R-:W5:Y:S01]  /*01a0*/  LDC R7, c[0x0][0x370] ;  /* 0x0000dc00ff077b82 */ /* 0x000f620000000800 */
[----:B0-----:R-:W-:Y:S02]  /*01b0*/  IMAD R8, R3, UR7, R8 ;  /* 0x0000000703087c24 */ /* 0x001fe4000f8e0208 */
[----:B------:R-:W-:-:S03]  /*01c0*/  PRMT R159, R2, 0x7710, RZ ;  /* 0x00007710029f7816 */ /* 0x000fc600000000ff */
[C---:B------:R-:W-:Y:S01]  /*01d0*/  IADD3 R161, PT, PT, R8.reuse, 0x20, RZ ;  /* 0x0000002008a17810 */ /* 0x040fe20007ffe0ff */
[----:B---3--:R-:W-:Y:S01]  /*01e0*/  ULEA UR5, UR6, UR5, 0x18 ;  /* 0x0000000506057291 */ /* 0x008fe2000f8ec0ff */
[----:B------:R-:W-:Y:S02]  /*01f0*/  IADD3 R160, PT, PT, R8, 0x30, RZ ;  /* 0x0000003008a07810 */ /* 0x000fe40007ffe0ff */
[----:B------:R-:W-:Y:S02]  /*0200*/  IADD3 R159, PT, PT, R159, R0, RZ ;  /* 0x000000009f9f7210 */ /* 0x000fe40007ffe0ff */
[----:B------:R-:W-:Y:S02]  /*0210*/  SHF.R.S32.HI R3, RZ, 0x1f, R161 ;  /* 0x0000001fff037819 */ /* 0x000fe400000114a1 */
[----:B------:R-:W-:Y:S02]  /*0220*/  LEA R11, R0, UR5, 0x4 ;  /* 0x00000005000b7c11 */ /* 0x000fe4000f8e20ff */
[----:B------:R-:W-:-:S02]  /*0230*/  SHF.R.S32.HI R2, RZ, 0x1f, R160 ;  /* 0x0000001fff027819 */ /* 0x000fc400000114a0 */
[----:B------:R-:W-:Y:S02]  /*0240*/  SHF.L.U32 R159, R159, 0x1, RZ ;  /* 0x000000019f9f7819 */ /* 0x000fe400000006ff */
[----:B-12-45:R-:W-:-:S07]  /*0250*/  LOP3.LUT R164, R7, 0x7, RZ, 0xc0, !PT ;  /* 0x0000000707a47812 */ /* 0x036fce00078ec0ff */
.L_x_405:
[----:B0-----:R-:W0:Y:S01]  /*0260*/  LDC R17, c[0x0][0x410] ;  /* 0x00010400ff117b82 */ /* 0x001e220000000800 */
[----:B------:R-:W1:Y:S01]  /*0270*/  LDCU.128 UR12, c[0x0][0x400] ;  /* 0x00008000ff0c77ac */ /* 0x000e620008000c00 */
[----:B------:R-:W-:Y:S02]  /*0280*/  SHF.R.S32.HI R15, RZ, 0x1f, R8 ;  /* 0x0000001fff0f7819 */ /* 0x000fe40000011408 */
[----:B------:R-:W-:Y:S02]  /*0290*/  LOP3.LUT R151, R151, 0xfeffffff, RZ, 0xc0, !PT ;  /* 0xfeffffff97977812 */ /* 0x000fe400078ec0ff */
[----:B------:R-:W-:Y:S02]  /*02a0*/  ISETP.GE.AND P1, PT, R10, RZ, PT ;  /* 0x000000ff0a00720c */ /* 0x000fe40003f26270 */
[----:B------:R-:W-:Y:S02]  /*02b0*/  LOP3.LUT R162, R159, 0xffff, RZ, 0xc0, !PT ;  /* 0x0000ffff9fa27812 */ /* 0x000fe400078ec0ff */
[----:B------:R-:W-:-:S02]  /*02c0*/  SHF.R.S32.HI R38, RZ, 0x1f, R161 ;  /* 0x0000001fff267819 */ /* 0x000fc400000114a1 */
[----:B------:R-:W-:Y:S02]  /*02d0*/  SHF.R.S32.HI R28, RZ, 0x1f, R160 ;  /* 0x0000001fff1c7819 */ /* 0x000fe400000114a0 */
[----:B------:R-:W-:Y:S02]  /*02e0*/  LOP3.LUT R150, R150, 0xfffffffe, RZ, 0xc0, !PT ;  /* 0xfffffffe96967812 */ /* 0x000fe400078ec0ff */
[----:B-1----:R-:W-:-:S04]  /*02f0*/  ISETP.GE.U32.AND P0, PT, R8, UR12, PT ;  /* 0x0000000c08007c0c */ /* 0x002fc8000bf06070 */
[----:B------:R-:W-:Y:S02]  /*0300*/  ISETP.GE.AND.EX P0, PT, R15, UR13, PT, P0 ;  /* 0x0000000d0f007c0c */ /* 0x000fe4000bf06300 */
[----:B0-----:R-:W-:-:S04]  /*0310*/  IABS R5, R17 ;  /* 0x0000001100057213 */ /* 0x001fc80000000000 */
[----:B------:R-:W0:Y:S07]  /*0320*/  I2F.RP R4, R5 ;  /* 0x0000000500047306 */ /* 0x000e2e0000209400 */
[----:B------:R-:W-:Y:S01]  /*0330*/  @P0 LOP3.LUT R151, R151, 0x1000000, RZ, 0xfc, !PT ;  /* 0x0100000097970812 */ /* 0x000fe200078efcff */
        /* <DEDUP_REMOVED lines=8> */
[----:B------:R-:W-:Y:S02]  /*03c0*/  LOP3.LUT R2, R10, R17, RZ, 0x3c, !PT ;  /* 0x000000110a027212 */ /* 0x000fe400078e3cff */
[----:B------:R-:W-:Y:S02]  /*03d0*/  IADD3 R13, PT, PT, R8, 0x10, RZ ;  /* 0x00000010080d7810 */ /* 0x000fe40007ffe0ff */
[----:B------:R-:W-:Y:S01]  /*03e0*/  ISETP.GE.AND P2, PT, R2, RZ, PT ;  /* 0x000000ff0200720c */ /* 0x000fe20003f46270 */
[----:B------:R-:W-:-:S05]  /*03f0*/  IMAD.HI.U32 R3, R3, R12, RZ ;  /* 0x0000000c03037227 */ /* 0x000fca00078e00ff */
[----:B------:R-:W-:-:S05]  /*0400*/  IADD3 R4, PT, PT, -R3, RZ, RZ ;  /* 0x000000ff03047210 */ /* 0x000fca0007ffe1ff */
[----:B------:R-:W-:-:S05]  /*0410*/  IMAD R4, R5, R4, R12 ;  /* 0x0000000405047224 */ /* 0x000fca00078e020c */
        /* <DEDUP_REMOVED lines=23> */
[----:B------:R-:W-:-:S02]  /*0590*/  ISETP.GE.AND.EX P3, PT, R17, UR13, PT, P0 ;  /* 0x0000000d11007c0c */ /* 0x000fc4000bf66300 */
[----:B------:R-:W-:Y:S01]  /*05a0*/  IADD3 R4, P1, PT, R158, R162, RZ ;  /* 0x000000a29e047210 */ /* 0x000fe20007f3e0ff */
[----:B------:R-:W-:Y:S01]  /*05b0*/  IMAD R2, R2, UR14, RZ ;  /* 0x0000000e02027c24 */ /* 0x000fe2000f8e02ff */
[----:B------:R-:W-:Y:S02]  /*05c0*/  ISETP.GE.U32.AND P0, PT, R161, UR12, PT ;  /* 0x0000000ca1007c0c */ /* 0x000fe4000bf06070 */
[----:B------:R-:W-:Y:S01]  /*05d0*/  LEA.HI.X.SX32 R5, R158, RZ, 0x1, P1 ;  /* 0x000000ff9e057211 */ /* 0x000fe200008f0eff */
[----:B------:R-:W-:Y:S01]  /*05e0*/  IMAD R19, R3, UR15, R2 ;  /* 0x0000000f03137c24 */ /* 0x000fe2000f8e0202 */
[----:B------:R-:W-:Y:S01]  /*05f0*/  ISETP.GE.AND.EX P6, PT, R38, UR13, PT, P0 ;  /* 0x0000000d26007c0c */ /* 0x000fe2000bfc6300 */
[----:B0-----:R-:W-:Y:S01]  /*0600*/  @!P4 IMAD R15, R15, R20, RZ ;  /* 0x000000140f0fc224 */ /* 0x001fe200078e02ff */
[----:B------:R-:W-:Y:S01]  /*0610*/  ISETP.GE.U32.AND P0, PT, R160, UR12, PT ;  /* 0x0000000ca0007c0c */ /* 0x000fe2000bf06070 */
[----:B------:R-:W-:Y:S02]  /*0620*/  IMAD.WIDE.U32 R4, R3, UR14, R4 ;  /* 0x0000000e03047c25 */ /* 0x000fe4000f8e0004 */
[----:B------:R-:W0:Y:S01]  /*0630*/  @!P3 LDC.64 R26, c[0x0][0x3f8] ;  /* 0x0000fe00ff1abb82 */ /* 0x000e220000000a00 */
[----:B------:R-:W-:-:S02]  /*0640*/  @P3 LOP3.LUT R151, R151, 0x800000, RZ, 0xfc, !PT ;  /* 0x0080000097973812 */ /* 0x000fc400078efcff */
[----:B------:R-:W-:Y:S01]  /*0650*/  IADD3 R3, PT, PT, R5, R19, RZ ;  /* 0x0000001305037210 */ /* 0x000fe20007ffe0ff */
[----:B------:R-:W-:Y:S01]  /*0660*/  @!P4 IMAD R19, R8, R21, R15 ;  /* 0x000000150813c224 */ /* 0x000fe200078e020f */
[----:B------:R-:W-:Y:S02]  /*0670*/  @!P4 MOV R2, R4 ;  /* 0x000000040002c202 */ /* 0x000fe40000000f00 */
[----:B------:R-:W-:Y:S01]  /*0680*/  LOP3.LUT R151, R151, 0xffbfffff, RZ, 0xc0, !PT ;  /* 0xffbfffff97977812 */ /* 0x000fe200078ec0ff */
[----:B------:R-:W3:Y:S01]  /*0690*/  @!P6 LDC.64 R30, c[0x0][0x3f8] ;  /* 0x0000fe00ff1eeb82 */ /* 0x000ee20000000a00 */
[----:B------:R-:W-:Y:S01]  /*06a0*/  ISETP.GE.AND.EX P5, PT, R28, UR13, PT, P0 ;  /* 0x0000000d1c007c0c */ /* 0x000fe2000bfa6300 */
[----:B------:R-:W-:Y:S01]  /*06b0*/  @!P4 IMAD.WIDE.U32 R14, R8, R20, R2 ;  /* 0x00000014080ec225 */ /* 0x000fe200078e0002 */
[----:B------:R-:W-:-:S04]  /*06c0*/  @P6 LOP3.LUT R151, R151, 0x400000, RZ, 0xfc, !PT ;  /* 0x0040000097976812 */ /* 0x000fc800078efcff */
[----:B------:R-:W-:Y:S01]  /*06d0*/  @!P4 IADD3 R19, PT, PT, R15, R19, RZ ;  /* 0x000000130f13c210 */ /* 0x000fe20007ffe0ff */
[----:B------:R-:W4:Y:S01]  /*06e0*/  @!P3 LDC.64 R32, c[0x0][0x3a0] ;  /* 0x0000e800ff20bb82 */ /* 0x000f220000000a00 */
[C---:B------:R-:W-:Y:S02]  /*06f0*/  @!P4 SHF.L.U32 R15, R14.reuse, 0x1, RZ ;  /* 0x000000010e0fc819 */ /* 0x040fe400000006ff */
[----:B------:R-:W-:Y:S02]  /*0700*/  @!P4 SHF.L.U64.HI R18, R14, 0x1, R19 ;  /* 0x000000010e12c819 */ /* 0x000fe40000010213 */
[C---:B-1----:R-:W-:Y:S02]  /*0710*/  @!P4 IADD3 R16, P2, PT, R15.reuse, R24, RZ ;  /* 0x000000180f10c210 */ /* 0x042fe40007f5e0ff */
[----:B--2---:R-:W-:Y:S01]  /*0720*/  @!P4 IADD3 R14, P1, PT, R15, R22, RZ ;  /* 0x000000160f0ec210 */ /* 0x004fe20007f3e0ff */
[----:B0-----:R-:W-:Y:S01]  /*0730*/  @!P3 IMAD R20, R17, R26, RZ ;  /* 0x0000001a1114b224 */ /* 0x001fe200078e02ff */
[----:B------:R-:W-:Y:S01]  /*0740*/  @!P4 IADD3.X R17, PT, PT, R18, R25, RZ, P2, !PT ;  /* 0x000000191211c210 */ /* 0x000fe200017fe4ff */
[----:B------:R-:W0:Y:S01]  /*0750*/  @!P5 LDC.64 R40, c[0x0][0x3f8] ;  /* 0x0000fe00ff28db82 */ /* 0x000e220000000a00 */
[----:B------:R-:W-:-:S02]  /*0760*/  LOP3.LUT P2, RZ, R151, 0x800000, RZ, 0xc0, !PT ;  /* 0x0080000097ff7812 */ /* 0x000fc4000784c0ff */
[----:B------:R-:W-:Y:S02]  /*0770*/  @!P4 IADD3.X R15, PT, PT, R18, R23, RZ, P1, !PT ;  /* 0x00000017120fc210 */ /* 0x000fe40000ffe4ff */
[----:B------:R-:W-:Y:S02]  /*0780*/  IADD3 R23, PT, PT, R8, 0x40, RZ ;  /* 0x0000004008177810 */ /* 0x000fe40007ffe0ff */
[----:B------:R-:W-:Y:S01]  /*0790*/  LOP3.LUT R151, R151, 0xffdfffff, RZ, 0xc0, !PT ;  /* 0xffdfffff97977812 */ /* 0x000fe200078ec0ff */
[----:B------:R-:W1:Y:S01]  /*07a0*/  @!P6 LDC.64 R36, c[0x0][0x3a0] ;  /* 0x0000e800ff24eb82 */ /* 0x000e620000000a00 */
[----:B------:R-:W-:Y:S02]  /*07b0*/  ISETP.GE.U32.AND P0, PT, R23, UR12, PT ;  /* 0x0000000c17007c0c */ /* 0x000fe4000bf06070 */
[----:B------:R-:W-:Y:S02]  /*07c0*/  SHF.R.S32.HI R29, RZ, 0x1f, R23 ;  /* 0x0000001fff1d7819 */ /* 0x000fe40000011417 */
[----:B------:R-:W-:Y:S01]  /*07d0*/  @P5 LOP3.LUT R151, R151, 0x200000, RZ, 0xfc, !PT ;  /* 0x0020000097975812 */ /* 0x000fe200078efcff */
[----:B------:R-:W-:Y:S01]  /*07e0*/  @!P2 IMAD R21, R13, R27, R20 ;  /* 0x0000001b0d15a224 */ /* 0x000fe200078e0214 */
[----:B------:R-:W-:Y:S01]  /*07f0*/  @!P2 MOV R18, R4 ;  /* 0x000000040012a202 */ /* 0x000fe20000000f00 */
[----:B------:R-:W2:Y:S01]  /*0800*/  @!P2 LDC.64 R34, c[0x0][0x398] ;  /* 0x0000e600ff22ab82 */ /* 0x000ea20000000a00 */
[----:B------:R-:W-:Y:S01]  /*0810*/  @!P2 MOV R19, R3 ;  /* 0x000000030013a202 */ /* 0x000fe20000000f00 */
[----:B---3--:R-:W-:Y:S01]  /*0820*/  @!P6 IMAD R20, R38, R30, RZ ;  /* 0x0000001e2614e224 */ /* 0x008fe200078e02ff */
[----:B------:R-:W-:-:S02]  /*0830*/  ISETP.GE.AND.EX P4, PT, R29, UR13, PT, P0 ;  /* 0x0000000d1d007c0c */ /* 0x000fc4000bf86300 */
[----:B------:R-:W-:Y:S01]  /*0840*/  LOP3.LUT R151, R151, 0xffefffff, RZ, 0xc0, !PT ;  /* 0xffefffff97977812 */ /* 0x000fe200078ec0ff */
[----:B------:R-:W-:Y:S01]  /*0850*/  @!P2 IMAD.WIDE.U32 R18, R13, R26, R18 ;  /* 0x0000001a0d12a225 */ /* 0x000fe200078e0012 */
[----:B------:R-:W-:Y:S01]  /*0860*/  IADD3 R13, PT, PT, R8, 0x50, RZ ;  /* 0x00000050080d7810 */ /* 0x000fe20007ffe0ff */
[----:B------:R-:W3:Y:S02]  /*0870*/  @!P6 LDC.64 R38, c[0x0][0x398] ;  /* 0x0000e600ff26eb82 */ /* 0x000ee40000000a00 */
[----:B------:R-:W-:Y:S01]  /*0880*/  @!P6 IMAD R27, R161, R31, R20 ;  /* 0x0000001fa11be224 */ /* 0x000fe200078e0214 */
[----:B------:R-:W-:Y:S02]  /*0890*/  @!P2 IADD3 R21, PT, PT, R19, R21, RZ ;  /* 0x000000151315a210 */ /* 0x000fe40007ffe0ff */
[C---:B------:R-:W-:Y:S02]  /*08a0*/  @!P2 SHF.L.U32 R19, R18.reuse, 0x1, RZ ;  /* 0x000000011213a819 */ /* 0x040fe400000006ff */
[----:B------:R-:W-:Y:S01]  /*08b0*/  @!P2 SHF.L.U64.HI R22, R18, 0x1, R21 ;  /* 0x000000011216a819 */ /* 0x000fe20000010215 */
[----:B------:R-:W5:Y:S01]  /*08c0*/  @!P4 LDC.64 R46, c[0x0][0x3f8] ;  /* 0x0000fe00ff2ecb82 */ /* 0x000f620000000a00 */
[----:B------:R-:W-:-:S02]  /*08d0*/  @!P6 MOV R20, R4 ;  /* 0x000000040014e202 */ /* 0x000fc40000000f00 */
[----:B------:R-:W-:Y:S02]  /*08e0*/  @!P6 MOV R21, R3 ;  /* 0x000000030015e202 */ /* 0x000fe40000000f00 */
[----:B----4-:R-:W-:Y:S02]  /*08f0*/  @!P2 IADD3 R24, P0, PT, R19, R32, RZ ;  /* 0x000000201318a210 */ /* 0x010fe40007f1e0ff */
[----:B------:R-:W-:Y:S01]  /*0900*/  ISETP.GE.U32.AND P1, PT, R13, UR12, PT ;  /* 0x0000000c0d007c0c */ /* 0x000fe2000bf26070 */
[----:B------:R-:W-:Y:S01]  /*0910*/  @!P6 IMAD.WIDE.U32 R20, R161, R30, R20 ;  /* 0x0000001ea114e225 */ /* 0x000fe200078e0014 */
[----:B------:R-:W-:Y:S01]  /*0920*/  SHF.R.S32.HI R31, RZ, 0x1f, R13 ;  /* 0x0000001fff1f7819 */ /* 0x000fe2000001140d */
[----:B------:R-:W4:Y:S01]  /*0930*/  @!P5 LDC.64 R42, c[0x0][0x3a0] ;  /* 0x0000e800ff2adb82 */ /* 0x000f220000000a00 */
[----:B------:R-:W-:Y:S02]  /*0940*/  @!P2 IADD3.X R25, PT, PT, R22, R33, RZ, P0, !PT ;  /* 0x000000211619a210 */ /* 0x000fe400007fe4ff */
[----:B--2---:R-:W-:-:S02]  /*0950*/  @!P2 IADD3 R18, P0, PT, R19, R34, RZ ;  /* 0x000000221312a210 */ /* 0x004fc40007f1e0ff */
[----:B------:R-:W-:Y:S02]  /*0960*/  ISETP.GE.AND.EX P3, PT, R31, UR13, PT, P1 ;  /* 0x0000000d1f007c0c */ /* 0x000fe4000bf66310 */
[----:B------:R-:W-:Y:S01]  /*0970*/  @!P6 IADD3 R21, PT, PT, R21, R27, RZ ;  /* 0x0000001b1515e210 */ /* 0x000fe20007ffe0ff */
[----:B------:R-:W2:Y:S01]  /*0980*/  @!P5 LDC.64 R44, c[0x0][0x398] ;  /* 0x0000e600ff2cdb82 */ /* 0x000ea20000000a00 */
[----:B------:R-:W-:Y:S02]  /*0990*/  @!P2 IADD3.X R19, PT, PT, R22, R35, RZ, P0, !PT ;  /* 0x000000231613a210 */ /* 0x000fe400007fe4ff */
[C---:B------:R-:W-:Y:S02]  /*09a0*/  @!P6 SHF.L.U32 R143, R20.reuse, 0x1, RZ ;  /* 0x00000001148fe819 */ /* 0x040fe400000006ff */
[----:B------:R-:W-:Y:S01]  /*09b0*/  @!P6 SHF.L.U64.HI R22, R20, 0x1, R21 ;  /* 0x000000011416e819 */ /* 0x000fe20000010215 */
[----:B0-----:R-:W-:Y:S01]  /*09c0*/  @!P5 IMAD R20, R28, R40, RZ ;  /* 0x000000281c14d224 */ /* 0x001fe200078e02ff */
[----:B------:R-:W-:Y:S01]  /*09d0*/  @!P5 MOV R21, R3 ;  /* 0x000000030015d202 */ /* 0x000fe20000000f00 */
[----:B-----5:R-:W-:Y:S01]  /*09e0*/  @!P4 IMAD R28, R29, R46, RZ ;  /* 0x0000002e1d1cc224 */ /* 0x020fe200078e02ff */
[----:B-1----:R-:W-:Y:S01]  /*09f0*/  @!P6 IADD3 R26, P0, PT, R143, R36, RZ ;  /* 0x000000248f1ae210 */ /* 0x002fe20007f1e0ff */
[----:B------:R-:W-:Y:S01]  /*0a00*/  @!P5 IMAD R33, R160, R41, R20 ;  /* 0x00000029a021d224 */ /* 0x000fe200078e0214 */
[----:B------:R-:W-:Y:S01]  /*0a10*/  @!P5 MOV R20, R4 ;  /* 0x000000040014d202 */ /* 0x000fe20000000f00 */
[----:B------:R-:W0:Y:S01]  /*0a20*/  @!P3 LDC.64 R48, c[0x0][0x3f8] ;  /* 0x0000fe00ff30bb82 */ /* 0x000e220000000a00 */
[----:B------:R-:W-:Y:S01]  /*0a30*/  @!P6 IADD3.X R27, PT, PT, R22, R37, RZ, P0, !PT ;  /* 0x00000025161be210 */ /* 0x000fe200007fe4ff */
[----:B------:R-:W-:Y:S01]  /*0a40*/  @!P4 IMAD R35, R23, R47, R28 ;  /* 0x0000002f1723c224 */ /* 0x000fe200078e021c */
[----:B---3--:R-:W-:Y:S01]  /*0a50*/  @!P6 IADD3 R142, P0, PT, R143, R38, RZ ;  /* 0x000000268f8ee210 */ /* 0x008fe20007f1e0ff */
[----:B------:R-:W-:Y:S01]  /*0a60*/  @!P5 IMAD.WIDE.U32 R20, R160, R40, R20 ;  /* 0x00000028a014d225 */ /* 0x000fe200078e0014 */
[----:B------:R-:W-:-:S02]  /*0a70*/  @P4 LOP3.LUT R151, R151, 0x100000, RZ, 0xfc, !PT ;  /* 0x0010000097974812 */ /* 0x000fc400078efcff */
[----:B------:R-:W-:Y:S01]  /*0a80*/  @!P6 IADD3.X R143, PT, PT, R22, R39, RZ, P0, !PT ;  /* 0x00000027168fe210 */ /* 0x000fe200007fe4ff */
[----:B------:R-:W1:Y:S01]  /*0a90*/  @!P4 LDC.64 R36, c[0x0][0x3a0] ;  /* 0x0000e800ff24cb82 */ /* 0x000e620000000a00 */
[----:B------:R-:W-:Y:S02]  /*0aa0*/  @!P5 IADD3 R21, PT, PT, R21, R33, RZ ;  /* 0x000000211515d210 */ /* 0x000fe40007ffe0ff */
[C---:B------:R-:W-:Y:S02]  /*0ab0*/  @!P5 SHF.L.U32 R33, R20.reuse, 0x1, RZ ;  /* 0x000000011421d819 */ /* 0x040fe400000006ff */
[----:B------:R-:W-:Y:S02]  /*0ac0*/  @!P5 SHF.L.U64.HI R22, R20, 0x1, R21 ;  /* 0x000000011416d819 */ /* 0x000fe40000010215 */
[----:B------:R-:W-:Y:S01]  /*0ad0*/  @!P4 MOV R20, R4 ;  /* 0x000000040014c202 */ /* 0x000fe20000000f00 */
[----:B------:R-:W3:Y:S01]  /*0ae0*/  @!P4 LDC.64 R40, c[0x0][0x398] ;  /* 0x0000e600ff28cb82 */ /* 0x000ee20000000a00 */
[----:B------:R-:W-:-:S02]  /*0af0*/  @!P4 MOV R21, R3 ;  /* 0x000000030015c202 */ /* 0x000fc40000000f00 */
[----:B----4-:R-:W-:Y:S02]  /*0b00*/  @!P5 IADD3 R28, P0, PT, R33, R42, RZ ;  /* 0x0000002a211cd210 */ /* 0x010fe40007f1e0ff */
[----:B------:R-:W-:Y:S01]  /*0b10*/  LOP3.LUT R151, R151, 0xfff7ffff, RZ, 0xc0, !PT ;  /* 0xfff7ffff97977812 */ /* 0x000fe200078ec0ff */
[----:B------:R-:W-:Y:S01]  /*0b20*/  @!P4 IMAD.WIDE.U32 R20, R23, R46, R20 ;  /* 0x0000002e1714c225 */ /* 0x000fe200078e0014 */
[C---:B------:R-:W-:Y:S01]  /*0b30*/  @!P5 IADD3.X R29, PT, PT, R22.reuse, R43, RZ, P0, !PT ;  /* 0x0000002b161dd210 */ /* 0x040fe200007fe4ff */
[----:B------:R-:W4:Y:S01]  /*0b40*/  @!P3 LDC.64 R50, c[0x0][0x3a0] ;  /* 0x0000e800ff32bb82 */ /* 0x000f220000000a00 */
[----:B--2---:R-:W-:Y:S01]  /*0b50*/  @!P5 IADD3 R30, P0, PT, R33, R44, RZ ;  /* 0x0000002c211ed210 */ /* 0x004fe20007f1e0ff */
[----:B0-----:R-:W-:Y:S01]  /*0b60*/  @!P3 IMAD R32, R31, R48, RZ ;  /* 0x000000301f20b224 */ /* 0x001fe200078e02ff */
[----:B------:R-:W-:Y:S02]  /*0b70*/  @!P4 IADD3 R21, PT, PT, R21, R35, RZ ;  /* 0x000000231515c210 */ /* 0x000fe40007ffe0ff */
[----:B------:R-:W-:Y:S01]  /*0b80*/  @!P5 IADD3.X R31, PT, PT, R22, R45, RZ, P0, !PT ;  /* 0x0000002d161fd210 */ /* 0x000fe200007fe4ff */
[----:B------:R-:W-:Y:S01]  /*0b90*/  @!P3 IMAD R23, R13, R49, R32 ;  /* 0x000000310d17b224 */ /* 0x000fe200078e0220 */
[C---:B------:R-:W-:Y:S01]  /*0ba0*/  @!P4 SHF.L.U32 R35, R20.reuse, 0x1, RZ ;  /* 0x000000011423c819 */ /* 0x040fe200000006ff */
[----:B------:R-:W0:Y:S01]  /*0bb0*/  @!P3 LDC.64 R42, c[0x0][0x398] ;  /* 0x0000e600ff2abb82 */ /* 0x000e220000000a00 */
[----:B------:R-:W-:-:S02]  /*0bc0*/  @!P4 SHF.L.U64.HI R22, R20, 0x1, R21 ;  /* 0x000000011416c819 */ /* 0x000fc40000010215 */
[----:B------:R-:W-:Y:S02]  /*0bd0*/  @!P3 MOV R20, R4 ;  /* 0x000000040014b202 */ /* 0x000fe40000000f00 */
[----:B------:R-:W-:Y:S02]  /*0be0*/  @!P3 MOV R21, R3 ;  /* 0x000000030015b202 */ /* 0x000fe40000000f00 */
[----:B-1----:R-:W-:Y:S02]  /*0bf0*/  @!P4 IADD3 R32, P0, PT, R35, R36, RZ ;  /* 0x000000242320c210 */ /* 0x002fe40007f1e0ff */
[----:B------:R-:W-:Y:S01]  /*0c00*/  @P3 LOP3.LUT R151, R151, 0x80000, RZ, 0xfc, !PT ;  /* 0x0008000097973812 */ /* 0x000fe200078efcff */
[----:B------:R-:W-:Y:S01]  /*0c10*/  @!P3 IMAD.WIDE.U32 R20, R13, R48, R20 ;  /* 0x000000300d14b225 */ /* 0x000fe200078e0014 */
[----:B------:R-:W-:Y:S02]  /*0c20*/  @!P4 IADD3.X R33, PT, PT, R22, R37, RZ, P0, !PT ;  /* 0x000000251621c210 */ /* 0x000fe400007fe4ff */
[----:B---3--:R-:W-:-:S02]  /*0c30*/  @!P4 IADD3 R34, P0, PT, R35, R40, RZ ;  /* 0x000000282322c210 */ /* 0x008fc40007f1e0ff */
[----:B------:R-:W-:Y:S02]  /*0c40*/  @!P3 IADD3 R13, PT, PT, R21, R23, RZ ;  /* 0x00000017150db210 */ /* 0x000fe40007ffe0ff */
[----:B------:R-:W-:Y:S02]  /*0c50*/  @!P3 SHF.L.U32 R39, R20, 0x1, RZ ;  /* 0x000000011427b819 */ /* 0x000fe400000006ff */
[----:B------:R-:W-:Y:S02]  /*0c60*/  @!P4 IADD3.X R35, PT, PT, R22, R41, RZ, P0, !PT ;  /* 0x000000291623c210 */ /* 0x000fe400007fe4ff */
[----:B------:R-:W-:Y:S02]  /*0c70*/  @!P3 SHF.L.U64.HI R20, R20, 0x1, R13 ;  /* 0x000000011414b819 */ /* 0x000fe4000001020d */
[----:B----4-:R-:W-:Y:S02]  /*0c80*/  @!P3 IADD3 R36, P0, PT, R39, R50, RZ ;  /* 0x000000322724b210 */ /* 0x010fe40007f1e0ff */
[----:B------:R-:W-:-:S02]  /*0c90*/  IADD3 R13, PT, PT, R8, 0x60, RZ ;  /* 0x00000060080d7810 */ /* 0x000fc40007ffe0ff */
[C---:B------:R-:W-:Y:S02]  /*0ca0*/  @!P3 IADD3.X R37, PT, PT, R20.reuse, R51, RZ, P0, !PT ;  /* 0x000000331425b210 */ /* 0x040fe400007fe4ff */
[----:B0-----:R-:W-:Y:S02]  /*0cb0*/  @!P3 IADD3 R38, P0, PT, R39, R42, RZ ;  /* 0x0000002a2726b210 */ /* 0x001fe40007f1e0ff */
[----:B------:R-:W-:Y:S02]  /*0cc0*/  SHF.R.S32.HI R21, RZ, 0x1f, R13 ;  /* 0x0000001fff157819 */ /* 0x000fe4000001140d */
[----:B------:R-:W-:Y:S02]  /*0cd0*/  @!P3 IADD3.X R39, PT, PT, R20, R43, RZ, P0, !PT ;  /* 0x0000002b1427b210 */ /* 0x000fe400007fe4ff */
        /* <DEDUP_REMOVED lines=11> */
[----:B------:R-:W-:-:S05]  /*0d90*/  @!P1 IMAD.WIDE.U32 R20, R13, R22, R20 ;  /* 0x000000160d149225 */ /* 0x000fca00078e0014 */
[----:B------:R-:W-:Y:S02]  /*0da0*/  @!P1 IADD3 R13, PT, PT, R21, R23, RZ ;  /* 0x00000017150d9210 */ /* 0x000fe40007ffe0ff */
[----:B------:R-:W0:Y:S01]  /*0db0*/  @!P1 LDC.64 R22, c[0x0][0x398] ;  /* 0x0000e600ff169b82 */ /* 0x000e220000000a00 */
[C---:B------:R-:W-:Y:S02]  /*0dc0*/  @!P1 SHF.L.U32 R43, R20.reuse, 0x1, RZ ;  /* 0x00000001142b9819 */ /* 0x040fe400000006ff */
[----:B------:R-:W-:Y:S02]  /*0dd0*/  @!P1 SHF.L.U64.HI R20, R20, 0x1, R13 ;  /* 0x0000000114149819 */ /* 0x000fe4000001020d */
[----:B-1----:R-:W-:Y:S02]  /*0de0*/  @!P1 IADD3 R40, P0, PT, R43, R40, RZ ;  /* 0x000000282b289210 */ /* 0x002fe40007f1e0ff */
[----:B------:R-:W-:Y:S02]  /*0df0*/  IADD3 R13, PT, PT, R8, 0x70, RZ ;  /* 0x00000070080d7810 */ /* 0x000fe40007ffe0ff */
[----:B------:R-:W-:-:S02]  /*0e00*/  @!P1 IADD3.X R41, PT, PT, R20, R41, RZ, P0, !PT ;  /* 0x0000002914299210 */ /* 0x000fc400007fe4ff */
[----:B------:R-:W-:Y:S02]  /*0e10*/  SHF.R.S32.HI R21, RZ, 0x1f, R13 ;  /* 0x0000001fff157819 */ /* 0x000fe4000001140d */
[----:B0-----:R-:W-:-:S04]  /*0e20*/  @!P1 IADD3 R42, P0, PT, R43, R22, RZ ;  /* 0x000000162b2a9210 */ /* 0x001fc80007f1e0ff */
[----:B------:R-:W-:Y:S02]  /*0e30*/  @!P1 IADD3.X R43, PT, PT, R20, R23, RZ, P0, !PT ;  /* 0x00000017142b9210 */ /* 0x000fe400007fe4ff */
        /* <DEDUP_REMOVED lines=435> */
[----:B------:R-:W-:Y:S02]  /*2970*/  IADD3 R13, PT, PT, R8, 0x1c0, RZ ;  /* 0x000001c0080d7810 */ /* 0x000fe40007ffe0ff */
        /* <DEDUP_REMOVED lines=20> */
[----:B-1----:R-:W-:-:S04]  /*2ac0*/  @!P3 IADD3 R128, P4, PT, R13, R128, RZ ;  /* 0x000000800d80b210 */ /* 0x002fc80007f9e0ff */
[----:B------:R-:W-:Y:S02]  /*2ad0*/  @!P3 IADD3.X R129, PT, PT, R22, R129, RZ, P4, !PT ;  /* 0x000000811681b210 */ /* 0x000fe400027fe4ff */
[----:B--2---:R-:W-:Y:S02]  /*2ae0*/  @!P3 IADD3 R130, P4, PT, R13, R130, RZ ;  /* 0x000000820d82b210 */ /* 0x004fe40007f9e0ff */
[----:B------:R-:W-:Y:S02]  /*2af0*/  IADD3 R13, PT, PT, R8, 0x1d0, RZ ;  /* 0x000001d0080d7810 */ /* 0x000fe40007ffe0ff */
[----:B------:R-:W-:Y:S02]  /*2b00*/  @!P3 IADD3.X R131, PT, PT, R22, R131, RZ, P4, !PT ;  /* 0x000000831683b210 */ /* 0x000fe400027fe4ff */
[----:B------:R-:W-:Y:S02]  /*2b10*/  SHF.R.S32.HI R23, RZ, 0x1f, R13 ;  /* 0x0000001fff177819 */ /* 0x000fe4000001140d */
[----:B------:R-:W-:-:S02]  /*2b20*/  ISETP.GE.U32.AND P4, PT, R13, UR12, PT ;  /* 0x0000000c0d007c0c */ /* 0x000fc4000bf86070 */
[----:B------:R-:W-:Y:S02]  /*2b30*/  LOP3.LUT P3, RZ, R151, 0x800000, RZ, 0xc0, !PT ;  /* 0x0080000097ff7812 */ /* 0x000fe4000786c0ff */
[----:B------:R-:W-:Y:S02]  /*2b40*/  ISETP.GE.AND.EX P4, PT, R23, UR13, PT, P4 ;  /* 0x0000000d17007c0c */ /* 0x000fe4000bf86340 */
[----:B------:R-:W-:-:S11]  /*2b50*/  LOP3.LUT R151, R151, 0xefffffff, RZ, 0xc0, !PT ;  /* 0xefffffff97977812 */ /* 0x000fd600078ec0ff */
[----:B------:R-:W0:Y:S01]  /*2b60*/  @!P4 LDC.64 R20, c[0x0][0x3f8] ;  /* 0x0000fe00ff14cb82 */ /* 0x000e220000000a00 */
[----:B------:R-:W-:-:S04]  /*2b70*/  @P4 LOP3.LUT R151, R151, 0x10000000, RZ, 0xfc, !PT ;  /* 0x1000000097974812 */ /* 0x000fc800078efcff */
[----:B------:R-:W-:-:S03]  /*2b80*/  LOP3.LUT R151, R151, 0xf7ffffff, RZ, 0xc0, !PT ;  /* 0xf7ffffff97977812 */ /* 0x000fc600078ec0ff */
        /* <DEDUP_REMOVED lines=16> */
[----:B------:R-:W-:-:S04]  /*2c90*/  ISETP.GE.U32.AND P5, PT, R13, UR12, PT ;  /* 0x0000000c0d007c0c */ /* 0x000fc8000bfa6070 */
[----:B------:R-:W-:-:S13]  /*2ca0*/  ISETP.GE.AND.EX P5, PT, R23, UR13, PT, P5 ;  /* 0x0000000d17007c0c */ /* 0x000fda000bfa6350 */
        /* <DEDUP_REMOVED lines=31> */
[----:B------:R-:W-:Y:S02]  /*2ea0*/  MOV R21, RZ ;  /* 0x000000ff00157202 */ /* 0x000fe40000000f00 */
[----:B-1----:R-:W-:-:S02]  /*2eb0*/  @!P6 IADD3 R140, P1, PT, R152, R140, RZ ;  /* 0x0000008c988ce210 */ /* 0x002fc40007f3e0ff */
[----:B------:R0:W2:Y:S02]  /*2ec0*/  @!P3 LDG.E R22, desc[UR8][R24.64] ;  /* 0x000000081816b981 */ /* 0x0000a4000c1e1900 */
[----:B------:R-:W-:Y:S02]  /*2ed0*/  @!P6 IADD3.X R141, PT, PT, R157, R141, RZ, P1, !PT ;  /* 0x0000008d9d8de210 */ /* 0x000fe40000ffe4ff */
[C---:B------:R-:W-:Y:S01]  /*2ee0*/  LOP3.LUT P1, RZ, R151.reuse, 0x200000, RZ, 0xc0, !PT ;  /* 0x0020000097ff7812 */ /* 0x040fe2000782c0ff */
[----:B------:R-:W3:Y:S01]  /*2ef0*/  @!P0 LDG.E R21, desc[UR8][R14.64] ;  /* 0x000000080e158981 */ /* 0x000ee2000c1e1900 */
[----:B------:R-:W-:-:S03]  /*2f00*/  LOP3.LUT R151, R151, 0xfbffffff, RZ, 0xc0, !PT ;  /* 0xfbffffff97977812 */ /* 0x000fc600078ec0ff */
[----:B------:R-:W4:Y:S01]  /*2f10*/  @!P0 LDG.E R23, desc[UR8][R16.64] ;  /* 0x0000000810178981 */ /* 0x000f22000c1e1900 */
[----:B------:R-:W-:Y:S02]  /*2f20*/  PRMT R144, RZ, 0x7610, R144 ;  /* 0x00007610ff907816 */ /* 0x000fe40000000090 */
[----:B0-----:R-:W-:Y:S02]  /*2f30*/  CS2R R24, SRZ ;  /* 0x0000000000187805 */ /* 0x001fe4000001ff00 */
[----:B------:R-:W-:-:S04]  /*2f40*/  @P6 LOP3.LUT R151, R151, 0x4000000, RZ, 0xfc, !PT ;  /* 0x0400000097976812 */ /* 0x000fc800078efcff */
[----:B------:R0:W5:Y:S01]  /*2f50*/  @!P2 LDG.E R25, desc[UR8][R26.64] ;  /* 0x000000081a19a981 */ /* 0x000162000c1e1900 */
[----:B------:R-:W-:Y:S02]  /*2f60*/  MOV R149, RZ ;  /* 0x000000ff00957202 */ /* 0x000fe40000000f00 */
[----:B------:R-:W-:Y:S01]  /*2f70*/  MOV R153, RZ ;  /* 0x000000ff00997202 */ /* 0x000fe20000000f00 */
[----:B------:R-:W2:Y:S01]  /*2f80*/  @!P3 LDG.E R24, desc[UR8][R18.64] ;  /* 0x000000081218b981 */ /* 0x000ea2000c1e1900 */
[----:B0-----:R-:W-:-:S06]  /*2f90*/  MOV R26, RZ ;  /* 0x000000ff001a7202 */ /* 0x001fcc0000000f00 */
[----:B------:R0:W3:Y:S01]  /*2fa0*/  @!P2 LDG.E R26, desc[UR8][R142.64] ;  /* 0x000000088e1aa981 */ /* 0x0000e2000c1e1900 */
[----:B------:R-:W-:Y:S02]  /*2fb0*/  PRMT R27, RZ, 0x7610, R27 ;  /* 0x00007610ff1b7816 */ /* 0x000fe4000000001b */
[----:B0-----:R-:W-:Y:S02]  /*2fc0*/  PRMT R142, RZ, 0x7610, R142 ;  /* 0x00007610ff8e7816 */ /* 0x001fe4000000008e */
[----:B------:R-:W-:Y:S02]  /*2fd0*/  PRMT R143, RZ, 0x7610, R143 ;  /* 0x00007610ff8f7816 */ /* 0x000fe4000000008f */
[----:B------:R-:W-:-:S13]  /*2fe0*/  LOP3.LUT P4, RZ, R151, 0x40000, RZ, 0xc0, !PT ;  /* 0x0004000097ff7812 */ /* 0x000fda000788c0ff */
[----:B------:R-:W2:Y:S01]  /*2ff0*/  @!P4 LDG.E R153, desc[UR8][R42.64] ;  /* 0x000000082a99c981 */ /* 0x000ea2000c1e1900 */
[----:B------:R-:W-:Y:S02]  /*3000*/  PRMT R13, RZ, 0x7610, R13 ;  /* 0x00007610ff0d7816 */ /* 0x000fe4000000000d */
[----:B------:R-:W-:Y:S02]  /*3010*/  PRMT R14, RZ, 0x7610, R14 ;  /* 0x00007610ff0e7816 */ /* 0x000fe4000000000e */
[----:B------:R-:W-:Y:S02]  /*3020*/  PRMT R15, RZ, 0x7610, R15 ;  /* 0x00007610ff0f7816 */ /* 0x000fe4000000000f */
[----:B------:R-:W-:Y:S02]  /*3030*/  PRMT R16, RZ, 0x7610, R16 ;  /* 0x00007610ff107816 */ /* 0x000fe40000000010 */
[----:B------:R-:W-:Y:S02]  /*3040*/  MOV R147, RZ ;  /* 0x000000ff00937202 */ /* 0x000fe40000000f00 */
[----:B-----5:R-:W-:-:S02]  /*3050*/  @!P2 PRMT R27, R25, 0x7610, R27 ;  /* 0x00007610191ba816 */ /* 0x020fc4000000001b */
[----:B------:R-:W-:Y:S02]  /*3060*/  @!P2 PRMT R142, R25, 0x7632, R142 ;  /* 0x00007632198ea816 */ /* 0x000fe4000000008e */
[C---:B---3--:R-:W-:Y:S02]  /*3070*/  @!P2 PRMT R143, R26.reuse, 0x7610, R143 ;  /* 0x000076101a8fa816 */ /* 0x048fe4000000008f */
[----:B------:R-:W-:Y:S02]  /*3080*/  @!P2 PRMT R144, R26, 0x7632, R144 ;  /* 0x000076321a90a816 */ /* 0x000fe40000000090 */
[----:B------:R-:W-:-:S13]  /*3090*/  LOP3.LUT P2, RZ, R151, 0x80000, RZ, 0xc0, !PT ;  /* 0x0008000097ff7812 */ /* 0x000fda000784c0ff */
[----:B------:R0:W3:Y:S02]  /*30a0*/  @!P2 LDG.E R149, desc[UR8][R36.64] ;  /* 0x000000082495a981 */ /* 0x0000e4000c1e1900 */
[----:B0-----:R-:W-:-:S06]  /*30b0*/  CS2R R36, SRZ ;  /* 0x0000000000247805 */ /* 0x001fcc000001ff00 */
[----:B------:R-:W5:Y:S01]  /*30c0*/  @!P4 LDG.E R37, desc[UR8][R40.64] ;  /* 0x000000082825c981 */ /* 0x000f62000c1e1900 */
[C---:B------:R-:W-:Y:S02]  /*30d0*/  @!P0 PRMT R13, R21.reuse, 0x7610, R13 ;  /* 0x00007610150d8816 */ /* 0x040fe4000000000d */
[----:B------:R-:W-:Y:S02]  /*30e0*/  @!P0 PRMT R14, R21, 0x7632, R14 ;  /* 0x00007632150e8816 */ /* 0x000fe4000000000e */
[----:B------:R-:W-:Y:S02]  /*30f0*/  MOV R145, RZ ;  /* 0x000000ff00917202 */ /* 0x000fe40000000f00 */
[----:B------:R-:W-:Y:S02]  /*3100*/  LOP3.LUT P6, RZ, R151, 0x20000, RZ, 0xc0, !PT ;  /* 0x0002000097ff7812 */ /* 0x000fe400078cc0ff */
[----:B------:R-:W-:Y:S02]  /*3110*/  CS2R R42, SRZ ;  /* 0x00000000002a7805 */ /* 0x000fe4000001ff00 */
[C---:B----4-:R-:W-:Y:S01]  /*3120*/  @!P0 PRMT R15, R23.reuse, 0x7610, R15 ;  /* 0x00007610170f8816 */ /* 0x050fe2000000000f */
[----:B------:R-:W4:Y:S01]  /*3130*/  @!P2 LDG.E R36, desc[UR8][R38.64] ;  /* 0x000000082624a981 */ /* 0x000f22000c1e1900 */
[----:B------:R-:W-:-:S02]  /*3140*/  @!P0 PRMT R16, R23, 0x7632, R16 ;  /* 0x0000763217108816 */ /* 0x000fc40000000010 */
[C---:B------:R-:W-:Y:S01]  /*3150*/  LOP3.LUT P0, RZ, R151.reuse, 0x100000, RZ, 0xc0, !PT ;  /* 0x0010000097ff7812 */ /* 0x040fe2000780c0ff */
[----:B------:R-:W3:Y:S01]  /*3160*/  @!P1 LDG.E R145, desc[UR8][R28.64] ;  /* 0x000000081c919981 */ /* 0x000ee2000c1e1900 */
[----:B------:R-:W-:-:S03]  /*3170*/  LOP3.LUT P5, RZ, R151, 0x10000, RZ, 0xc0, !PT ;  /* 0x0001000097ff7812 */ /* 0x000fc600078ac0ff */
[----:B------:R-:W4:Y:S04]  /*3180*/  @!P6 LDG.E R42, desc[UR8][R44.64] ;  /* 0x000000082c2ae981 */ /* 0x000f28000c1e1900 */
[----:B------:R-:W4:Y:S04]  /*3190*/  @!P6 LDG.E R43, desc[UR8][R46.64] ;  /* 0x000000082e2be981 */ /* 0x000f28000c1e1900 */
[----:B------:R0:W3:Y:S02]  /*31a0*/  @!P0 LDG.E R147, desc[UR8][R32.64] ;  /* 0x0000000820938981 */ /* 0x0000e4000c1e1900 */
[----:B0-----:R-:W-:-:S06]  /*31b0*/  MOV R32, RZ ;  /* 0x000000ff00207202 */ /* 0x001fcc0000000f00 */
[----:B------:R-:W4:Y:S01]  /*31c0*/  @!P0 LDG.E R32, desc[UR8][R34.64] ;  /* 0x0000000822208981 */ /* 0x000f22000c1e1900 */
[----:B------:R-:W-:-:S06]  /*31d0*/  MOV R28, RZ ;  /* 0x000000ff001c7202 */ /* 0x000fcc0000000f00 */
[----:B------:R-:W4:Y:S01]  /*31e0*/  @!P1 LDG.E R28, desc[UR8][R30.64] ;  /* 0x000000081e1c9981 */ /* 0x000f22000c1e1900 */
[----:B------:R-:W-:Y:S02]  /*31f0*/  MOV R44, RZ ;  /* 0x000000ff002c7202 */ /* 0x000fe40000000f00 */
[----:B------:R-:W-:Y:S02]  /*3200*/  PRMT R45, RZ, 0x7610, R45 ;  /* 0x00007610ff2d7816 */ /* 0x000fe4000000002d */
[----:B------:R-:W-:Y:S02]  /*3210*/  PRMT R46, RZ, 0x7610, R46 ;  /* 0x00007610ff2e7816 */ /* 0x000fe4000000002e */
[----:B------:R0:W4:Y:S01]  /*3220*/  @!P5 LDG.E R44, desc[UR8][R48.64] ;  /* 0x00000008302cd981 */ /* 0x000122000c1e1900 */
[----:B------:R-:W-:-:S04]  /*3230*/  PRMT R47, RZ, 0x7610, R47 ;  /* 0x00007610ff2f7816 */ /* 0x000fc8000000002f */
[----:B--2---:R-:W-:Y:S02]  /*3240*/  @!P4 PRMT R47, R153, 0x7610, R47 ;  /* 0x00007610992fc816 */ /* 0x004fe4000000002f */
[----:B0-----:R-:W-:-:S04]  /*3250*/  PRMT R48, RZ, 0x7610, R48 ;  /* 0x00007610ff307816 */ /* 0x001fc80000000030 */
[----:B------:R-:W-:Y:S02]  /*3260*/  @!P4 PRMT R48, R153, 0x7632, R48 ;  /* 0x000076329930c816 */ /* 0x000fe40000000030 */
[----:B------:R-:W-:Y:S02]  /*3270*/  LOP3.LUT R150, R150, 0xffffffdf, RZ, 0xc0, !PT ;  /* 0xffffffdf96967812 */ /* 0x000fe400078ec0ff */
[----:B------:R-:W-:Y:S02]  /*3280*/  MOV R49, RZ ;  /* 0x000000ff00317202 */ /* 0x000fe40000000f00 */
[----:B------:R-:W-:Y:S02]  /*3290*/  PRMT R33, RZ, 0x7610, R33 ;  /* 0x00007610ff217816 */ /* 0x000fe40000000021 */
[----:B------:R-:W-:Y:S02]  /*32a0*/  PRMT R34, RZ, 0x7610, R34 ;  /* 0x00007610ff227816 */ /* 0x000fe40000000022 */
[----:B------:R-:W-:-:S02]  /*32b0*/  PRMT R35, RZ, 0x7610, R35 ;  /* 0x00007610ff237816 */ /* 0x000fc40000000023 */
[----:B------:R-:W-:Y:S02]  /*32c0*/  PRMT R148, RZ, 0x7610, R148 ;  /* 0x00007610ff947816 */ /* 0x000fe40000000094 */
[C---:B-----5:R-:W-:Y:S02]  /*32d0*/  @!P4 PRMT R45, R37.reuse, 0x7610, R45 ;  /* 0x00007610252dc816 */ /* 0x060fe4000000002d */
[----:B------:R-:W-:Y:S02]  /*32e0*/  @!P4 PRMT R46, R37, 0x7632, R46 ;  /* 0x00007632252ec816 */ /* 0x000fe4000000002e */
[----:B------:R-:W-:-:S13]  /*32f0*/  LOP3.LUT P4, RZ, R151, 0x800, RZ, 0xc0, !PT ;  /* 0x0000080097ff7812 */ /* 0x000fda000788c0ff */
[----:B------:R-:W-:Y:S02]  /*3300*/  @P4 LOP3.LUT R150, R150, 0x20, RZ, 0xfc, !PT ;  /* 0x0000002096964812 */ /* 0x000fe400078efcff */
[----:B------:R-:W-:-:S13]  /*3310*/  LOP3.LUT P4, RZ, R151, 0x10000, RZ, 0xc0, !PT ;  /* 0x0001000097ff7812 */ /* 0x000fda000788c0ff */
[----:B------:R0:W2:Y:S01]  /*3320*/  @!P4 LDG.E R49, desc[UR8][R50.64] ;  /* 0x000000083231c981 */ /* 0x0000a2000c1e1900 */
[C---:B---3--:R-:W-:Y:S02]  /*3330*/  @!P0 PRMT R33, R147.reuse, 0x7610, R33 ;  /* 0x0000761093218816 */ /* 0x048fe40000000021 */
[----:B------:R-:W-:Y:S02]  /*3340*/  @!P0 PRMT R34, R147, 0x7632, R34 ;  /* 0x0000763293228816 */ /* 0x000fe40000000022 */
[C---:B----4-:R-:W-:Y:S02]  /*3350*/  @!P0 PRMT R35, R32.reuse, 0x7610, R35 ;  /* 0x0000761020238816 */ /* 0x050fe40000000023 */
[----:B------:R-:W-:Y:S02]  /*3360*/  @!P0 PRMT R148, R32, 0x7632, R148 ;  /* 0x0000763220948816 */ /* 0x000fe40000000094 */
[----:B------:R-:W-:Y:S02]  /*3370*/  LOP3.LUT P0, RZ, R151, 0x8000, RZ, 0xc0, !PT ;  /* 0x0000800097ff7812 */ /* 0x000fe4000780c0ff */
[----:B0-----:R-:W-:-:S11]  /*3380*/  CS2R R50, SRZ ;  /* 0x0000000000327805 */ /* 0x001fd6000001ff00 */
[----:B------:R0:W3:Y:S04]  /*3390*/  @!P0 LDG.E R50, desc[UR8][R52.64] ;  /* 0x0000000834328981 */ /* 0x0000e8000c1e1900 */
        /* <DEDUP_REMOVED lines=10> */
[----:B0-----:R-:W-:-:S02]  /*3440*/  MOV R52, RZ ;  /* 0x000000ff00347202 */ /* 0x001fc40000000f00 */
[----:B------:R-:W-:-:S09]  /*3450*/  PRMT R38, RZ, 0x7610, R38 ;  /* 0x00007610ff267816 */ /* 0x000fd20000000026 */
[----:B------:R0:W5:Y:S01]  /*3460*/  @!P1 LDG.E R52, desc[UR8][R56.64] ;  /* 0x0000000838349981 */ /* 0x000162000c1e1900 */
[----:B------:R-:W-:Y:S02]  /*3470*/  PRMT R39, RZ, 0x7610, R39 ;  /* 0x00007610ff277816 */ /* 0x000fe40000000027 */
[----:B------:R-:W-:Y:S02]  /*3480*/  PRMT R40, RZ, 0x7610, R40 ;  /* 0x00007610ff287816 */ /* 0x000fe40000000028 */
[----:B0-----:R-:W-:Y:S02]  /*3490*/  MOV R57, RZ ;  /* 0x000000ff00397202 */ /* 0x001fe40000000f00 */
[----:B------:R-:W-:-:S04]  /*34a0*/  PRMT R41, RZ, 0x7610, R41 ;  /* 0x00007610ff297816 */ /* 0x000fc80000000029 */
[----:B------:R0:W5:Y:S01]  /*34b0*/  @!P1 LDG.E R57, desc[UR8][R58.64] ;  /* 0x000000083a399981 */ /* 0x000162000c1e1900 */
[C---:B------:R-:W-:Y:S02]  /*34c0*/  @!P2 PRMT R38, R149.reuse, 0x7610, R38 ;  /* 0x000076109526a816 */ /* 0x040fe40000000026 */
[----:B------:R-:W-:Y:S02]  /*34d0*/  @!P2 PRMT R39, R149, 0x7632, R39 ;  /* 0x000076329527a816 */ /* 0x000fe40000000027 */
[C---:B------:R-:W-:Y:S02]  /*34e0*/  @!P2 PRMT R40, R36.reuse, 0x7610, R40 ;  /* 0x000076102428a816 */ /* 0x040fe40000000028 */
[----:B------:R-:W-:Y:S02]  /*34f0*/  @!P2 PRMT R41, R36, 0x7632, R41 ;  /* 0x000076322429a816 */ /* 0x000fe40000000029 */
[----:B------:R-:W-:Y:S02]  /*3500*/  LOP3.LUT P2, RZ, R151, 0x2000, RZ, 0xc0, !PT ;  /* 0x0000200097ff7812 */ /* 0x000fe4000784c0ff */
[----:B------:R-:W-:-:S02]  /*3510*/  PRMT R17, RZ, 0x7610, R17 ;  /* 0x00007610ff117816 */ /* 0x000fc40000000011 */
[----:B------:R-:W-:Y:S02]  /*3520*/  PRMT R18, RZ, 0x7610, R18 ;  /* 0x00007610ff127816 */ /* 0x000fe40000000012 */
[----:B------:R-:W-:Y:S02]  /*3530*/  PRMT R19, RZ, 0x7610, R19 ;  /* 0x00007610ff137816 */ /* 0x000fe40000000013 */
[----:B------:R-:W-:Y:S02]  /*3540*/  PRMT R20, RZ, 0x7610, R20 ;  /* 0x00007610ff147816 */ /* 0x000fe40000000014 */
[----:B0-----:R-:W-:Y:S02]  /*3550*/  CS2R R58, SRZ ;  /* 0x00000000003a7805 */ /* 0x001fe4000001ff00 */
[C---:B------:R-:W-:Y:S02]  /*3560*/  @!P3 PRMT R17, R22.reuse, 0x7610, R17 ;  /* 0x000076101611b816 */ /* 0x040fe40000000011 */
[----:B------:R-:W-:-:S02]  /*3570*/  @!P3 PRMT R18, R22, 0x7632, R18 ;  /* 0x000076321612b816 */ /* 0x000fc40000000012 */
[C---:B------:R-:W-:Y:S01]  /*3580*/  @!P3 PRMT R19, R24.reuse, 0x7610, R19 ;  /* 0x000076101813b816 */ /* 0x040fe20000000013 */
[----:B------:R0:W5:Y:S01]  /*3590*/  @!P2 LDG.E R58, desc[UR8][R60.64] ;  /* 0x000000083c3aa981 */ /* 0x000162000c1e1900 */
[----:B------:R-:W-:Y:S02]  /*35a0*/  @!P3 PRMT R20, R24, 0x7632, R20 ;  /* 0x000076321814b816 */ /* 0x000fe40000000014 */
[----:B------:R-:W-:Y:S01]  /*35b0*/  LOP3.LUT P3, RZ, R151, 0x1000, RZ, 0xc0, !PT ;  /* 0x0000100097ff7812 */ /* 0x000fe2000786c0ff */
[----:B------:R1:W5:Y:S01]  /*35c0*/  @!P2 LDG.E R59, desc[UR8][R62.64] ;  /* 0x000000083e3ba981 */ /* 0x000362000c1e1900 */
[----:B------:R-:W-:Y:S02]  /*35d0*/  LOP3.LUT R150, R150, 0xffffffef, RZ, 0xc0, !PT ;  /* 0xffffffef96967812 */ /* 0x000fe400078ec0ff */
[----:B0-----:R-:W-:Y:S02]  /*35e0*/  MOV R60, RZ ;  /* 0x000000ff003c7202 */ /* 0x001fe40000000f00 */
[----:B------:R-:W-:-:S02]  /*35f0*/  PRMT R61, RZ, 0x7610, R61 ;  /* 0x00007610ff3d7816 */ /* 0x000fc4000000003d */
[----:B-1----:R-:W-:-:S05]  /*3600*/  PRMT R62, RZ, 0x7610, R62 ;  /* 0x00007610ff3e7816 */ /* 0x002fca000000003e */
[----:B------:R0:W5:Y:S01]  /*3610*/  @!P3 LDG.E R60, desc[UR8][R64.64] ;  /* 0x00000008403cb981 */ /* 0x000162000c1e1900 */
[----:B------:R-:W-:Y:S02]  /*3620*/  PRMT R63, RZ, 0x7610, R63 ;  /* 0x00007610ff3f7816 */ /* 0x000fe4000000003f */
[----:B------:R-:W-:Y:S02]  /*3630*/  @P2 LOP3.LUT R150, R150, 0x10, RZ, 0xfc, !PT ;  /* 0x0000001096962812 */ /* 0x000fe400078efcff */
[C---:B------:R-:W-:Y:S02]  /*3640*/  @!P4 PRMT R61, R44.reuse, 0x7610, R61 ;  /* 0x000076102c3dc816 */ /* 0x040fe4000000003d */
[----:B0-----:R-:W-:Y:S02]  /*3650*/  PRMT R64, RZ, 0x7610, R64 ;  /* 0x00007610ff407816 */ /* 0x001fe40000000040 */
[----:B------:R-:W-:Y:S02]  /*3660*/  @!P4 PRMT R62, R44, 0x7632, R62 ;  /* 0x000076322c3ec816 */ /* 0x000fe4000000003e */
[----:B------:R-:W-:-:S02]  /*3670*/  MOV R65, RZ ;  /* 0x000000ff00417202 */ /* 0x000fc40000000f00 */
[----:B------:R-:W-:-:S04]  /*3680*/  LOP3.LUT P5, RZ, R151, 0x400, RZ, 0xc0, !PT ;  /* 0x0000040097ff7812 */ /* 0x000fc800078ac0ff */
[----:B------:R0:W5:Y:S01]  /*3690*/  @!P3 LDG.E R65, desc[UR8][R66.64] ;  /* 0x000000084241b981 */ /* 0x000162000c1e1900 */
[----:B------:R-:W-:Y:S02]  /*36a0*/  PRMT R53, RZ, 0x7610, R53 ;  /* 0x00007610ff357816 */ /* 0x000fe40000000035 */
[----:B0-----:R-:W-:Y:S02]  /*36b0*/  CS2R R66, SRZ ;  /* 0x0000000000427805 */ /* 0x001fe4000001ff00 */
[----:B------:R-:W-:Y:S02]  /*36c0*/  PRMT R54, RZ, 0x7610, R54 ;  /* 0x00007610ff367816 */ /* 0x000fe40000000036 */
[----:B------:R-:W-:Y:S02]  /*36d0*/  PRMT R55, RZ, 0x7610, R55 ;  /* 0x00007610ff377816 */ /* 0x000fe40000000037 */
[----:B------:R-:W-:Y:S02]  /*36e0*/  PRMT R56, RZ, 0x7610, R56 ;  /* 0x00007610ff387816 */ /* 0x000fe40000000038 */
[----:B------:R-:W-:-:S02]  /*36f0*/  @!P6 PRMT R53, R42, 0x7610, R53 ;  /* 0x000076102a35e816 */ /* 0x000fc40000000035 */
[----:B------:R-:W-:Y:S02]  /*3700*/  @!P6 PRMT R54, R42, 0x7632, R54 ;  /* 0x000076322a36e816 */ /* 0x000fe40000000036 */
[C---:B------:R-:W-:Y:S02]  /*3710*/  @!P6 PRMT R55, R43.reuse, 0x7610, R55 ;  /* 0x000076102b37e816 */ /* 0x040fe40000000037 */
[----:B------:R-:W-:Y:S02]  /*3720*/  @!P6 PRMT R56, R43, 0x7632, R56 ;  /* 0x000076322b38e816 */ /* 0x000fe40000000038 */
[C---:B------:R-:W-:Y:S02]  /*3730*/  LOP3.LUT P6, RZ, R151.reuse, 0x200, RZ, 0xc0, !PT ;  /* 0x0000020097ff7812 */ /* 0x040fe400078cc0ff */
[----:B------:R-:W-:Y:S01]  /*3740*/  LOP3.LUT P2, RZ, R151, 0x100, RZ, 0xc0, !PT ;  /* 0x0000010097ff7812 */ /* 0x000fe2000784c0ff */
[----:B------:R0:W-:Y:S02]  /*3750*/  STL [R1+0x90], R23 ;  /* 0x0000901701007387 */ /* 0x0001e40000100800 */
[----:B0-----:R-:W-:-:S02]  /*3760*/  MOV R23, RZ ;  /* 0x000000ff00177202 */ /* 0x001fc40000000f00 */
[----:B------:R0:W-:Y:S02]  /*3770*/  STL [R1+0x94], R24 ;  /* 0x0000941801007387 */ /* 0x0001e40000100800 */
[----:B0-----:R-:W-:Y:S02]  /*3780*/  MOV R24, RZ ;  /* 0x000000ff00187202 */ /* 0x001fe40000000f00 */
[C---:B--2---:R-:W-:Y:S02]  /*3790*/  @!P4 PRMT R63, R49.reuse, 0x7610, R63 ;  /* 0x00007610313fc816 */ /* 0x044fe4000000003f */
[----:B------:R-:W-:Y:S02]  /*37a0*/  @!P4 PRMT R64, R49, 0x7632, R64 ;  /* 0x000076323140c816 */ /* 0x000fe40000000040 */
[----:B------:R-:W-:-:S13]  /*37b0*/  LOP3.LUT P4, RZ, R150, 0x20, RZ, 0xc0, !PT ;  /* 0x0000002096ff7812 */ /* 0x000fda000788c0ff */
[----:B------:R0:W2:Y:S04]  /*37c0*/  @!P4 LDG.E R66, desc[UR8][R68.64] ;  /* 0x000000084442c981 */ /* 0x0000a8000c1e1900 */
[----:B------:R-:W2:Y:S01]  /*37d0*/  @!P4 LDG.E R67, desc[UR8][R70.64] ;  /* 0x000000084643c981 */ /* 0x000ea2000c1e1900 */
[----:B0-----:R-:W-:-:S06]  /*37e0*/  MOV R68, RZ ;  /* 0x000000ff00447202 */ /* 0x001fcc0000000f00 */
[----:B------:R0:W2:Y:S02]  /*37f0*/  @!P5 LDG.E R68, desc[UR8][R72.64] ;  /* 0x000000084844d981 */ /* 0x0000a4000c1e1900 */
[----:B0-----:R-:W-:-:S06]  /*3800*/  MOV R73, RZ ;  /* 0x000000ff00497202 */ /* 0x001fcc0000000f00 */
[----:B------:R0:W2:Y:S01]  /*3810*/  @!P5 LDG.E R73, desc[UR8][R74.64] ;  /* 0x000000084a49d981 */ /* 0x0000a2000c1e1900 */
[----:B------:R-:W-:Y:S02]  /*3820*/  LOP3.LUT R150, R150, 0xfffffff7, RZ, 0xc0, !PT ;  /* 0xfffffff796967812 */ /* 0x000fe400078ec0ff */
[----:B0-----:R-:W-:-:S06]  /*3830*/  CS2R R74, SRZ ;  /* 0x00000000004a7805 */ /* 0x001fcc000001ff00 */
[----:B------:R0:W2:Y:S01]  /*3840*/  @!P6 LDG.E R74, desc[UR8][R76.64] ;  /* 0x000000084c4ae981 */ /* 0x0000a2000c1e1900 */
[----:B------:R-:W-:Y:S02]  /*3850*/  @P3 LOP3.LUT R150, R150, 0x8, RZ, 0xfc, !PT ;  /* 0x0000000896963812 */ /* 0x000fe400078efcff */
[----:B------:R-:W-:Y:S01]  /*3860*/  LOP3.LUT P3, RZ, R151, 0x80, RZ, 0xc0, !PT ;  /* 0x0000008097ff7812 */ /* 0x000fe2000786c0ff */
[----:B------:R-:W2:Y:S01]  /*3870*/  @!P6 LDG.E R75, desc[UR8][R78.64] ;  /* 0x000000084e4be981 */ /* 0x000ea2000c1e1900 */
[----:B0-----:R-:W-:-:S06]  /*3880*/  MOV R76, RZ ;  /* 0x000000ff004c7202 */ /* 0x001fcc0000000f00 */
[----:B------:R0:W2:Y:S01]  /*3890*/  @!P2 LDG.E R76, desc[UR8][R80.64] ;  /* 0x00000008504ca981 */ /* 0x0000a2000c1e1900 */
[----:B------:R-:W-:Y:S02]  /*38a0*/  PRMT R69, RZ, 0x7610, R69 ;  /* 0x00007610ff457816 */ /* 0x000fe40000000045 */
[----:B------:R-:W-:Y:S02]  /*38b0*/  PRMT R70, RZ, 0x7610, R70 ;  /* 0x00007610ff467816 */ /* 0x000fe40000000046 */
[----:B------:R-:W2:Y:S01]  /*38c0*/  @!P3 LDG.E R23, desc[UR8][R86.64] ;  /* 0x000000085617b981 */ /* 0x000ea2000c1e1900 */
[----:B0-----:R-:W-:Y:S02]  /*38d0*/  MOV R81, RZ ;  /* 0x000000ff00517202 */ /* 0x001fe40000000f00 */
[----:B------:R-:W-:-:S04]  /*38e0*/  PRMT R71, RZ, 0x7610, R71 ;  /* 0x00007610ff477816 */ /* 0x000fc80000000047 */
[----:B------:R0:W2:Y:S01]  /*38f0*/  @!P2 LDG.E R81, desc[UR8][R82.64] ;  /* 0x000000085251a981 */ /* 0x0000a2000c1e1900 */
[----:B------:R-:W-:Y:S02]  /*3900*/  PRMT R72, RZ, 0x7610, R72 ;  /* 0x00007610ff487816 */ /* 0x000fe40000000048 */
[C---:B---3--:R-:W-:Y:S02]  /*3910*/  @!P0 PRMT R69, R50.reuse, 0x7610, R69 ;  /* 0x0000761032458816 */ /* 0x048fe40000000045 */
[----:B0-----:R-:W-:Y:S02]  /*3920*/  MOV R82, RZ ;  /* 0x000000ff00527202 */ /* 0x001fe40000000f00 */
[----:B------:R-:W-:Y:S02]  /*3930*/  @!P0 PRMT R70, R50, 0x7632, R70 ;  /* 0x0000763232468816 */ /* 0x000fe40000000046 */
[C---:B----4-:R-:W-:Y:S02]  /*3940*/  @!P0 PRMT R71, R51.reuse, 0x7610, R71 ;  /* 0x0000761033478816 */ /* 0x050fe40000000047 */
[----:B------:R-:W-:Y:S01]  /*3950*/  @!P0 PRMT R72, R51, 0x7632, R72 ;  /* 0x0000763233488816 */ /* 0x000fe20000000048 */
[----:B------:R-:W3:Y:S01]  /*3960*/  @!P3 LDG.E R82, desc[UR8][R84.64] ;  /* 0x000000085452b981 */ /* 0x000ee2000c1e1900 */
[----:B------:R-:W-:-:S02]  /*3970*/  LOP3.LUT P0, RZ, R151, 0x40, RZ, 0xc0, !PT ;  /* 0x0000004097ff7812 */ /* 0x000fc4000780c0ff */
[----:B------:R-:W-:-:S11]  /*3980*/  MOV R86, RZ ;  /* 0x000000ff00567202 */ /* 0x000fd60000000f00 */
[----:B------:R-:W4:Y:S04]  /*3990*/  @!P0 LDG.E R86, desc[UR8][R88.64] ;  /* 0x0000000858568981 */ /* 0x000f28000c1e1900 */
[----:B------:R0:W4:Y:S01]  /*39a0*/  @!P0 LDG.E R24, desc[UR8][R90.64] ;  /* 0x000000085a188981 */ /* 0x000122000c1e1900 */
[----:B------:R-:W-:Y:S02]  /*39b0*/  PRMT R77, RZ, 0x7610, R77 ;  /* 0x00007610ff4d7816 */ /* 0x000fe4000000004d */
[----:B------:R-:W-:Y:S02]  /*39c0*/  PRMT R78, RZ, 0x7610, R78 ;  /* 0x00007610ff4e7816 */ /* 0x000fe4000000004e */
[----:B------:R-:W-:Y:S02]  /*39d0*/  PRMT R79, RZ, 0x7610, R79 ;  /* 0x00007610ff4f7816 */ /* 0x000fe4000000004f */
[----:B------:R-:W-:-:S02]  /*39e0*/  PRMT R80, RZ, 0x7610, R80 ;  /* 0x00007610ff507816 */ /* 0x000fc40000000050 */
[C---:B-----5:R-:W-:Y:S02]  /*39f0*/  @!P1 PRMT R77, R52.reuse, 0x7610, R77 ;  /* 0x00007610344d9816 */ /* 0x060fe4000000004d */
[----:B------:R-:W-:Y:S02]  /*3a00*/  @!P1 PRMT R78, R52, 0x7632, R78 ;  /* 0x00007632344e9816 */ /* 0x000fe4000000004e */
[C---:B------:R-:W-:Y:S02]  /*3a10*/  @!P1 PRMT R79, R57.reuse, 0x7610, R79 ;  /* 0x00007610394f9816 */ /* 0x040fe4000000004f */
[----:B------:R-:W-:Y:S02]  /*3a20*/  @!P1 PRMT R80, R57, 0x7632, R80 ;  /* 0x0000763239509816 */ /* 0x000fe40000000050 */
[----:B------:R-:W-:Y:S01]  /*3a30*/  LOP3.LUT P1, RZ, R151, 0x20, RZ, 0xc0, !PT ;  /* 0x0000002097ff7812 */ /* 0x000fe2000782c0ff */
[----:B------:R1:W-:Y:S01]  /*3a40*/  STL [R1+0x98], R26 ;  /* 0x0000981a01007387 */ /* 0x0003e20000100800 */
[----:B------:R-:W-:-:S02]  /*3a50*/  LOP3.LUT P2, RZ, R150, 0x10, RZ, 0xc0, !PT ;  /* 0x0000001096ff7812 */ /* 0x000fc4000784c0ff */
[----:B0-----:R-:W-:Y:S01]  /*3a60*/  MOV R90, RZ ;  /* 0x000000ff005a7202 */ /* 0x001fe20000000f00 */
[----:B------:R0:W-:Y:S01]  /*3a70*/  STL [R1+0x10], R21 ;  /* 0x0000101501007387 */ /* 0x0001e20000100800 */
[----:B-1----:R-:W-:-:S07]  /*3a80*/  MOV R26, RZ ;  /* 0x000000ff001a7202 */ /* 0x002fce0000000f00 */
[----:B------:R-:W5:Y:S01]  /*3a90*/  @!P1 LDG.E R90, desc[UR8][R92.64] ;  /* 0x000000085c5a9981 */ /* 0x000f62000c1e1900 */
[----:B------:R-:W-:Y:S02]  /*3aa0*/  PRMT R83, RZ, 0x7610, R83 ;  /* 0x00007610ff537816 */ /* 0x000fe40000000053 */
[----:B0-----:R-:W-:Y:S01]  /*3ab0*/  PRMT R21, RZ, 0x7610, R21 ;  /* 0x00007610ff157816 */ /* 0x001fe20000000015 */
[----:B------:R0:W5:Y:S01]  /*3ac0*/  @!P1 LDG.E R26, desc[UR8][R94.64] ;  /* 0x000000085e1a9981 */ /* 0x000162000c1e1900 */
        /* <DEDUP_REMOVED lines=8> */
[----:B------:R-:W-:Y:S02]  /*3b50*/  LOP3.LUT P3, RZ, R150, 0x8, RZ, 0xc0, !PT ;  /* 0x0000000896ff7812 */ /* 0x000fe4000786c0ff */
        /* <DEDUP_REMOVED lines=16> */
[----:B------:R-:W-:Y:S01]  /*3c60*/  PRMT R91, RZ, 0x7610, R91 ;  /* 0x00007610ff5b7816 */ /* 0x000fe2000000005b */
[----:B------:R0:W-:Y:S01]  /*3c70*/  STL [R1+0x18], R25 ;  /* 0x0000181901007387 */ /* 0x0001e20000100800 */
[----:B-1----:R-:W-:-:S07]  /*3c80*/  MOV R32, RZ ;  /* 0x000000ff00207202 */ /* 0x002fce0000000f00 */
[----:B------:R-:W5:Y:S01]  /*3c90*/  @!P3 LDG.E R98, desc[UR8][R100.64] ;  /* 0x000000086462b981 */ /* 0x000f62000c1e1900 */
[----:B------:R-:W-:Y:S02]  /*3ca0*/  PRMT R92, RZ, 0x7610, R92 ;  /* 0x00007610ff5c7816 */ /* 0x000fe4000000005c */
[----:B0-----:R-:W-:Y:S01]  /*3cb0*/  PRMT R25, RZ, 0x7610, R25 ;  /* 0x00007610ff197816 */ /* 0x001fe20000000019 */
[----:B------:R0:W5:Y:S01]  /*3cc0*/  @!P3 LDG.E R32, desc[UR8][R102.64] ;  /* 0x000000086620b981 */ /* 0x000162000c1e1900 */
[----:B------:R-:W-:Y:S02]  /*3cd0*/  PRMT R93, RZ, 0x7610, R93 ;  /* 0x00007610ff5d7816 */ /* 0x000fe4000000005d */
[----:B------:R-:W-:Y:S01]  /*3ce0*/  PRMT R95, RZ, 0x7610, R95 ;  /* 0x00007610ff5f7816 */ /* 0x000fe2000000005f */
[----:B------:R1:W-:Y:S01]  /*3cf0*/  STL [R1+0x1c], R145 ;  /* 0x00001c9101007387 */ /* 0x0003e20000100800 */
[----:B------:R-:W-:Y:S02]  /*3d00*/  PRMT R96, RZ, 0x7610, R96 ;  /* 0x00007610ff607816 */ /* 0x000fe40000000060 */
[----:B------:R-:W-:-:S02]  /*3d10*/  PRMT R97, RZ, 0x7610, R97 ;  /* 0x00007610ff617816 */ /* 0x000fc40000000061 */
[----:B------:R-:W-:Y:S02]  /*3d20*/  MOV R154, RZ ;  /* 0x000000ff009a7202 */ /* 0x000fe40000000f00 */
[----:B0-----:R-:W-:Y:S02]  /*3d30*/  MOV R102, RZ ;  /* 0x000000ff00667202 */ /* 0x001fe40000000f00 */
[----:B-1----:R-:W-:Y:S02]  /*3d40*/  PRMT R145, RZ, 0x7610, R145 ;  /* 0x00007610ff917816 */ /* 0x002fe40000000091 */
[----:B------:R-:W-:-:S04]  /*3d50*/  LOP3.LUT R150, R150, 0xfffffffd, RZ, 0xc0, !PT ;  /* 0xfffffffd96967812 */ /* 0x000fc800078ec0ff */
[----:B------:R-:W-:Y:S02]  /*3d60*/  @P0 LOP3.LUT R150, R150, 0x2, RZ, 0xfc, !PT ;  /* 0x0000000296960812 */ /* 0x000fe400078efcff */
[----:B------:R-:W-:Y:S01]  /*3d70*/  LOP3.LUT P0, RZ, R151, 0x80, RZ, 0xc0, !PT ;  /* 0x0000008097ff7812 */ /* 0x000fe2000780c0ff */
[----:B------:R0:W-:Y:S01]  /*3d80*/  STL [R1+0x20], R147 ;  /* 0x0000209301007387 */ /* 0x0001e20000100800 */
[----:B------:R-:W-:Y:S02]  /*3d90*/  PRMT R99, RZ, 0x7610, R99 ;  /* 0x00007610ff637816 */ /* 0x000fe40000000063 */
[----:B------:R-:W-:Y:S02]  /*3da0*/  PRMT R100, RZ, 0x7610, R100 ;  /* 0x00007610ff647816 */ /* 0x000fe40000000064 */
[----:B------:R-:W-:Y:S02]  /*3db0*/  PRMT R101, RZ, 0x7610, R101 ;  /* 0x00007610ff657816 */ /* 0x000fe40000000065 */
[----:B------:R-:W-:-:S02]  /*3dc0*/  LOP3.LUT R150, R150, 0xfffffffb, RZ, 0xc0, !PT ;  /* 0xfffffffb96967812 */ /* 0x000fc400078ec0ff */
[----:B0-----:R-:W-:Y:S01]  /*3dd0*/  PRMT R147, RZ, 0x7610, R147 ;  /* 0x00007610ff937816 */ /* 0x001fe20000000093 */
[----:B------:R0:W-:Y:S01]  /*3de0*/  STL [R1+0xa8], R153 ;  /* 0x0000a89901007387 */ /* 0x0001e20000100800 */
[----:B------:R-:W-:Y:S02]  /*3df0*/  PRMT R155, RZ, 0x7610, R155 ;  /* 0x00007610ff9b7816 */ /* 0x000fe4000000009b */
[----:B------:R-:W-:Y:S02]  /*3e00*/  @P1 LOP3.LUT R150, R150, 0x4, RZ, 0xfc, !PT ;  /* 0x0000000496961812 */ /* 0x000fe400078efcff */
[----:B------:R-:W-:Y:S02]  /*3e10*/  LOP3.LUT P1, RZ, R151, 0x100, RZ, 0xc0, !PT ;  /* 0x0000010097ff7812 */ /* 0x000fe4000782c0ff */
[----:B0-----:R-:W-:Y:S01]  /*3e20*/  MOV R153, RZ ;  /* 0x000000ff00997202 */ /* 0x001fe20000000f00 */
[----:B------:R0:W-:Y:S01]  /*3e30*/  STL [R1+0x24], R149 ;  /* 0x0000249501007387 */ /* 0x0001e20000100800 */
[----:B------:R-:W-:-:S02]  /*3e40*/  PRMT R103, RZ, 0x7610, R103 ;  /* 0x00007610ff677816 */ /* 0x000fc40000000067 */
[----:B------:R-:W-:Y:S02]  /*3e50*/  PRMT R156, RZ, 0x7610, R156 ;  /* 0x00007610ff9c7816 */ /* 0x000fe4000000009c */
[C---:B--2---:R-:W-:Y:S02]  /*3e60*/  @!P4 PRMT R25, R66.reuse, 0x7610, R25 ;  /* 0x000076104219c816 */ /* 0x044fe40000000019 */
[----:B------:R-:W-:Y:S02]  /*3e70*/  @!P4 PRMT R91, R66, 0x7632, R91 ;  /* 0x00007632425bc816 */ /* 0x000fe4000000005b */
[C---:B------:R-:W-:Y:S02]  /*3e80*/  @!P4 PRMT R92, R67.reuse, 0x7610, R92 ;  /* 0x00007610435cc816 */ /* 0x040fe4000000005c */
[----:B------:R-:W-:Y:S02]  /*3e90*/  @!P4 PRMT R93, R67, 0x7632, R93 ;  /* 0x00007632435dc816 */ /* 0x000fe4000000005d */
[----:B------:R-:W-:-:S02]  /*3ea0*/  LOP3.LUT P4, RZ, R151, 0x4, RZ, 0xc0, !PT ;  /* 0x0000000497ff7812 */ /* 0x000fc4000788c0ff */
[C---:B------:R-:W-:Y:S02]  /*3eb0*/  @!P5 PRMT R95, R68.reuse, 0x7610, R95 ;  /* 0x00007610445fd816 */ /* 0x040fe4000000005f */
[----:B------:R-:W-:-:S09]  /*3ec0*/  @!P5 PRMT R96, R68, 0x7632, R96 ;  /* 0x000076324460d816 */ /* 0x000fd20000000060 */
[----:B------:R-:W2:Y:S04]  /*3ed0*/  @!P4 LDG.E R102, desc[UR8][R104.64] ;  /* 0x000000086866c981 */ /* 0x000ea8000c1e1900 */
[----:B------:R1:W2:Y:S01]  /*3ee0*/  @!P4 LDG.E R154, desc[UR8][R106.64] ;  /* 0x000000086a9ac981 */ /* 0x0002a2000c1e1900 */
[C---:B------:R-:W-:Y:S02]  /*3ef0*/  @!P5 PRMT R97, R73.reuse, 0x7610, R97 ;  /* 0x000076104961d816 */ /* 0x040fe40000000061 */
[----:B------:R-:W-:Y:S02]  /*3f00*/  @!P5 PRMT R145, R73, 0x7632, R145 ;  /* 0x000076324991d816 */ /* 0x000fe40000000091 */
[----:B------:R-:W-:Y:S02]  /*3f10*/  LOP3.LUT P5, RZ, R151, 0x2, RZ, 0xc0, !PT ;  /* 0x0000000297ff7812 */ /* 0x000fe400078ac0ff */
[----:B-1----:R-:W-:-:S02]  /*3f20*/  MOV R106, RZ ;  /* 0x000000ff006a7202 */ /* 0x002fc40000000f00 */
[----:B------:R-:W-:Y:S02]  /*3f30*/  PRMT R107, RZ, 0x7610, R107 ;  /* 0x00007610ff6b7816 */ /* 0x000fe4000000006b */
[----:B------:R-:W-:-:S07]  /*3f40*/  @!P6 PRMT R99, R74, 0x7610, R99 ;  /* 0x000076104a63e816 */ /* 0x000fce0000000063 */
[----:B------:R1:W2:Y:S01]  /*3f50*/  @!P5 LDG.E R106, desc[UR8][R108.64] ;  /* 0x000000086c6ad981 */ /* 0x0002a2000c1e1900 */
[----:B------:R-:W-:Y:S02]  /*3f60*/  @!P6 PRMT R100, R74, 0x7632, R100 ;  /* 0x000076324a64e816 */ /* 0x000fe40000000064 */
[C---:B------:R-:W-:Y:S01]  /*3f70*/  @!P6 PRMT R101, R75.reuse, 0x7610, R101 ;  /* 0x000076104b65e816 */ /* 0x040fe20000000065 */
[----:B------:R0:W2:Y:S01]  /*3f80*/  @!P5 LDG.E R153, desc[UR8][R110.64] ;  /* 0x000000086e99d981 */ /* 0x0000a2000c1e1900 */
[----:B------:R-:W-:Y:S02]  /*3f90*/  @!P6 PRMT R147, R75, 0x7632, R147 ;  /* 0x000076324b93e816 */ /* 0x000fe40000000093 */
[----:B------:R-:W-:Y:S02]  /*3fa0*/  LOP3.LUT P6, RZ, R151, 0x1, RZ, 0xc0, !PT ;  /* 0x0000000197ff7812 */ /* 0x000fe400078cc0ff */
[----:B-1----:R-:W-:Y:S02]  /*3fb0*/  PRMT R108, RZ, 0x7610, R108 ;  /* 0x00007610ff6c7816 */ /* 0x002fe4000000006c */
[----:B------:R-:W-:-:S02]  /*3fc0*/  PRMT R109, RZ, 0x7610, R109 ;  /* 0x00007610ff6d7816 */ /* 0x000fc4000000006d */
[----:B0-----:R-:W-:Y:S02]  /*3fd0*/  MOV R110, RZ ;  /* 0x000000ff006e7202 */ /* 0x001fe40000000f00 */
[----:B------:R-:W-:-:S05]  /*3fe0*/  @!P0 PRMT R109, R23, 0x7610, R109 ;  /* 0x00007610176d8816 */ /* 0x000fca000000006d */
[----:B------:R0:W2:Y:S01]  /*3ff0*/  @!P6 LDG.E R110, desc[UR8][R112.64] ;  /* 0x00000008706ee981 */ /* 0x0000a2000c1e1900 */
[----:B------:R-:W-:Y:S02]  /*4000*/  @!P0 PRMT R155, R23, 0x7632, R155 ;  /* 0x00007632179b8816 */ /* 0x000fe4000000009b */
[----:B------:R-:W-:Y:S02]  /*4010*/  PRMT R104, RZ, 0x7610, R104 ;  /* 0x00007610ff687816 */ /* 0x000fe40000000068 */
[----:B------:R-:W-:Y:S02]  /*4020*/  PRMT R105, RZ, 0x7610, R105 ;  /* 0x00007610ff697816 */ /* 0x000fe40000000069 */
[----:B------:R-:W-:Y:S02]  /*4030*/  PRMT R149, RZ, 0x7610, R149 ;  /* 0x00007610ff957816 */ /* 0x000fe40000000095 */
[----:B------:R-:W-:Y:S02]  /*4040*/  PRMT R111, RZ, 0x7610, R111 ;  /* 0x00007610ff6f7816 */ /* 0x000fe4000000006f */
[----:B0-----:R-:W-:-:S02]  /*4050*/  PRMT R113, RZ, 0x7610, R113 ;  /* 0x00007610ff717816 */ /* 0x001fc40000000071 */
[----:B------:R-:W-:Y:S02]  /*4060*/  PRMT R112, RZ, 0x7610, R112 ;  /* 0x00007610ff707816 */ /* 0x000fe40000000070 */
[C---:B---3--:R-:W-:Y:S02]  /*4070*/  @!P0 PRMT R107, R82.reuse, 0x7610, R107 ;  /* 0x00007610526b8816 */ /* 0x048fe4000000006b */
[----:B------:R-:W-:Y:S02]  /*4080*/  @!P0 PRMT R108, R82, 0x7632, R108 ;  /* 0x00007632526c8816 */ /* 0x000fe4000000006c */
[----:B------:R-:W-:Y:S02]  /*4090*/  LOP3.LUT P0, RZ, R150, 0x2, RZ, 0xc0, !PT ;  /* 0x0000000296ff7812 */ /* 0x000fe4000780c0ff */
[C---:B------:R-:W-:Y:S02]  /*40a0*/  @!P1 PRMT R103, R76.reuse, 0x7610, R103 ;  /* 0x000076104c679816 */ /* 0x040fe40000000067 */
[----:B------:R-:W-:-:S02]  /*40b0*/  @!P1 PRMT R104, R76, 0x7632, R104 ;  /* 0x000076324c689816 */ /* 0x000fc40000000068 */
[C---:B------:R-:W-:Y:S02]  /*40c0*/  @!P1 PRMT R105, R81.reuse, 0x7610, R105 ;  /* 0x0000761051699816 */ /* 0x040fe40000000069 */
[----:B------:R-:W-:Y:S02]  /*40d0*/  @!P1 PRMT R149, R81, 0x7632, R149 ;  /* 0x0000763251959816 */ /* 0x000fe40000000095 */
[----:B------:R-:W-:-:S03]  /*40e0*/  LOP3.LUT P1, RZ, R150, 0x4, RZ, 0xc0, !PT ;  /* 0x0000000496ff7812 */ /* 0x000fc6000782c0ff */
[C---:B----4-:R-:W-:Y:S02]  /*40f0*/  @!P0 PRMT R156, R86.reuse, 0x7610, R156 ;  /* 0x00007610569c8816 */ /* 0x050fe4000000009c */
[----:B------:R-:W-:Y:S02]  /*4100*/  @!P0 PRMT R113, R86, 0x7632, R113 ;  /* 0x0000763256718816 */ /* 0x000fe40000000071 */
[C---:B------:R-:W-:Y:S02]  /*4110*/  @!P0 PRMT R112, R24.reuse, 0x7610, R112 ;  /* 0x0000761018708816 */ /* 0x040fe40000000070 */
[----:B------:R-:W-:Y:S02]  /*4120*/  @!P0 PRMT R111, R24, 0x7632, R111 ;  /* 0x00007632186f8816 */ /* 0x000fe4000000006f */
[----:B------:R-:W-:Y:S02]  /*4130*/  LOP3.LUT P0, RZ, R150, 0x1, RZ, 0xc0, !PT ;  /* 0x0000000196ff7812 */ /* 0x000fe4000780c0ff */
[----:B------:R-:W-:-:S06]  /*4140*/  MOV R150, RZ ;  /* 0x000000ff00967202 */ /* 0x000fcc0000000f00 */
[----:B------:R0:W3:Y:S04]  /*4150*/  @!P6 LDG.E R150, desc[UR8][R114.64] ;  /* 0x000000087296e981 */ /* 0x0000e8000c1e1900 */
[----:B------:R1:W-:Y:S01]  /*4160*/  STL [R1+0xb0], R49 ;  /* 0x0000b03101007387 */ /* 0x0003e20000100800 */
[----:B0-----:R-:W-:Y:S02]  /*4170*/  MOV R114, RZ ;  /* 0x000000ff00727202 */ /* 0x001fe40000000f00 */
[----:B-1----:R-:W-:-:S04]  /*4180*/  MOV R49, RZ ;  /* 0x000000ff00317202 */ /* 0x002fc80000000f00 */
[----:B------:R0:W4:Y:S04]  /*4190*/  @!P0 LDG.E R114, desc[UR8][R116.64] ;  /* 0x0000000874728981 */ /* 0x000128000c1e1900 */
[----:B------:R1:W4:Y:S01]  /*41a0*/  @!P0 LDG.E R49, desc[UR8][R118.64] ;  /* 0x0000000876318981 */ /* 0x000322000c1e1900 */
[----:B------:R-:W-:-:S03]  /*41b0*/  PRMT R115, RZ, 0x7610, R115 ;  /* 0x00007610ff737816 */ /* 0x000fc60000000073 */
[----:B------:R1:W-:Y:S01]  /*41c0*/  STL [R1+0x30], R44 ;  /* 0x0000302c01007387 */ /* 0x0003e20000100800 */
[----:B0-----:R-:W-:Y:S02]  /*41d0*/  PRMT R116, RZ, 0x7610, R116 ;  /* 0x00007610ff747816 */ /* 0x001fe40000000074 */
[----:B------:R-:W-:Y:S02]  /*41e0*/  PRMT R117, RZ, 0x7610, R117 ;  /* 0x00007610ff757816 */ /* 0x000fe40000000075 */
[----:B-----5:R-:W-:Y:S02]  /*41f0*/  @!P1 PRMT R115, R90, 0x7632, R115 ;  /* 0x000076325a739816 */ /* 0x020fe40000000073 */
[----:B-1----:R-:W-:Y:S02]  /*4200*/  PRMT R44, RZ, 0x7610, R44 ;  /* 0x00007610ff2c7816 */ /* 0x002fe4000000002c */
[----:B------:R-:W-:Y:S02]  /*4210*/  @!P1 PRMT R116, R26, 0x7610, R116 ;  /* 0x000076101a749816 */ /* 0x000fe40000000074 */
[----:B------:R-:W-:-:S02]  /*4220*/  @!P1 PRMT R44, R90, 0x7610, R44 ;  /* 0x000076105a2c9816 */ /* 0x000fc4000000002c */
[----:B------:R-:W-:Y:S02]  /*4230*/  @!P1 PRMT R117, R26, 0x7632, R117 ;  /* 0x000076321a759816 */ /* 0x000fe40000000075 */
[----:B------:R-:W-:Y:S02]  /*4240*/  LOP3.LUT P1, RZ, R151, 0x80000000, RZ, 0xc0, !PT ;  /* 0x8000000097ff7812 */ /* 0x000fe4000782c0ff */
[----:B------:R-:W-:Y:S01]  /*4250*/  MOV R118, RZ ;  /* 0x000000ff00767202 */ /* 0x000fe20000000f00 */
        /* <DEDUP_REMOVED lines=8> */
[----:B-----5:R-:W-:Y:S02]  /*42e0*/  PRMT R120, RZ, 0x7610, R120 ;  /* 0x00007610ff787816 */ /* 0x020fe40000000078 */
[----:B------:R0:W5:Y:S01]  /*42f0*/  @!P1 LDG.E R51, desc[UR8][R122.64] ;  /* 0x000000087a339981 */ /* 0x000162000c1e1900 */
[----:B------:R-:W-:-:S02]  /*4300*/  PRMT R121, RZ, 0x7610, R121 ;  /* 0x00007610ff797816 */ /* 0x000fc40000000079 */
[C---:B------:R-:W-:Y:S02]  /*4310*/  @!P2 PRMT R120, R28.reuse, 0x7610, R120 ;  /* 0x000076101c78a816 */ /* 0x040fe40000000078 */
[----:B------:R-:W-:Y:S02]  /*4320*/  @!P2 PRMT R121, R28, 0x7632, R121 ;  /* 0x000076321c79a816 */ /* 0x000fe40000000079 */
[----:B------:R-:W-:Y:S02]  /*4330*/  LOP3.LUT P2, RZ, R151, 0x40000000, RZ, 0xc0, !PT ;  /* 0x4000000097ff7812 */ /* 0x000fe4000784c0ff */
[----:B0-----:R-:W-:Y:S01]  /*4340*/  MOV R122, RZ ;  /* 0x000000ff007a7202 */ /* 0x001fe20000000f00 */
[----:B------:R0:W-:Y:S01]  /*4350*/  STL [R1+0x38], R52 ;  /* 0x0000383401007387 */ /* 0x0001e20000100800 */
[----:B------:R-:W-:-:S03]  /*4360*/  PRMT R123, RZ, 0x7610, R123 ;  /* 0x00007610ff7b7816 */ /* 0x000fc6000000007b */
[----:B------:R1:W-:Y:S06]  /*4370*/  STL [R1+0xb8], R57 ;  /* 0x0000b83901007387 */ /* 0x0003ec0000100800 */
[----:B------:R1:W5:Y:S01]  /*4380*/  @!P2 LDG.E R122, desc[UR8][R124.64] ;  /* 0x000000087c7aa981 */ /* 0x000362000c1e1900 */
[----:B0-----:R-:W-:Y:S02]  /*4390*/  PRMT R52, RZ, 0x7610, R52 ;  /* 0x00007610ff347816 */ /* 0x001fe40000000034 */
[C---:B------:R-:W-:Y:S02]  /*43a0*/  @!P3 PRMT R123, R98.reuse, 0x7632, R123 ;  /* 0x00007632627bb816 */ /* 0x040fe4000000007b */
[----:B------:R-:W-:-:S02]  /*43b0*/  @!P3 PRMT R52, R98, 0x7610, R52 ;  /* 0x000076106234b816 */ /* 0x000fc40000000034 */
[----:B-1----:R-:W-:Y:S02]  /*43c0*/  PRMT R124, RZ, 0x7610, R124 ;  /* 0x00007610ff7c7816 */ /* 0x002fe4000000007c */
[----:B------:R-:W-:Y:S02]  /*43d0*/  PRMT R125, RZ, 0x7610, R125 ;  /* 0x00007610ff7d7816 */ /* 0x000fe4000000007d */
[C---:B------:R-:W-:Y:S02]  /*43e0*/  @!P3 PRMT R124, R32.reuse, 0x7610, R124 ;  /* 0x00007610207cb816 */ /* 0x040fe4000000007c */
[----:B------:R-:W-:Y:S02]  /*43f0*/  @!P3 PRMT R125, R32, 0x7632, R125 ;  /* 0x00007632207db816 */ /* 0x000fe4000000007d */
[----:B------:R-:W-:Y:S02]  /*4400*/  LOP3.LUT P3, RZ, R151, 0x20000000, RZ, 0xc0, !PT ;  /* 0x2000000097ff7812 */ /* 0x000fe4000786c0ff */
[----:B------:R-:W-:-:S06]  /*4410*/  MOV R57, RZ ;  /* 0x000000ff00397202 */ /* 0x000fcc0000000f00 */
[----:B------:R0:W5:Y:S04]  /*4420*/  @!P2 LDG.E R57, desc[UR8][R126.64] ;  /* 0x000000087e39a981 */ /* 0x000168000c1e1900 */
[----:B------:R1:W-:Y:S01]  /*4430*/  STL [R1+0x3c], R58 ;  /* 0x00003c3a01007387 */ /* 0x0003e20000100800 */
[----:B0-----:R-:W-:Y:S02]  /*4440*/  MOV R126, RZ ;  /* 0x000000ff007e7202 */ /* 0x001fe40000000f00 */
[----:B------:R-:W-:Y:S02]  /*4450*/  PRMT R127, RZ, 0x7610, R127 ;  /* 0x00007610ff7f7816 */ /* 0x000fe4000000007f */
[----:B-1----:R-:W-:Y:S02]  /*4460*/  PRMT R58, RZ, 0x7610, R58 ;  /* 0x00007610ff3a7816 */ /* 0x002fe4000000003a */
[----:B------:R0:W5:Y:S04]  /*4470*/  @!P3 LDG.E R126, desc[UR8][R128.64] ;  /* 0x00000008807eb981 */ /* 0x000168000c1e1900 */
[----:B------:R1:W-:Y:S01]  /*4480*/  STL [R1+0xbc], R59 ;  /* 0x0000bc3b01007387 */ /* 0x0003e20000100800 */
[----:B0-----:R-:W-:-:S02]  /*4490*/  PRMT R128, RZ, 0x7610, R128 ;  /* 0x00007610ff807816 */ /* 0x001fc40000000080 */
[----:B------:R-:W-:Y:S02]  /*44a0*/  PRMT R129, RZ, 0x7610, R129 ;  /* 0x00007610ff817816 */ /* 0x000fe40000000081 */
[----:B-1----:R-:W-:-:S06]  /*44b0*/  MOV R59, RZ ;  /* 0x000000ff003b7202 */ /* 0x002fcc0000000f00 */
[----:B------:R0:W5:Y:S04]  /*44c0*/  @!P3 LDG.E R59, desc[UR8][R130.64] ;  /* 0x00000008823bb981 */ /* 0x000168000c1e1900 */
[----:B------:R1:W-:Y:S01]  /*44d0*/  STL [R1+0x40], R60 ;  /* 0x0000403c01007387 */ /* 0x0003e20000100800 */
[----:B0-----:R-:W-:Y:S02]  /*44e0*/  MOV R130, RZ ;  /* 0x000000ff00827202 */ /* 0x001fe40000000f00 */
[----:B------:R-:W-:Y:S02]  /*44f0*/  PRMT R131, RZ, 0x7610, R131 ;  /* 0x00007610ff837816 */ /* 0x000fe40000000083 */
[----:B-1----:R-:W-:Y:S01]  /*4500*/  PRMT R60, RZ, 0x7610, R60 ;  /* 0x00007610ff3c7816 */ /* 0x002fe2000000003c */
[----:B------:R0:W-:Y:S01]  /*4510*/  STL [R1+0xc0], R65 ;  /* 0x0000c04101007387 */ /* 0x0001e20000100800 */
[----:B--2---:R-:W-:-:S02]  /*4520*/  @!P4 PRMT R58, R102, 0x7610, R58 ;  /* 0x00007610663ac816 */ /* 0x004fc4000000003a */
[----:B------:R-:W-:Y:S02]  /*4530*/  @!P4 PRMT R127, R102, 0x7632, R127 ;  /* 0x00007632667fc816 */ /* 0x000fe4000000007f */
[C---:B------:R-:W-:Y:S02]  /*4540*/  @!P4 PRMT R128, R154.reuse, 0x7610, R128 ;  /* 0x000076109a80c816 */ /* 0x040fe40000000080 */
[----:B------:R-:W-:Y:S02]  /*4550*/  @!P4 PRMT R129, R154, 0x7632, R129 ;  /* 0x000076329a81c816 */ /* 0x000fe40000000081 */
[----:B------:R-:W-:Y:S02]  /*4560*/  LOP3.LUT P4, RZ, R151, 0x10000000, RZ, 0xc0, !PT ;  /* 0x1000000097ff7812 */ /* 0x000fe4000788c0ff */
[----:B0-----:R-:W-:-:S11]  /*4570*/  MOV R65, RZ ;  /* 0x000000ff00417202 */ /* 0x001fd60000000f00 */
[----:B------:R0:W2:Y:S04]  /*4580*/  @!P4 LDG.E R130, desc[UR8][R132.64] ;  /* 0x000000088482c981 */ /* 0x0000a8000c1e1900 */
[----:B------:R1:W2:Y:S01]  /*4590*/  @!P4 LDG.E R65, desc[UR8][R134.64] ;  /* 0x000000088641c981 */ /* 0x0002a2000c1e1900 */
[----:B0-----:R-:W-:Y:S02]  /*45a0*/  PRMT R132, RZ, 0x7610, R132 ;  /* 0x00007610ff847816 */ /* 0x001fe40000000084 */
[----:B------:R-:W-:Y:S02]  /*45b0*/  PRMT R133, RZ, 0x7610, R133 ;  /* 0x00007610ff857816 */ /* 0x000fe40000000085 */
[C---:B------:R-:W-:Y:S02]  /*45c0*/  @!P5 PRMT R60, R106.reuse, 0x7610, R60 ;  /* 0x000076106a3cd816 */ /* 0x040fe4000000003c */
[----:B------:R-:W-:-:S02]  /*45d0*/  @!P5 PRMT R131, R106, 0x7632, R131 ;  /* 0x000076326a83d816 */ /* 0x000fc40000000083 */
[C---:B------:R-:W-:Y:S02]  /*45e0*/  @!P5 PRMT R132, R153.reuse, 0x7610, R132 ;  /* 0x000076109984d816 */ /* 0x040fe40000000084 */
[----:B------:R-:W-:Y:S02]  /*45f0*/  @!P5 PRMT R133, R153, 0x7632, R133 ;  /* 0x000076329985d816 */ /* 0x000fe40000000085 */
[----:B------:R-:W-:Y:S02]  /*4600*/  LOP3.LUT P5, RZ, R151, 0x8000000, RZ, 0xc0, !PT ;  /* 0x0800000097ff7812 */ /* 0x000fe400078ac0ff */
[----:B-1----:R-:W-:Y:S01]  /*4610*/  MOV R134, RZ ;  /* 0x000000ff00867202 */ /* 0x002fe20000000f00 */
[----:B------:R0:W-:Y:S01]  /*4620*/  STL [R1+0x44], R66 ;  /* 0x0000444201007387 */ /* 0x0001e20000100800 */
[----:B------:R-:W-:-:S09]  /*4630*/  PRMT R135, RZ, 0x7610, R135 ;  /* 0x00007610ff877816 */ /* 0x000fd20000000087 */
[----:B------:R1:W2:Y:S01]  /*4640*/  @!P5 LDG.E R134, desc[UR8][R136.64] ;  /* 0x000000088886d981 */ /* 0x0002a2000c1e1900 */
[----:B0-----:R-:W-:Y:S02]  /*4650*/  PRMT R66, RZ, 0x7610, R66 ;  /* 0x00007610ff427816 */ /* 0x001fe40000000042 */
[----:B-1----:R-:W-:Y:S02]  /*4660*/  PRMT R137, RZ, 0x7610, R137 ;  /* 0x00007610ff897816 */ /* 0x002fe40000000089 */
[----:B------:R-:W-:Y:S02]  /*4670*/  PRMT R136, RZ, 0x7610, R136 ;  /* 0x00007610ff887816 */ /* 0x000fe40000000088 */
[C---:B------:R-:W-:Y:S02]  /*4680*/  @!P6 PRMT R137, R110.reuse, 0x7610, R137 ;  /* 0x000076106e89e816 */ /* 0x040fe40000000089 */
[----:B------:R-:W-:Y:S01]  /*4690*/  @!P6 PRMT R136, R110, 0x7632, R136 ;  /* 0x000076326e88e816 */ /* 0x000fe20000000088 */
[----:B------:R-:W-:Y:S04]  /*46a0*/  STL [R1+0xa4], R36 ;  /* 0x0000a42401007387 */ /* 0x000fe80000100800 */
[----:B------:R-:W-:Y:S04]  /*46b0*/  STL [R1+0x28], R37 ;  /* 0x0000282501007387 */ /* 0x000fe80000100800 */
[----:B------:R-:W-:Y:S01]  /*46c0*/  STL [R1+0x2c], R42 ;  /* 0x00002c2a01007387 */ /* 0x000fe20000100800 */
[----:B---3--:R-:W-:-:S02]  /*46d0*/  @!P6 PRMT R135, R150, 0x7610, R135 ;  /* 0x000076109687e816 */ /* 0x008fc40000000087 */
[----:B------:R-:W-:Y:S02]  /*46e0*/  @!P6 PRMT R66, R150, 0x7632, R66 ;  /* 0x000076329642e816 */ /* 0x000fe40000000042 */
[----:B------:R-:W-:Y:S01]  /*46f0*/  LOP3.LUT P6, RZ, R151, 0x4000000, RZ, 0xc0, !PT ;  /* 0x0400000097ff7812 */ /* 0x000fe200078cc0ff */
[----:B------:R0:W-:Y:S04]  /*4700*/  STL [R1+0xac], R43 ;  /* 0x0000ac2b01007387 */ /* 0x0001e80000100800 */
[----:B------:R1:W-:Y:S01]  /*4710*/  STL [R1+0x48], R68 ;  /* 0x0000484401007387 */ /* 0x0003e20000100800 */
[----:B0-----:R-:W0:Y:S08]  /*4720*/  LDC.64 R42, c[0x0][0x3b8] ;  /* 0x0000ee00ff2a7b82 */ /* 0x001e300000000a00 */
[----:B------:R-:W3:Y:S01]  /*4730*/  @!P6 LDC.64 R36, c[0x0][0x398] ;  /* 0x0000e600ff24eb82 */ /* 0x000ee20000000a00 */
[----:B------:R1:W-:Y:S02]  /*4740*/  STL [R1+0xc8], R73 ;  /* 0x0000c84901007387 */ /* 0x0003e40000100800 */
[----:B-1----:R-:W-:-:S02]  /*4750*/  PRMT R68, RZ, 0x7610, R68 ;  /* 0x00007610ff447816 */ /* 0x002fc40000000044 */
[----:B------:R1:W-:Y:S04]  /*4760*/  STL [R1+0x4c], R74 ;  /* 0x00004c4a01007387 */ /* 0x0003e80000100800 */
[----:B------:R4:W-:Y:S01]  /*4770*/  STL [R1+0xcc], R75 ;  /* 0x0000cc4b01007387 */ /* 0x0009e20000100800 */
[----:B------:R-:W-:Y:S02]  /*4780*/  PRMT R73, RZ, 0x7610, R73 ;  /* 0x00007610ff497816 */ /* 0x000fe40000000049 */
[----:B-1----:R-:W-:Y:S01]  /*4790*/  PRMT R74, RZ, 0x7610, R74 ;  /* 0x00007610ff4a7816 */ /* 0x002fe2000000004a */
[----:B------:R1:W-:Y:S01]  /*47a0*/  STL [R1+0xc4], R67 ;  /* 0x0000c44301007387 */ /* 0x0003e20000100800 */
[----:B----4-:R-:W-:Y:S02]  /*47b0*/  PRMT R75, RZ, 0x7610, R75 ;  /* 0x00007610ff4b7816 */ /* 0x010fe4000000004b */
[----:B------:R-:W-:-:S02]  /*47c0*/  @!P0 PRMT R68, R114, 0x7610, R68 ;  /* 0x0000761072448816 */ /* 0x000fc40000000044 */
[----:B------:R-:W-:Y:S02]  /*47d0*/  @!P0 PRMT R73, R114, 0x7632, R73 ;  /* 0x0000763272498816 */ /* 0x000fe40000000049 */
[C---:B------:R-:W-:Y:S02]  /*47e0*/  @!P0 PRMT R74, R49.reuse, 0x7610, R74 ;  /* 0x00007610314a8816 */ /* 0x040fe4000000004a */
[----:B-1----:R-:W-:Y:S02]  /*47f0*/  MOV R67, RZ ;  /* 0x000000ff00437202 */ /* 0x002fe40000000f00 */
[----:B------:R-:W-:Y:S02]  /*4800*/  @!P0 PRMT R75, R49, 0x7632, R75 ;  /* 0x00007632314b8816 */ /* 0x000fe4000000004b */
[----:B---3--:R-:W-:Y:S02]  /*4810*/  @!P6 IADD3 R36, P0, PT, R152, R36, RZ ;  /* 0x000000249824e210 */ /* 0x008fe40007f1e0ff */
[----:B------:R1:W3:Y:S02]  /*4820*/  @!P5 LDG.E R67, desc[UR8][R138.64] ;  /* 0x000000088a43d981 */ /* 0x0002e4000c1e1900 */
[----:B------:R-:W-:-:S02]  /*4830*/  @!P6 IADD3.X R37, PT, PT, R157, R37, RZ, P0, !PT ;  /* 0x000000259d25e210 */ /* 0x000fc400007fe4ff */
[----:B------:R-:W-:Y:S02]  /*4840*/  ISETP.NE.AND P0, PT, RZ, UR10, PT ;  /* 0x0000000aff007c0c */ /* 0x000fe4000bf05270 */
[----:B-1----:R-:W-:-:S06]  /*4850*/  CS2R R138, SRZ ;  /* 0x00000000008a7805 */ /* 0x002fcc000001ff00 */
[----:B------:R0:W4:Y:S01]  /*4860*/  @!P6 LDG.E R139, desc[UR8][R36.64] ;  /* 0x00000008248be981 */ /* 0x000122000c1e1900 */
[----:B------:R-:W-:-:S03]  /*4870*/  IADD3 R158, PT, PT, R158, R162, RZ ;  /* 0x000000a29e9e7210 */ /* 0x000fc60007ffe0ff */
[----:B------:R-:W4:Y:S01]  /*4880*/  @!P6 LDG.E R138, desc[UR8][R140.64] ;  /* 0x000000088c8ae981 */ /* 0x000f22000c1e1900 */
[----:B0-----:R-:W-:Y:S02]  /*4890*/  IMAD.WIDE R36, R10, 0x8, R42 ;  /* 0x000000080a247825 */ /* 0x001fe400078e022a */
[----:B------:R-:W0:Y:S04]  /*48a0*/  @P0 LDC.64 R42, c[0x0][0x3b0] ;  /* 0x0000ec00ff2a0b82 */ /* 0x000e280000000a00 */
[----:B------:R-:W3:Y:S04]  /*48b0*/  LDG.E.64 R36, desc[UR8][R36.64] ;  /* 0x0000000824247981 */ /* 0x000ee8000c1e1b00 */
[----:B------:R1:W-:Y:S01]  /*48c0*/  STL [R1+0x50], R76 ;  /* 0x0000504c01007387 */ /* 0x0003e20000100800 */
[----:B0-----:R-:W-:-:S05]  /*48d0*/  @P0 IMAD.WIDE R42, R158, 0x2, R42 ;  /* 0x000000029e2a0825 */ /* 0x001fca00078e022a */
[----:B-1----:R-:W4:Y:S04]  /*48e0*/  @P0 LDG.E.U16 R76, desc[UR8][R42.64] ;  /* 0x000000082a4c0981 */ /* 0x002f28000c1e1500 */
[----:B------:R0:W4:Y:S02]  /*48f0*/  @P0 LDG.E.U16 R140, desc[UR8][R42.64+0x2] ;  /* 0x000002082a8c0981 */ /* 0x000124000c1e1500 */
[----:B0-----:R-:W0:Y:S02]  /*4900*/  LDC.64 R42, c[0x0][0x3a8] ;  /* 0x0000ea00ff2a7b82 */ /* 0x001e240000000a00 */
[----:B0-----:R-:W-:-:S05]  /*4910*/  IMAD.WIDE R42, R158, 0x2, R42 ;  /* 0x000000029e2a7825 */ /* 0x001fca00078e022a */
[----:B------:R-:W4:Y:S04]  /*4920*/  LDG.E.U16 R141, desc[UR8][R42.64] ;  /* 0x000000082a8d7981 */ /* 0x000f28000c1e1500 */
[----:B------:R0:W4:Y:S04]  /*4930*/  LDG.E.U16 R151, desc[UR8][R42.64+0x2] ;  /* 0x000002082a977981 */ /* 0x000128000c1e1500 */
[----:B------:R1:W-:Y:S04]  /*4940*/  STL [R1+0xd4], R23 ;  /* 0x0000d41701007387 */ /* 0x0003e80000100800 */
[----:B------:R5:W-:Y:S04]  /*4950*/  STL [R1+0xd8], R24 ;  /* 0x0000d81801007387 */ /* 0x000be80000100800 */
[----:B------:R0:W-:Y:S01]  /*4960*/  STL [R1+0xdc], R26 ;  /* 0x0000dc1a01007387 */ /* 0x0001e20000100800 */
[----:B-1----:R-:W-:-:S03]  /*4970*/  PRMT R23, RZ, 0x7610, R23 ;  /* 0x00007610ff177816 */ /* 0x002fc60000000017 */
[----:B------:R1:W-:Y:S01]  /*4980*/  STL [R1+0xe0], R28 ;  /* 0x0000e01c01007387 */ /* 0x0003e20000100800 */
[----:B-----5:R-:W-:-:S03]  /*4990*/  PRMT R24, RZ, 0x7610, R24 ;  /* 0x00007610ff187816 */ /* 0x020fc60000000018 */
[----:B------:R-:W-:Y:S01]  /*49a0*/  STL [R1+0xec], R153 ;  /* 0x0000ec9901007387 */ /* 0x000fe20000100800 */
[----:B0-----:R-:W-:Y:S02]  /*49b0*/  PRMT R26, RZ, 0x7610, R26 ;  /* 0x00007610ff1a7816 */ /* 0x001fe4000000001a */
[----:B-1----:R-:W-:Y:S02]  /*49c0*/  PRMT R28, RZ, 0x7610, R28 ;  /* 0x00007610ff1c7816 */ /* 0x002fe4000000001c */
[C---:B------:R-:W-:Y:S02]  /*49d0*/  @!P1 PRMT R23, R118.reuse, 0x7610, R23 ;  /* 0x0000761076179816 */ /* 0x040fe40000000017 */
[----:B------:R-:W-:Y:S02]  /*49e0*/  @!P1 PRMT R24, R118, 0x7632, R24 ;  /* 0x0000763276189816 */ /* 0x000fe40000000018 */
[C---:B------:R-:W-:Y:S02]  /*49f0*/  @!P1 PRMT R26, R51.reuse, 0x7610, R26 ;  /* 0x00007610331a9816 */ /* 0x040fe4000000001a */
[----:B------:R-:W-:Y:S01]  /*4a00*/  @!P1 PRMT R28, R51, 0x7632, R28 ;  /* 0x00007632331c9816 */ /* 0x000fe2000000001c */
[----:B------:R0:W-:Y:S04]  /*4a10*/  STL [R1+0x58], R86 ;  /* 0x0000585601007387 */ /* 0x0001e80000100800 */
[----:B------:R1:W-:Y:S01]  /*4a20*/  STL [R1+0xf8], R51 ;  /* 0x0000f83301007387 */ /* 0x0003e20000100800 */
[----:B0-----:R-:W-:-:S02]  /*4a30*/  PRMT R86, RZ, 0x7610, R86 ;  /* 0x00007610ff567816 */ /* 0x001fc40000000056 */
[----:B-1----:R-:W-:Y:S02]  /*4a40*/  PRMT R51, RZ, 0x7610, R51 ;  /* 0x00007610ff337816 */ /* 0x002fe40000000033 */
[C---:B--2---:R-:W-:Y:S01]  /*4a50*/  @!P4 PRMT R86, R130.reuse, 0x7610, R86 ;  /* 0x000076108256c816 */ /* 0x044fe20000000056 */
[----:B------:R-:W-:Y:S01]  /*4a60*/  STL [R1+0x84], R130 ;  /* 0x0000848201007387 */ /* 0x000fe20000100800 */
[----:B------:R-:W-:-:S03]  /*4a70*/  @!P4 PRMT R51, R130, 0x7632, R51 ;  /* 0x000076328233c816 */ /* 0x000fc60000000033 */
[----:B------:R0:W-:Y:S04]  /*4a80*/  STL [R1+0x5c], R90 ;  /* 0x00005c5a01007387 */ /* 0x0001e80000100800 */
[----:B------:R1:W-:Y:S01]  /*4a90*/  STL [R1+0x60], R94 ;  /* 0x0000605e01007387 */ /* 0x0003e20000100800 */
[----:B0-----:R-:W-:Y:S02]  /*4aa0*/  PRMT R90, RZ, 0x7610, R90 ;  /* 0x00007610ff5a7816 */ /* 0x001fe4000000005a */
[----:B-1----:R-:W-:Y:S01]  /*4ab0*/  PRMT R94, RZ, 0x7610, R94 ;  /* 0x00007610ff5e7816 */ /* 0x002fe2000000005e */
[----:B------:R0:W-:Y:S01]  /*4ac0*/  STL [R1+0x6c], R106 ;  /* 0x00006c6a01007387 */ /* 0x0001e20000100800 */
[C---:B------:R-:W-:Y:S02]  /*4ad0*/  @!P3 PRMT R90, R59.reuse, 0x7632, R90 ;  /* 0x000076323b5ab816 */ /* 0x040fe4000000005a */
[----:B------:R-:W-:Y:S01]  /*4ae0*/  @!P3 PRMT R94, R59, 0x7610, R94 ;  /* 0x000076103b5eb816 */ /* 0x000fe2000000005e */
[----:B------:R1:W-:Y:S01]  /*4af0*/  STL [R1+0x100], R59 ;  /* 0x0001003b01007387 */ /* 0x0003e20000100800 */
[----:B0-----:R-:W-:-:S02]  /*4b00*/  PRMT R106, RZ, 0x7610, R106 ;  /* 0x00007610ff6a7816 */ /* 0x001fc4000000006a */
[----:B-1----:R-:W-:Y:S01]  /*4b10*/  PRMT R59, RZ, 0x7610, R59 ;  /* 0x00007610ff3b7816 */ /* 0x002fe2000000003b */
[----:B------:R-:W-:Y:S04]  /*4b20*/  STL [R1+0xe8], R154 ;  /* 0x0000e89a01007387 */ /* 0x000fe80000100800 */
[----:B------:R-:W-:Y:S04]  /*4b30*/  STL [R1+0xf0], R150 ;  /* 0x0000f09601007387 */ /* 0x000fe80000100800 */
[----:B------:R-:W-:Y:S04]  /*4b40*/  STL [R1+0x88], R134 ;  /* 0x0000888601007387 */ /* 0x000fe80000100800 */
[----:B------:R0:W-:Y:S04]  /*4b50*/  STL [R1+0xd0], R81 ;  /* 0x0000d05101007387 */ /* 0x0001e80000100800 */
[----:B------:R1:W-:Y:S01]  /*4b60*/  STL [R1+0x54], R82 ;  /* 0x0000545201007387 */ /* 0x0003e20000100800 */
[----:B------:R-:W-:Y:S01]  /*4b70*/  UISETP.NE.AND UP0, UPT, UR10, URZ, UPT ;  /* 0x000000ff0a00728c */ /* 0x000fe2000bf05270 */
[----:B0-----:R-:W-:-:S02]  /*4b80*/  PRMT R81, RZ, 0x7610, R81 ;  /* 0x00007610ff517816 */ /* 0x001fc40000000051 */
[----:B-1----:R-:W-:Y:S01]  /*4b90*/  PRMT R82, RZ, 0x7610, R82 ;  /* 0x00007610ff527816 */ /* 0x002fe20000000052 */
[----:B------:R0:W-:Y:S01]  /*4ba0*/  STL [R1+0x64], R98 ;  /* 0x0000646201007387 */ /* 0x0001e20000100800 */
[C---:B------:R-:W-:Y:S02]  /*4bb0*/  @!P2 PRMT R81, R57.reuse, 0x7632, R81 ;  /* 0x000076323951a816 */ /* 0x040fe40000000051 */
[----:B------:R-:W-:Y:S01]  /*4bc0*/  @!P2 PRMT R82, R57, 0x7610, R82 ;  /* 0x000076103952a816 */ /* 0x000fe20000000052 */
[----:B------:R1:W-:Y:S01]  /*4bd0*/  STL [R1+0xfc], R57 ;  /* 0x0000fc3901007387 */ /* 0x0003e20000100800 */
[----:B------:R-:W-:-:S03]  /*4be0*/  PRMT R42, RZ, 0x7610, R42 ;  /* 0x00007610ff2a7816 */ /* 0x000fc6000000002a */
[----:B------:R2:W-:Y:S01]  /*4bf0*/  STL [R1+0xe4], R32 ;  /* 0x0000e42001007387 */ /* 0x0005e20000100800 */
[----:B0-----:R-:W-:Y:S02]  /*4c00*/  PRMT R98, RZ, 0x7610, R98 ;  /* 0x00007610ff627816 */ /* 0x001fe40000000062 */
[----:B-1----:R-:W-:Y:S01]  /*4c10*/  PRMT R57, RZ, 0x7610, R57 ;  /* 0x00007610ff397816 */ /* 0x002fe20000000039 */
[----:B------:R0:W-:Y:S01]  /*4c20*/  STL [R1+0xf4], R49 ;  /* 0x0000f43101007387 */ /* 0x0001e20000100800 */
[----:B------:R-:W-:Y:S02]  /*4c30*/  PRMT R43, RZ, 0x7610, R43 ;  /* 0x00007610ff2b7816 */ /* 0x000fe4000000002b */
[----:B--2---:R-:W-:Y:S01]  /*4c40*/  PRMT R32, RZ, 0x7610, R32 ;  /* 0x00007610ff207816 */ /* 0x004fe20000000020 */
[----:B------:R1:W-:Y:S01]  /*4c50*/  STL [R1+0x68], R102 ;  /* 0x0000686601007387 */ /* 0x0003e20000100800 */
[C---:B------:R-:W-:Y:S02]  /*4c60*/  @!P4 PRMT R57, R65.reuse, 0x7610, R57 ;  /* 0x000076104139c816 */ /* 0x040fe40000000039 */
[----:B------:R-:W-:Y:S01]  /*4c70*/  @!P4 PRMT R98, R65, 0x7632, R98 ;  /* 0x000076324162c816 */ /* 0x000fe20000000062 */
[----:B------:R2:W-:Y:S01]  /*4c80*/  STL [R1+0x70], R110 ;  /* 0x0000706e01007387 */ /* 0x0005e20000100800 */
[----:B0-----:R-:W-:-:S03]  /*4c90*/  PRMT R49, RZ, 0x7610, R49 ;  /* 0x00007610ff317816 */ /* 0x001fc60000000031 */
[----:B------:R0:W-:Y:S01]  /*4ca0*/  STL [R1+0x74], R114 ;  /* 0x0000747201007387 */ /* 0x0001e20000100800 */
[----:B-1----:R-:W-:-:S03]  /*4cb0*/  PRMT R102, RZ, 0x7610, R102 ;  /* 0x00007610ff667816 */ /* 0x002fc60000000066 */
[----:B------:R1:W-:Y:S01]  /*4cc0*/  STL [R1+0x78], R118 ;  /* 0x0000787601007387 */ /* 0x0003e20000100800 */
[----:B--2---:R-:W-:-:S03]  /*4cd0*/  PRMT R110, RZ, 0x7610, R110 ;  /* 0x00007610ff6e7816 */ /* 0x004fc6000000006e */
[----:B------:R2:W-:Y:S01]  /*4ce0*/  STL [R1+0x104], R65 ;  /* 0x0001044101007387 */ /* 0x0005e20000100800 */
[----:B0-----:R-:W-:Y:S02]  /*4cf0*/  PRMT R114, RZ, 0x7610, R114 ;  /* 0x00007610ff727816 */ /* 0x001fe40000000072 */
[C---:B------:R-:W-:Y:S02]  /*4d00*/  @!P2 PRMT R32, R122.reuse, 0x7610, R32 ;  /* 0x000076107a20a816 */ /* 0x040fe40000000020 */
[----:B-1----:R-:W-:Y:S01]  /*4d10*/  PRMT R118, RZ, 0x7610, R118 ;  /* 0x00007610ff767816 */ /* 0x002fe20000000076 */
[----:B------:R0:W-:Y:S01]  /*4d20*/  STL [R1+0x7c], R122 ;  /* 0x00007c7a01007387 */ /* 0x0001e20000100800 */
[----:B------:R-:W-:Y:S02]  /*4d30*/  @!P2 PRMT R42, R122, 0x7632, R42 ;  /* 0x000076327a2aa816 */ /* 0x000fe4000000002a */
[----:B--2---:R-:W-:Y:S01]  /*4d40*/  PRMT R65, RZ, 0x7610, R65 ;  /* 0x00007610ff417816 */ /* 0x004fe20000000041 */
[----:B------:R-:W-:Y:S01]  /*4d50*/  STL [R1+0x80], R126 ;  /* 0x0000807e01007387 */ /* 0x000fe20000100800 */
[----:B------:R-:W-:-:S02]  /*4d60*/  @!P3 PRMT R49, R126, 0x7610, R49 ;  /* 0x000076107e31b816 */ /* 0x000fc40000000031 */
[----:B------:R-:W-:Y:S02]  /*4d70*/  @!P3 PRMT R43, R126, 0x7632, R43 ;  /* 0x000076327e2bb816 */ /* 0x000fe4000000002b */
[----:B------:R-:W-:Y:S02]  /*4d80*/  @!P5 PRMT R102, R134, 0x7610, R102 ;  /* 0x000076108666d816 */ /* 0x000fe40000000066 */
[----:B0-----:R-:W-:Y:S01]  /*4d90*/  MOV R122, RZ ;  /* 0x000000ff007a7202 */ /* 0x001fe20000000f00 */
[----:B---3--:R-:W-:-:S05]  /*4da0*/  FFMA.FTZ R153, -R36, R36, R37 ;  /* 0x0000002424997223 */ /* 0x008fca0000010125 */
[----:B------:R-:W-:-:S13]  /*4db0*/  FSETP.GTU.FTZ.AND P1, PT, R153, RZ, PT ;  /* 0x000000ff9900720b */ /* 0x000fda0003f3c000 */
[----:B------:R-:W0:Y:S01]  /*4dc0*/  @P1 LDC R130, c[0x0][0x3c0] ;  /* 0x0000f000ff821b82 */ /* 0x000e220000000800 */
[C---:B------:R-:W-:Y:S01]  /*4dd0*/  @!P5 PRMT R106, R67.reuse, 0x7610, R106 ;  /* 0x00007610436ad816 */ /* 0x040fe2000000006a */
[----:B------:R1:W-:Y:S01]  /*4de0*/  STL [R1+0x108], R67 ;  /* 0x0001084301007387 */ /* 0x0003e20000100800 */
[----:B------:R-:W-:-:S03]  /*4df0*/  @!P5 PRMT R59, R67, 0x7632, R59 ;  /* 0x00007632433bd816 */ /* 0x000fc6000000003b */
[----:B----4-:R2:W-:Y:S04]  /*4e00*/  STL [R1+0x8c], R138 ;  /* 0x00008c8a01007387 */ /* 0x0105e80000100800 */
[----:B------:R2:W-:Y:S01]  /*4e10*/  STL [R1+0x10c], R139 ;  /* 0x00010c8b01007387 */ /* 0x0005e20000100800 */
[----:B-1----:R-:W-:Y:S02]  /*4e20*/  MOV R67, RZ ;  /* 0x000000ff00437202 */ /* 0x002fe40000000f00 */
[----:B------:R-:W-:Y:S02]  /*4e30*/  @P0 SHF.L.U32 R67, R76, 0x10, RZ ;  /* 0x000000104c430819 */ /* 0x000fe400000006ff */
[----:B------:R-:W-:Y:S01]  /*4e40*/  MOV R76, 0x3f800000 ;  /* 0x3f800000004c7802 */ /* 0x000fe20000000f00 */
[----:B0-----:R-:W-:-:S05]  /*4e50*/  @P1 FADD.FTZ R130, R153, R130 ;  /* 0x0000008299821221 */ /* 0x001fca0000010000 */
[----:B------:R2:W0:Y:S01]  /*4e60*/  @P1 MUFU.RSQ R76, R130 ;  /* 0x00000082004c1308 */ /* 0x0004220000001400 */
[----:B------:R-:W-:Y:S02]  /*4e70*/  PRMT R37, RZ, 0x7610, R37 ;  /* 0x00007610ff257816 */ /* 0x000fe40000000025 */
[----:B------:R-:W-:Y:S02]  /*4e80*/  @!P6 PRMT R65, R138, 0x7610, R65 ;  /* 0x000076108a41e816 */ /* 0x000fe40000000041 */
[----:B------:R-:W-:Y:S02]  /*4e90*/  @!P5 PRMT R37, R134, 0x7632, R37 ;  /* 0x000076328625d816 */ /* 0x000fe40000000025 */
[----:B------:R-:W-:Y:S02]  /*4ea0*/  @!P6 PRMT R110, R138, 0x7632, R110 ;  /* 0x000076328a6ee816 */ /* 0x000fe4000000006e */
[C---:B------:R-:W-:Y:S02]  /*4eb0*/  @!P6 PRMT R118, R139.reuse, 0x7610, R118 ;  /* 0x000076108b76e816 */ /* 0x040fe40000000076 */
[----:B------:R-:W-:-:S02]  /*4ec0*/  @!P6 PRMT R114, R139, 0x7632, R114 ;  /* 0x000076328b72e816 */ /* 0x000fc40000000072 */
[----:B------:R-:W-:Y:S02]  /*4ed0*/  @P0 SHF.L.U32 R122, R140, 0x10, RZ ;  /* 0x000000108c7a0819 */ /* 0x000fe400000006ff */
[----:B------:R-:W-:Y:S02]  /*4ee0*/  SHF.L.U32 R126, R141, 0x10, RZ ;  /* 0x000000108d7e7819 */ /* 0x000fe400000006ff */
[----:B------:R-:W-:Y:S01]  /*4ef0*/  SHF.L.U32 R151, R151, 0x10, RZ ;  /* 0x0000001097977819 */ /* 0x000fe200000006ff */
[----:B0-2---:R-:W-:Y:S06]  /*4f00*/  BRA.U UP0, `(.L_x_380) ;  /* 0x0000002500047547 */ /* 0x005fec000b800000 */
[----:B------:R-:W-:Y:S02]  /*4f10*/  SHF.L.U32 R13, R13, 0x10, RZ ;  /* 0x000000100d0d7819 */ /* 0x000fe400000006ff */
[----:B------:R-:W-:Y:S02]  /*4f20*/  SHF.L.U32 R15, R15, 0x10, RZ ;  /* 0x000000100f0f7819 */ /* 0x000fe400000006ff */
[----:B------:R-:W-:Y:S01]  /*4f30*/  SHF.L.U32 R139, R14, 0x10, RZ ;  /* 0x000000100e8b7819 */ /* 0x000fe200000006ff */
[----:B------:R-:W-:Y:S01]  /*4f40*/  FADD.FTZ R13, -R36, R13 ;  /* 0x0000000d240d7221 */ /* 0x000fe20000010100 */
[----:B------:R-:W-:Y:S01]  /*4f50*/  SHF.L.U32 R16, R16, 0x10, RZ ;  /* 0x0000001010107819 */ /* 0x000fe200000006ff */
[----:B------:R-:W-:Y:S01]  /*4f60*/  FMUL.FTZ R141, R126, R15 ;  /* 0x0000000f7e8d7220 */ /* 0x000fe20000410000 */
[----:B------:R-:W-:Y:S01]  /*4f70*/  SHF.L.U32 R153, R17, 0x10, RZ ;  /* 0x0000001011997819 */ /* 0x000fe200000006ff */
[----:B------:R-:W-:Y:S01]  /*4f80*/  FADD.FTZ R139, -R36, R139 ;  /* 0x0000008b248b7221 */ /* 0x000fe20000010100 */
[----:B------:R-:W-:Y:S01]  /*4f90*/  FMUL.FTZ R14, R13, R76 ;  /* 0x0000004c0d0e7220 */ /* 0x000fe20000410000 */
[----:B------:R-:W-:Y:S01]  /*4fa0*/  FADD.FTZ R17, RZ, R141 ;  /* 0x0000008dff117221 */ /* 0x000fe20000010000 */
[----:B------:R-:W-:Y:S01]  /*4fb0*/  FMUL.FTZ R130, R151, R16 ;  /* 0x0000001097827220 */ /* 0x000fe20000410000 */
[----:B------:R-:W-:Y:S01]  /*4fc0*/  FMUL.FTZ R13, R139, R76 ;  /* 0x0000004c8b0d7220 */ /* 0x000fe20000410000 */
[----:B------:R-:W-:Y:S01]  /*4fd0*/  FFMA.FTZ R134, R14, R141, RZ ;  /* 0x0000008d0e867223 */ /* 0x000fe200000100ff */
[----:B------:R-:W-:Y:S01]  /*4fe0*/  FADD.FTZ R153, -R36, R153 ;  /* 0x0000009924997221 */ /* 0x000fe20000010100 */
[----:B------:R-:W-:Y:S01]  /*4ff0*/  FADD.FTZ R17, R130, R17 ;  /* 0x0000001182117221 */ /* 0x000fe20000010000 */
[----:B------:R-:W-:Y:S01]  /*5000*/  SHF.L.U32 R19, R19, 0x10, RZ ;  /* 0x0000001013137819 */ /* 0x000fe200000006ff */
[----:B------:R-:W-:Y:S01]  /*5010*/  FFMA.FTZ R130, R13, R130, R134 ;  /* 0x000000820d827223 */ /* 0x000fe20000010086 */
[----:B------:R-:W-:Y:S01]  /*5020*/  FADD.FTZ R134, RZ, R15 ;  /* 0x0000000fff867221 */ /* 0x000fe20000010000 */
[----:B------:R-:W-:Y:S01]  /*5030*/  FFMA.FTZ R14, R15, R14, RZ ;  /* 0x0000000e0f0e7223 */ /* 0x000fe200000100ff */
[----:B------:R-:W-:Y:S01]  /*5040*/  FMUL.FTZ R153, R153, R76 ;  /* 0x0000004c99997220 */ /* 0x000fe20000410000 */
[----:B------:R-:W-:Y:S01]  /*5050*/  SHF.L.U32 R20, R20, 0x10, RZ ;  /* 0x0000001014147819 */ /* 0x000fe200000006ff */
[C---:B------:R-:W-:Y:S01]  /*5060*/  FADD.FTZ R15, R19.reuse, R134 ;  /* 0x00000086130f7221 */ /* 0x040fe20000010000 */
[----:B------:R-:W-:Y:S01]  /*5070*/  FMUL.FTZ R134, R126, R19 ;  /* 0x000000137e867220 */ /* 0x000fe20000410000 */
[----:B------:R-:W-:Y:S01]  /*5080*/  FFMA.FTZ R14, R19, R153, R14 ;  /* 0x00000099130e7223 */ /* 0x000fe2000001000e */
[----:B------:R-:W-:Y:S01]  /*5090*/  SHF.L.U32 R19, R18, 0x10, RZ ;  /* 0x0000001012137819 */ /* 0x000fe200000006ff */
[----:B------:R-:W-:Y:S01]  /*50a0*/  FFMA.FTZ R139, R16, R13, RZ ;  /* 0x0000000d108b7223 */ /* 0x000fe200000100ff */
[----:B------:R-:W-:Y:S01]  /*50b0*/  FADD.FTZ R13, RZ, R16 ;  /* 0x00000010ff0d7221 */ /* 0x000fe20000010000 */
[----:B------:R-:W-:Y:S01]  /*50c0*/  SHF.L.U32 R27, R27, 0x10, RZ ;  /* 0x000000101b1b7819 */ /* 0x000fe200000006ff */
[----:B------:R-:W-:Y:S01]  /*50d0*/  FFMA.FTZ R130, R153, R134, R130 ;  /* 0x0000008699827223 */ /* 0x000fe20000010082 */
[----:B------:R-:W-:Y:S01]  /*50e0*/  FADD.FTZ R19, -R36, R19 ;  /* 0x0000001324137221 */ /* 0x000fe20000010100 */
[----:B------:R-:W-:Y:S01]  /*50f0*/  FADD.FTZ R13, R20, R13 ;  /* 0x0000000d140d7221 */ /* 0x000fe20000010000 */
[----:B------:R-:W-:Y:S01]  /*5100*/  SHF.L.U32 R143, R143, 0x10, RZ ;  /* 0x000000108f8f7819 */ /* 0x000fe200000006ff */
[----:B------:R-:W-:Y:S01]  /*5110*/  FADD.FTZ R27, -R36, R27 ;  /* 0x0000001b241b7221 */ /* 0x000fe20000010100 */
[-C--:B------:R-:W-:Y:S01]  /*5120*/  FMUL.FTZ R19, R19, R76.reuse ;  /* 0x0000004c13137220 */ /* 0x080fe20000410000 */
[----:B------:R-:W-:Y:S01]  /*5130*/  FADD.FTZ R17, R17, R134 ;  /* 0x0000008611117221 */ /* 0x000fe20000010000 */
[----:B------:R-:W-:Y:S01]  /*5140*/  SHF.L.U32 R29, R29, 0x10, RZ ;  /* 0x000000101d1d7819 */ /* 0x000fe200000006ff */
[----:B------:R-:W-:Y:S01]  /*5150*/  FMUL.FTZ R27, R27, R76 ;  /* 0x0000004c1b1b7220 */ /* 0x000fe20000410000 */
[----:B------:R-:W-:Y:S01]  /*5160*/  FFMA.FTZ R16, R20, R19, R139 ;  /* 0x0000001314107223 */ /* 0x000fe2000001008b */
[----:B------:R-:W-:Y:S01]  /*5170*/  FMUL.FTZ R20, R151, R20 ;  /* 0x0000001497147220 */ /* 0x000fe20000410000 */
[----:B------:R-:W-:Y:S01]  /*5180*/  FMUL.FTZ R139, R126, R143 ;  /* 0x0000008f7e8b7220 */ /* 0x000fe20000410000 */
[----:B------:R-:W-:Y:S01]  /*5190*/  SHF.L.U32 R18, R31, 0x10, RZ ;  /* 0x000000101f127819 */ /* 0x000fe200000006ff */
[----:B------:R-:W-:Y:S01]  /*51a0*/  FADD.FTZ R15, R15, R143 ;  /* 0x0000008f0f0f7221 */ /* 0x000fe20000010000 */
[----:B------:R-:W-:Y:S01]  /*51b0*/  FFMA.FTZ R130, R19, R20, R130 ;  /* 0x0000001413827223 */ /* 0x000fe20000010082 */
[----:B------:R-:W-:Y:S01]  /*51c0*/  SHF.L.U32 R19, R142, 0x10, RZ ;  /* 0x000000108e137819 */ /* 0x000fe200000006ff */
[----:B------:R-:W-:Y:S01]  /*51d0*/  FADD.FTZ R20, R20, R17 ;  /* 0x0000001114147221 */ /* 0x000fe20000010000 */
[----:B------:R-:W-:Y:S01]  /*51e0*/  FFMA.FTZ R17, R143, R27, R14 ;  /* 0x0000001b8f117223 */ /* 0x000fe2000001000e */
[----:B------:R-:W-:Y:S01]  /*51f0*/  FFMA.FTZ R14, R27, R139, R130 ;  /* 0x0000008b1b0e7223 */ /* 0x000fe20000010082 */
[----:B------:R-:W-:Y:S01]  /*5200*/  FMUL.FTZ R31, R126, R18 ;  /* 0x000000127e1f7220 */ /* 0x000fe20000410000 */
[----:B------:R-:W-:Y:S01]  /*5210*/  FADD.FTZ R27, -R36, R19 ;  /* 0x00000013241b7221 */ /* 0x000fe20000010100 */
[----:B------:R-:W-:Y:S01]  /*5220*/  SHF.L.U32 R19, R144, 0x10, RZ ;  /* 0x0000001090137819 */ /* 0x000fe200000006ff */
[----:B------:R-:W-:Y:S01]  /*5230*/  FADD.FTZ R20, R20, R139 ;  /* 0x0000008b14147221 */ /* 0x000fe20000010000 */
[----:B------:R-:W-:Y:S01]  /*5240*/  FADD.FTZ R139, -R36, R29 ;  /* 0x0000001d248b7221 */ /* 0x000fe20000010100 */
[-C--:B------:R-:W-:Y:S01]  /*5250*/  FMUL.FTZ R27, R27, R76.reuse ;  /* 0x0000004c1b1b7220 */ /* 0x080fe20000410000 */
[----:B------:R-:W-:Y:S01]  /*5260*/  SHF.L.U32 R29, R30, 0x10, RZ ;  /* 0x000000101e1d7819 */ /* 0x000fe200000006ff */
[----:B------:R-:W-:Y:S01]  /*5270*/  FADD.FTZ R13, R13, R19 ;  /* 0x000000130d0d7221 */ /* 0x000fe20000010000 */
[-C--:B------:R-:W-:Y:S01]  /*5280*/  FMUL.FTZ R139, R139, R76.reuse ;  /* 0x0000004c8b8b7220 */ /* 0x080fe20000410000 */
[----:B------:R-:W-:Y:S01]  /*5290*/  FFMA.FTZ R16, R19, R27, R16 ;  /* 0x0000001b13107223 */ /* 0x000fe20000010010 */
[----:B------:R-:W-:Y:S01]  /*52a0*/  FMUL.FTZ R19, R151, R19 ;  /* 0x0000001397137220 */ /* 0x000fe20000410000 */
[----:B------:R-:W-:Y:S01]  /*52b0*/  FADD.FTZ R29, -R36, R29 ;  /* 0x0000001d241d7221 */ /* 0x000fe20000010100 */
[----:B------:R-:W-:Y:S01]  /*52c0*/  FADD.FTZ R15, R15, R18 ;  /* 0x000000120f0f7221 */ /* 0x000fe20000010000 */
[----:B------:R-:W-:Y:S01]  /*52d0*/  FFMA.FTZ R17, R18, R139, R17 ;  /* 0x0000008b12117223 */ /* 0x000fe20000010011 */
[----:B------:R-:W-:Y:S01]  /*52e0*/  FADD.FTZ R20, R19, R20 ;  /* 0x0000001413147221 */ /* 0x000fe20000010000 */
[----:B------:R-:W-:Y:S01]  /*52f0*/  FFMA.FTZ R14, R27, R19, R14 ;  /* 0x000000131b0e7223 */ /* 0x000fe2000001000e */
[----:B------:R-:W-:Y:S01]  /*5300*/  SHF.L.U32 R19, R146, 0x10, RZ ;  /* 0x0000001092137819 */ /* 0x000fe200000006ff */
[----:B------:R-:W-:Y:S01]  /*5310*/  FMUL.FTZ R29, R29, R76 ;  /* 0x0000004c1d1d7220 */ /* 0x000fe20000410000 */
[----:B------:R-:W-:Y:S01]  /*5320*/  SHF.L.U32 R33, R33, 0x10, RZ ;  /* 0x0000001021217819 */ /* 0x000fe200000006ff */
[----:B------:R-:W-:Y:S01]  /*5330*/  FFMA.FTZ R18, R139, R31, R14 ;  /* 0x0000001f8b127223 */ /* 0x000fe2000001000e */
[----:B------:R-:W-:Y:S01]  /*5340*/  FADD.FTZ R27, R20, R31 ;  /* 0x0000001f141b7221 */ /* 0x000fe20000010000 */
        /* <DEDUP_REMOVED lines=8> */
[----:B------:R-:W-:Y:S01]  /*53d0*/  FADD.FTZ R29, -R36, R19 ;  /* 0x00000013241d7221 */ /* 0x000fe20000010100 */
        /* <DEDUP_REMOVED lines=20> */
[C---:B------:R-:W-:Y:S01]  /*5520*/  FADD.FTZ R39, -R36.reuse, R39 ;  /* 0x0000002724277221 */ /* 0x040fe20000010100 */
[----:B------:R-:W-:Y:S01]  /*5530*/  SHF.L.U32 R20, R47, 0x10, RZ ;  /* 0x000000102f147819 */ /* 0x000fe200000006ff */
[----:B------:R-:W-:Y:S01]  /*5540*/  FADD.FTZ R27, R27, R16 ;  /* 0x000000101b1b7221 */ /* 0x000fe20000010000 */
[----:B------:R-:W-:Y:S01]  /*5550*/  FFMA.FTZ R18, R31, R16, R18 ;  /* 0x000000101f127223 */ /* 0x000fe20000010012 */
[----:B------:R-:W-:Y:S01]  /*5560*/  SHF.L.U32 R16, R41, 0x10, RZ ;  /* 0x0000001029107819 */ /* 0x000fe200000006ff */
[----:B------:R-:W-:Y:S01]  /*5570*/  FADD.FTZ R45, -R36, R45 ;  /* 0x0000002d242d7221 */ /* 0x000fe20000010100 */
[-C--:B------:R-:W-:Y:S01]  /*5580*/  FMUL.FTZ R39, R39, R76.reuse ;  /* 0x0000004c27277220 */ /* 0x080fe20000410000 */
[----:B------:R-:W-:Y:S01]  /*5590*/  FADD.FTZ R15, R15, R40 ;  /* 0x000000280f0f7221 */ /* 0x000fe20000010000 */
        /* <DEDUP_REMOVED lines=8> */
[----:B------:R-:W-:Y:S01]  /*5620*/  SHF.L.U32 R48, R48, 0x10, RZ ;  /* 0x0000001030307819 */ /* 0x000fe200000006ff */
[----:B------:R-:W-:Y:S01]  /*5630*/  FMUL.FTZ R20, R126, R20 ;  /* 0x000000147e147220 */ /* 0x000fe20000410000 */
[----:B------:R-:W-:Y:S01]  /*5640*/  FADD.FTZ R27, R16, R27 ;  /* 0x0000001b101b7221 */ /* 0x000fe20000010000 */
[----:B------:R-:W-:Y:S01]  /*5650*/  FFMA.FTZ R18, R39, R16, R18 ;  /* 0x0000001027127223 */ /* 0x000fe20000010012 */
[C---:B------:R-:W-:Y:S01]  /*5660*/  FADD.FTZ R19, -R36.reuse, R19 ;  /* 0x0000001324137221 */ /* 0x040fe20000010100 */
[----:B------:R-:W-:Y:S01]  /*5670*/  SHF.L.U32 R53, R53, 0x10, RZ ;  /* 0x0000001035357819 */ /* 0x000fe200000006ff */
[----:B------:R-:W-:Y:S01]  /*5680*/  FADD.FTZ R27, R27, R20 ;  /* 0x000000141b1b7221 */ /* 0x000fe20000010000 */
[----:B------:R-:W-:Y:S01]  /*5690*/  FFMA.FTZ R18, R45, R20, R18 ;  /* 0x000000142d127223 */ /* 0x000fe20000010012 */
[----:B------:R-:W-:Y:S01]  /*56a0*/  FMUL.FTZ R19, R19, R76 ;  /* 0x0000004c13137220 */ /* 0x000fe20000410000 */
[----:B------:R-:W-:Y:S01]  /*56b0*/  FMUL.FTZ R16, R151, R48 ;  /* 0x0000003097107220 */ /* 0x000fe20000410000 */
[----:B------:R-:W-:Y:S01]  /*56c0*/  FADD.FTZ R53, -R36, R53 ;  /* 0x0000003524357221 */ /* 0x000fe20000010100 */
[----:B------:R-:W-:Y:S01]  /*56d0*/  SHF.L.U32 R29, R54, 0x10, RZ ;  /* 0x00000010361d7819 */ /* 0x000fe200000006ff */
[----:B------:R-:W-:Y:S01]  /*56e0*/  FFMA.FTZ R13, R48, R19, R13 ;  /* 0x00000013300d7223 */ /* 0x000fe2000001000d */
[----:B------:R-:W-:Y:S01]  /*56f0*/  FADD.FTZ R27, R16, R27 ;  /* 0x0000001b101b7221 */ /* 0x000fe20000010000 */
[----:B------:R-:W-:Y:S01]  /*5700*/  FFMA.FTZ R18, R19, R16, R18 ;  /* 0x0000001013127223 */ /* 0x000fe20000010012 */
[----:B------:R-:W-:Y:S01]  /*5710*/  SHF.L.U32 R16, R55, 0x10, RZ ;  /* 0x0000001037107819 */ /* 0x000fe200000006ff */
[----:B------:R-:W-:Y:S01]  /*5720*/  FMUL.FTZ R53, R53, R76 ;  /* 0x0000004c35357220 */ /* 0x000fe20000410000 */
[----:B------:R-:W-:Y:S01]  /*5730*/  FADD.FTZ R29, -R36, R29 ;  /* 0x0000001d241d7221 */ /* 0x000fe20000010100 */
[----:B------:R-:W-:Y:S01]  /*5740*/  SHF.L.U32 R61, R61, 0x10, RZ ;  /* 0x000000103d3d7819 */ /* 0x000fe200000006ff */
[----:B------:R-:W-:Y:S01]  /*5750*/  FADD.FTZ R14, R14, R48 ;  /* 0x000000300e0e7221 */ /* 0x000fe20000010000 */
[----:B------:R-:W-:Y:S01]  /*5760*/  FADD.FTZ R15, R15, R16 ;  /* 0x000000100f0f7221 */ /* 0x000fe20000010000 */
[----:B------:R-:W-:Y:S01]  /*5770*/  FFMA.FTZ R17, R16, R53, R17 ;  /* 0x0000003510117223 */ /* 0x000fe20000010011 */
[----:B------:R-:W-:Y:S01]  /*5780*/  SHF.L.U32 R56, R56, 0x10, RZ ;  /* 0x0000001038387819 */ /* 0x000fe200000006ff */
[----:B------:R-:W-:Y:S01]  /*5790*/  FMUL.FTZ R16, R126, R16 ;  /* 0x000000107e107220 */ /* 0x000fe20000410000 */
[----:B------:R-:W-:Y:S01]  /*57a0*/  SHF.L.U32 R19, R62, 0x10, RZ ;  /* 0x000000103e137819 */ /* 0x000fe200000006ff */
[----:B------:R-:W-:Y:S01]  /*57b0*/  FMUL.FTZ R29, R29, R76 ;  /* 0x0000004c1d1d7220 */ /* 0x000fe20000410000 */
[----:B------:R-:W-:Y:S01]  /*57c0*/  FADD.FTZ R61, -R36, R61 ;  /* 0x0000003d243d7221 */ /* 0x000fe20000010100 */
[----:B------:R-:W-:Y:S01]  /*57d0*/  FADD.FTZ R27, R27, R16 ;  /* 0x000000101b1b7221 */ /* 0x000fe20000010000 */
[----:B------:R-:W-:Y:S01]  /*57e0*/  FFMA.FTZ R18, R53, R16, R18 ;  /* 0x0000001035127223 */ /* 0x000fe20000010012 */
[----:B------:R-:W-:Y:S01]  /*57f0*/  SHF.L.U32 R69, R69, 0x10, RZ ;  /* 0x0000001045457819 */ /* 0x000fe200000006ff */
[----:B------:R-:W-:Y:S01]  /*5800*/  FADD.FTZ R14, R14, R56 ;  /* 0x000000380e0e7221 */ /* 0x000fe20000010000 */
[----:B------:R-:W-:Y:S01]  /*5810*/  FFMA.FTZ R13, R56, R29, R13 ;  /* 0x0000001d380d7223 */ /* 0x000fe2000001000d */
[----:B------:R-:W-:Y:S01]  /*5820*/  SHF.L.U32 R16, R63, 0x10, RZ ;  /* 0x000000103f107819 */ /* 0x000fe200000006ff */
[----:B------:R-:W-:Y:S01]  /*5830*/  FADD.FTZ R19, -R36, R19 ;  /* 0x0000001324137221 */ /* 0x000fe20000010100 */
[----:B------:R-:W-:Y:S01]  /*5840*/  FMUL.FTZ R56, R151, R56 ;  /* 0x0000003897387220 */ /* 0x000fe20000410000 */
[-C--:B------:R-:W-:Y:S01]  /*5850*/  FMUL.FTZ R61, R61, R76.reuse ;  /* 0x0000004c3d3d7220 */ /* 0x080fe20000410000 */
[----:B------:R-:W-:Y:S01]  /*5860*/  SHF.L.U32 R64, R64, 0x10, RZ ;  /* 0x0000001040407819 */ /* 0x000fe200000006ff */
[----:B------:R-:W-:Y:S01]  /*5870*/  FADD.FTZ R69, -R36, R69 ;  /* 0x0000004524457221 */ /* 0x000fe20000010100 */
        /* <DEDUP_REMOVED lines=61> */
[----:B------:R-:W-:Y:S01]  /*5c50*/  SHF.L.U32 R88, R88, 0x10, RZ ;  /* 0x0000001058587819 */ /* 0x000fe200000006ff */
[----:B------:R-:W-:Y:S01]  /*5c60*/  FADD.FTZ R15, R15, R84 ;  /* 0x000000540f0f7221 */ /* 0x000fe20000010000 */
[----:B------:R-:W-:Y:S01]  /*5c70*/  FFMA.FTZ R17, R84, R21, R17 ;  /* 0x0000001554117223 */ /* 0x000fe20000010011 */
[----:B------:R-:W-:Y:S01]  /*5c80*/  FMUL.FTZ R19, R19, R76 ;  /* 0x0000004c13137220 */ /* 0x000fe20000410000 */
[----:B------:R-:W-:Y:S01]  /*5c90*/  FADD.FTZ R14, R14, R16 ;  /* 0x000000100e0e7221 */ /* 0x000fe20000010000 */
[----:B------:R-:W-:Y:S01]  /*5ca0*/  FFMA.FTZ R13, R16, R83, R13 ;  /* 0x00000053100d7223 */ /* 0x000fe2000001000d */
[----:B------:R-:W-:Y:S01]  /*5cb0*/  FMUL.FTZ R16, R151, R16 ;  /* 0x0000001097107220 */ /* 0x000fe20000410000 */
[----:B------:R-:W-:Y:S01]  /*5cc0*/  SHF.L.U32 R25, R25, 0x10, RZ ;  /* 0x0000001019197819 */ /* 0x000fe200000006ff */
[----:B------:R-:W-:Y:S01]  /*5cd0*/  FADD.FTZ R15, R15, R88 ;  /* 0x000000580f0f7221 */ /* 0x000fe20000010000 */
[----:B------:R-:W-:Y:S01]  /*5ce0*/  FFMA.FTZ R17, R88, R19, R17 ;  /* 0x0000001358117223 */ /* 0x000fe20000010011 */
[----:B------:R-:W-:Y:S01]  /*5cf0*/  FADD.FTZ R87, -R36, R87 ;  /* 0x0000005724577221 */ /* 0x000fe20000010100 */
[----:B------:R-:W-:Y:S01]  /*5d00*/  FMUL.FTZ R88, R126, R88 ;  /* 0x000000587e587220 */ /* 0x000fe20000410000 */
[----:B------:R-:W-:Y:S01]  /*5d10*/  FADD.FTZ R27, R16, R27 ;  /* 0x0000001b101b7221 */ /* 0x000fe20000010000 */
[----:B------:R-:W-:Y:S01]  /*5d20*/  FFMA.FTZ R18, R83, R16, R18 ;  /* 0x0000001053127223 */ /* 0x000fe20000010012 */
[----:B------:R-:W-:Y:S01]  /*5d30*/  SHF.L.U32 R91, R91, 0x10, RZ ;  /* 0x000000105b5b7819 */ /* 0x000fe200000006ff */
[----:B------:R-:W-:Y:S01]  /*5d40*/  FADD.FTZ R25, -R36, R25 ;  /* 0x0000001924197221 */ /* 0x000fe20000010100 */
[----:B------:R-:W-:Y:S01]  /*5d50*/  SHF.L.U32 R16, R89, 0x10, RZ ;  /* 0x0000001059107819 */ /* 0x000fe200000006ff */
[----:B------:R-:W-:Y:S01]  /*5d60*/  FMUL.FTZ R87, R87, R76 ;  /* 0x0000004c57577220 */ /* 0x000fe20000410000 */
[----:B------:R-:W-:Y:S01]  /*5d70*/  FADD.FTZ R27, R27, R88 ;  /* 0x000000581b1b7221 */ /* 0x000fe20000010000 */
[----:B------:R-:W-:Y:S01]  /*5d80*/  SHF.L.U32 R92, R92, 0x10, RZ ;  /* 0x000000105c5c7819 */ /* 0x000fe200000006ff */
[----:B------:R-:W-:Y:S01]  /*5d90*/  FFMA.FTZ R88, R19, R88, R18 ;  /* 0x0000005813587223 */ /* 0x000fe20000010012 */
[----:B------:R-:W-:Y:S01]  /*5da0*/  FADD.FTZ R91, -R36, R91 ;  /* 0x0000005b245b7221 */ /* 0x000fe20000010100 */
[----:B------:R-:W-:Y:S01]  /*5db0*/  FMUL.FTZ R25, R25, R76 ;  /* 0x0000004c19197220 */ /* 0x000fe20000410000 */
        /* <DEDUP_REMOVED lines=29> */
[-C--:B------:R-:W-:Y:S01]  /*5f90*/  FMUL.FTZ R19, R19, R76.reuse ;  /* 0x0000004c13137220 */ /* 0x080fe20000410000 */
[----:B------:R-:W-:Y:S01]  /*5fa0*/  FADD.FTZ R99, -R36, R99 ;  /* 0x0000006324637221 */ /* 0x000fe20000010100 */
[----:B------:R-:W-:Y:S01]  /*5fb0*/  FADD.FTZ R15, R15, R18 ;  /* 0x000000120f0f7221 */ /* 0x000fe20000010000 */
[----:B------:R-:W-:Y:S01]  /*5fc0*/  FFMA.FTZ R17, R18, R95, R17 ;  /* 0x0000005f12117223 */ /* 0x000fe20000010011 */
[----:B------:R-:W-:Y:S01]  /*5fd0*/  SHF.L.U32 R18, R101, 0x10, RZ ;  /* 0x0000001065127819 */ /* 0x000fe200000006ff */
[----:B------:R-:W-:Y:S01]  /*5fe0*/  FADD.FTZ R14, R14, R16 ;  /* 0x000000100e0e7221 */ /* 0x000fe20000010000 */
[----:B------:R-:W-:Y:S01]  /*5ff0*/  FFMA.FTZ R13, R16, R19, R13 ;  /* 0x00000013100d7223 */ /* 0x000fe2000001000d */
[----:B------:R-:W-:Y:S01]  /*6000*/  FMUL.FTZ R99, R99, R76 ;  /* 0x0000004c63637220 */ /* 0x000fe20000410000 */
[----:B------:R-:W-:Y:S01]  /*6010*/  FMUL.FTZ R16, R151, R16 ;  /* 0x0000001097107220 */ /* 0x000fe20000410000 */
[----:B------:R-:W-:Y:S01]  /*6020*/  FADD.FTZ R21, -R36, R21 ;  /* 0x0000001524157221 */ /* 0x000fe20000010100 */
[----:B------:R-:W-:Y:S01]  /*6030*/  SHF.L.U32 R103, R103, 0x10, RZ ;  /* 0x0000001067677819 */ /* 0x000fe200000006ff */
[----:B------:R-:W-:Y:S01]  /*6040*/  FADD.FTZ R15, R15, R18 ;  /* 0x000000120f0f7221 */ /* 0x000fe20000010000 */
[----:B------:R-:W-:Y:S01]  /*6050*/  FFMA.FTZ R17, R18, R99, R17 ;  /* 0x0000006312117223 */ /* 0x000fe20000010011 */
[----:B------:R-:W-:Y:S01]  /*6060*/  FADD.FTZ R27, R16, R27 ;  /* 0x0000001b101b7221 */ /* 0x000fe20000010000 */
[----:B------:R-:W-:Y:S01]  /*6070*/  FFMA.FTZ R88, R19, R16, R88 ;  /* 0x0000001013587223 */ /* 0x000fe20000010058 */
        /* <DEDUP_REMOVED lines=8> */
[----:B------:R-:W-:Y:S01]  /*6100*/  FADD.FTZ R14, R14, R16 ;  /* 0x000000100e0e7221 */ /* 0x000fe20000010000 */
[----:B------:R-:W-:Y:S01]  /*6110*/  FFMA.FTZ R13, R16, R21, R13 ;  /* 0x00000015100d7223 */ /* 0x000fe2000001000d */
[----:B------:R-:W-:Y:S01]  /*6120*/  SHF.L.U32 R16, R105, 0x10, RZ ;  /* 0x0000001069107819 */ /* 0x000fe200000006ff */
[----:B------:R-:W-:Y:S01]  /*6130*/  FADD.FTZ R19, -R36, R19 ;  /* 0x0000001324137221 */ /* 0x000fe20000010100 */
[----:B------:R-:W-:Y:S01]  /*6140*/  FMUL.FTZ R103, R103, R76 ;  /* 0x0000004c67677220 */ /* 0x000fe20000410000 */
[----:B------:R-:W-:Y:S01]  /*6150*/  FADD.FTZ R27, R18, R27 ;  /* 0x0000001b121b7221 */ /* 0x000fe20000010000 */
[----:B------:R-:W-:Y:S01]  /*6160*/  FFMA.FTZ R88, R21, R18, R88 ;  /* 0x0000001215587223 */ /* 0x000fe20000010058 */
[----:B------:R-:W-:Y:S01]  /*6170*/  SHF.L.U32 R18, R149, 0x10, RZ ;  /* 0x0000001095127819 */ /* 0x000fe200000006ff */
[----:B------:R-:W-:Y:S01]  /*6180*/  FMUL.FTZ R19, R19, R76 ;  /* 0x0000004c13137220 */ /* 0x000fe20000410000 */
[----:B------:R-:W-:Y:S01]  /*6190*/  FADD.FTZ R15, R15, R16 ;  /* 0x000000100f0f7221 */ /* 0x000fe20000010000 */
[----:B------:R-:W-:Y:S01]  /*61a0*/  FFMA.FTZ R17, R16, R103, R17 ;  /* 0x0000006710117223 */ /* 0x000fe20000010011 */
[----:B------:R-:W-:Y:S01]  /*61b0*/  FMUL.FTZ R16, R126, R16 ;  /* 0x000000107e107220 */ /* 0x000fe20000410000 */
[----:B------:R-:W-:Y:S01]  /*61c0*/  SHF.L.U32 R107, R107, 0x10, RZ ;  /* 0x000000106b6b7819 */ /* 0x000fe200000006ff */
[----:B------:R-:W-:Y:S01]  /*61d0*/  FADD.FTZ R14, R14, R18 ;  /* 0x000000120e0e7221 */ /* 0x000fe20000010000 */
[----:B------:R-:W-:Y:S01]  /*61e0*/  FFMA.FTZ R13, R18, R19, R13 ;  /* 0x00000013120d7223 */ /* 0x000fe2000001000d */
[----:B------:R-:W-:Y:S01]  /*61f0*/  FMUL.FTZ R18, R151, R18 ;  /* 0x0000001297127220 */ /* 0x000fe20000410000 */
[----:B------:R-:W-:Y:S01]  /*6200*/  FFMA.FTZ R88, R103, R16, R88 ;  /* 0x0000001067587223 */ /* 0x000fe20000010058 */
[----:B------:R-:W-:Y:S01]  /*6210*/  FADD.FTZ R107, -R36, R107 ;  /* 0x0000006b246b7221 */ /* 0x000fe20000010100 */
[----:B------:R-:W-:Y:S01]  /*6220*/  FADD.FTZ R27, R27, R16 ;  /* 0x000000101b1b7221 */ /* 0x000fe20000010000 */
[----:B------:R-:W-:Y:S01]  /*6230*/  SHF.L.U32 R16, R109, 0x10, RZ ;  /* 0x000000106d107819 */ /* 0x000fe200000006ff */
[----:B------:R-:W-:Y:S01]  /*6240*/  FFMA.FTZ R88, R19, R18, R88 ;  /* 0x0000001213587223 */ /* 0x000fe20000010058 */
[----:B------:R-:W-:Y:S01]  /*6250*/  SHF.L.U32 R19, R108, 0x10, RZ ;  /* 0x000000106c137819 */ /* 0x000fe200000006ff */
[----:B------:R-:W-:Y:S01]  /*6260*/  FMUL.FTZ R107, R107, R76 ;  /* 0x0000004c6b6b7220 */ /* 0x000fe20000410000 */
[----:B------:R-:W-:Y:S01]  /*6270*/  FADD.FTZ R27, R18, R27 ;  /* 0x0000001b121b7221 */ /* 0x000fe20000010000 */
[----:B------:R-:W-:Y:S01]  /*6280*/  FMUL.FTZ R18, R126, R16 ;  /* 0x000000107e127220 */ /* 0x000fe20000410000 */
[----:B------:R-:W-:Y:S01]  /*6290*/  FADD.FTZ R15, R15, R16 ;  /* 0x000000100f0f7221 */ /* 0x000fe20000010000 */
[----:B------:R-:W-:Y:S01]  /*62a0*/  FADD.FTZ R19, -R36, R19 ;  /* 0x0000001324137221 */ /* 0x000fe20000010100 */
[----:B------:R-:W-:Y:S01]  /*62b0*/  FFMA.FTZ R17, R16, R107, R17 ;  /* 0x0000006b10117223 */ /* 0x000fe20000010011 */
[----:B------:R-:W-:Y:S01]  /*62c0*/  SHF.L.U32 R16, R155, 0x10, RZ ;  /* 0x000000109b107819 */ /* 0x000fe200000006ff */
[----:B------:R-:W-:Y:S01]  /*62d0*/  FFMA.FTZ R88, R107, R18, R88 ;  /* 0x000000126b587223 */ /* 0x000fe20000010058 */
[----:B------:R-:W-:Y:S01]  /*62e0*/  FMUL.FTZ R19, R19, R76 ;  /* 0x0000004c13137220 */ /* 0x000fe20000410000 */
[----:B------:R-:W-:Y:S01]  /*62f0*/  SHF.L.U32 R21, R156, 0x10, RZ ;  /* 0x000000109c157819 */ /* 0x000fe200000006ff */
[----:B------:R-:W-:Y:S01]  /*6300*/  FADD.FTZ R27, R27, R18 ;  /* 0x000000121b1b7221 */ /* 0x000fe20000010000 */
        /* <DEDUP_REMOVED lines=8> */
[----:B------:R-:W-:Y:S01]  /*6390*/  SHF.L.U32 R19, R44, 0x10, RZ ;  /* 0x000000102c137819 */ /* 0x000fe200000006ff */
[----:B------:R-:W-:Y:S01]  /*63a0*/  FADD.FTZ R113, -R36, R113 ;  /* 0x0000007124717221 */ /* 0x000fe20000010100 */
[----:B------:R-:W-:Y:S01]  /*63b0*/  FADD.FTZ R27, R16, R27 ;  /* 0x0000001b101b7221 */ /* 0x000fe20000010000 */
        /* <DEDUP_REMOVED lines=45> */
[----:B------:R-:W-:Y:S01]  /*6690*/  FMUL.FTZ R19, R19, R76 ;  /* 0x0000004c13137220 */ /* 0x000fe20000410000 */
[----:B------:R-:W-:Y:S01]  /*66a0*/  FADD.FTZ R14, R14, R16 ;  /* 0x000000100e0e7221 */ /* 0x000fe20000010000 */
[----:B------:R-:W-:Y:S01]  /*66b0*/  FFMA.FTZ R13, R16, R119, R13 ;  /* 0x00000077100d7223 */ /* 0x000fe2000001000d */
[----:B------:R-:W-:Y:S01]  /*66c0*/  FMUL.FTZ R16, R151, R16 ;  /* 0x0000001097107220 */ /* 0x000fe20000410000 */
[----:B------:R-:W-:Y:S01]  /*66d0*/  FADD.FTZ R15, R15, R124 ;  /* 0x0000007c0f0f7221 */ /* 0x000fe20000010000 */
[----:B------:R-:W-:Y:S01]  /*66e0*/  FFMA.FTZ R17, R124, R19, R17 ;  /* 0x000000137c117223 */ /* 0x000fe20000010011 */
[----:B------:R-:W-:Y:S01]  /*66f0*/  FMUL.FTZ R124, R126, R124 ;  /* 0x0000007c7e7c7220 */ /* 0x000fe20000410000 */
[----:B------:R-:W-:Y:S01]  /*6700*/  FFMA.FTZ R88, R119, R16, R88 ;  /* 0x0000001077587223 */ /* 0x000fe20000010058 */
[----:B------:R-:W-:Y:S01]  /*6710*/  SHF.L.U32 R123, R123, 0x10, RZ ;  /* 0x000000107b7b7819 */ /* 0x000fe200000006ff */
[----:B------:R-:W-:Y:S01]  /*6720*/  FADD.FTZ R27, R16, R27 ;  /* 0x0000001b101b7221 */ /* 0x000fe20000010000 */
[----:B------:R-:W-:Y:S01]  /*6730*/  SHF.L.U32 R127, R127, 0x10, RZ ;  /* 0x000000107f7f7819 */ /* 0x000fe200000006ff */
[----:B------:R-:W-:Y:S01]  /*6740*/  FFMA.FTZ R88, R19, R124, R88 ;  /* 0x0000007c13587223 */ /* 0x000fe20000010058 */
[----:B------:R-:W-:Y:S01]  /*6750*/  SHF.L.U32 R19, R58, 0x10, RZ ;  /* 0x000000103a137819 */ /* 0x000fe200000006ff */
[C---:B------:R-:W-:Y:S01]  /*6760*/  FADD.FTZ R123, -R36.reuse, R123 ;  /* 0x0000007b247b7221 */ /* 0x040fe20000010100 */
[----:B------:R-:W-:Y:S01]  /*6770*/  SHF.L.U32 R16, R125, 0x10, RZ ;  /* 0x000000107d107819 */ /* 0x000fe200000006ff */
[----:B------:R-:W-:Y:S01]  /*6780*/  FADD.FTZ R127, -R36, R127 ;  /* 0x0000007f247f7221 */ /* 0x000fe20000010100 */
[----:B------:R-:W-:Y:S01]  /*6790*/  SHF.L.U32 R128, R128, 0x10, RZ ;  /* 0x0000001080807819 */ /* 0x000fe200000006ff */
[----:B------:R-:W-:Y:S01]  /*67a0*/  FADD.FTZ R19, -R36, R19 ;  /* 0x0000001324137221 */ /* 0x000fe20000010100 */
[----:B------:R-:W-:Y:S01]  /*67b0*/  FMUL.FTZ R123, R123, R76 ;  /* 0x0000004c7b7b7220 */ /* 0x000fe20000410000 */
[----:B------:R-:W-:Y:S01]  /*67c0*/  FADD.FTZ R27, R27, R124 ;  /* 0x0000007c1b1b7221 */ /* 0x000fe20000010000 */
[----:B------:R-:W-:Y:S01]  /*67d0*/  FMUL.FTZ R18, R151, R16 ;  /* 0x0000001097127220 */ /* 0x000fe20000410000 */
[-C--:B------:R-:W-:Y:S01]  /*67e0*/  FMUL.FTZ R19, R19, R76.reuse ;  /* 0x0000004c13137220 */ /* 0x080fe20000410000 */
        /* <DEDUP_REMOVED lines=53> */
[----:B------:R-:W-:Y:S01]  /*6b40*/  FMUL.FTZ R21, R21, R76 ;  /* 0x0000004c15157220 */ /* 0x000fe20000410000 */
[----:B------:R-:W-:Y:S01]  /*6b50*/  FADD.FTZ R27, R16, R27 ;  /* 0x0000001b101b7221 */ /* 0x000fe20000010000 */
[----:B------:R-:W-:Y:S01]  /*6b60*/  FFMA.FTZ R88, R19, R16, R88 ;  /* 0x0000001013587223 */ /* 0x000fe20000010058 */
[----:B------:R-:W-:Y:S01]  /*6b70*/  SHF.L.U32 R16, R75, 0x10, RZ ;  /* 0x000000104b107819 */ /* 0x000fe200000006ff */
        /* <DEDUP_REMOVED lines=22> */
[----:B------:R-:W-:Y:S01]  /*6ce0*/  FFMA.FTZ R88, R23, R16, R88 ;  /* 0x0000001017587223 */ /* 0x000fe20000010058 */
[----:B------:R-:W-:Y:S01]  /*6cf0*/  SHF.L.U32 R28, R28, 0x10, RZ ;  /* 0x000000101c1c7819 */ /* 0x000fe200000006ff */
[----:B------:R-:W-:Y:S01]  /*6d00*/  FADD.FTZ R23, -R36, R21 ;  /* 0x0000001524177221 */ /* 0x000fe20000010100 */
[-C--:B------:R-:W-:Y:S01]  /*6d10*/  FMUL.FTZ R19, R19, R76.reuse ;  /* 0x0000004c13137220 */ /* 0x080fe20000410000 */
[----:B------:R-:W-:Y:S01]  /*6d20*/  SHF.L.U32 R21, R42, 0x10, RZ ;  /* 0x000000102a157819 */ /* 0x000fe200000006ff */
        /* <DEDUP_REMOVED lines=8> */
[----:B------:R-:W-:Y:S01]  /*6db0*/  SHF.L.U32 R43, R43, 0x10, RZ ;  /* 0x000000102b2b7819 */ /* 0x000fe200000006ff */
[----:B------:R-:W-:Y:S01]  /*6dc0*/  FADD.FTZ R15, R15, R82 ;  /* 0x000000520f0f7221 */ /* 0x000fe20000010000 */
[----:B------:R-:W-:Y:S01]  /*6dd0*/  FFMA.FTZ R17, R82, R23, R17 ;  /* 0x0000001752117223 */ /* 0x000fe20000010011 */
[C---:B------:R-:W-:Y:S01]  /*6de0*/  FADD.FTZ R21, -R36.reuse, R21 ;  /* 0x0000001524157221 */ /* 0x040fe20000010100 */
[----:B------:R-:W-:Y:S01]  /*6df0*/  SHF.L.U32 R16, R81, 0x10, RZ ;  /* 0x0000001051107819 */ /* 0x000fe200000006ff */
[----:B------:R-:W-:Y:S01]  /*6e00*/  FADD.FTZ R49, -R36, R49 ;  /* 0x0000003124317221 */ /* 0x000fe20000010100 */
[----:B------:R-:W-:Y:S01]  /*6e10*/  FMUL.FTZ R82, R126, R82 ;  /* 0x000000527e527220 */ /* 0x000fe20000410000 */
[----:B------:R-:W-:Y:S01]  /*6e20*/  FFMA.FTZ R88, R19, R28, R88 ;  /* 0x0000001c13587223 */ /* 0x000fe20000010058 */
[----:B------:R-:W-:Y:S01]  /*6e30*/  SHF.L.U32 R94, R94, 0x10, RZ ;  /* 0x000000105e5e7819 */ /* 0x000fe200000006ff */
[-C--:B------:R-:W-:Y:S01]  /*6e40*/  FMUL.FTZ R21, R21, R76.reuse ;  /* 0x0000004c15157220 */ /* 0x080fe20000410000 */
[----:B------:R-:W-:Y:S01]  /*6e50*/  FADD.FTZ R43, -R36, R43 ;  /* 0x0000002b242b7221 */ /* 0x000fe20000010100 */
[----:B------:R-:W-:Y:S01]  /*6e60*/  FMUL.FTZ R49, R49, R76 ;  /* 0x0000004c31317220 */ /* 0x000fe20000410000 */
[----:B------:R-:W-:Y:S01]  /*6e70*/  FFMA.FTZ R88, R23, R82, R88 ;  /* 0x0000005217587223 */ /* 0x000fe20000010058 */
[----:B------:R-:W-:Y:S01]  /*6e80*/  FMUL.FTZ R18, R151, R16 ;  /* 0x0000001097127220 */ /* 0x000fe20000410000 */
[----:B------:R-:W-:Y:S01]  /*6e90*/  FADD.FTZ R27, R28, R27 ;  /* 0x0000001b1c1b7221 */ /* 0x000fe20000010000 */
[----:B------:R-:W-:Y:S01]  /*6ea0*/  SHF.L.U32 R90, R90, 0x10, RZ ;  /* 0x000000105a5a7819 */ /* 0x000fe200000006ff */
[----:B------:R-:W-:Y:S01]  /*6eb0*/  FADD.FTZ R14, R14, R16 ;  /* 0x000000100e0e7221 */ /* 0x000fe20000010000 */
[----:B------:R-:W-:Y:S01]  /*6ec0*/  FFMA.FTZ R13, R16, R21, R13 ;  /* 0x00000015100d7223 */ /* 0x000fe2000001000d */
[----:B------:R-:W-:Y:S01]  /*6ed0*/  SHF.L.U32 R19, R86, 0x10, RZ ;  /* 0x0000001056137819 */ /* 0x000fe200000006ff */
[----:B------:R-:W-:Y:S01]  /*6ee0*/  FMUL.FTZ R43, R43, R76 ;  /* 0x0000004c2b2b7220 */ /* 0x000fe20000410000 */
[----:B------:R-:W-:Y:S01]  /*6ef0*/  FADD.FTZ R15, R15, R94 ;  /* 0x0000005e0f0f7221 */ /* 0x000fe20000010000 */
[----:B------:R-:W-:Y:S01]  /*6f00*/  FFMA.FTZ R17, R94, R49, R17 ;  /* 0x000000315e117223 */ /* 0x000fe20000010011 */
[----:B------:R-:W-:Y:S01]  /*6f10*/  FFMA.FTZ R88, R21, R18, R88 ;  /* 0x0000001215587223 */ /* 0x000fe20000010058 */
[----:B------:R-:W-:Y:S01]  /*6f20*/  FMUL.FTZ R94, R126, R94 ;  /* 0x0000005e7e5e7220 */ /* 0x000fe20000410000 */
[----:B------:R-:W-:Y:S01]  /*6f30*/  FADD.FTZ R27, R27, R82 ;  /* 0x000000521b1b7221 */ /* 0x000fe20000010000 */
[----:B------:R-:W-:Y:S01]  /*6f40*/  FADD.FTZ R14, R14, R90 ;  /* 0x0000005a0e0e7221 */ /* 0x000fe20000010000 */
[----:B------:R-:W-:Y:S01]  /*6f50*/  FFMA.FTZ R13, R90, R43, R13 ;  /* 0x0000002b5a0d7223 */ /* 0x000fe2000001000d */
[----:B------:R-:W-:Y:S01]  /*6f60*/  SHF.L.U32 R16, R57, 0x10, RZ ;  /* 0x0000001039107819 */ /* 0x000fe200000006ff */
[----:B------:R-:W-:Y:S01]  /*6f70*/  FMUL.FTZ R90, R151, R90 ;  /* 0x0000005a975a7220 */ /* 0x000fe20000410000 */
[----:B------:R-:W-:Y:S01]  /*6f80*/  FFMA.FTZ R88, R49, R94, R88 ;  /* 0x0000005e31587223 */ /* 0x000fe20000010058 */
        /* <DEDUP_REMOVED lines=10> */
[----:B------:R-:W-:Y:S01]  /*7030*/  FADD.FTZ R27, R90, R27 ;  /* 0x0000001b5a1b7221 */ /* 0x000fe20000010000 */
[----:B------:R-:W-:Y:S01]  /*7040*/  FADD.FTZ R51, -R36, R51 ;  /* 0x0000003324337221 */ /* 0x000fe20000010100 */
[----:B------:R-:W-:Y:S01]  /*7050*/  SHF.L.U32 R19, R102, 0x10, RZ ;  /* 0x0000001066137819 */ /* 0x000fe200000006ff */
[----:B------:R-:W-:Y:S01]  /*7060*/  FADD.FTZ R15, R15, R16 ;  /* 0x000000100f0f7221 */ /* 0x000fe20000010000 */
[----:B------:R-:W-:Y:S01]  /*7070*/  FADD.FTZ R27, R27, R18 ;  /* 0x000000121b1b7221 */ /* 0x000fe20000010000 */
[----:B------:R-:W-:Y:S01]  /*7080*/  SHF.L.U32 R106, R106, 0x10, RZ ;  /* 0x000000106a6a7819 */ /* 0x000fe200000006ff */
[----:B------:R-:W-:Y:S01]  /*7090*/  FMUL.FTZ R16, R151, R98 ;  /* 0x0000006297107220 */ /* 0x000fe20000410000 */
        /* <DEDUP_REMOVED lines=23> */
[----:B------:R-:W-:Y:S01]  /*7210*/  FADD.FTZ R14, R14, R98 ;  /* 0x000000620e0e7221 */ /* 0x000fe20000010000 */
[----:B------:R-:W-:Y:S01]  /*7220*/  FFMA.FTZ R13, R98, R51, R13 ;  /* 0x00000033620d7223 */ /* 0x000fe2000001000d */
[----:B------:R-:W-:Y:S01]  /*7230*/  FADD.FTZ R27, R27, R18 ;  /* 0x000000121b1b7221 */ /* 0x000fe20000010000 */
[----:B------:R-:W-:Y:S01]  /*7240*/  FFMA.FTZ R88, R65, R18, R88 ;  /* 0x0000001241587223 */ /* 0x000fe20000010058 */
[----:B------:R-:W-:Y:S01]  /*7250*/  FFMA.FTZ R17, R106, R19, R17 ;  /* 0x000000136a117223 */ /* 0x000fe20000010011 */
[----:B------:R-:W-:Y:S01]  /*7260*/  FMUL.FTZ R18, R151, R114 ;  /* 0x0000007297127220 */ /* 0x000fe20000410000 */
[----:B------:R-:W-:Y:S01]  /*7270*/  FMUL.FTZ R21, R21, R76 ;  /* 0x0000004c15157220 */ /* 0x000fe20000410000 */
[----:B------:R-:W-:Y:S01]  /*7280*/  FADD.FTZ R15, R15, R106 ;  /* 0x0000006a0f0f7221 */ /* 0x000fe20000010000 */
        /* <DEDUP_REMOVED lines=9> */
.L_x_380:
[----:B------:R-:W-:Y:S02]  /*7320*/  SHF.L.U32 R13, R13, 0x10, RZ ;  /* 0x000000100d0d7819 */ /* 0x000fe400000006ff */
[----:B------:R-:W-:Y:S02]  /*7330*/  SHF.L.U32 R139, R14, 0x10, RZ ;  /* 0x000000100e8b7819 */ /* 0x000fe400000006ff */
[----:B------:R-:W-:Y:S01]  /*7340*/  SHF.L.U32 R17, R17, 0x10, RZ ;  /* 0x0000001011117819 */ /* 0x000fe200000006ff */
[----:B------:R-:W-:Y:S01]  /*7350*/  FADD.FTZ R13, -R36, R13 ;  /* 0x0000000d240d7221 */ /* 0x000fe20000010100 */
[----:B------:R-:W-:Y:S01]  /*7360*/  SHF.L.U32 R157, R18, 0x10, RZ ;  /* 0x00000010129d7819 */ /* 0x000fe200000006ff */
[C---:B------:R-:W-:Y:S01]  /*7370*/  FADD.FTZ R139, -R36.reuse, R139 ;  /* 0x0000008b248b7221 */ /* 0x040fe20000010100 */
[----:B------:R-:W-:Y:S01]  /*7380*/  SHF.L.U32 R154, R15, 0x10, RZ ;  /* 0x000000100f9a7819 */ /* 0x000fe200000006ff */
[-C--:B------:R-:W-:Y:S01]  /*7390*/  FMUL.FTZ R13, R13, R76.reuse ;  /* 0x0000004c0d0d7220 */ /* 0x080fe20000410000 */
[C---:B------:R-:W-:Y:S01]  /*73a0*/  FADD.FTZ R17, -R36.reuse, R17 ;  /* 0x0000001124117221 */ /* 0x040fe20000010100 */
[-C--:B------:R-:W-:Y:S01]  /*73b0*/  FMUL.FTZ R14, R139, R76.reuse ;  /* 0x0000004c8b0e7220 */ /* 0x080fe20000410000 */
[----:B------:R-:W-:Y:S01]  /*73c0*/  FADD.FTZ R157, -R36, R157 ;  /* 0x0000009d249d7221 */ /* 0x000fe20000010100 */
[--C-:B------:R-:W-:Y:S01]  /*73d0*/  FFMA.FTZ R130, R126, R13, R67.reuse ;  /* 0x0000000d7e827223 */ /* 0x100fe20000010043 */
[----:B------:R-:W-:Y:S01]  /*73e0*/  FMUL.FTZ R17, R17, R76 ;  /* 0x0000004c11117220 */ /* 0x000fe20000410000 */
[----:B------:R-:W-:Y:S01]  /*73f0*/  FFMA.FTZ R134, R151, R14, R122 ;  /* 0x0000000e97867223 */ /* 0x000fe2000001007a */
[----:B------:R-:W-:Y:S01]  /*7400*/  FMUL.FTZ R18, R157, R76 ;  /* 0x0000004c9d127220 */ /* 0x000fe20000410000 */
[----:B------:R-:W-:Y:S01]  /*7410*/  FMUL.FTZ R141, R130, -1.4426950216293334961 ;  /* 0xbfb8aa3b828d7820 */ /* 0x000fe20000410000 */
[----:B------:R-:W-:Y:S01]  /*7420*/  FFMA.FTZ R138, R126, R17, R67 ;  /* 0x000000117e8a7223 */ /* 0x000fe20000010043 */
[----:B------:R-:W-:Y:S01]  /*7430*/  FMUL.FTZ R140, R134, -1.4426950216293334961 ;  /* 0xbfb8aa3b868c7820 */ /* 0x000fe20000410000 */
[----:B------:R-:W-:-:S02]  /*7440*/  SHF.L.U32 R15, R16, 0x10, RZ ;  /* 0x00000010100f7819 */ /* 0x000fc400000006ff */
[----:B------:R-:W-:Y:S01]  /*7450*/  FMUL.FTZ R139, R138, -1.4426950216293334961 ;  /* 0xbfb8aa3b8a8b7820 */ /* 0x000fe20000410000 */
[----:B------:R-:W0:Y:S01]  /*7460*/  MUFU.EX2 R141, R141 ;  /* 0x0000008d008d7308 */ /* 0x000e220000000800 */
[----:B------:R-:W-:Y:S02]  /*7470*/  SHF.L.U32 R27, R27, 0x10, RZ ;  /* 0x000000101b1b7819 */ /* 0x000fe400000006ff */
[----:B------:R-:W-:Y:S02]  /*7480*/  SHF.L.U32 R19, R19, 0x10, RZ ;  /* 0x0000001013137819 */ /* 0x000fe400000006ff */
[----:B------:R-:W-:Y:S01]  /*7490*/  SHF.L.U32 R142, R142, 0x10, RZ ;  /* 0x000000108e8e7819 */ /* 0x000fe200000006ff */
[----:B------:R-:W-:Y:S01]  /*74a0*/  FADD.FTZ R27, -R36, R27 ;  /* 0x0000001b241b7221 */ /* 0x000fe20000010100 */
[----:B------:R-:W-:Y:S01]  /*74b0*/  SHF.L.U32 R143, R143, 0x10, RZ ;  /* 0x000000108f8f7819 */ /* 0x000fe200000006ff */
[----:B------:R-:W1:Y:S01]  /*74c0*/  MUFU.EX2 R140, R140 ;  /* 0x0000008c008c7308 */ /* 0x000e620000000800 */
[----:B------:R-:W-:Y:S01]  /*74d0*/  SHF.L.U32 R31, R31, 0x10, RZ ;  /* 0x000000101f1f7819 */ /* 0x000fe200000006ff */
[----:B------:R-:W-:Y:S01]  /*74e0*/  FMUL.FTZ R27, R27, R76 ;  /* 0x0000004c1b1b7220 */ /* 0x000fe20000410000 */
[----:B------:R-:W-:-:S02]  /*74f0*/  SHF.L.U32 R33, R33, 0x10, RZ ;  /* 0x0000001021217819 */ /* 0x000fc400000006ff */
[----:B------:R-:W-:Y:S02]  /*7500*/  SHF.L.U32 R34, R34, 0x10, RZ ;  /* 0x0000001022227819 */ /* 0x000fe400000006ff */
[----:B------:R-:W-:Y:S01]  /*7510*/  SHF.L.U32 R38, R38, 0x10, RZ ;  /* 0x0000001026267819 */ /* 0x000fe200000006ff */
[----:B------:R-:W2:Y:S01]  /*7520*/  MUFU.EX2 R139, R139 ;  /* 0x0000008b008b7308 */ /* 0x000ea20000000800 */
[----:B0-----:R-:W-:Y:S01]  /*7530*/  FADD.FTZ R153, R141, 1 ;  /* 0x3f8000008d997421 */ /* 0x001fe20000010000 */
[----:B------:R-:W-:Y:S01]  /*7540*/  FFMA.FTZ R141, R151, R18, R122 ;  /* 0x00000012978d7223 */ /* 0x000fe2000001007a */
[----:B------:R-:W-:Y:S01]  /*7550*/  FADD.FTZ R34, -R36, R34 ;  /* 0x0000002224227221 */ /* 0x000fe20000010100 */
[----:B------:R-:W-:Y:S02]  /*7560*/  SHF.L.U32 R40, R40, 0x10, RZ ;  /* 0x0000001028287819 */ /* 0x000fe400000006ff */
[----:B------:R-:W-:Y:S01]  /*7570*/  SHF.L.U32 R45, R45, 0x10, RZ ;  /* 0x000000102d2d7819 */ /* 0x000fe200000006ff */
[----:B------:R-:W-:Y:S01]  /*7580*/  FMUL.FTZ R34, R34, R76 ;  /* 0x0000004c22227220 */ /* 0x000fe20000410000 */
[----:B------:R-:W0:Y:S01]  /*7590*/  MUFU.RCP R153, R153 ;  /* 0x0000009900997308 */ /* 0x000e220000001000 */
[----:B-1----:R-:W-:Y:S01]  /*75a0*/  FADD.FTZ R152, R140, 1 ;  /* 0x3f8000008c987421 */ /* 0x002fe20000010000 */
[----:B------:R-:W-:Y:S01]  /*75b0*/  FMUL.FTZ R140, R141, -1.4426950216293334961 ;  /* 0xbfb8aa3b8d8c7820 */ /* 0x000fe20000410000 */
[----:B------:R-:W-:Y:S01]  /*75c0*/  FADD.FTZ R45, -R36, R45 ;  /* 0x0000002d242d7221 */ /* 0x000fe20000010100 */
[----:B------:R-:W-:-:S02]  /*75d0*/  SHF.L.U32 R41, R41, 0x10, RZ ;  /* 0x0000001029297819 */ /* 0x000fc400000006ff */
[----:B------:R-:W-:Y:S01]  /*75e0*/  SHF.L.U32 R48, R48, 0x10, RZ ;  /* 0x0000001030307819 */ /* 0x000fe200000006ff */
[----:B------:R-:W-:Y:S01]  /*75f0*/  FMUL.FTZ R45, R45, R76 ;  /* 0x0000004c2d2d7220 */ /* 0x000fe20000410000 */
[----:B------:R-:W1:Y:S01]  /*7600*/  MUFU.RCP R152, R152 ;  /* 0x0000009800987308 */ /* 0x000e620000001000 */
[----:B--2---:R-:W-:Y:S01]  /*7610*/  FADD.FTZ R150, R139, 1 ;  /* 0x3f8000008b967421 */ /* 0x004fe20000010000 */
[----:B------:R-:W-:Y:S02]  /*7620*/  SHF.L.U32 R61, R61, 0x10, RZ ;  /* 0x000000103d3d7819 */ /* 0x000fe400000006ff */
[----:B------:R-:W-:Y:S02]  /*7630*/  SHF.L.U32 R77, R77, 0x10, RZ ;  /* 0x000000104d4d7819 */ /* 0x000fe400000006ff */
[----:B------:R-:W-:Y:S01]  /*7640*/  SHF.L.U32 R80, R80, 0x10, RZ ;  /* 0x0000001050507819 */ /* 0x000fe200000006ff */
[----:B------:R-:W-:Y:S01]  /*7650*/  FADD.FTZ R61, -R36, R61 ;  /* 0x0000003d243d7221 */ /* 0x000fe20000010100 */
[----:B------:R-:W2:Y:S01]  /*7660*/  MUFU.EX2 R140, R140 ;  /* 0x0000008c008c7308 */ /* 0x000ea20000000800 */
[----:B0-----:R-:W-:Y:S01]  /*7670*/  FMUL.FTZ R139, R154, R153 ;  /* 0x000000999a8b7220 */ /* 0x001fe20000410000 */
[----:B------:R-:W-:Y:S01]  /*7680*/  FADD.FTZ R153, -R153, 1 ;  /* 0x3f80000099997421 */ /* 0x000fe20000010100 */
[----:B------:R-:W-:Y:S01]  /*7690*/  FADD.FTZ R77, -R36, R77 ;  /* 0x0000004d244d7221 */ /* 0x000fe20000010100 */
[----:B------:R-:W-:-:S02]  /*76a0*/  SHF.L.U32 R84, R84, 0x10, RZ ;  /* 0x0000001054547819 */ /* 0x000fc400000006ff */
[----:B------:R-:W-:Y:S01]  /*76b0*/  FFMA.FTZ R130, R130, R153, 1 ;  /* 0x3f80000082827423 */ /* 0x000fe20000010099 */
[----:B------:R-:W-:Y:S01]  /*76c0*/  SHF.L.U32 R83, R83, 0x10, RZ ;  /* 0x0000001053537819 */ /* 0x000fe200000006ff */
[----:B------:R-:W0:Y:S01]  /*76d0*/  MUFU.RCP R150, R150 ;  /* 0x0000009600967308 */ /* 0x000e220000001000 */
[----:B-1----:R-:W-:Y:S01]  /*76e0*/  FMUL.FTZ R15, R15, R152 ;  /* 0x000000980f0f7220 */ /* 0x002fe20000410000 */
[----:B------:R-:W-:Y:S01]  /*76f0*/  FADD.FTZ R157, -R152, 1 ;  /* 0x3f800000989d7421 */ /* 0x000fe20000010100 */
[----:B------:R-:W-:Y:S01]  /*7700*/  FMUL.FTZ R130, R139, R130 ;  /* 0x000000828b827220 */ /* 0x000fe20000410000 */
[----:B------:R-:W-:Y:S01]  /*7710*/  FADD.FTZ R83, -R36, R83 ;  /* 0x0000005324537221 */ /* 0x000fe20000010100 */
[----:B------:R-:W-:Y:S01]  /*7720*/  SHF.L.U32 R88, R88, 0x10, RZ ;  /* 0x0000001058587819 */ /* 0x000fe200000006ff */
[----:B------:R-:W-:Y:S01]  /*7730*/  FFMA.FTZ R16, R134, R157, 1 ;  /* 0x3f80000086107423 */ /* 0x000fe2000001009d */
[----:B------:R-:W-:Y:S01]  /*7740*/  SHF.L.U32 R157, R20, 0x10, RZ ;  /* 0x00000010149d7819 */ /* 0x000fe200000006ff */
[----:B--2---:R-:W-:Y:S01]  /*7750*/  FADD.FTZ R152, R140, 1 ;  /* 0x3f8000008c987421 */ /* 0x004fe20000010000 */
[----:B------:R-:W-:Y:S01]  /*7760*/  FFMA.FTZ R140, R126, R27, R67 ;  /* 0x0000001b7e8c7223 */ /* 0x000fe20000010043 */
[----:B------:R-:W-:Y:S01]  /*7770*/  FMUL.FTZ R15, R15, R16 ;  /* 0x000000100f0f7220 */ /* 0x000fe20000410000 */
[----:B------:R-:W-:-:S02]  /*7780*/  SHF.L.U32 R16, R35, 0x10, RZ ;  /* 0x0000001023107819 */ /* 0x000fc400000006ff */
[----:B------:R-:W-:Y:S01]  /*7790*/  FMUL.FTZ R153, R140, -1.4426950216293334961 ;  /* 0xbfb8aa3b8c997820 */ /* 0x000fe20000410000 */
[----:B------:R-:W1:Y:S01]  /*77a0*/  MUFU.RCP R152, R152 ;  /* 0x0000009800987308 */ /* 0x000e620000001000 */
[----:B------:R-:W-:Y:S01]  /*77b0*/  SHF.L.U32 R87, R87, 0x10, RZ ;  /* 0x0000001057577819 */ /* 0x000fe200000006ff */
[----:B0-----:R-:W-:Y:S01]  /*77c0*/  FMUL.FTZ R134, R19, R150 ;  /* 0x0000009613867220 */ /* 0x001fe20000410000 */
[----:B------:R-:W-:Y:S01]  /*77d0*/  FADD.FTZ R19, -R150, 1 ;  /* 0x3f80000096137421 */ /* 0x000fe20000010100 */
[----:B------:R-:W-:Y:S02]  /*77e0*/  SHF.L.U32 R92, R92, 0x10, RZ ;  /* 0x000000105c5c7819 */ /* 0x000fe400000006ff */
[----:B------:R-:W-:Y:S01]  /*77f0*/  FADD.FTZ R87, -R36, R87 ;  /* 0x0000005724577221 */ /* 0x000fe20000010100 */
[----:B------:R-:W-:Y:S01]  /*7800*/  FFMA.FTZ R19, R138, R19, 1 ;  /* 0x3f8000008a137423 */ /* 0x000fe20000010013 */
[----:B------:R-:W-:Y:S01]  /*7810*/  FADD.FTZ R138, -R36, R142 ;  /* 0x0000008e248a7221 */ /* 0x000fe20000010100 */
[----:B------:R-:W-:Y:S01]  /*7820*/  SHF.L.U32 R91, R91, 0x10, RZ ;  /* 0x000000105b5b7819 */ /* 0x000fe200000006ff */
[----:B------:R-:W0:Y:S01]  /*7830*/  MUFU.EX2 R142, R153 ;  /* 0x00000099008e7308 */ /* 0x000e220000000800 */
[----:B------:R-:W-:Y:S01]  /*7840*/  FMUL.FTZ R19, R134, R19 ;  /* 0x0000001386137220 */ /* 0x000fe20000410000 */
[----:B------:R-:W-:Y:S01]  /*7850*/  FMUL.FTZ R138, R138, R76 ;  /* 0x0000004c8a8a7220 */ /* 0x000fe20000410000 */
[--C-:B------:R-:W-:Y:S01]  /*7860*/  FFMA.FTZ R134, R151, R34, R122.reuse ;  /* 0x0000002297867223 */ /* 0x100fe2000001007a */
[----:B------:R-:W-:Y:S01]  /*7870*/  FADD.FTZ R91, -R36, R91 ;  /* 0x0000005b245b7221 */ /* 0x000fe20000010100 */
[----:B------:R-:W-:Y:S01]  /*7880*/  SHF.L.U32 R95, R95, 0x10, RZ ;  /* 0x000000105f5f7819 */ /* 0x000fe200000006ff */
[----:B------:R-:W-:Y:S01]  /*7890*/  FFMA.FTZ R150, R151, R138, R122 ;  /* 0x0000008a97967223 */ /* 0x000fe2000001007a */
[----:B-1----:R-:W-:Y:S01]  /*78a0*/  FMUL.FTZ R20, R157, R152 ;  /* 0x000000989d147220 */ /* 0x002fe20000410000 */
[----:B------:R-:W-:Y:S01]  /*78b0*/  FADD.FTZ R152, -R152, 1 ;  /* 0x3f80000098987421 */ /* 0x000fe20000010100 */
[----:B------:R-:W-:Y:S01]  /*78c0*/  SHF.L.U32 R99, R99, 0x10, RZ ;  /* 0x0000001063637819 */ /* 0x000fe200000006ff */
[----:B------:R-:W-:Y:S01]  /*78d0*/  FMUL.FTZ R157, R150, -1.4426950216293334961 ;  /* 0xbfb8aa3b969d7820 */ /* 0x000fe20000410000 */
[C---:B------:R-:W-:Y:S01]  /*78e0*/  FADD.FTZ R95, -R36.reuse, R95 ;  /* 0x0000005f245f7221 */ /* 0x040fe20000010100 */
[----:B------:R-:W-:Y:S01]  /*78f0*/  FFMA.FTZ R141, R141, R152, 1 ;  /* 0x3f8000008d8d7423 */ /* 0x000fe20000010098 */
[----:B------:R-:W-:Y:S01]  /*7900*/  SHF.L.U32 R107, R107, 0x10, RZ ;  /* 0x000000106b6b7819 */ /* 0x000fe200000006ff */
[----:B------:R-:W-:Y:S01]  /*7910*/  FADD.FTZ R99, -R36, R99 ;  /* 0x0000006324637221 */ /* 0x000fe20000010100 */
[----:B------:R-:W-:Y:S01]  /*7920*/  SHF.L.U32 R113, R113, 0x10, RZ ;  /* 0x0000001071717819 */ /* 0x000fe200000006ff */
[----:B------:R-:W1:Y:S01]  /*7930*/  MUFU.EX2 R157, R157 ;  /* 0x0000009d009d7308 */ /* 0x000e620000000800 */
[----:B0-----:R-:W-:Y:S01]  /*7940*/  FADD.FTZ R154, R142, 1 ;  /* 0x3f8000008e9a7421 */ /* 0x001fe20000010000 */
[----:B------:R-:W-:Y:S01]  /*7950*/  FMUL.FTZ R20, R20, R141 ;  /* 0x0000008d14147220 */ /* 0x000fe20000410000 */
[C---:B------:R-:W-:Y:S01]  /*7960*/  FADD.FTZ R107, -R36.reuse, R107 ;  /* 0x0000006b246b7221 */ /* 0x040fe20000010100 */
[----:B------:R-:W-:Y:S01]  /*7970*/  FADD.FTZ R113, -R36, R113 ;  /* 0x0000007124717221 */ /* 0x000fe20000010100 */
[----:B------:R-:W-:-:S02]  /*7980*/  SHF.L.U32 R112, R112, 0x10, RZ ;  /* 0x0000001070707819 */ /* 0x000fc400000006ff */
[-C--:B------:R-:W-:Y:S01]  /*7990*/  FMUL.FTZ R107, R107, R76.reuse ;  /* 0x0000004c6b6b7220 */ /* 0x080fe20000410000 */
[----:B------:R-:W0:Y:S01]  /*79a0*/  MUFU.RCP R142, R154 ;  /* 0x0000009a008e7308 */ /* 0x000e220000001000 */
[-C--:B------:R-:W-:Y:S01]  /*79b0*/  FMUL.FTZ R113, R113, R76.reuse ;  /* 0x0000004c71717220 */ /* 0x080fe20000410000 */
[----:B------:R-:W-:Y:S02]  /*79c0*/  SHF.L.U32 R115, R115, 0x10, RZ ;  /* 0x0000001073737819 */ /* 0x000fe400000006ff */
[----:B------:R-:W-:Y:S02]  /*79d0*/  SHF.L.U32 R116, R116, 0x10, RZ ;  /* 0x0000001074747819 */ /* 0x000fe400000006ff */
[----:B------:R-:W-:Y:S01]  /*79e0*/  SHF.L.U32 R120, R120, 0x10, RZ ;  /* 0x0000001078787819 */ /* 0x000fe200000006ff */
[----:B------:R-:W-:Y:S01]  /*79f0*/  FADD.FTZ R115, -R36, R115 ;  /* 0x0000007324737221 */ /* 0x000fe20000010100 */
[----:B------:R-:W-:Y:S01]  /*7a00*/  SHF.L.U32 R52, R52, 0x10, RZ ;  /* 0x0000001034347819 */ /* 0x000fe200000006ff */
[----:B-1----:R-:W-:Y:S01]  /*7a10*/  FADD.FTZ R152, R157, 1 ;  /* 0x3f8000009d987421 */ /* 0x002fe20000010000 */
[----:B------:R-:W-:Y:S01]  /*7a20*/  SHF.L.U32 R157, R30, 0x10, RZ ;  /* 0x000000101e9d7819 */ /* 0x000fe200000006ff */
[----:B------:R-:W-:Y:S01]  /*7a30*/  FMUL.FTZ R115, R115, R76 ;  /* 0x0000004c73737220 */ /* 0x000fe20000410000 */
[----:B------:R-:W-:-:S02]  /*7a40*/  SHF.L.U32 R124, R124, 0x10, RZ ;  /* 0x000000107c7c7819 */ /* 0x000fc400000006ff */
[----:B------:R-:W-:Y:S01]  /*7a50*/  SHF.L.U32 R127, R127, 0x10, RZ ;  /* 0x000000107f7f7819 */ /* 0x000fe200000006ff */
[----:B------:R-:W1:Y:S01]  /*7a60*/  MUFU.RCP R152, R152 ;  /* 0x0000009800987308 */ /* 0x000e620000001000 */
[----:B------:R-:W-:Y:S01]  /*7a70*/  FADD.FTZ R157, -R36, R157 ;  /* 0x0000009d249d7221 */ /* 0x000fe20000010100 */
[----:B0-----:R-:W-:Y:S01]  /*7a80*/  FADD.FTZ R153, -R142, 1 ;  /* 0x3f8000008e997421 */ /* 0x001fe20000010100 */
[----:B------:R-:W-:Y:S01]  /*7a90*/  FMUL.FTZ R143, R143, R142 ;  /* 0x0000008e8f8f7220 */ /* 0x000fe20000410000 */
[----:B------:R-:W-:Y:S01]  /*7aa0*/  FADD.FTZ R127, -R36, R127 ;  /* 0x0000007f247f7221 */ /* 0x000fe20000010100 */
[----:B------:R-:W-:Y:S01]  /*7ab0*/  SHF.L.U32 R128, R128, 0x10, RZ ;  /* 0x0000001080807819 */ /* 0x000fe200000006ff */
[----:B------:R-:W-:Y:S01]  /*7ac0*/  FFMA.FTZ R140, R140, R153, 1 ;  /* 0x3f8000008c8c7423 */ /* 0x000fe20000010099 */
[----:B------:R-:W-:Y:S01]  /*7ad0*/  SHF.L.U32 R153, R29, 0x10, RZ ;  /* 0x000000101d997819 */ /* 0x000fe200000006ff */
[----:B------:R-:W-:Y:S01]  /*7ae0*/  FMUL.FTZ R127, R127, R76 ;  /* 0x0000004c7f7f7220 */ /* 0x000fe20000410000 */
[----:B------:R-:W-:Y:S01]  /*7af0*/  SHF.L.U32 R29, R144, 0x10, RZ ;  /* 0x00000010901d7819 */ /* 0x000fe200000006ff */
[----:B------:R-:W-:Y:S01]  /*7b00*/  FMUL.FTZ R140, R143, R140 ;  /* 0x0000008c8f8c7220 */ /* 0x000fe20000410000 */
[----:B------:R-:W-:Y:S01]  /*7b10*/  SHF.L.U32 R131, R131, 0x10, RZ ;  /* 0x0000001083837819 */ /* 0x000fe200000006ff */
[----:B------:R-:W-:Y:S01]  /*7b20*/  FADD.FTZ R153, -R36, R153 ;  /* 0x0000009924997221 */ /* 0x000fe20000010100 */
[----:B------:R-:W-:-:S02]  /*7b30*/  SHF.L.U32 R132, R132, 0x10, RZ ;  /* 0x0000001084847819 */ /* 0x000fc400000006ff */
[----:B------:R-:W-:Y:S01]  /*7b40*/  SHF.L.U32 R68, R68, 0x10, RZ ;  /* 0x0000001044447819 */ /* 0x000fe200000006ff */
[----:B------:R-:W-:Y:S01]  /*7b50*/  FMUL.FTZ R144, R153, R76 ;  /* 0x0000004c99907220 */ /* 0x000fe20000410000 */
[----:B-1----:R-:W-:Y:S01]  /*7b60*/  FMUL.FTZ R142, R29, R152 ;  /* 0x000000981d8e7220 */ /* 0x002fe20000410000 */
[----:B------:R-:W-:Y:S01]  /*7b70*/  FADD.FTZ R29, -R152, 1 ;  /* 0x3f800000981d7421 */ /* 0x000fe20000010100 */
[C---:B------:R-:W-:Y:S01]  /*7b80*/  FADD.FTZ R131, -R36.reuse, R131 ;  /* 0x0000008324837221 */ /* 0x040fe20000010100 */
[----:B------:R-:W-:Y:S01]  /*7b90*/  FADD.FTZ R68, -R36, R68 ;  /* 0x0000004424447221 */ /* 0x000fe20000010100 */
[----:B------:R-:W-:Y:S01]  /*7ba0*/  SHF.L.U32 R66, R66, 0x10, RZ ;  /* 0x0000001042427819 */ /* 0x000fe200000006ff */
[----:B------:R-:W-:Y:S01]  /*7bb0*/  FFMA.FTZ R29, R150, R29, 1 ;  /* 0x3f800000961d7423 */ /* 0x000fe2000001001d */
[--C-:B------:R-:W-:Y:S01]  /*7bc0*/  FFMA.FTZ R150, R126, R144, R67.reuse ;  /* 0x000000907e967223 */ /* 0x100fe20000010043 */
[-C--:B------:R-:W-:Y:S01]  /*7bd0*/  FMUL.FTZ R131, R131, R76.reuse ;  /* 0x0000004c83837220 */ /* 0x080fe20000410000 */
[----:B------:R-:W-:Y:S01]  /*7be0*/  FMUL.FTZ R68, R68, R76 ;  /* 0x0000004c44447220 */ /* 0x000fe20000410000 */
[----:B------:R-:W-:Y:S01]  /*7bf0*/  FMUL.FTZ R29, R142, R29 ;  /* 0x0000001d8e1d7220 */ /* 0x000fe20000410000 */
[----:B------:R-:W-:Y:S01]  /*7c00*/  FMUL.FTZ R153, R150, -1.4426950216293334961 ;  /* 0xbfb8aa3b96997820 */ /* 0x000fe20000410000 */
[----:B------:R-:W-:Y:S01]  /*7c10*/  FFMA.FTZ R142, R126, R45, R67 ;  /* 0x0000002d7e8e7223 */ /* 0x000fe20000010043 */
[----:B------:R-:W-:-:S02]  /*7c20*/  SHF.L.U32 R74, R74, 0x10, RZ ;  /* 0x000000104a4a7819 */ /* 0x000fc400000006ff */
[----:B------:R-:W-:Y:S02]  /*7c30*/  SHF.L.U32 R23, R23, 0x10, RZ ;  /* 0x0000001017177819 */ /* 0x000fe400000006ff */
[----:B------:R-:W0:Y:S01]  /*7c40*/  MUFU.EX2 R153, R153 ;  /* 0x0000009900997308 */ /* 0x000e220000000800 */
[----:B------:R-:W-:Y:S02]  /*7c50*/  SHF.L.U32 R26, R26, 0x10, RZ ;  /* 0x000000101a1a7819 */ /* 0x000fe400000006ff */
[----:B------:R-:W-:Y:S02]  /*7c60*/  SHF.L.U32 R32, R32, 0x10, RZ ;  /* 0x0000001020207819 */ /* 0x000fe400000006ff */
[----:B------:R-:W-:Y:S02]  /*7c70*/  SHF.L.U32 R28, R28, 0x10, RZ ;  /* 0x000000101c1c7819 */ /* 0x000fe400000006ff */
[----:B------:R-:W-:Y:S01]  /*7c80*/  SHF.L.U32 R94, R94, 0x10, RZ ;  /* 0x000000105e5e7819 */ /* 0x000fe200000006ff */
[----:B------:R-:W-:Y:S01]  /*7c90*/  FADD.FTZ R32, -R36, R32 ;  /* 0x0000002024207221 */ /* 0x000fe20000010100 */
[----:B------:R-:W-:-:S02]  /*7ca0*/  SHF.L.U32 R86, R86, 0x10, RZ ;  /* 0x0000001056567819 */ /* 0x000fc400000006ff */
[----:B------:R-:W-:Y:S01]  /*7cb0*/  SHF.L.U32 R90, R90, 0x10, RZ ;  /* 0x000000105a5a7819 */ /* 0x000fe200000006ff */
[-C--:B------:R-:W-:Y:S01]  /*7cc0*/  FMUL.FTZ R32, R32, R76.reuse ;  /* 0x0000004c20207220 */ /* 0x080fe20000410000 */
[----:B------:R-:W-:Y:S01]  /*7cd0*/  SHF.L.U32 R102, R102, 0x10, RZ ;  /* 0x0000001066667819 */ /* 0x000fe200000006ff */
[----:B------:R-:W-:Y:S01]  /*7ce0*/  FADD.FTZ R86, -R36, R86 ;  /* 0x0000005624567221 */ /* 0x000fe20000010100 */
[----:B------:R-:W-:Y:S01]  /*7cf0*/  SHF.L.U32 R98, R98, 0x10, RZ ;  /* 0x0000001062627819 */ /* 0x000fe200000006ff */
[----:B0-----:R-:W-:Y:S02]  /*7d00*/  FADD.FTZ R152, R153, 1 ;  /* 0x3f80000099987421 */ /* 0x001fe40000010000 */
[-C--:B------:R-:W-:Y:S01]  /*7d10*/  FMUL.FTZ R86, R86, R76.reuse ;  /* 0x0000004c56567220 */ /* 0x080fe20000410000 */
[----:B------:R-:W-:Y:S01]  /*7d20*/  FADD.FTZ R102, -R36, R102 ;  /* 0x0000006624667221 */ /* 0x000fe20000010100 */
[----:B------:R-:W-:Y:S02]  /*7d30*/  SHF.L.U32 R37, R37, 0x10, RZ ;  /* 0x0000001025257819 */ /* 0x000fe400000006ff */
[----:B------:R-:W-:Y:S01]  /*7d40*/  SHF.L.U32 R118, R118, 0x10, RZ ;  /* 0x0000001076767819 */ /* 0x000fe200000006ff */
[----:B------:R-:W0:Y:S01]  /*7d50*/  MUFU.RCP R152, R152 ;  /* 0x0000009800987308 */ /* 0x000e220000001000 */
[----:B------:R-:W-:Y:S01]  /*7d60*/  FMUL.FTZ R102, R102, R76 ;  /* 0x0000004c66667220 */ /* 0x000fe20000410000 */
[----:B------:R-:W-:Y:S01]  /*7d70*/  SHF.L.U32 R110, R110, 0x10, RZ ;  /* 0x000000106e6e7819 */ /* 0x000fe200000006ff */
[----:B0-----:R-:W-:Y:S01]  /*7d80*/  FMUL.FTZ R30, R31, R152 ;  /* 0x000000981f1e7220 */ /* 0x001fe20000410000 */
[----:B------:R-:W-:-:S04]  /*7d90*/  FADD.FTZ R31, -R152, 1 ;  /* 0x3f800000981f7421 */ /* 0x000fc80000010100 */
        /* <DEDUP_REMOVED lines=9> */
[----:B0-----:R-:W-:-:S06]  /*7e30*/  FMUL.FTZ R154, R134, -1.4426950216293334961 ;  /* 0xbfb8aa3b869a7820 */ /* 0x001fcc0000410000 */
[----:B------:R-:W-:Y:S01]  /*7e40*/  MUFU.EX2 R154, R154 ;  /* 0x0000009a009a7308 */ /* 0x000fe20000000800 */
[----:B-1----:R-:W-:Y:S01]  /*7e50*/  FMUL.FTZ R146, R157, R152 ;  /* 0x000000989d927220 */ /* 0x002fe20000410000 */
        /* <DEDUP_REMOVED lines=11> */
[----:B------:R-:W-:Y:S01]  /*7f10*/  FMUL.FTZ R16, R16, R153 ;  /* 0x0000009910107220 */ /* 0x000fe20000410000 */
[----:B------:R-:W-:Y:S01]  /*7f20*/  SHF.L.U32 R153, R148, 0x10, RZ ;  /* 0x0000001094997819 */ /* 0x000fe200000006ff */
[----:B------:R-:W-:Y:S01]  /*7f30*/  FADD.FTZ R148, -R36, R38 ;  /* 0x0000002624947221 */ /* 0x000fe20000010100 */
[----:B------:R-:W-:Y:S01]  /*7f40*/  FFMA.FTZ R35, R152, R35, 1 ;  /* 0x3f80000098237423 */ /* 0x000fe20000010023 */
[----:B------:R-:W-:-:S03]  /*7f50*/  FADD.FTZ R152, R154, 1 ;  /* 0x3f8000009a987421 */ /* 0x000fc60000010000 */
[----:B------:R-:W-:-:S03]  /*7f60*/  FMUL.FTZ R16, R16, R35 ;  /* 0x0000002310107220 */ /* 0x000fc60000410000 */
[----:B------:R-:W0:Y:S02]  /*7f70*/  MUFU.RCP R152, R152 ;  /* 0x0000009800987308 */ /* 0x000e240000001000 */
[----:B0-----:R-:W-:Y:S01]  /*7f80*/  FADD.FTZ R157, -R152, 1 ;  /* 0x3f800000989d7421 */ /* 0x001fe20000010100 */
[----:B------:R-:W-:-:S03]  /*7f90*/  FMUL.FTZ R153, R153, R152 ;  /* 0x0000009899997220 */ /* 0x000fc60000410000 */
[----:B------:R-:W-:Y:S01]  /*7fa0*/  FFMA.FTZ R38, R134, R157, 1 ;  /* 0x3f80000086267423 */ /* 0x000fe2000001009d */
[----:B------:R-:W-:Y:S01]  /*7fb0*/  FMUL.FTZ R134, R148, R76 ;  /* 0x0000004c94867220 */ /* 0x000fe20000410000 */
[----:B------:R-:W-:Y:S02]  /*7fc0*/  SHF.L.U32 R157, R39, 0x10, RZ ;  /* 0x00000010279d7819 */ /* 0x000fe400000006ff */
[----:B------:R-:W-:Y:S01]  /*7fd0*/  FMUL.FTZ R38, R153, R38 ;  /* 0x0000002699267220 */ /* 0x000fe20000410000 */
[----:B------:R-:W-:Y:S02]  /*7fe0*/  FFMA.FTZ R141, R126, R134, R67 ;  /* 0x000000867e8d7223 */ /* 0x000fe40000010043 */
[----:B------:R-:W-:Y:S02]  /*7ff0*/  FADD.FTZ R157, -R36, R157 ;  /* 0x0000009d249d7221 */ /* 0x000fe40000010100 */
        /* <DEDUP_REMOVED lines=20> */
[----:B------:R-:W-:-:S02]  /*8140*/  SHF.L.U32 R152, R47, 0x10, RZ ;  /* 0x000000102f987819 */ /* 0x000fc400000006ff */
[----:B------:R-:W-:Y:S01]  /*8150*/  FFMA.FTZ R41, R143, R158, 1 ;  /* 0x3f8000008f297423 */ /* 0x000fe2000001009e */
[----:B------:R-:W-:Y:S01]  /*8160*/  SHF.L.U32 R158, R63, 0x10, RZ ;  /* 0x000000103f9e7819 */ /* 0x000fe200000006ff */
[----:B-1----:R-:W-:Y:S02]  /*8170*/  FADD.FTZ R143, R154, 1 ;  /* 0x3f8000009a8f7421 */ /* 0x002fe40000010000 */
[----:B------:R-:W-:-:S04]  /*8180*/  FMUL.FTZ R148, R148, R41 ;  /* 0x0000002994947220 */ /* 0x000fc80000410000 */
        /* <DEDUP_REMOVED lines=18> */
[----:B------:R-:W-:Y:S01]  /*82b0*/  FFMA.FTZ R143, R126, R48, R67 ;  /* 0x000000307e8f7223 */ /* 0x000fe20000010043 */
[----:B------:R-:W-:Y:S02]  /*82c0*/  SHF.L.U32 R55, R54, 0x10, RZ ;  /* 0x0000001036377819 */ /* 0x000fe400000006ff */
[----:B------:R-:W-:Y:S01]  /*82d0*/  FMUL.FTZ R30, R53, R30 ;  /* 0x0000001e351e7220 */ /* 0x000fe20000410000 */
[----:B------:R-:W-:-:S06]  /*82e0*/  FMUL.FTZ R152, R143, -1.4426950216293334961 ;  /* 0xbfb8aa3b8f987820 */ /* 0x000fcc0000410000 */
[----:B------:R-:W0:Y:S02]  /*82f0*/  MUFU.EX2 R152, R152 ;  /* 0x0000009800987308 */ /* 0x000e240000000800 */
[----:B0-----:R-:W-:-:S06]  /*8300*/  FADD.FTZ R146, R152, 1 ;  /* 0x3f80000098927421 */ /* 0x001fcc0000010000 */
[----:B------:R-:W0:Y:S02]  /*8310*/  MUFU.RCP R146, R146 ;  /* 0x0000009200927308 */ /* 0x000e240000001000 */
[----:B0-----:R-:W-:Y:S01]  /*8320*/  FMUL.FTZ R54, R157, R146 ;  /* 0x000000929d367220 */ /* 0x001fe20000410000 */
[----:B------:R-:W-:Y:S01]  /*8330*/  FADD.FTZ R154, -R146, 1 ;  /* 0x3f800000929a7421 */ /* 0x000fe20000010100 */
[----:B------:R-:W-:Y:S01]  /*8340*/  FADD.FTZ R157, -R36, R55 ;  /* 0x00000037249d7221 */ /* 0x000fe20000010100 */
[----:B------:R-:W-:Y:S01]  /*8350*/  SHF.L.U32 R146, R56, 0x10, RZ ;  /* 0x0000001038927819 */ /* 0x000fe200000006ff */
[----:B------:R-:W-:Y:S01]  /*8360*/  FMUL.FTZ R56, R61, R76 ;  /* 0x0000004c3d387220 */ /* 0x000fe20000410000 */
        /* <DEDUP_REMOVED lines=24> */
[----:B------:R-:W-:Y:S02]  /*84f0*/  SHF.L.U32 R157, R64, 0x10, RZ ;  /* 0x00000010409d7819 */ /* 0x000fe400000006ff */
[----:B------:R-:W-:Y:S01]  /*8500*/  SHF.L.U32 R64, R69, 0x10, RZ ;  /* 0x0000001045407819 */ /* 0x000fe200000006ff */
[----:B------:R-:W-:Y:S01]  /*8510*/  FFMA.FTZ R40, R151, R63, R122 ;  /* 0x0000003f97287223 */ /* 0x000fe2000001007a */
[----:B------:R-:W-:-:S03]  /*8520*/  FMUL.FTZ R61, R61, R62 ;  /* 0x0000003e3d3d7220 */ /* 0x000fc60000410000 */
[----:B------:R-:W-:Y:S01]  /*8530*/  FMUL.FTZ R154, R40, -1.4426950216293334961 ;  /* 0xbfb8aa3b289a7820 */ /* 0x000fe20000410000 */
[----:B------:R-:W-:-:S04]  /*8540*/  FADD.FTZ R64, -R36, R64 ;  /* 0x0000004024407221 */ /* 0x000fc80000010100 */
[----:B------:R-:W-:Y:S01]  /*8550*/  FMUL.FTZ R64, R64, R76 ;  /* 0x0000004c40407220 */ /* 0x000fe20000410000 */
[----:B------:R-:W0:Y:S02]  /*8560*/  MUFU.EX2 R154, R154 ;  /* 0x0000009a009a7308 */ /* 0x000e240000000800 */
[----:B0-----:R-:W-:-:S06]  /*8570*/  FADD.FTZ R153, R154, 1 ;  /* 0x3f8000009a997421 */ /* 0x001fcc0000010000 */
[----:B------:R-:W0:Y:S02]  /*8580*/  MUFU.RCP R152, R153 ;  /* 0x0000009900987308 */ /* 0x000e240000001000 */
[----:B0-----:R-:W-:Y:S01]  /*8590*/  FMUL.FTZ R69, R157, R152 ;  /* 0x000000989d457220 */ /* 0x001fe20000410000 */
[----:B------:R-:W-:Y:S01]  /*85a0*/  FADD.FTZ R157, -R152, 1 ;  /* 0x3f800000989d7421 */ /* 0x000fe20000010100 */
[----:B------:R-:W-:-:S03]  /*85b0*/  FFMA.FTZ R152, R126, R64, R67 ;  /* 0x000000407e987223 */ /* 0x000fc60000010043 */
[----:B------:R-:W-:Y:S01]  /*85c0*/  FFMA.FTZ R40, R40, R157, 1 ;  /* 0x3f80000028287423 */ /* 0x000fe2000001009d */
[----:B------:R-:W-:Y:S01]  /*85d0*/  FMUL.FTZ R154, R152, -1.4426950216293334961 ;  /* 0xbfb8aa3b989a7820 */ /* 0x000fe20000410000 */
[----:B------:R-:W-:Y:S02]  /*85e0*/  SHF.L.U32 R157, R70, 0x10, RZ ;  /* 0x00000010469d7819 */ /* 0x000fe400000006ff */
[----:B------:R-:W-:-:S03]  /*85f0*/  FMUL.FTZ R40, R69, R40 ;  /* 0x0000002845287220 */ /* 0x000fc60000410000 */
[----:B------:R-:W0:Y:S01]  /*8600*/  MUFU.EX2 R154, R154 ;  /* 0x0000009a009a7308 */ /* 0x000e220000000800 */
[----:B------:R-:W-:Y:S01]  /*8610*/  FADD.FTZ R157, -R36, R157 ;  /* 0x0000009d249d7221 */ /* 0x000fe20000010100 */
        /* <DEDUP_REMOVED lines=10> */
[----:B------:R-:W-:Y:S01]  /*86c0*/  SHF.L.U32 R157, R21, 0x10, RZ ;  /* 0x00000010159d7819 */ /* 0x000fe200000006ff */
[----:B------:R-:W-:-:S02]  /*86d0*/  FMUL.FTZ R41, R41, R70 ;  /* 0x0000004629297220 */ /* 0x000fc40000410000 */
[----:B------:R-:W-:Y:S01]  /*86e0*/  FMUL.FTZ R154, R47, -1.4426950216293334961 ;  /* 0xbfb8aa3b2f9a7820 */ /* 0x000fe20000410000 */
[C---:B------:R-:W-:Y:S01]  /*86f0*/  FADD.FTZ R79, -R36.reuse, R79 ;  /* 0x0000004f244f7221 */ /* 0x040fe20000010100 */
[----:B------:R-:W-:-:S04]  /*8700*/  FADD.FTZ R157, -R36, R157 ;  /* 0x0000009d249d7221 */ /* 0x000fc80000010100 */
        /* <DEDUP_REMOVED lines=56> */
[----:B------:R-:W-:Y:S02]  /*8a90*/  SHF.L.U32 R154, R89, 0x10, RZ ;  /* 0x00000010599a7819 */ /* 0x000fe400000006ff */
[----:B------:R-:W-:-:S03]  /*8aa0*/  SHF.L.U32 R89, R25, 0x10, RZ ;  /* 0x0000001019597819 */ /* 0x000fc600000006ff */
[----:B------:R-:W0:Y:S02]  /*8ab0*/  MUFU.RCP R153, R153 ;  /* 0x0000009900997308 */ /* 0x000e240000001000 */
        /* <DEDUP_REMOVED lines=33> */
[----:B------:R-:W-:Y:S02]  /*8cd0*/  SHF.L.U32 R158, R97, 0x10, RZ ;  /* 0x00000010619e7819 */ /* 0x000fe400000006ff */
[----:B------:R-:W-:Y:S01]  /*8ce0*/  SHF.L.U32 R97, R96, 0x10, RZ ;  /* 0x0000001060617819 */ /* 0x000fe200000006ff */
[----:B------:R-:W-:Y:S01]  /*8cf0*/  FFMA.FTZ R78, R78, R89, 1 ;  /* 0x3f8000004e4e7423 */ /* 0x000fe20000010059 */
[----:B------:R-:W-:-:S03]  /*8d00*/  FMUL.FTZ R89, R95, R76 ;  /* 0x0000004c5f597220 */ /* 0x000fc60000410000 */
[----:B------:R-:W-:Y:S01]  /*8d10*/  FADD.FTZ R97, -R36, R97 ;  /* 0x0000006124617221 */ /* 0x000fe20000010100 */
        /* <DEDUP_REMOVED lines=36> */
[----:B------:R-:W-:Y:S01]  /*8f60*/  FMUL.FTZ R83, R83, R100 ;  /* 0x0000006453537220 */ /* 0x000fe20000410000 */
[C-C-:B------:R-:W-:Y:S01]  /*8f70*/  FFMA.FTZ R88, R151.reuse, R99, R122.reuse ;  /* 0x0000006397587223 */ /* 0x140fe2000001007a */
[----:B------:R-:W-:Y:S01]  /*8f80*/  FFMA.FTZ R100, R151, R113, R122 ;  /* 0x0000007197647223 */ /* 0x000fe2000001007a */
[----:B------:R-:W-:-:S02]  /*8f90*/  FADD.FTZ R145, -R36, R145 ;  /* 0x0000009124917221 */ /* 0x000fc40000010100 */
        /* <DEDUP_REMOVED lines=12> */
[----:B------:R-:W-:Y:S02]  /*9060*/  FMUL.FTZ R88, R103, R88 ;  /* 0x0000005867587220 */ /* 0x000fe40000410000 */
[----:B------:R-:W-:Y:S01]  /*9070*/  FMUL.FTZ R105, R105, R76 ;  /* 0x0000004c69697220 */ /* 0x000fe20000410000 */
[----:B------:R-:W-:-:S03]  /*9080*/  FMUL.FTZ R153, R145, -1.4426950216293334961 ;  /* 0xbfb8aa3b91997820 */ /* 0x000fc60000410000 */
[----:B------:R-:W-:-:S03]  /*9090*/  FFMA.FTZ R92, R151, R105, R122 ;  /* 0x00000069975c7223 */ /* 0x000fc6000001007a */
        /* <DEDUP_REMOVED lines=8> */
[----:B------:R-:W-:Y:S01]  /*9120*/  FFMA.FTZ R104, R145, R104, 1 ;  /* 0x3f80000091687423 */ /* 0x000fe20000010068 */
[----:B-1----:R-:W-:-:S03]  /*9130*/  FADD.FTZ R157, R153, 1 ;  /* 0x3f800000999d7421 */ /* 0x002fc60000010000 */
[----:B------:R-:W-:Y:S01]  /*9140*/  FMUL.FTZ R25, R25, R104 ;  /* 0x0000006819197220 */ /* 0x000fe20000410000 */
[----:B------:R-:W-:Y:S01]  /*9150*/  FFMA.FTZ R104, R151, R115, R122 ;  /* 0x0000007397687223 */ /* 0x000fe2000001007a */
[----:B------:R-:W0:Y:S02]  /*9160*/  MUFU.RCP R147, R157 ;  /* 0x0000009d00937308 */ /* 0x000e240000001000 */
[----:B0-----:R-:W-:Y:S01]  /*9170*/  FMUL.FTZ R145, R158, R147 ;  /* 0x000000939e917220 */ /* 0x001fe20000410000 */
[----:B------:R-:W-:Y:S01]  /*9180*/  FADD.FTZ R147, -R147, 1 ;  /* 0x3f80000093937421 */ /* 0x000fe20000010100 */
[----:B------:R-:W-:Y:S02]  /*9190*/  SHF.L.U32 R158, R109, 0x10, RZ ;  /* 0x000000106d9e7819 */ /* 0x000fe400000006ff */
[----:B------:R-:W-:Y:S01]  /*91a0*/  SHF.L.U32 R109, R108, 0x10, RZ ;  /* 0x000000106c6d7819 */ /* 0x000fe200000006ff */
[----:B------:R-:W-:Y:S01]  /*91b0*/  FFMA.FTZ R92, R92, R147, 1 ;  /* 0x3f8000005c5c7423 */ /* 0x000fe20000010093 */
[----:B------:R-:W-:-:S03]  /*91c0*/  FFMA.FTZ R147, R126, R107, R67 ;  /* 0x0000006b7e937223 */ /* 0x000fc60000010043 */
[----:B------:R-:W-:Y:S01]  /*91d0*/  FADD.FTZ R109, -R36, R109 ;  /* 0x0000006d246d7221 */ /* 0x000fe20000010100 */
[----:B------:R-:W-:Y:S01]  /*91e0*/  FMUL.FTZ R153, R147, -1.4426950216293334961 ;  /* 0xbfb8aa3b93997820 */ /* 0x000fe20000410000 */
[----:B------:R-:W-:Y:S02]  /*91f0*/  FMUL.FTZ R92, R145, R92 ;  /* 0x0000005c915c7220 */ /* 0x000fe40000410000 */
[----:B------:R-:W-:-:S03]  /*9200*/  FMUL.FTZ R109, R109, R76 ;  /* 0x0000004c6d6d7220 */ /* 0x000fc60000410000 */
[----:B------:R-:W0:Y:S01]  /*9210*/  MUFU.EX2 R153, R153 ;  /* 0x0000009900997308 */ /* 0x000e220000000800 */
[----:B------:R-:W-:Y:S01]  /*9220*/  FFMA.FTZ R96, R151, R109, R122 ;  /* 0x0000006d97607223 */ /* 0x000fe2000001007a */
[----:B0-----:R-:W-:-:S03]  /*9230*/  FADD.FTZ R149, R153, 1 ;  /* 0x3f80000099957421 */ /* 0x001fc60000010000 */
[----:B------:R-:W-:-:S03]  /*9240*/  FMUL.FTZ R153, R96, -1.4426950216293334961 ;  /* 0xbfb8aa3b60997820 */ /* 0x000fc60000410000 */
        /* <DEDUP_REMOVED lines=8> */
[----:B------:R-:W-:Y:S02]  /*92d0*/  FMUL.FTZ R91, R91, R108 ;  /* 0x0000006c5b5b7220 */ /* 0x000fe40000410000 */
[----:B------:R-:W-:Y:S01]  /*92e0*/  FADD.FTZ R155, -R36, R155 ;  /* 0x0000009b249b7221 */ /* 0x000fe20000010100 */
[----:B------:R0:W1:Y:S02]  /*92f0*/  MUFU.RCP R147, R157 ;  /* 0x0000009d00937308 */ /* 0x0000640000001000 */
[----:B0-----:R-:W-:-:S05]  /*9300*/  SHF.L.U32 R157, R44, 0x10, RZ ;  /* 0x000000102c9d7819 */ /* 0x001fca00000006ff */
[----:B------:R-:W-:Y:S01]  /*9310*/  FADD.FTZ R157, -R36, R157 ;  /* 0x0000009d249d7221 */ /* 0x000fe20000010100 */
[----:B-1----:R-:W-:Y:S01]  /*9320*/  FMUL.FTZ R149, R158, R147 ;  /* 0x000000939e957220 */ /* 0x002fe20000410000 */
        /* <DEDUP_REMOVED lines=15> */
[----:B-1----:R-:W-:-:S03]  /*9420*/  FADD.FTZ R155, R156, 1 ;  /* 0x3f8000009c9b7421 */ /* 0x002fc60000010000 */
[----:B------:R-:W-:Y:S01]  /*9430*/  FMUL.FTZ R97, R97, R112 ;  /* 0x0000007061617220 */ /* 0x000fe20000410000 */
        /* <DEDUP_REMOVED lines=21> */
[----:B------:R-:W-:Y:S01]  /*9590*/  FMUL.FTZ R103, R103, R116 ;  /* 0x0000007467677220 */ /* 0x000fe20000410000 */
[----:B------:R-:W-:Y:S02]  /*95a0*/  FFMA.FTZ R116, R151, R127, R122 ;  /* 0x0000007f97747223 */ /* 0x000fe4000001007a */
[----:B------:R-:W0:Y:S02]  /*95b0*/  MUFU.RCP R153, R153 ;  /* 0x0000009900997308 */ /* 0x000e240000001000 */
[----:B0-----:R-:W-:Y:S01]  /*95c0*/  FADD.FTZ R155, -R153, 1 ;  /* 0x3f800000999b7421 */ /* 0x001fe20000010100 */
[----:B------:R-:W-:Y:S01]  /*95d0*/  FMUL.FTZ R117, R158, R153 ;  /* 0x000000999e757220 */ /* 0x000fe20000410000 */
[----:B------:R-:W-:-:S02]  /*95e0*/  SHF.L.U32 R158, R125, 0x10, RZ ;  /* 0x000000107d9e7819 */ /* 0x000fc400000006ff */
        /* <DEDUP_REMOVED lines=61> */
[----:B0-----:R-:W-:Y:S01]  /*99c0*/  FMUL.FTZ R111, R128, R155 ;  /* 0x0000009b806f7220 */ /* 0x001fe20000410000 */
[----:B------:R-:W-:Y:S01]  /*99d0*/  FADD.FTZ R128, -R155, 1 ;  /* 0x3f8000009b807421 */ /* 0x000fe20000010100 */
[----:B------:R-:W-:-:S03]  /*99e0*/  FADD.FTZ R155, R156, 1 ;  /* 0x3f8000009c9b7421 */ /* 0x000fc60000010000 */
[----:B------:R-:W-:Y:S02]  /*99f0*/  FFMA.FTZ R128, R153, R128, 1 ;  /* 0x3f80000099807423 */ /* 0x000fe40000010080 */
[----:B------:R-:W0:Y:S02]  /*9a00*/  MUFU.RCP R153, R155 ;  /* 0x0000009b00997308 */ /* 0x000e240000001000 */
[----:B------:R-:W-:Y:S01]  /*9a10*/  FMUL.FTZ R111, R111, R128 ;  /* 0x000000806f6f7220 */ /* 0x000fe20000410000 */
[----:B------:R-:W-:Y:S01]  /*9a20*/  SHF.L.U32 R128, R75, 0x10, RZ ;  /* 0x000000104b807819 */ /* 0x000fe200000006ff */
[----:B------:R-:W-:-:S04]  /*9a30*/  FADD.FTZ R75, -R36, R23 ;  /* 0x00000017244b7221 */ /* 0x000fc80000010100 */
[-C--:B------:R-:W-:Y:S01]  /*9a40*/  FMUL.FTZ R75, R75, R76.reuse ;  /* 0x0000004c4b4b7220 */ /* 0x080fe20000410000 */
        /* <DEDUP_REMOVED lines=30> */
[----:B------:R-:W-:Y:S01]  /*9c30*/  FMUL.FTZ R120, R137, R120 ;  /* 0x0000007889787220 */ /* 0x000fe20000410000 */
[----:B------:R-:W-:Y:S01]  /*9c40*/  FFMA.FTZ R137, R126, R32, R67 ;  /* 0x000000207e897223 */ /* 0x000fe20000010043 */
[----:B------:R-:W-:-:S03]  /*9c50*/  FMUL.FTZ R135, R135, R76 ;  /* 0x0000004c87877220 */ /* 0x000fc60000410000 */
[----:B------:R-:W0:Y:S01]  /*9c60*/  MUFU.EX2 R156, R156 ;  /* 0x0000009c009c7308 */ /* 0x000e220000000800 */
[----:B------:R-:W-:Y:S01]  /*9c70*/  FFMA.FTZ R124, R151, R135, R122 ;  /* 0x00000087977c7223 */ /* 0x000fe2000001007a */
[----:B0-----:R-:W-:-:S03]  /*9c80*/  FADD.FTZ R155, R156, 1 ;  /* 0x3f8000009c9b7421 */ /* 0x001fc60000010000 */
[----:B------:R-:W-:-:S03]  /*9c90*/  FMUL.FTZ R156, R124, -1.4426950216293334961 ;  /* 0xbfb8aa3b7c9c7820 */ /* 0x000fc60000410000 */
[----:B------:R-:W0:Y:S08]  /*9ca0*/  MUFU.RCP R155, R155 ;  /* 0x0000009b009b7308 */ /* 0x000e300000001000 */
[----:B------:R-:W1:Y:S01]  /*9cb0*/  MUFU.EX2 R156, R156 ;  /* 0x0000009c009c7308 */ /* 0x000e620000000800 */
[----:B0-----:R-:W-:Y:S01]  /*9cc0*/  FMUL.FTZ R121, R158, R155 ;  /* 0x0000009b9e797220 */ /* 0x001fe20000410000 */
[----:B------:R-:W-:-:S04]  /*9cd0*/  FADD.FTZ R136, -R155, 1 ;  /* 0x3f8000009b887421 */ /* 0x000fc80000010100 */
[----:B------:R-:W-:Y:S01]  /*9ce0*/  FFMA.FTZ R136, R153, R136, 1 ;  /* 0x3f80000099887423 */ /* 0x000fe20000010088 */
[----:B-1----:R-:W-:-:S03]  /*9cf0*/  FADD.FTZ R155, R156, 1 ;  /* 0x3f8000009c9b7421 */ /* 0x002fc60000010000 */
[----:B------:R-:W-:-:S03]  /*9d00*/  FMUL.FTZ R121, R121, R136 ;  /* 0x0000008879797220 */ /* 0x000fc60000410000 */
[----:B------:R-:W0:Y:S02]  /*9d10*/  MUFU.RCP R155, R155 ;  /* 0x0000009b009b7308 */ /* 0x000e240000001000 */
[----:B0-----:R-:W-:Y:S01]  /*9d20*/  FADD.FTZ R157, -R155, 1 ;  /* 0x3f8000009b9d7421 */ /* 0x001fe20000010100 */
[----:B------:R-:W-:-:S03]  /*9d30*/  FMUL.FTZ R153, R66, R155 ;  /* 0x0000009b42997220 */ /* 0x000fc60000410000 */
[----:B------:R-:W-:Y:S01]  /*9d40*/  FFMA.FTZ R66, R124, R157, 1 ;  /* 0x3f8000007c427423 */ /* 0x000fe2000001009d */
[----:B------:R-:W-:Y:S01]  /*9d50*/  FFMA.FTZ R124, R126, R68, R67 ;  /* 0x000000447e7c7223 */ /* 0x000fe20000010043 */
[----:B------:R-:W-:Y:S02]  /*9d60*/  SHF.L.U32 R157, R73, 0x10, RZ ;  /* 0x00000010499d7819 */ /* 0x000fe400000006ff */
[----:B------:R-:W-:Y:S01]  /*9d70*/  FMUL.FTZ R66, R153, R66 ;  /* 0x0000004299427220 */ /* 0x000fe20000410000 */
[----:B------:R-:W-:Y:S02]  /*9d80*/  FMUL.FTZ R156, R124, -1.4426950216293334961 ;  /* 0xbfb8aa3b7c9c7820 */ /* 0x000fe40000410000 */
[----:B------:R-:W-:-:S04]  /*9d90*/  FADD.FTZ R157, -R36, R157 ;  /* 0x0000009d249d7221 */ /* 0x000fc80000010100 */
        /* <DEDUP_REMOVED lines=17> */
[----:B------:R-:W-:Y:S01]  /*9eb0*/  FFMA.FTZ R125, R126, R75, R67 ;  /* 0x0000004b7e7d7223 */ /* 0x000fe20000010043 */
[----:B------:R-:W-:Y:S01]  /*9ec0*/  SHF.L.U32 R158, R59, 0x10, RZ ;  /* 0x000000103b9e7819 */ /* 0x000fe200000006ff */
[----:B------:R-:W-:Y:S01]  /*9ed0*/  FADD.FTZ R155, -R36, R155 ;  /* 0x0000009b249b7221 */ /* 0x000fe20000010100 */
[----:B------:R-:W-:Y:S01]  /*9ee0*/  FMUL.FTZ R23, R128, R23 ;  /* 0x0000001780177220 */ /* 0x000fe20000410000 */
[----:B------:R-:W-:Y:S01]  /*9ef0*/  FMUL.FTZ R156, R125, -1.4426950216293334961 ;  /* 0xbfb8aa3b7d9c7820 */ /* 0x000fe20000410000 */
[----:B------:R-:W-:-:S05]  /*9f00*/  FFMA.FTZ R128, R126, R86, R67 ;  /* 0x000000567e807223 */ /* 0x000fca0000010043 */
        /* <DEDUP_REMOVED lines=19> */
[----:B------:R-:W-:Y:S02]  /*a040*/  SHF.L.U32 R157, R82, 0x10, RZ ;  /* 0x00000010529d7819 */ /* 0x000fe400000006ff */
[----:B------:R-:W-:Y:S01]  /*a050*/  FADD.FTZ R155, -R36, R155 ;  /* 0x0000009b249b7221 */ /* 0x000fe20000010100 */
[----:B-1----:R-:W-:Y:S01]  /*a060*/  FADD.FTZ R132, R156, 1 ;  /* 0x3f8000009c847421 */ /* 0x002fe20000010000 */
[----:B------:R-:W-:Y:S01]  /*a070*/  FMUL.FTZ R28, R129, R28 ;  /* 0x0000001c811c7220 */ /* 0x000fe20000410000 */
[----:B------:R-:W-:-:S04]  /*a080*/  FFMA.FTZ R129, R126, R102, R67 ;  /* 0x000000667e817223 */ /* 0x000fc80000010043 */
        /* <DEDUP_REMOVED lines=9> */
[----:B------:R-:W-:Y:S01]  /*a120*/  FMUL.FTZ R137, R42, R137 ;  /* 0x000000892a897220 */ /* 0x000fe20000410000 */
[----:B------:R-:W-:-:S02]  /*a130*/  FADD.FTZ R81, -R36, R81 ;  /* 0x0000005124517221 */ /* 0x000fc40000010100 */
[----:B------:R-:W-:Y:S01]  /*a140*/  FMUL.FTZ R156, R136, -1.4426950216293334961 ;  /* 0xbfb8aa3b889c7820 */ /* 0x000fe20000410000 */
[----:B------:R-:W-:Y:S01]  /*a150*/  FADD.FTZ R157, -R36, R157 ;  /* 0x0000009d249d7221 */ /* 0x000fe20000010100 */
[----:B------:R-:W-:-:S04]  /*a160*/  FMUL.FTZ R81, R81, R76 ;  /* 0x0000004c51517220 */ /* 0x000fc80000410000 */
[----:B------:R-:W0:Y:S02]  /*a170*/  MUFU.EX2 R156, R156 ;  /* 0x0000009c009c7308 */ /* 0x000e240000000800 */
[----:B0-----:R-:W-:-:S06]  /*a180*/  FADD.FTZ R155, R156, 1 ;  /* 0x3f8000009c9b7421 */ /* 0x001fcc0000010000 */
        /* <DEDUP_REMOVED lines=23> */
[----:B------:R-:W-:Y:S01]  /*a300*/  FADD.FTZ R157, -R155, 1 ;  /* 0x3f8000009b9d7421 */ /* 0x000fe20000010100 */
[----:B------:R-:W-:-:S02]  /*a310*/  SHF.L.U32 R90, R57, 0x10, RZ ;  /* 0x00000010395a7819 */ /* 0x000fc400000006ff */
[----:B------:R-:W-:Y:S01]  /*a320*/  SHF.L.U32 R57, R51, 0x10, RZ ;  /* 0x0000001033397819 */ /* 0x000fe200000006ff */
[----:B------:R-:W-:Y:S01]  /*a330*/  FFMA.FTZ R74, R74, R157, 1 ;  /* 0x3f8000004a4a7423 */ /* 0x000fe2000001009d */
[----:B-1----:R-:W-:-:S03]  /*a340*/  FADD.FTZ R155, R156, 1 ;  /* 0x3f8000009c9b7421 */ /* 0x002fc60000010000 */
[----:B------:R-:W-:Y:S01]  /*a350*/  FADD.FTZ R57, -R36, R57 ;  /* 0x0000003924397221 */ /* 0x000fe20000010100 */
[----:B------:R-:W-:-:S03]  /*a360*/  FMUL.FTZ R74, R153, R74 ;  /* 0x0000004a994a7220 */ /* 0x000fc60000410000 */
[----:B------:R-:W-:Y:S01]  /*a370*/  FMUL.FTZ R57, R57, R76 ;  /* 0x0000004c39397220 */ /* 0x000fe20000410000 */
[----:B------:R-:W0:Y:S02]  /*a380*/  MUFU.RCP R155, R155 ;  /* 0x0000009b009b7308 */ /* 0x000e240000001000 */
[----:B0-----:R-:W-:Y:S01]  /*a390*/  FADD.FTZ R51, -R155, 1 ;  /* 0x3f8000009b337421 */ /* 0x001fe20000010100 */
[----:B------:R-:W-:-:S03]  /*a3a0*/  FMUL.FTZ R90, R90, R155 ;  /* 0x0000009b5a5a7220 */ /* 0x000fc60000410000 */
[----:B------:R-:W-:Y:S01]  /*a3b0*/  FFMA.FTZ R51, R128, R51, 1 ;  /* 0x3f80000080337423 */ /* 0x000fe20000010033 */
[----:B------:R-:W-:-:S03]  /*a3c0*/  FFMA.FTZ R128, R151, R57, R122 ;  /* 0x0000003997807223 */ /* 0x000fc6000001007a */
[----:B------:R-:W-:Y:S01]  /*a3d0*/  FMUL.FTZ R51, R90, R51 ;  /* 0x000000335a337220 */ /* 0x000fe20000410000 */
[----:B------:R-:W-:Y:S01]  /*a3e0*/  FMUL.FTZ R156, R128, -1.4426950216293334961 ;  /* 0xbfb8aa3b809c7820 */ /* 0x000fe20000410000 */
[----:B------:R-:W-:-:S05]  /*a3f0*/  FMUL.FTZ R90, R126, R130 ;  /* 0x000000827e5a7220 */ /* 0x000fca0000410000 */
        /* <DEDUP_REMOVED lines=8> */
[----:B------:R-:W-:Y:S01]  /*a480*/  SHF.L.U32 R128, R106, 0x10, RZ ;  /* 0x000000106a807819 */ /* 0x000fe200000006ff */
[----:B------:R-:W-:Y:S01]  /*a490*/  FADD.FTZ R157, -R36, R37 ;  /* 0x00000025249d7221 */ /* 0x000fe20000010100 */
[----:B-1----:R-:W-:Y:S01]  /*a4a0*/  FADD.FTZ R155, R156, 1 ;  /* 0x3f8000009c9b7421 */ /* 0x002fe20000010000 */
[----:B------:R-:W-:Y:S01]  /*a4b0*/  FMUL.FTZ R98, R125, R98 ;  /* 0x000000627d627220 */ /* 0x000fe20000410000 */
[----:B------:R-:W-:-:S04]  /*a4c0*/  FFMA.FTZ R125, R13, R90, RZ ;  /* 0x0000005a0d7d7223 */ /* 0x000fc800000100ff */
[----:B------:R-:W0:Y:S02]  /*a4d0*/  MUFU.RCP R155, R155 ;  /* 0x0000009b009b7308 */ /* 0x000e240000001000 */
[----:B0-----:R-:W-:Y:S01]  /*a4e0*/  FADD.FTZ R106, -R155, 1 ;  /* 0x3f8000009b6a7421 */ /* 0x001fe20000010100 */
[----:B------:R-:W-:Y:S01]  /*a4f0*/  FMUL.FTZ R128, R128, R155 ;  /* 0x0000009b80807220 */ /* 0x000fe20000410000 */
        /* <DEDUP_REMOVED lines=16> */
[----:B------:R-:W-:-:S03]  /*a600*/  FMUL.FTZ R65, R151, R15 ;  /* 0x0000000f97417220 */ /* 0x000fc60000410000 */
[----:B------:R-:W-:-:S06]  /*a610*/  FMUL.FTZ R156, R132, -1.4426950216293334961 ;  /* 0xbfb8aa3b849c7820 */ /* 0x000fcc0000410000 */
[----:B------:R-:W0:Y:S02]  /*a620*/  MUFU.EX2 R156, R156 ;  /* 0x0000009c009c7308 */ /* 0x000e240000000800 */
[----:B0-----:R-:W-:-:S06]  /*a630*/  FADD.FTZ R155, R156, 1 ;  /* 0x3f8000009c9b7421 */ /* 0x001fcc0000010000 */
[----:B------:R-:W0:Y:S02]  /*a640*/  MUFU.RCP R155, R155 ;  /* 0x0000009b009b7308 */ /* 0x000e240000001000 */
[----:B0-----:R-:W-:Y:S01]  /*a650*/  FMUL.FTZ R129, R118, R155 ;  /* 0x0000009b76817220 */ /* 0x001fe20000410000 */
[----:B------:R-:W-:Y:S01]  /*a660*/  FADD.FTZ R157, -R155, 1 ;  /* 0x3f8000009b9d7421 */ /* 0x000fe20000010100 */
[----:B------:R-:W-:Y:S01]  /*a670*/  SHF.L.U32 R155, R114, 0x10, RZ ;  /* 0x00000010729b7819 */ /* 0x000fe200000006ff */
[----:B------:R-:W-:Y:S01]  /*a680*/  FADD.FTZ R114, RZ, R90 ;  /* 0x0000005aff727221 */ /* 0x000fe20000010000 */
[C---:B------:R-:W-:Y:S01]  /*a690*/  FFMA.FTZ R90, R14.reuse, R65, R125 ;  /* 0x000000410e5a7223 */ /* 0x040fe2000001007d */
[----:B------:R-:W-:Y:S01]  /*a6a0*/  FFMA.FTZ R125, R14, R15, RZ ;  /* 0x0000000f0e7d7223 */ /* 0x000fe200000100ff */
[----:B------:R-:W-:Y:S01]  /*a6b0*/  FADD.FTZ R15, RZ, R15 ;  /* 0x0000000fff0f7221 */ /* 0x000fe20000010000 */
[----:B------:R-:W-:Y:S01]  /*a6c0*/  FADD.FTZ R65, R65, R114 ;  /* 0x0000007241417221 */ /* 0x000fe20000010000 */
[----:B------:R-:W-:Y:S01]  /*a6d0*/  FFMA.FTZ R114, R13, R130, RZ ;  /* 0x000000820d727223 */ /* 0x000fe200000100ff */
[----:B------:R-:W-:Y:S01]  /*a6e0*/  FADD.FTZ R130, RZ, R130 ;  /* 0x00000082ff827221 */ /* 0x000fe20000010000 */
[----:B------:R-:W-:Y:S01]  /*a6f0*/  FADD.FTZ R118, -R36, R110 ;  /* 0x0000006e24767221 */ /* 0x000fe20000010100 */
[----:B------:R-:W-:Y:S01]  /*a700*/  FFMA.FTZ R110, R132, R157, 1 ;  /* 0x3f800000846e7423 */ /* 0x000fe2000001009d */
[-C--:B------:R-:W-:Y:S01]  /*a710*/  FFMA.FTZ R14, R17, R19.reuse, R114 ;  /* 0x00000013110e7223 */ /* 0x080fe20000010072 */
[----:B------:R-:W-:Y:S01]  /*a720*/  FADD.FTZ R13, R130, R19 ;  /* 0x00000013820d7221 */ /* 0x000fe20000010000 */
[----:B------:R-:W-:Y:S01]  /*a730*/  FMUL.FTZ R19, R126, R19 ;  /* 0x000000137e137220 */ /* 0x000fe20000410000 */
[----:B------:R-:W-:Y:S01]  /*a740*/  FMUL.FTZ R118, R118, R76 ;  /* 0x0000004c76767220 */ /* 0x000fe20000410000 */
[----:B------:R-:W-:-:S02]  /*a750*/  FMUL.FTZ R110, R129, R110 ;  /* 0x0000006e816e7220 */ /* 0x000fc40000410000 */
[----:B------:R-:W-:Y:S01]  /*a760*/  FFMA.FTZ R114, R17, R19, R90 ;  /* 0x0000001311727223 */ /* 0x000fe2000001005a */
[-C--:B------:R-:W-:Y:S01]  /*a770*/  FMUL.FTZ R17, R151, R20.reuse ;  /* 0x0000001497117220 */ /* 0x080fe20000410000 */
[----:B------:R-:W-:Y:S01]  /*a780*/  FADD.FTZ R90, R15, R20 ;  /* 0x000000140f5a7221 */ /* 0x000fe20000010000 */
[C---:B------:R-:W-:Y:S01]  /*a790*/  FFMA.FTZ R15, R18.reuse, R20, R125 ;  /* 0x00000014120f7223 */ /* 0x040fe2000001007d */
[----:B------:R-:W-:Y:S01]  /*a7a0*/  FADD.FTZ R20, R65, R19 ;  /* 0x0000001341147221 */ /* 0x000fe20000010000 */
[----:B------:R-:W-:Y:S01]  /*a7b0*/  FFMA.FTZ R114, R18, R17, R114 ;  /* 0x0000001112727223 */ /* 0x000fe20000010072 */
[-C--:B------:R-:W-:Y:S01]  /*a7c0*/  FMUL.FTZ R19, R126, R140.reuse ;  /* 0x0000008c7e137220 */ /* 0x080fe20000410000 */
[----:B------:R-:W-:Y:S01]  /*a7d0*/  FADD.FTZ R18, R13, R140 ;  /* 0x0000008c0d127221 */ /* 0x000fe20000010000 */
[----:B------:R-:W-:Y:S01]  /*a7e0*/  FADD.FTZ R20, R17, R20 ;  /* 0x0000001411147221 */ /* 0x000fe20000010000 */
[----:B------:R-:W-:Y:S01]  /*a7f0*/  FMUL.FTZ R17, R151, R29 ;  /* 0x0000001d97117220 */ /* 0x000fe20000410000 */
[C---:B------:R-:W-:Y:S01]  /*a800*/  FFMA.FTZ R114, R27.reuse, R19, R114 ;  /* 0x000000131b727223 */ /* 0x040fe20000010072 */
[----:B------:R-:W-:Y:S01]  /*a810*/  FFMA.FTZ R13, R27, R140, R14 ;  /* 0x0000008c1b0d7223 */ /* 0x000fe2000001000e */
[----:B------:R-:W-:Y:S01]  /*a820*/  FADD.FTZ R20, R20, R19 ;  /* 0x0000001314147221 */ /* 0x000fe20000010000 */
[C---:B------:R-:W-:Y:S01]  /*a830*/  FFMA.FTZ R15, R138.reuse, R29, R15 ;  /* 0x0000001d8a0f7223 */ /* 0x040fe2000001000f */
[----:B------:R-:W-:Y:S01]  /*a840*/  FFMA.FTZ R19, R138, R17, R114 ;  /* 0x000000118a137223 */ /* 0x000fe20000010072 */
[-C--:B------:R-:W-:Y:S01]  /*a850*/  FMUL.FTZ R114, R126, R31.reuse ;  /* 0x0000001f7e727220 */ /* 0x080fe20000410000 */
[C---:B------:R-:W-:Y:S01]  /*a860*/  FFMA.FTZ R14, R144.reuse, R31, R13 ;  /* 0x0000001f900e7223 */ /* 0x040fe2000001000d */
[----:B------:R-:W-:Y:S01]  /*a870*/  FADD.FTZ R20, R17, R20 ;  /* 0x0000001411147221 */ /* 0x000fe20000010000 */
[-C--:B------:R-:W-:Y:S01]  /*a880*/  FMUL.FTZ R13, R151, R33.reuse ;  /* 0x00000021970d7220 */ /* 0x080fe20000410000 */
[----:B------:R-:W-:Y:S01]  /*a890*/  FFMA.FTZ R144, R144, R114, R19 ;  /* 0x0000007290907223 */ /* 0x000fe20000010013 */
[----:B------:R-:W-:Y:S01]  /*a8a0*/  FMUL.FTZ R17, R126, R16 ;  /* 0x000000107e117220 */ /* 0x000fe20000410000 */
[----:B------:R-:W-:Y:S01]  /*a8b0*/  FADD.FTZ R20, R20, R114 ;  /* 0x0000007214147221 */ /* 0x000fe20000010000 */
[C---:B------:R-:W-:Y:S01]  /*a8c0*/  FFMA.FTZ R15, R150.reuse, R33, R15 ;  /* 0x00000021960f7223 */ /* 0x040fe2000001000f */
[----:B------:R-:W-:Y:S01]  /*a8d0*/  FFMA.FTZ R144, R150, R13, R144 ;  /* 0x0000000d96907223 */ /* 0x000fe20000010090 */
[----:B------:R-:W-:Y:S01]  /*a8e0*/  FADD.FTZ R90, R90, R29 ;  /* 0x0000001d5a5a7221 */ /* 0x000fe20000010000 */
[----:B------:R-:W-:Y:S01]  /*a8f0*/  FADD.FTZ R20, R13, R20 ;  /* 0x000000140d147221 */ /* 0x000fe20000010000 */
[----:B------:R-:W-:Y:S01]  /*a900*/  FMUL.FTZ R19, R151, R38 ;  /* 0x0000002697137220 */ /* 0x000fe20000410000 */
[C---:B------:R-:W-:Y:S01]  /*a910*/  FFMA.FTZ R144, R139.reuse, R17, R144 ;  /* 0x000000118b907223 */ /* 0x040fe20000010090 */
[----:B------:R-:W-:Y:S01]  /*a920*/  FFMA.FTZ R13, R139, R16, R14 ;  /* 0x000000108b0d7223 */ /* 0x000fe2000001000e */
[----:B------:R-:W-:Y:S01]  /*a930*/  FFMA.FTZ R14, R34, R38, R15 ;  /* 0x00000026220e7223 */ /* 0x000fe2000001000f */
[----:B------:R-:W-:Y:S01]  /*a940*/  FADD.FTZ R33, R90, R33 ;  /* 0x000000215a217221 */ /* 0x000fe20000010000 */
[----:B------:R-:W-:Y:S01]  /*a950*/  FADD.FTZ R20, R20, R17 ;  /* 0x0000001114147221 */ /* 0x000fe20000010000 */
[----:B------:R-:W-:Y:S01]  /*a960*/  FFMA.FTZ R15, R34, R19, R144 ;  /* 0x00000013220f7223 */ /* 0x000fe20000010090 */
[-C--:B------:R-:W-:Y:S01]  /*a970*/  FMUL.FTZ R34, R126, R39.reuse ;  /* 0x000000277e227220 */ /* 0x080fe20000410000 */
[----:B------:R-:W-:Y:S01]  /*a980*/  FADD.FTZ R31, R18, R31 ;  /* 0x0000001f121f7221 */ /* 0x000fe20000010000 */
[----:B------:R-:W-:Y:S01]  /*a990*/  FADD.FTZ R33, R33, R38 ;  /* 0x0000002621217221 */ /* 0x000fe20000010000 */
[----:B------:R-:W-:Y:S01]  /*a9a0*/  FADD.FTZ R20, R19, R20 ;  /* 0x0000001413147221 */ /* 0x000fe20000010000 */
[C---:B------:R-:W-:Y:S01]  /*a9b0*/  FFMA.FTZ R15, R134.reuse, R34, R15 ;  /* 0x00000022860f7223 */ /* 0x040fe2000001000f */
[-C--:B------:R-:W-:Y:S01]  /*a9c0*/  FMUL.FTZ R38, R151, R148.reuse ;  /* 0x0000009497267220 */ /* 0x080fe20000410000 */
[----:B------:R-:W-:Y:S01]  /*a9d0*/  FFMA.FTZ R18, R134, R39, R13 ;  /* 0x0000002786127223 */ /* 0x000fe2000001000d */
[----:B------:R-:W-:Y:S01]  /*a9e0*/  FADD.FTZ R16, R31, R16 ;  /* 0x000000101f107221 */ /* 0x000fe20000010000 */
[----:B------:R-:W-:Y:S01]  /*a9f0*/  FADD.FTZ R17, R20, R34 ;  /* 0x0000002214117221 */ /* 0x000fe20000010000 */
[C---:B------:R-:W-:Y:S01]  /*aa00*/  FFMA.FTZ R13, R141.reuse, R148, R14 ;  /* 0x000000948d0d7223 */ /* 0x040fe2000001000e */
[----:B------:R-:W-:Y:S01]  /*aa10*/  FFMA.FTZ R14, R141, R38, R15 ;  /* 0x000000268d0e7223 */ /* 0x000fe2000001000f */
[----:B------:R-:W-:Y:S01]  /*aa20*/  FMUL.FTZ R19, R126, R46 ;  /* 0x0000002e7e137220 */ /* 0x000fe20000410000 */
        /* <DEDUP_REMOVED lines=9> */
[----:B------:R-:W-:Y:S01]  /*aac0*/  FADD.FTZ R18, R27, R18 ;  /* 0x000000121b127221 */ /* 0x000fe20000010000 */
[C---:B------:R-:W-:Y:S01]  /*aad0*/  FMUL.FTZ R20, R151.reuse, R146 ;  /* 0x0000009297147220 */ /* 0x040fe20000410000 */
[C---:B------:R-:W-:Y:S01]  /*aae0*/  FFMA.FTZ R15, R48.reuse, R55, R15 ;  /* 0x00000037300f7223 */ /* 0x040fe2000001000f */
[----:B------:R-:W-:Y:S01]  /*aaf0*/  FFMA.FTZ R13, R48, R16, R13 ;  /* 0x00000010300d7223 */ /* 0x000fe2000001000d */
[----:B------:R-:W-:Y:S01]  /*ab00*/  FADD.FTZ R17, R18, R16 ;  /* 0x0000001012117221 */ /* 0x000fe20000010000 */
[-C--:B------:R-:W-:Y:S01]  /*ab10*/  FMUL.FTZ R16, R126, R61.reuse ;  /* 0x0000003d7e107220 */ /* 0x080fe20000410000 */
[----:B------:R-:W-:Y:S01]  /*ab20*/  FMUL.FTZ R18, R151, R40 ;  /* 0x0000002897127220 */ /* 0x000fe20000410000 */
[----:B------:R-:W-:Y:S01]  /*ab30*/  FFMA.FTZ R13, R143, R20, R13 ;  /* 0x000000148f0d7223 */ /* 0x000fe2000001000d */
[----:B------:R-:W-:Y:S01]  /*ab40*/  FADD.FTZ R17, R20, R17 ;  /* 0x0000001114117221 */ /* 0x000fe20000010000 */
[----:B------:R-:W-:Y:S01]  /*ab50*/  FFMA.FTZ R15, R56, R61, R15 ;  /* 0x0000003d380f7223 */ /* 0x000fe2000001000f */
[----:B------:R-:W-:Y:S01]  /*ab60*/  FMUL.FTZ R20, R126, R47 ;  /* 0x0000002f7e147220 */ /* 0x000fe20000410000 */
[----:B------:R-:W-:Y:S01]  /*ab70*/  FFMA.FTZ R13, R56, R16, R13 ;  /* 0x00000010380d7223 */ /* 0x000fe2000001000d */
[----:B------:R-:W-:Y:S01]  /*ab80*/  FADD.FTZ R17, R17, R16 ;  /* 0x0000001011117221 */ /* 0x000fe20000010000 */
[-C--:B------:R-:W-:Y:S01]  /*ab90*/  FMUL.FTZ R16, R126, R41.reuse ;  /* 0x000000297e107220 */ /* 0x080fe20000410000 */
[----:B------:R-:W-:Y:S01]  /*aba0*/  FFMA.FTZ R15, R64, R41, R15 ;  /* 0x00000029400f7223 */ /* 0x000fe2000001000f */
[----:B------:R-:W-:Y:S01]  /*abb0*/  FFMA.FTZ R13, R63, R18, R13 ;  /* 0x000000123f0d7223 */ /* 0x000fe2000001000d */
[----:B------:R-:W-:Y:S01]  /*abc0*/  FADD.FTZ R17, R18, R17 ;  /* 0x0000001112117221 */ /* 0x000fe20000010000 */
[----:B------:R-:W-:Y:S01]  /*abd0*/  FMUL.FTZ R18, R151, R152 ;  /* 0x0000009897127220 */ /* 0x000fe20000410000 */
[-C--:B------:R-:W-:Y:S01]  /*abe0*/  FFMA.FTZ R15, R72, R53.reuse, R15 ;  /* 0x00000035480f7223 */ /* 0x080fe2000001000f */
        /* <DEDUP_REMOVED lines=26> */
[----:B------:R-:W-:Y:S01]  /*ad90*/  FFMA.FTZ R16, R70, R47, R15 ;  /* 0x0000002f46107223 */ /* 0x000fe2000001000f */
[----:B------:R-:W-:Y:S01]  /*ada0*/  FMUL.FTZ R15, R126, R97 ;  /* 0x000000617e0f7220 */ /* 0x000fe20000410000 */
[----:B------:R-:W-:Y:S01]  /*adb0*/  FFMA.FTZ R13, R85, R18, R13 ;  /* 0x00000012550d7223 */ /* 0x000fe2000001000d */
[----:B------:R-:W-:Y:S01]  /*adc0*/  FADD.FTZ R17, R18, R17 ;  /* 0x0000001112117221 */ /* 0x000fe20000010000 */
[----:B------:R-:W-:Y:S01]  /*add0*/  FMUL.FTZ R18, R151, R78 ;  /* 0x0000004e97127220 */ /* 0x000fe20000410000 */
[----:B------:R-:W-:Y:S01]  /*ade0*/  FFMA.FTZ R16, R89, R21, R16 ;  /* 0x0000001559107223 */ /* 0x000fe20000010010 */
[----:B------:R-:W-:Y:S01]  /*adf0*/  FFMA.FTZ R13, R70, R20, R13 ;  /* 0x00000014460d7223 */ /* 0x000fe2000001000d */
[----:B------:R-:W-:Y:S01]  /*ae00*/  FADD.FTZ R17, R17, R20 ;  /* 0x0000001411117221 */ /* 0x000fe20000010000 */
[----:B------:R-:W-:Y:S01]  /*ae10*/  FFMA.FTZ R14, R79, R22, R14 ;  /* 0x000000164f0e7223 */ /* 0x000fe2000001000e */
[----:B------:R-:W-:Y:S01]  /*ae20*/  FFMA.FTZ R16, R95, R83, R16 ;  /* 0x000000535f107223 */ /* 0x000fe20000010010 */
[----:B------:R-:W-:Y:S01]  /*ae30*/  FFMA.FTZ R20, R87, R18, R13 ;  /* 0x0000001257147223 */ /* 0x000fe2000001000d */
[----:B------:R-:W-:Y:S01]  /*ae40*/  FMUL.FTZ R13, R126, R21 ;  /* 0x000000157e0d7220 */ /* 0x000fe20000410000 */
        /* <DEDUP_REMOVED lines=96> */
[-C--:B------:R-:W-:Y:S01]  /*b450*/  FMUL.FTZ R15, R126, R121.reuse ;  /* 0x000000797e0f7220 */ /* 0x080fe20000410000 */
[----:B------:R-:W-:Y:S01]  /*b460*/  FADD.FTZ R17, R20, R17 ;  /* 0x0000001114117221 */ /* 0x000fe20000010000 */
[----:B------:R-:W-:Y:S01]  /*b470*/  FMUL.FTZ R132, R94, -1.4426950216293334961 ;  /* 0xbfb8aa3b5e847820 */ /* 0x000fe20000410000 */
[----:B------:R-:W-:Y:S01]  /*b480*/  FADD.FTZ R46, R46, R83 ;  /* 0x000000532e2e7221 */ /* 0x000fe20000010000 */
[----:B------:R-:W-:Y:S01]  /*b490*/  FADD.FTZ R33, R33, R88 ;  /* 0x0000005821217221 */ /* 0x000fe20000010000 */
[----:B------:R-:W-:Y:S01]  /*b4a0*/  FFMA.FTZ R14, R127, R60, R14 ;  /* 0x0000003c7f0e7223 */ /* 0x000fe2000001000e */
[C---:B------:R-:W-:Y:S01]  /*b4b0*/  FFMA.FTZ R13, R133.reuse, R121, R16 ;  /* 0x00000079850d7223 */ /* 0x040fe20000010010 */
[----:B------:R-:W-:Y:S01]  /*b4c0*/  FFMA.FTZ R133, R133, R15, R18 ;  /* 0x0000000f85857223 */ /* 0x000fe20000010012 */
[----:B------:R-:W-:Y:S01]  /*b4d0*/  FMUL.FTZ R16, R151, R66 ;  /* 0x0000004297107220 */ /* 0x000fe20000410000 */
[----:B------:R-:W-:Y:S01]  /*b4e0*/  FADD.FTZ R17, R17, R15 ;  /* 0x0000000f11117221 */ /* 0x000fe20000010000 */
[----:B------:R-:W-:Y:S01]  /*b4f0*/  FADD.FTZ R46, R46, R25 ;  /* 0x000000192e2e7221 */ /* 0x000fe20000010000 */
[----:B------:R-:W-:Y:S01]  /*b500*/  FADD.FTZ R33, R33, R92 ;  /* 0x0000005c21217221 */ /* 0x000fe20000010000 */
[----:B------:R-:W-:Y:S01]  /*b510*/  FFMA.FTZ R14, R131, R120, R14 ;  /* 0x00000078830e7223 */ /* 0x000fe2000001000e */
[----:B------:R-:W0:Y:S01]  /*b520*/  MUFU.EX2 R132, R132 ;  /* 0x0000008400847308 */ /* 0x000e220000000800 */
        /* <DEDUP_REMOVED lines=25> */
[----:B0-----:R-:W-:Y:S01]  /*b6c0*/  FADD.FTZ R156, R132, 1 ;  /* 0x3f800000849c7421 */ /* 0x001fe20000010000 */
        /* <DEDUP_REMOVED lines=10> */
[----:B------:R-:W0:Y:S01]  /*b770*/  MUFU.RCP R156, R156 ;  /* 0x0000009c009c7308 */ /* 0x000e220000001000 */
        /* <DEDUP_REMOVED lines=19> */
[----:B------:R-:W-:Y:S01]  /*b8b0*/  FFMA.FTZ R15, R86, R20, R15 ;  /* 0x00000014560f7223 */ /* 0x000fe2000001000f */
[-C--:B------:R-:W-:Y:S01]  /*b8c0*/  FMUL.FTZ R22, R151, R98.reuse ;  /* 0x0000006297167220 */ /* 0x080fe20000410000 */
[----:B------:R-:W-:Y:S01]  /*b8d0*/  FADD.FTZ R17, R18, R20 ;  /* 0x0000001412117221 */ /* 0x000fe20000010000 */
[----:B------:R-:W-:Y:S01]  /*b8e0*/  FADD.FTZ R24, R73, R24 ;  /* 0x0000001849187221 */ /* 0x000fe20000010000 */
[----:B------:R-:W-:Y:S01]  /*b8f0*/  FADD.FTZ R28, R23, R28 ;  /* 0x0000001c171c7221 */ /* 0x000fe20000010000 */
[----:B------:R-:W-:Y:S01]  /*b900*/  FFMA.FTZ R16, R86, R51, R13 ;  /* 0x0000003356107223 */ /* 0x000fe2000001000d */
[C---:B------:R-:W-:Y:S01]  /*b910*/  FFMA.FTZ R13, R57.reuse, R98, R14 ;  /* 0x00000062390d7223 */ /* 0x040fe2000001000e */
[----:B0-----:R-:W-:Y:S01]  /*b920*/  FADD.FTZ R157, -R156, 1 ;  /* 0x3f8000009c9d7421 */ /* 0x001fe20000010100 */
[----:B------:R-:W-:Y:S01]  /*b930*/  FFMA.FTZ R15, R57, R22, R15 ;  /* 0x00000016390f7223 */ /* 0x000fe2000001000f */
[----:B------:R-:W-:Y:S01]  /*b940*/  FMUL.FTZ R14, R126, R37 ;  /* 0x000000257e0e7220 */ /* 0x000fe20000410000 */
[----:B------:R-:W-:Y:S01]  /*b950*/  FADD.FTZ R17, R22, R17 ;  /* 0x0000001116117221 */ /* 0x000fe20000010000 */
[----:B------:R-:W-:Y:S01]  /*b960*/  FADD.FTZ R24, R24, R137 ;  /* 0x0000008918187221 */ /* 0x000fe20000010000 */
[----:B------:R-:W-:Y:S01]  /*b970*/  FADD.FTZ R49, R28, R49 ;  /* 0x000000311c317221 */ /* 0x000fe20000010000 */
[----:B------:R-:W-:Y:S01]  /*b980*/  FMUL.FTZ R155, R155, R156 ;  /* 0x0000009c9b9b7220 */ /* 0x000fe20000410000 */
[----:B------:R-:W-:Y:S01]  /*b990*/  FFMA.FTZ R94, R94, R157, 1 ;  /* 0x3f8000005e5e7423 */ /* 0x000fe2000001009d */
[----:B------:R-:W-:Y:S01]  /*b9a0*/  FMUL.FTZ R19, R151, R42 ;  /* 0x0000002a97137220 */ /* 0x000fe20000410000 */
[----:B------:R-:W-:Y:S01]  /*b9b0*/  FFMA.FTZ R15, R102, R14, R15 ;  /* 0x0000000e660f7223 */ /* 0x000fe2000001000f */
[----:B------:R-:W-:Y:S01]  /*b9c0*/  FADD.FTZ R18, R17, R14 ;  /* 0x0000000e11127221 */ /* 0x000fe20000010000 */
[----:B------:R-:W-:Y:S01]  /*b9d0*/  FADD.FTZ R24, R24, R43 ;  /* 0x0000002b18187221 */ /* 0x000fe20000010000 */
[----:B------:R-:W-:Y:S01]  /*b9e0*/  FADD.FTZ R49, R49, R74 ;  /* 0x0000004a31317221 */ /* 0x000fe20000010000 */
[----:B------:R-:W-:Y:S01]  /*b9f0*/  FMUL.FTZ R94, R155, R94 ;  /* 0x0000005e9b5e7220 */ /* 0x000fe20000410000 */
        /* <DEDUP_REMOVED lines=18> */
.L_x_381:
[----:B------:R-:W0:Y:S01]  /*bb20*/  SHFL.DOWN PT, R13, R88, 0x1, 0x1f ;  /* 0x08201f00580d7f89 */ /* 0x000e2200000e0000 */
[C---:B------:R-:W-:Y:S01]  /*bb30*/  ISETP.GT.AND P0, PT, R165.reuse, 0x1e, PT ;  /* 0x0000001ea500780c */ /* 0x040fe20003f04270 */
[----:B------:R-:W-:Y:S01]  /*bb40*/  BSSY.RECONVERGENT B0, `(.L_x_382) ;  /* 0x0000027000007945 */ /* 0x000fe20003800200 */
[C---:B------:R-:W-:Y:S01]  /*bb50*/  ISETP.GT.AND P3, PT, R165.reuse, 0xf, PT ;  /* 0x0000000fa500780c */ /* 0x040fe20003f64270 */
[----:B------:R-:W1:Y:S01]  /*bb60*/  SHFL.DOWN PT, R14, R27, 0x1, 0x1f ;  /* 0x08201f001b0e7f89 */ /* 0x000e6200000e0000 */
[----:B------:R-:W-:Y:S02]  /*bb70*/  ISETP.GT.AND P2, PT, R165, 0x17, PT ;  /* 0x00000017a500780c */ /* 0x000fe40003f44270 */
[----:B------:R-:W-:Y:S01]  /*bb80*/  ISETP.GT.U32.AND P4, PT, R0, 0x17, PT ;  /* 0x000000170000780c */ /* 0x000fe20003f84070 */
[----:B------:R-:W-:Y:S01]  /*bb90*/  STS.128 [R11], R16 ;  /* 0x000000100b007388 */ /* 0x000fe20000000c00 */
[----:B------:R-:W-:-:S05]  /*bba0*/  ISETP.GE.U32.AND P1, PT, R7, 0x2, PT ;  /* 0x000000020700780c */ /* 0x000fca0003f26070 */
        /* <DEDUP_REMOVED lines=23> */
[----:B01----:R-:W-:-:S12]  /*bd20*/  FADD.FTZ R14, R21, R24 ;  /* 0x00000018150e7221 */ /* 0x003fd80000010000 */
[----:B------:R-:W0:Y:S01]  /*bd30*/  @!P2 S2R R15, SR_CgaCtaId ;  /* 0x00000000000fa919 */ /* 0x000e220000008800 */
[----:B------:R-:W-:Y:S02]  /*bd40*/  @!P2 MOV R20, 0x400 ;  /* 0x000004000014a802 */ /* 0x000fe40000000f00 */
[----:B------:R-:W-:-:S04]  /*bd50*/  @!P2 SHF.R.U32.HI R13, RZ, 0x2, R0 ;  /* 0x00000002ff0da819 */ /* 0x000fc80000011600 */
[----:B------:R-:W-:Y:S02]  /*bd60*/  @!P2 LOP3.LUT R13, R13, 0xf8, RZ, 0xc0, !PT ;  /* 0x000000f80d0da812 */ /* 0x000fe400078ec0ff */
[----:B0-----:R-:W-:Y:S01]  /*bd70*/  @!P2 LEA R20, R15, R20, 0x18 ;  /* 0x000000140f14a211 */ /* 0x001fe200078ec0ff */
[----:B--2---:R-:W-:-:S03]  /*bd80*/  FADD.FTZ R15, R22, R23 ;  /* 0x00000017160f7221 */ /* 0x004fc60000010000 */
[----:B------:R-:W-:-:S05]  /*bd90*/  @!P2 IADD3 R13, PT, PT, R13, R20, RZ ;  /* 0x000000140d0da210 */ /* 0x000fca0007ffe0ff */
[----:B------:R3:W-:Y:S02]  /*bda0*/  @!P2 STS.64 [R13+0x10], R14 ;  /* 0x0000100e0d00a388 */ /* 0x0007e40000000a00 */
.L_x_383:
[----:B------:R-:W-:Y:S05]  /*bdb0*/  BSYNC.RECONVERGENT B0 ;  /* 0x0000000000007941 */ /* 0x000fea0003800200 */
.L_x_382:
[----:B------:R-:W-:Y:S06]  /*bdc0*/  BAR.SYNC.DEFER_BLOCKING 0x0 ;  /* 0x0000000000007b1d */ /* 0x000fec0000010000 */
[----:B------:R-:W-:Y:S04]  /*bdd0*/  BSSY.RECONVERGENT B0, `(.L_x_384) ;  /* 0x0000021000007945 */ /* 0x000fe80003800200 */
[----:B------:R-:W-:Y:S05]  /*bde0*/  @P0 BRA `(.L_x_385) ;  /* 0x00000000007c0947 */ /* 0x000fea0003800000 */
[----:B------:R-:W4:Y:S01]  /*bdf0*/  S2UR UR6, SR_CgaCtaId ;  /* 0x00000000000679c3 */ /* 0x000f220000008800 */
[----:B------:R-:W-:Y:S02]  /*be00*/  UMOV UR5, 0x400 ;  /* 0x0000040000057882 */ /* 0x000fe40000000000 */
[----:B----4-:R-:W-:-:S09]  /*be10*/  ULEA UR5, UR6, UR5, 0x18 ;  /* 0x0000000506057291 */ /* 0x010fd2000f8ec0ff */
[----:B------:R-:W3:Y:S04]  /*be20*/  LDS.64 R38, [UR5+0x18] ;  /* 0x00001805ff267984 */ /* 0x000ee80008000a00 */
[----:B------:R-:W4:Y:S04]  /*be30*/  LDS.128 R40, [UR5+0x20] ;  /* 0x00002005ff287984 */ /* 0x000f280008000c00 */
[----:B------:R-:W5:Y:S04]  /*be40*/  LDS.128 R32, [UR5+0x30] ;  /* 0x00003005ff207984 */ /* 0x000f680008000c00 */
[----:B------:R-:W5:Y:S04]  /*be50*/  LDS.128 R28, [UR5+0x40] ;  /* 0x00004005ff1c7984 */ /* 0x000f680008000c00 */
[----:B-1----:R-:W1:Y:S04]  /*be60*/  LDS.128 R24, [UR5+0x50] ;  /* 0x00005005ff187984 */ /* 0x002e680008000c00 */
[----:B--2---:R-:W2:Y:S01]  /*be70*/  LDS.128 R20, [UR5+0x60] ;  /* 0x00006005ff147984 */ /* 0x004ea20008000c00 */
        /* <DEDUP_REMOVED lines=22> */
.L_x_385:
[----:B------:R-:W-:Y:S05]  /*bfe0*/  BSYNC.RECONVERGENT B0 ;  /* 0x0000000000007941 */ /* 0x000fea0003800200 */
.L_x_384:
[----:B------:R-:W-:Y:S06]  /*bff0*/  BAR.SYNC.DEFER_BLOCKING 0x0 ;  /* 0x0000000000007b1d */ /* 0x000fec0000010000 */
[----:B------:R-:W-:Y:S04]  /*c000*/  BSSY.RECONVERGENT B0, `(.L_x_386) ;  /* 0x000004d000007945 */ /* 0x000fe80003800200 */
[----:B------:R-:W-:Y:S05]  /*c010*/  @P4 BRA `(.L_x_387) ;  /* 0x00000004002c4947 */ /* 0x000fea0003800000 */
[----:B------:R-:W3:Y:S04]  /*c020*/  LDS.128 R60, [R11+0x180] ;  /* 0x000180000b3c7984 */ /* 0x000ee80000000c00 */
[----:B------:R-:W4:Y:S04]  /*c030*/  LDS.128 R56, [R11+0x300] ;  /* 0x000300000b387984 */ /* 0x000f280000000c00 */
[----:B------:R-:W5:Y:S04]  /*c040*/  LDS.128 R52, [R11+0x480] ;  /* 0x000480000b347984 */ /* 0x000f680000000c00 */
[----:B------:R-:W0:Y:S04]  /*c050*/  LDS.128 R48, [R11+0x600] ;  /* 0x000600000b307984 */ /* 0x000e280000000c00 */
[----:B--2---:R-:W2:Y:S04]  /*c060*/  LDS.128 R20, [R11+0x780] ;  /* 0x000780000b147984 */ /* 0x004ea80000000c00 */
[----:B------:R-:W2:Y:S04]  /*c070*/  LDS.128 R44, [R11+0x900] ;  /* 0x000900000b2c7984 */ /* 0x000ea80000000c00 */
[----:B------:R-:W2:Y:S04]  /*c080*/  LDS.128 R40, [R11+0xa80] ;  /* 0x000a80000b287984 */ /* 0x000ea80000000c00 */
[----:B------:R-:W2:Y:S04]  /*c090*/  LDS.128 R32, [R11+0xc00] ;  /* 0x000c00000b207984 */ /* 0x000ea80000000c00 */
[----:B------:R-:W2:Y:S04]  /*c0a0*/  LDS.128 R28, [R11+0xd80] ;  /* 0x000d80000b1c7984 */ /* 0x000ea80000000c00 */
[----:B-1----:R-:W1:Y:S01]  /*c0b0*/  LDS.128 R24, [R11+0xf00] ;  /* 0x000f00000b187984 */ /* 0x002e620000000c00 */
[----:B---3--:R-:W-:Y:S01]  /*c0c0*/  FADD.FTZ R13, R16, R60 ;  /* 0x0000003c100d7221 */ /* 0x008fe20000010000 */
[----:B------:R-:W-:Y:S01]  /*c0d0*/  FADD.FTZ R38, R17, R61 ;  /* 0x0000003d11267221 */ /* 0x000fe20000010000 */
[----:B------:R-:W-:Y:S01]  /*c0e0*/  FADD.FTZ R37, R18, R62 ;  /* 0x0000003e12257221 */ /* 0x000fe20000010000 */
[----:B------:R-:W-:Y:S01]  /*c0f0*/  FADD.FTZ R60, R19, R63 ;  /* 0x0000003f133c7221 */ /* 0x000fe20000010000 */
[----:B----4-:R-:W-:Y:S01]  /*c100*/  FADD.FTZ R13, R13, R56 ;  /* 0x000000380d0d7221 */ /* 0x010fe20000010000 */
[----:B------:R-:W3:Y:S01]  /*c110*/  LDS.128 R16, [R11+0x1080] ;  /* 0x001080000b107984 */ /* 0x000ee20000000c00 */
[----:B------:R-:W-:Y:S01]  /*c120*/  FADD.FTZ R38, R38, R57 ;  /* 0x0000003926267221 */ /* 0x000fe20000010000 */
[----:B------:R-:W-:Y:S01]  /*c130*/  FADD.FTZ R37, R37, R58 ;  /* 0x0000003a25257221 */ /* 0x000fe20000010000 */
[----:B------:R-:W-:Y:S01]  /*c140*/  FADD.FTZ R64, R60, R59 ;  /* 0x0000003b3c407221 */ /* 0x000fe20000010000 */
[----:B-----5:R-:W-:Y:S01]  /*c150*/  FADD.FTZ R13, R13, R52 ;  /* 0x000000340d0d7221 */ /* 0x020fe20000010000 */
[----:B------:R-:W4:Y:S01]  /*c160*/  LDS.128 R56, [R11+0x1200] ;  /* 0x001200000b387984 */ /* 0x000f220000000c00 */
[----:B------:R-:W-:Y:S01]  /*c170*/  FADD.FTZ R38, R38, R53 ;  /* 0x0000003526267221 */ /* 0x000fe20000010000 */
[----:B------:R-:W-:Y:S01]  /*c180*/  FADD.FTZ R37, R37, R54 ;  /* 0x0000003625257221 */ /* 0x000fe20000010000 */
[----:B------:R-:W-:Y:S01]  /*c190*/  FADD.FTZ R64, R64, R55 ;  /* 0x0000003740407221 */ /* 0x000fe20000010000 */
[----:B------:R-:W5:Y:S01]  /*c1a0*/  LDS.128 R60, [R11+0x1380] ;  /* 0x001380000b3c7984 */ /* 0x000f620000000c00 */
[----:B0-----:R-:W-:Y:S01]  /*c1b0*/  FADD.FTZ R13, R13, R48 ;  /* 0x000000300d0d7221 */ /* 0x001fe20000010000 */
[----:B------:R-:W-:Y:S01]  /*c1c0*/  FADD.FTZ R38, R38, R49 ;  /* 0x0000003126267221 */ /* 0x000fe20000010000 */
[----:B------:R-:W-:Y:S01]  /*c1d0*/  FADD.FTZ R37, R37, R50 ;  /* 0x0000003225257221 */ /* 0x000fe20000010000 */
[----:B------:R-:W0:Y:S01]  /*c1e0*/  LDS.128 R52, [R11+0x1500] ;  /* 0x001500000b347984 */ /* 0x000e220000000c00 */
[----:B------:R-:W-:Y:S01]  /*c1f0*/  FADD.FTZ R64, R64, R51 ;  /* 0x0000003340407221 */ /* 0x000fe20000010000 */
[----:B--2---:R-:W-:Y:S01]  /*c200*/  FADD.FTZ R13, R13, R20 ;  /* 0x000000140d0d7221 */ /* 0x004fe20000010000 */
[----:B------:R-:W-:Y:S01]  /*c210*/  FADD.FTZ R38, R38, R21 ;  /* 0x0000001526267221 */ /* 0x000fe20000010000 */
[----:B------:R-:W2:Y:S01]  /*c220*/  LDS.128 R48, [R11+0x1680] ;  /* 0x001680000b307984 */ /* 0x000ea20000000c00 */
        /* <DEDUP_REMOVED lines=18> */
[----:B-1----:R-:W-:Y:S01]  /*c350*/  FADD.FTZ R13, R13, R24 ;  /* 0x000000180d0d7221 */ /* 0x002fe20000010000 */
        /* <DEDUP_REMOVED lines=19> */
[----:B--2---:R-:W-:Y:S01]  /*c490*/  FADD.FTZ R16, R13, R48 ;  /* 0x000000300d107221 */ /* 0x004fe20000010000 */
[----:B------:R-:W-:Y:S01]  /*c4a0*/  FADD.FTZ R17, R38, R49 ;  /* 0x0000003126117221 */ /* 0x000fe20000010000 */
[----:B------:R-:W-:Y:S01]  /*c4b0*/  FADD.FTZ R18, R37, R50 ;  /* 0x0000003225127221 */ /* 0x000fe20000010000 */
[----:B------:R-:W-:-:S07]  /*c4c0*/  FADD.FTZ R19, R64, R51 ;  /* 0x0000003340137221 */ /* 0x000fce0000010000 */
.L_x_387:
[----:B------:R-:W-:Y:S05]  /*c4d0*/  BSYNC.RECONVERGENT B0 ;  /* 0x0000000000007941 */ /* 0x000fea0003800200 */
.L_x_386:
[----:B------:R-:W-:Y:S04]  /*c4e0*/  BSSY.RECONVERGENT B0, `(.L_x_388) ;  /* 0x000001d000007945 */ /* 0x000fe80003800200 */
[----:B------:R-:W-:Y:S05]  /*c4f0*/  @P4 BRA `(.L_x_389) ;  /* 0x00000000006c4947 */ /* 0x000fea0003800000 */
[----:B------:R-:W4:Y:S01]  /*c500*/  LDC.64 R30, c[0x0][0x3f8] ;  /* 0x0000fe00ff1e7b82 */ /* 0x000f220000000a00 */
[----:B---3--:R-:W-:-:S07]  /*c510*/  IMAD R13, R12, 0x18, R0 ;  /* 0x000000180c0d7824 */ /* 0x008fce00078e0200 */
[----:B--2---:R-:W2:Y:S01]  /*c520*/  LDC.64 R22, c[0x0][0x3d8] ;  /* 0x0000f600ff167b82 */ /* 0x004ea20000000a00 */
[----:B----4-:R-:W-:Y:S01]  /*c530*/  IMAD.WIDE.U32 R20, R30, 0x3, RZ ;  /* 0x000000031e147825 */ /* 0x010fe200078e00ff */
[C---:B------:R-:W-:Y:S02]  /*c540*/  LEA R27, R31.reuse, R31, 0x1 ;  /* 0x0000001f1f1b7211 */ /* 0x040fe400078e08ff */
[----:B------:R-:W-:Y:S02]  /*c550*/  LEA.HI R29, P2, R31, R30, RZ, 0x1 ;  /* 0x0000001e1f1d7211 */ /* 0x000fe400078508ff */
[----:B------:R-:W-:Y:S01]  /*c560*/  IADD3 R27, PT, PT, R21, R27, RZ ;  /* 0x0000001b151b7210 */ /* 0x000fe20007ffe0ff */
[----:B--2---:R-:W-:Y:S01]  /*c570*/  IMAD.WIDE R12, R13, 0x4, R22 ;  /* 0x000000040d0c7825 */ /* 0x004fe200078e0216 */
[----:B------:R-:W-:Y:S02]  /*c580*/  IADD3.X R22, PT, PT, RZ, R31, RZ, P2, !PT ;  /* 0x0000001fff167210 */ /* 0x000fe400017fe4ff */
[----:B------:R-:W-:-:S02]  /*c590*/  LEA.HI R21, P2, R27, R20, RZ, 0x1 ;  /* 0x000000141b157211 */ /* 0x000fc400078508ff */
[----:B------:R-:W-:Y:S01]  /*c5a0*/  SHF.L.U32 R23, R29, 0x1, RZ ;  /* 0x000000011d177819 */ /* 0x000fe200000006ff */
[----:B------:R4:W-:Y:S01]  /*c5b0*/  REDG.E.ADD.F32.FTZ.RN.STRONG.GPU desc[UR8][R12.64], R16 ;  /* 0x000000100c0079a6 */ /* 0x0009e2000c12f308 */
[----:B------:R-:W-:Y:S02]  /*c5c0*/  SHF.L.U32 R25, R21, 0x1, RZ ;  /* 0x0000000115197819 */ /* 0x000fe400000006ff */
[----:B------:R-:W-:Y:S02]  /*c5d0*/  SHF.L.U64.HI R29, R29, 0x1, R22 ;  /* 0x000000011d1d7819 */ /* 0x000fe40000010216 */
[----:B------:R-:W-:Y:S02]  /*c5e0*/  LOP3.LUT R23, R23, 0xfffffffc, RZ, 0xc0, !PT ;  /* 0xfffffffc17177812 */ /* 0x000fe400078ec0ff */
[----:B------:R-:W-:Y:S02]  /*c5f0*/  LEA R22, P3, R30, R12, 0x2 ;  /* 0x0000000c1e167211 */ /* 0x000fe400078610ff */
[----:B-1----:R-:W-:-:S02]  /*c600*/  IADD3.X R24, PT, PT, RZ, R27, RZ, P2, !PT ;  /* 0x0000001bff187210 */ /* 0x002fc400017fe4ff */
        /* <DEDUP_REMOVED lines=10> */
.L_x_389:
[----:B------:R-:W-:Y:S05]  /*c6b0*/  BSYNC.RECONVERGENT B0 ;  /* 0x0000000000007941 */ /* 0x000fea0003800200 */
.L_x_388:
[----:B------:R-:W-:Y:S05]  /*c6c0*/  @!P1 BRA `(.L_x_390) ;  /* 0x0000000800e09947 */ /* 0x000fea0003800000 */
[----:B----4-:R-:W4:Y:S01]  /*c6d0*/  LDC.64 R16, c[0x0][0x3d0] ;  /* 0x0000f400ff107b82 */ /* 0x010f220000000a00 */
[----:B---3--:R-:W-:Y:S01]  /*c6e0*/  LOP3.LUT R13, R9, 0x1, RZ, 0xc0, !PT ;  /* 0x00000001090d7812 */ /* 0x008fe200078ec0ff */
[----:B------:R-:W-:Y:S04]  /*c6f0*/  BSSY.RECONVERGENT B0, `(.L_x_391) ;  /* 0x000001d000007945 */ /* 0x000fe80003800200 */
[----:B------:R-:W-:-:S04]  /*c700*/  IMAD R18, R13, R6, RZ ;  /* 0x000000060d127224 */ /* 0x000fc800078e02ff */
[----:B------:R-:W-:-:S05]  /*c710*/  IMAD R12, R18, R7, RZ ;  /* 0x00000007120c7224 */ /* 0x000fca00078e02ff */
[----:B------:R-:W-:-:S05]  /*c720*/  SHF.L.U32 R13, R12, 0x1, RZ ;  /* 0x000000010c0d7819 */ /* 0x000fca00000006ff */
[----:B----4-:R-:W-:Y:S01]  /*c730*/  IMAD.WIDE R16, R13, 0x4, R16 ;  /* 0x000000040d107825 */ /* 0x010fe200078e0210 */
[----:B------:R-:W-:Y:S06]  /*c740*/  @P0 BRA `(.L_x_392) ;  /* 0x00000000005c0947 */ /* 0x000fec0003800000 */
[----:B------:R-:W3:Y:S01]  /*c750*/  LDC.64 R12, c[0x0][0x3c8] ;  /* 0x0000f200ff0c7b82 */ /* 0x000ee20000000a00 */
[----:B------:R-:W-:Y:S01]  /*c760*/  IADD3 R21, PT, PT, R18, R163, RZ ;  /* 0x000000a312157210 */ /* 0x000fe20007ffe0ff */
[----:B------:R-:W-:Y:S01]  /*c770*/  IMAD R19, R6, UR7, R163 ;  /* 0x0000000706137c24 */ /* 0x000fe2000f8e02a3 */
[----:B------:R-:W-:-:S03]  /*c780*/  LOP3.LUT P0, R22, R9, 0x2, RZ, 0xc0, !PT ;  /* 0x0000000209167812 */ /* 0x000fc6000780c0ff */
[----:B------:R-:W-:Y:S01]  /*c790*/  IMAD.WIDE.U32 R18, R19, 0x8, R16 ;  /* 0x0000000813127825 */ /* 0x000fe200078e0010 */
[----:B--2---:R-:W-:-:S04]  /*c7a0*/  IADD3 R23, PT, PT, -R22, 0x1, RZ ;  /* 0x0000000116177810 */ /* 0x004fc80007ffe1ff */
[----:B------:R4:W-:Y:S01]  /*c7b0*/  STG.E.64 desc[UR8][R18.64], R14 ;  /* 0x0000000e12007986 */ /* 0x0009e2000c101b08 */
[----:B------:R-:W-:Y:S01]  /*c7c0*/  UMOV UR5, 0xffffffff ;  /* 0xffffffff00057882 */ /* 0x000fe20000000000 */
[----:B---3--:R-:W-:Y:S01]  /*c7d0*/  IMAD.WIDE.U32 R20, R21, 0x4, R12 ;  /* 0x0000000415147825 */ /* 0x008fe200078e000c */
[----:B------:R-:W-:Y:S02]  /*c7e0*/  MOV R12, 0xffffffff ;  /* 0xffffffff000c7802 */ /* 0x000fe40000000f00 */
[----:B------:R-:W-:Y:S01]  /*c7f0*/  SEL R13, R7, RZ, !P0 ;  /* 0x000000ff070d7207 */ /* 0x000fe20004000000 */
[----:B------:R-:W-:Y:S06]  /*c800*/  MEMBAR.ALL.GPU ;  /* 0x0000000000007992 */ /* 0x000fec000000a000 */
[----:B------:R-:W-:-:S00]  /*c810*/  ERRBAR ;  /* 0x00000000000079ab */ /* 0x000fc00000000000 */
[----:B------:R-:W-:Y:S06]  /*c820*/  CGAERRBAR ;  /* 0x00000000000075ab */ /* 0x000fec0000000000 */
[----:B------:R4:W-:Y:S01]  /*c830*/  REDG.E.ADD.S32.STRONG.GPU desc[UR8][R20.64], R23 ;  /* 0x000000171400798e */ /* 0x0009e2000c12e308 */
[----:B------:R-:W-:-:S03]  /*c840*/  ISETP.NE.AND P0, PT, R13, UR5, PT ;  /* 0x000000050d007c0c */ /* 0x000fc6000bf05270 */
[----:B------:R4:W-:Y:S10]  /*c850*/  STL [R1], R12 ;  /* 0x0000000c01007387 */ /* 0x0009f40000100800 */
[----:B----4-:R-:W-:Y:S05]  /*c860*/  @!P0 BRA `(.L_x_392) ;  /* 0x0000000000148947 */ /* 0x010fea0003800000 */
.L_x_393:
[----:B------:R-:W2:Y:S04]  /*c870*/  LDG.E.STRONG.GPU R12, desc[UR8][R20.64] ;  /* 0x00000008140c7981 */ /* 0x000ea8000c1ef900 */
[----:B--2---:R-:W-:Y:S04]  /*c880*/  CCTL.IVALL ;  /* 0x00000000ff00798f */ /* 0x004fe80002000000 */
[----:B------:R3:W-:Y:S01]  /*c890*/  STL [R1], R12 ;  /* 0x0000000c01007387 */ /* 0x0007e20000100800 */
[----:B------:R-:W-:-:S13]  /*c8a0*/  ISETP.NE.AND P0, PT, R12, R13, PT ;  /* 0x0000000d0c00720c */ /* 0x000fda0003f05270 */
[----:B---3--:R-:W-:Y:S05]  /*c8b0*/  @P0 BRA `(.L_x_393) ;  /* 0xfffffffc00ec0947 */ /* 0x008fea000383ffff */
.L_x_392:
[----:B------:R-:W-:Y:S05]  /*c8c0*/  BSYNC.RECONVERGENT B0 ;  /* 0x0000000000007941 */ /* 0x000fea0003800200 */
.L_x_391:
[----:B------:R-:W-:Y:S01]  /*c8d0*/  BAR.SYNC.DEFER_BLOCKING 0x0 ;  /* 0x0000000000007b1d */ /* 0x000fe20000010000 */
[----:B------:R-:W-:Y:S01]  /*c8e0*/  ISETP.GE.U32.AND P0, PT, R7, 0x8, PT ;  /* 0x000000080700780c */ /* 0x000fe20003f06070 */
[----:B-1----:R-:W-:-:S12]  /*c8f0*/  HFMA2 R24, -RZ, RZ, 0, 0 ;  /* 0x00000000ff187431 */ /* 0x002fd800000001ff */
[----:B------:R-:W-:Y:S05]  /*c900*/  @!P0 BRA `(.L_x_394) ;  /* 0x00000004003c8947 */ /* 0x000fea0003800000 */
[CC--:B------:R-:W-:Y:S01]  /*c910*/  LEA R29, R6.reuse, R163.reuse, 0x2 ;  /* 0x000000a3061d7211 */ /* 0x0c0fe200078e10ff */
[C-C-:B------:R-:W-:Y:S01]  /*c920*/  IMAD R31, R6.reuse, 0x3, R163.reuse ;  /* 0x00000003061f7824 */ /* 0x140fe200078e02a3 */
[CC--:B------:R-:W-:Y:S01]  /*c930*/  LEA R33, R6.reuse, R163.reuse, 0x1 ;  /* 0x000000a306217211 */ /* 0x0c0fe200078e08ff */
[C-C-:B------:R-:W-:Y:S01]  /*c940*/  IMAD R35, R6.reuse, 0x6, R163.reuse ;  /* 0x0000000606237824 */ /* 0x140fe200078e02a3 */
[----:B------:R-:W-:Y:S01]  /*c950*/  IADD3 R41, PT, PT, R163, R6, RZ ;  /* 0x00000006a3297210 */ /* 0x000fe20007ffe0ff */
[C-C-:B------:R-:W-:Y:S01]  /*c960*/  IMAD R37, R6.reuse, 0x7, R163.reuse ;  /* 0x0000000706257824 */ /* 0x140fe200078e02a3 */
[----:B------:R-:W-:Y:S01]  /*c970*/  MOV R28, RZ ;  /* 0x000000ff001c7202 */ /* 0x000fe20000000f00 */
[----:B------:R-:W-:Y:S01]  /*c980*/  IMAD R39, R6, 0x5, R163 ;  /* 0x0000000506277824 */ /* 0x000fe200078e02a3 */
[----:B------:R-:W-:Y:S01]  /*c990*/  MOV R43, R163 ;  /* 0x000000a3002b7202 */ /* 0x000fe20000000f00 */
[----:B------:R-:W-:Y:S01]  /*c9a0*/  UIADD3 UR5, UPT, UPT, -UR7, URZ, URZ ;  /* 0x000000ff07057290 */ /* 0x000fe2000fffe1ff */
[----:B------:R-:W-:-:S11]  /*c9b0*/  LOP3.LUT R47, R7, 0x7ffffff8, RZ, 0xc0, !PT ;  /* 0x7ffffff8072f7812 */ /* 0x000fd600078ec0ff */
.L_x_395:
[----:B------:R-:W-:-:S04]  /*c9c0*/  ISETP.NE.AND P5, PT, RZ, UR5, PT ;  /* 0x00000005ff007c0c */ /* 0x000fc8000bfa5270 */
[----:B------:R-:W-:-:S13]  /*c9d0*/  ISETP.NE.OR P5, PT, R0, RZ, !P5 ;  /* 0x000000ff0000720c */ /* 0x000fda0006fa5670 */
[----:B------:R-:W-:-:S05]  /*c9e0*/  @!P5 IMAD.WIDE.U32 R12, R43, 0x8, R16 ;  /* 0x000000082b0cd825 */ /* 0x000fca00078e0010 */
[----:B------:R1:W0:Y:S01]  /*c9f0*/  @!P5 LDG.E.64 R18, desc[UR8][R12.64] ;  /* 0x000000080c12d981 */ /* 0x000222000c1e1b00 */
[C---:B------:R-:W-:Y:S02]  /*ca00*/  IADD3 R20, PT, PT, R28.reuse, 0x1, RZ ;  /* 0x000000011c147810 */ /* 0x040fe40007ffe0ff */
        /* <DEDUP_REMOVED lines=11> */
[----:B-1----:R-:W-:Y:S02]  /*cac0*/  IADD3 R12, PT, PT, R28, 0x6, RZ ;  /* 0x000000061c0c7810 */ /* 0x002fe40007ffe0ff */
        /* <DEDUP_REMOVED lines=51> */
.L_x_394:
[----:B------:R-:W-:-:S13]  /*ce00*/  ISETP.NE.AND P0, PT, R164, RZ, PT ;  /* 0x000000ffa400720c */ /* 0x000fda0003f05270 */
[----:B------:R-:W-:Y:S05]  /*ce10*/  @!P0 BRA `(.L_x_390) ;  /* 0x00000004000c8947 */ /* 0x000fea0003800000 */
        /* <DEDUP_REMOVED lines=15> */
[----:B------:R-:W-:-:S04]  /*cf10*/  @!P0 IMAD R13, R24, R6, R163 ;  /* 0x00000006180d8224 */ /* 0x000fc800078e02a3 */
[----:B------:R-:W-:-:S04]  /*cf20*/  @!P0 IMAD.WIDE.U32 R12, R13, 0x8, R16 ;  /* 0x000000080d0c8825 */ /* 0x000fc800078e0010 */
[-CC-:B------:R-:W-:Y:S02]  /*cf30*/  @!P1 IMAD R19, R19, R6.reuse, R163.reuse ;  /* 0x0000000613139224 */ /* 0x180fe400078e02a3 */
[----:B------:R-:W-:Y:S01]  /*cf40*/  @!P2 IMAD R21, R21, R6, R163 ;  /* 0x000000061515a224 */ /* 0x000fe200078e02a3 */
[----:B------:R-:W0:Y:S01]  /*cf50*/  @!P0 LDG.E.64 R12, desc[UR8][R12.64] ;  /* 0x000000080c0c8981 */ /* 0x000e22000c1e1b00 */
[----:B------:R-:W-:-:S04]  /*cf60*/  @!P1 IMAD.WIDE.U32 R18, R19, 0x8, R16 ;  /* 0x0000000813129825 */ /* 0x000fc800078e0010 */
[----:B------:R-:W-:Y:S02]  /*cf70*/  @!P3 IMAD R23, R23, R6, R163 ;  /* 0x000000061717b224 */ /* 0x000fe400078e02a3 */
[--C-:B------:R-:W-:Y:S01]  /*cf80*/  @!P2 IMAD.WIDE.U32 R20, R21, 0x8, R16.reuse ;  /* 0x000000081514a825 */ /* 0x100fe200078e0010 */
        /* <DEDUP_REMOVED lines=13> */
.L_x_396:
        /* <DEDUP_REMOVED lines=8> */
[-CC-:B------:R-:W-:Y:S02]  /*d0e0*/  @!P1 IMAD R19, R24, R6.reuse, R163.reuse ;  /* 0x0000000618139224 */ /* 0x180fe400078e02a3 */
        /* <DEDUP_REMOVED lines=10> */
.L_x_397:
[----:B------:R-:W-:Y:S01]  /*d190*/  ISETP.NE.AND P0, PT, R24, UR7, PT ;  /* 0x0000000718007c0c */ /* 0x000fe2000bf05270 */
[----:B------:R-:W-:Y:S01]  /*d1a0*/  BSSY.RECONVERGENT B0, `(.L_x_390) ;  /* 0x000000a000007945 */ /* 0x000fe20003800200 */
[----:B------:R-:W-:Y:S02]  /*d1b0*/  LOP3.LUT R12, R7, 0x1, RZ, 0xc0, !PT ;  /* 0x00000001070c7812 */ /* 0x000fe400078ec0ff */
[----:B------:R-:W-:-:S04]  /*d1c0*/  ISETP.NE.OR P0, PT, R0, RZ, !P0 ;  /* 0x000000ff0000720c */ /* 0x000fc80004705670 */
[----:B------:R-:W-:-:S13]  /*d1d0*/  ISETP.NE.U32.OR P0, PT, R12, 0x1, P0 ;  /* 0x000000010c00780c */ /* 0x000fda0000705470 */
[----:B------:R-:W-:Y:S05]  /*d1e0*/  @P0 BRA `(.L_x_398) ;  /* 0x0000000000140947 */ /* 0x000fea0003800000 */
[----:B------:R-:W-:-:S04]  /*d1f0*/  IMAD R13, R6, R24, R163 ;  /* 0x00000018060d7224 */ /* 0x000fc800078e02a3 */
[----:B------:R-:W-:-:S06]  /*d200*/  IMAD.WIDE.U32 R16, R13, 0x8, R16 ;  /* 0x000000080d107825 */ /* 0x000fcc00078e0010 */
[----:B------:R-:W0:Y:S02]  /*d210*/  LDG.E.64 R16, desc[UR8][R16.64] ;  /* 0x0000000810107981 */ /* 0x000e24000c1e1b00 */
[----:B0-----:R-:W-:Y:S01]  /*d220*/  FADD.FTZ R14, R14, R16 ;  /* 0x000000100e0e7221 */ /* 0x001fe20000010000 */
[----:B------:R-:W-:-:S07]  /*d230*/  FADD.FTZ R15, R15, R17 ;  /* 0x000000110f0f7221 */ /* 0x000fce0000010000 */
.L_x_398:
[----:B------:R-:W-:Y:S05]  /*d240*/  BSYNC.RECONVERGENT B0 ;  /* 0x0000000000007941 */ /* 0x000fea0003800200 */
.L_x_390:
[----:B------:R-:W5:Y:S01]  /*d250*/  S2UR UR6, SR_CgaCtaId ;  /* 0x00000000000679c3 */ /* 0x000f620000008800 */
[----:B------:R-:W-:Y:S01]  /*d260*/  ISETP.NE.AND P0, PT, R0, RZ, PT ;  /* 0x000000ff0000720c */ /* 0x000fe20003f05270 */
[----:B------:R-:W-:Y:S01]  /*d270*/  UMOV UR5, 0x400 ;  /* 0x0000040000057882 */ /* 0x000fe20000000000 */
[----:B------:R-:W-:Y:S01]  /*d280*/  UISETP.NE.AND UP0, UPT, UR10, URZ, UPT ;  /* 0x000000ff0a00728c */ /* 0x000fe2000bf05270 */
[----:B----4-:R-:W-:Y:S01]  /*d290*/  HFMA2 R18, -RZ, RZ, 0, 0 ;  /* 0x00000000ff127431 */ /* 0x010fe200000001ff */
[----:B------:R-:W4:Y:S04]  /*d2a0*/  LDCU.64 UR16, c[0x0][0x3f8] ;  /* 0x00007f00ff1077ac */ /* 0x000f280008000a00 */
[----:B------:R-:W-:Y:S01]  /*d2b0*/  PLOP3.LUT P1, PT, PT, PT, UP0, 0x80, 0x8 ;  /* 0x000000000008781c */ /* 0x000fe20003f2f008 */
[----:B------:R-:W0:Y:S01]  /*d2c0*/  LDCU.64 UR12, c[0x0][0x380] ;  /* 0x00007000ff0c77ac */ /* 0x000e220008000a00 */
[----:B------:R-:W0:Y:S01]  /*d2d0*/  LDCU.64 UR14, c[0x0][0x400] ;  /* 0x00008000ff0e77ac */ /* 0x000e220008000a00 */
[----:B-----5:R-:W-:-:S09]  /*d2e0*/  ULEA UR5, UR6, UR5, 0x18 ;  /* 0x0000000506057291 */ /* 0x020fd2000f8ec0ff */
[----:B------:R-:W-:Y:S01]  /*d2f0*/  @!P0 STS.64 [UR5+0x78], R14 ;  /* 0x0000780eff008988 */ /* 0x000fe20008000a05 */
[----:B------:R-:W-:Y:S06]  /*d300*/  BAR.SYNC.DEFER_BLOCKING 0x0 ;  /* 0x0000000000007b1d */ /* 0x000fec0000010000 */
[----:B---3--:R-:W3:Y:S01]  /*d310*/  LDS.64 R12, [UR5+0x78] ;  /* 0x00007805ff0c7984 */ /* 0x008ee20008000a00 */
[----:B------:R-:W3:Y:S02]  /*d320*/  LDCU UR5, c[0x0][0x42c] ;  /* 0x00008580ff0577ac */ /* 0x000ee40008000800 */
[----:B---3--:R-:W-:Y:S01]  /*d330*/  FMUL.FTZ R16, R12, UR5 ;  /* 0x000000050c107c20 */ /* 0x008fe20008410000 */
[----:B0---4-:R-:W-:-:S07]  /*d340*/  FMUL.FTZ R17, R13, UR5 ;  /* 0x000000050d117c20 */ /* 0x011fce0008410000 */
.L_x_404:
[----:B------:R-:W-:-:S05]  /*d350*/  LEA R22, R18, R1, 0x2 ;  /* 0x0000000112167211 */ /* 0x000fca00078e10ff */
[----:B------:R-:W3:Y:S04]  /*d360*/  LDL.64 R12, [R22+0x10] ;  /* 0x00001000160c7983 */ /* 0x000ee80000100a00 */
[----:B------:R-:W4:Y:S01]  /*d370*/  LDL.64 R20, [R22+0x90] ;  /* 0x0000900016147983 */ /* 0x000f220000100a00 */
[----:B------:R-:W-:Y:S01]  /*d380*/  LEA R29, R18, R8, 0x4 ;  /* 0x00000008121d7211 */ /* 0x000fe200078e20ff */
[----:B------:R-:W-:Y:S03]  /*d390*/  BSSY.RECONVERGENT B0, `(.L_x_399) ;  /* 0x0000035000007945 */ /* 0x000fe60003800200 */
[C---:B------:R-:W-:Y:S02]  /*d3a0*/  ISETP.GE.U32.AND P0, PT, R29.reuse, UR14, PT ;  /* 0x0000000e1d007c0c */ /* 0x040fe4000bf06070 */
[----:B------:R-:W-:-:S02]  /*d3b0*/  IADD3 R31, PT, PT, R29, 0x10, RZ ;  /* 0x000000101d1f7810 */ /* 0x000fc40007ffe0ff */
[C---:B0--3--:R-:W-:Y:S02]  /*d3c0*/  SHF.L.U32 R15, R12.reuse, 0x10, RZ ;  /* 0x000000100c0f7819 */ /* 0x049fe400000006ff */
[----:B------:R-:W-:-:S03]  /*d3d0*/  PRMT R12, R12, 0x7632, R12 ;  /* 0x000076320c0c7816 */ /* 0x000fc6000000000c */
[----:B------:R-:W-:Y:S01]  /*d3e0*/  FADD.FTZ R19, -R36, R15 ;  /* 0x0000000f24137221 */ /* 0x000fe20000010100 */
[----:B------:R-:W-:-:S03]  /*d3f0*/  SHF.L.U32 R15, R12, 0x10, RZ ;  /* 0x000000100c0f7819 */ /* 0x000fc600000006ff */
[----:B------:R-:W-:Y:S02]  /*d400*/  FMUL.FTZ R26, R19, R76 ;  /* 0x0000004c131a7220 */ /* 0x000fe40000410000 */
[----:B------:R-:W-:Y:S02]  /*d410*/  FADD.FTZ R15, -R36, R15 ;  /* 0x0000000f240f7221 */ /* 0x000fe40000010100 */
[----:B------:R-:W-:Y:S02]  /*d420*/  @P1 FFMA.FTZ R12, R126, R26, R67 ;  /* 0x0000001a7e0c1223 */ /* 0x000fe40000010043 */
[----:B------:R-:W-:Y:S01]  /*d430*/  FMUL.FTZ R28, R15, R76 ;  /* 0x0000004c0f1c7220 */ /* 0x000fe20000410000 */
[----:B----4-:R-:W-:Y:S01]  /*d440*/  SHF.L.U32 R15, R20, 0x10, RZ ;  /* 0x00000010140f7819 */ /* 0x010fe200000006ff */
[----:B------:R-:W-:Y:S01]  /*d450*/  @P1 FMUL.FTZ R19, R12, -1.4426950216293334961 ;  /* 0xbfb8aa3b0c131820 */ /* 0x000fe20000410000 */
[----:B------:R-:W-:Y:S01]  /*d460*/  PRMT R20, R20, 0x7632, R20 ;  /* 0x0000763214147816 */ /* 0x000fe20000000014 */
[----:B------:R-:W-:-:S03]  /*d470*/  @P1 FFMA.FTZ R14, R151, R28, R122 ;  /* 0x0000001c970e1223 */ /* 0x000fc6000001007a */
[----:B------:R-:W-:Y:S01]  /*d480*/  SHF.L.U32 R20, R20, 0x10, RZ ;  /* 0x0000001014147819 */ /* 0x000fe200000006ff */
[----:B------:R-:W0:Y:S01]  /*d490*/  @P1 MUFU.EX2 R19, R19 ;  /* 0x0000001300131308 */ /* 0x000e220000000800 */
[----:B--2---:R-:W-:-:S07]  /*d4a0*/  @P1 FMUL.FTZ R23, R14, -1.4426950216293334961 ;  /* 0xbfb8aa3b0e171820 */ /* 0x004fce0000410000 */
[----:B------:R-:W1:Y:S01]  /*d4b0*/  @P1 MUFU.EX2 R23, R23 ;  /* 0x0000001700171308 */ /* 0x000e620000000800 */
[----:B0-----:R-:W-:-:S07]  /*d4c0*/  @P1 FADD.FTZ R22, R19, 1 ;  /* 0x3f80000013161421 */ /* 0x001fce0000010000 */
[----:B------:R-:W0:Y:S01]  /*d4d0*/  @P1 MUFU.RCP R22, R22 ;  /* 0x0000001600161308 */ /* 0x000e220000001000 */
[----:B-1----:R-:W-:Y:S01]  /*d4e0*/  @P1 FADD.FTZ R24, R23, 1 ;  /* 0x3f80000017181421 */ /* 0x002fe20000010000 */
[----:B------:R-:W-:-:S06]  /*d4f0*/  SHF.L.U32 R23, R13, 0x10, RZ ;  /* 0x000000100d177819 */ /* 0x000fcc00000006ff */
[----:B------:R-:W1:Y:S01]  /*d500*/  @P1 MUFU.RCP R25, R24 ;  /* 0x0000001800191308 */ /* 0x000e620000001000 */
[----:B0-----:R-:W-:-:S04]  /*d510*/  @P1 FADD.FTZ R27, -R22, 1 ;  /* 0x3f800000161b1421 */ /* 0x001fc80000010100 */
[----:B------:R-:W-:Y:S01]  /*d520*/  @P1 FFMA.FTZ R27, R12, R27, 1 ;  /* 0x3f8000000c1b1423 */ /* 0x000fe2000001001b */
[----:B------:R-:W-:Y:S01]  /*d530*/  @P1 FMUL.FTZ R12, R15, R22 ;  /* 0x000000160f0c1220 */ /* 0x000fe20000410000 */
[----:B------:R-:W-:Y:S01]  /*d540*/  SHF.R.S32.HI R22, RZ, 0x1f, R29 ;  /* 0x0000001fff167819 */ /* 0x000fe2000001141d */
[----:B-1----:R-:W-:Y:S01]  /*d550*/  @P1 FADD.FTZ R19, -R25, 1 ;  /* 0x3f80000019131421 */ /* 0x002fe20000010100 */
[----:B------:R-:W-:Y:S02]  /*d560*/  @P1 FMUL.FTZ R25, R20, R25 ;  /* 0x0000001914191220 */ /* 0x000fe40000410000 */
[----:B------:R-:W-:Y:S01]  /*d570*/  ISETP.GE.AND.EX P0, PT, R22, UR15, PT, P0 ;  /* 0x0000000f16007c0c */ /* 0x000fe2000bf06300 */
[----:B------:R-:W-:Y:S01]  /*d580*/  @P1 FMUL.FTZ R15, R12, R27 ;  /* 0x0000001b0c0f1220 */ /* 0x000fe20000410000 */
[----:B------:R-:W-:Y:S01]  /*d590*/  @P1 FFMA.FTZ R14, R14, R19, 1 ;  /* 0x3f8000000e0e1423 */ /* 0x000fe20000010013 */
[C-C-:B------:R-:W-:Y:S01]  /*d5a0*/  FFMA.FTZ R19, R16.reuse, R26, R17.reuse ;  /* 0x0000001a10137223 */ /* 0x140fe20000010011 */
[----:B------:R-:W-:-:S02]  /*d5b0*/  FFMA.FTZ R12, R16, R28, R17 ;  /* 0x0000001c100c7223 */ /* 0x000fc40000010011 */
[----:B------:R-:W-:Y:S01]  /*d5c0*/  @P1 FMUL.FTZ R20, R25, R14 ;  /* 0x0000000e19141220 */ /* 0x000fe20000410000 */
[----:B------:R-:W-:Y:S01]  /*d5d0*/  PRMT R14, R13, 0x7632, R14 ;  /* 0x000076320d0e7816 */ /* 0x000fe2000000000e */
[----:B------:R-:W-:Y:S02]  /*d5e0*/  FFMA.FTZ R19, R126, R15, -R19 ;  /* 0x0000000f7e137223 */ /* 0x000fe40000010813 */
[----:B------:R-:W-:Y:S01]  /*d5f0*/  FFMA.FTZ R27, R151, R20, -R12 ;  /* 0x00000014971b7223 */ /* 0x000fe2000001080c */
[----:B------:R-:W-:Y:S02]  /*d600*/  SHF.L.U32 R25, R14, 0x10, RZ ;  /* 0x000000100e197819 */ /* 0x000fe400000006ff */
        /* <DEDUP_REMOVED lines=13> */
.L_x_400:
[----:B------:R-:W-:Y:S05]  /*d6e0*/  BSYNC.RECONVERGENT B0 ;  /* 0x0000000000007941 */ /* 0x000fea0003800200 */
.L_x_399:
[----:B------:R-:W-:Y:S01]  /*d6f0*/  ISETP.NE.AND P1, PT, RZ, UR10, PT ;  /* 0x0000000aff007c0c */ /* 0x000fe2000bf25270 */
[C---:B------:R-:W-:Y:S01]  /*d700*/  FADD.FTZ R23, -R36.reuse, R23 ;  /* 0x0000001724177221 */ /* 0x040fe20000010100 */
[----:B------:R-:W-:Y:S01]  /*d710*/  FADD.FTZ R25, -R36, R25 ;  /* 0x0000001924197221 */ /* 0x000fe20000010100 */
[----:B------:R-:W-:Y:S02]  /*d720*/  ISETP.GE.U32.AND P0, PT, R31, UR14, PT ;  /* 0x0000000e1f007c0c */ /* 0x000fe4000bf06070 */
[----:B------:R-:W-:Y:S01]  /*d730*/  SHF.R.S32.HI R28, RZ, 0x1f, R31 ;  /* 0x0000001fff1c7819 */ /* 0x000fe2000001141f */
[-C--:B------:R-:W-:Y:S01]  /*d740*/  FMUL.FTZ R23, R23, R76.reuse ;  /* 0x0000004c17177220 */ /* 0x080fe20000410000 */
[----:B0-----:R-:W-:Y:S01]  /*d750*/  FMUL.FTZ R14, R25, R76 ;  /* 0x0000004c190e7220 */ /* 0x001fe20000410000 */
[C---:B------:R-:W-:Y:S02]  /*d760*/  PRMT R12, R21.reuse, 0x7632, R12 ;  /* 0x00007632150c7816 */ /* 0x040fe4000000000c */
[----:B------:R-:W-:Y:S01]  /*d770*/  ISETP.GE.AND.EX P0, PT, R28, UR15, PT, P0 ;  /* 0x0000000f1c007c0c */ /* 0x000fe2000bf06300 */
[C-C-:B------:R-:W-:Y:S01]  /*d780*/  FFMA.FTZ R27, R16.reuse, R23, R17.reuse ;  /* 0x00000017101b7223 */ /* 0x140fe20000010011 */
[----:B------:R-:W-:Y:S01]  /*d790*/  SHF.L.U32 R21, R21, 0x10, RZ ;  /* 0x0000001015157819 */ /* 0x000fe200000006ff */
[----:B------:R-:W-:Y:S01]  /*d7a0*/  FFMA.FTZ R26, R16, R14, R17 ;  /* 0x0000000e101a7223 */ /* 0x000fe20000010011 */
        /* <DEDUP_REMOVED lines=20> */
.L_x_401:
        /* <DEDUP_REMOVED lines=16> */
.L_x_403:
[----:B------:R-:W-:Y:S05]  /*d9f0*/  BSYNC.RECONVERGENT B0 ;  /* 0x0000000000007941 */ /* 0x000fea0003800200 */
.L_x_402:
[----:B------:R-:W-:-:S04]  /*da00*/  IADD3 R18, PT, PT, R18, 0x2, RZ ;  /* 0x0000000212127810 */ /* 0x000fc80007ffe0ff */
[----:B------:R-:W-:-:S13]  /*da10*/  ISETP.NE.AND P0, PT, R18, 0x20, PT ;  /* 0x000000201200780c */ /* 0x000fda0003f05270 */
[----:B------:R-:W-:Y:S05]  /*da20*/  @P0 BRA `(.L_x_404) ;  /* 0xfffffff800480947 */ /* 0x000fea000383ffff */
[----:B------:R-:W-:Y:S02]  /*da30*/  IADD3 R10, PT, PT, R6, R10, RZ ;  /* 0x0000000a060a7210 */ /* 0x000fe40007ffe0ff */
[----:B------:R-:W-:Y:S02]  /*da40*/  IADD3 R9, PT, PT, R9, 0x1, RZ ;  /* 0x0000000109097810 */ /* 0x000fe40007ffe0ff */
[----:B------:R-:W-:-:S13]  /*da50*/  ISETP.GE.AND P0, PT, R10, UR4, PT ;  /* 0x000000040a007c0c */ /* 0x000fda000bf06270 */
[----:B------:R-:W-:Y:S05]  /*da60*/  @!P0 BRA `(.L_x_405) ;  /* 0xffffff2400fc8947 */ /* 0x000fea000383ffff */
.L_x_379:
[----:B------:R-:W1:Y:S01]  /*da70*/  LDC R6, c[0x0][0x370] ;  /* 0x0000dc00ff067b82 */ /* 0x000e620000000800 */
[----:B------:R-:W-:Y:S01]  /*da80*/  ISETP.NE.AND P2, PT, R0, RZ, PT ;  /* 0x000000ff0000720c */ /* 0x000fe20003f45270 */
[----:B------:R-:W-:Y:S06]  /*da90*/  BSSY.RECONVERGENT B0, `(.L_x_406) ;  /* 0x0000011000007945 */ /* 0x000fec0003800200 */
[----:B------:R-:W2:Y:S08]  /*daa0*/  LDC R7, c[0x0][0x374] ;  /* 0x0000dd00ff077b82 */ /* 0x000eb00000000800 */
[----:B------:R-:W3:Y:S01]  /*dab0*/  LDC.64 R2, c[0x0][0x3c8] ;  /* 0x0000f200ff027b82 */ /* 0x000ee20000000a00 */
[----:B-1----:R-:W-:-:S02]  /*dac0*/  IADD3 R5, PT, PT, R6, -0x1, RZ ;  /* 0xffffffff06057810 */ /* 0x002fc40007ffe0ff */
[----:B------:R-:W-:Y:S02]  /*dad0*/  ISETP.NE.AND P1, PT, R6, 0x1, PT ;  /* 0x000000010600780c */ /* 0x000fe40003f25270 */
[----:B--2---:R-:W-:-:S04]  /*dae0*/  IADD3 R4, PT, PT, R7, -0x1, RZ ;  /* 0xffffffff07047810 */ /* 0x004fc80007ffe0ff */
[----:B------:R-:W-:Y:S02]  /*daf0*/  ISETP.NE.AND P0, PT, R163, R4, PT ;  /* 0x00000004a300720c */ /* 0x000fe40003f05270 */
[----:B------:R-:W-:Y:S02]  /*db00*/  SHF.L.U32 R4, R7, 0x1, RZ ;  /* 0x0000000107047819 */ /* 0x000fe400000006ff */
[----:B------:R-:W-:Y:S02]  /*db10*/  ISETP.NE.OR P0, PT, R5, UR7, P0 ;  /* 0x0000000705007c0c */ /* 0x000fe40008705670 */
[----:B------:R-:W-:-:S05]  /*db20*/  SEL R5, R4, RZ, P1 ;  /* 0x000000ff04057207 */ /* 0x000fca0000800000 */
[----:B---3--:R-:W-:Y:S01]  /*db30*/  IMAD.WIDE.U32 R2, R5, 0x4, R2 ;  /* 0x0000000405027825 */ /* 0x008fe200078e0002 */
[----:B------:R-:W-:Y:S06]  /*db40*/  @P2 BRA `(.L_x_407) ;  /* 0x0000000000142947 */ /* 0x000fec0003800000 */
[----:B------:R-:W-:Y:S01]  /*db50*/  HFMA2 R5, -RZ, RZ, 0, 5.9604644775390625e-08 ;  /* 0x00000001ff057431 */ /* 0x000fe200000001ff */
[----:B------:R-:W-:Y:S06]  /*db60*/  MEMBAR.ALL.GPU ;  /* 0x0000000000007992 */ /* 0x000fec000000a000 */
[----:B------:R-:W-:-:S00]  /*db70*/  ERRBAR ;  /* 0x00000000000079ab */ /* 0x000fc00000000000 */
[----:B------:R-:W-:Y:S06]  /*db80*/  CGAERRBAR ;  /* 0x00000000000075ab */ /* 0x000fec0000000000 */
[----:B------:R1:W-:Y:S02]  /*db90*/  REDG.E.ADD.S32.STRONG.GPU desc[UR8][R2.64], R5 ;  /* 0x000000050200798e */ /* 0x0003e4000c12e308 */
.L_x_407:
[----:B------:R-:W-:Y:S05]  /*dba0*/  BSYNC.RECONVERGENT B0 ;  /* 0x0000000000007941 */ /* 0x000fea0003800200 */
.L_x_406:
[----:B------:R-:W-:Y:S05]  /*dbb0*/  @P0 EXIT ;  /* 0x000000000000094d */ /* 0x000fea0003800000 */
[----:B------:R-:W-:Y:S05]  /*dbc0*/  @P2 BRA `(.L_x_408) ;  /* 0x0000000000202947 */ /* 0x000fea0003800000 */
[----:B------:R-:W-:-:S05]  /*dbd0*/  IMAD R4, R6, R7, RZ ;  /* 0x0000000706047224 */ /* 0x000fca00078e02ff */
[----:B------:R-:W-:-:S13]  /*dbe0*/  ISETP.NE.AND P0, PT, R4, -0x1, PT ;  /* 0xffffffff0400780c */ /* 0x000fda0003f05270 */
[----:B------:R-:W-:Y:S05]  /*dbf0*/  @!P0 BRA `(.L_x_408) ;  /* 0x0000000000148947 */ /* 0x000fea0003800000 */
.L_x_409:
[----:B-1----:R-:W2:Y:S04]  /*dc00*/  LDG.E.STRONG.GPU R5, desc[UR8][R2.64] ;  /* 0x0000000802057981 */ /* 0x002ea8000c1ef900 */
[----:B--2---:R-:W-:Y:S01]  /*dc10*/  CCTL.IVALL ;  /* 0x00000000ff00798f */ /* 0x004fe20002000000 */
[----:B------:R-:W-:Y:S05]  /*dc20*/  YIELD ;  /* 0x0000000000007946 */ /* 0x000fea0003800000 */
[----:B------:R-:W-:-:S13]  /*dc30*/  ISETP.NE.AND P0, PT, R5, R4, PT ;  /* 0x000000040500720c */ /* 0x000fda0003f05270 */
[----:B------:R-:W-:Y:S05]  /*dc40*/  @P0 BRA `(.L_x_409) ;  /* 0xfffffffc00ec0947 */ /* 0x000fea000383ffff */
.L_x_408:
        /* <DEDUP_REMOVED lines=61> */
[----:B------:R-:W-:Y:S02]  /*e020*/  SHF.L.U64.HI R27, R33, 0x2, R26 ;  /* 0x00000002211b7819 */ /* 0x000fe4000001021a */
[C---:B-1----:R-:W-:Y:S02]  /*e030*/  IADD3 R21, P1, PT, R16.reuse, UR6, RZ ;  /* 0x0000000610157c10 */ /* 0x042fe4000ff3e0ff */
[----:B------:R-:W-:Y:S02]  /*e040*/  IADD3 R24, PT, PT, R3, UR4, RZ ;  /* 0x0000000403187c10 */ /* 0x000fe4000fffe0ff */
[----:B--2---:R-:W-:Y:S02]  /*e050*/  IADD3 R18, P2, PT, R16, UR10, RZ ;  /* 0x0000000a10127c10 */ /* 0x004fe4000ff5e0ff */
[----:B------:R-:W-:Y:S01]  /*e060*/  MOV R31, R2 ;  /* 0x00000002001f7202 */ /* 0x000fe20000000f00 */
[----:B------:R-:W-:Y:S01]  /*e070*/  IMAD.WIDE.U32 R2, R34, 0x4, RZ ;  /* 0x0000000422027825 */ /* 0x000fe200078e00ff */
[----:B------:R-:W-:-:S02]  /*e080*/  IADD3.X R20, PT, PT, R17, UR7, RZ, P1, !PT ;  /* 0x0000000711147c10 */ /* 0x000fc40008ffe4ff */
[C---:B0-----:R-:W-:Y:S02]  /*e090*/  IADD3.X R19, PT, PT, R17.reuse, UR11, RZ, P2, !PT ;  /* 0x0000000b11137c10 */ /* 0x041fe400097fe4ff */
[----:B---3--:R-:W-:Y:S02]  /*e0a0*/  IADD3 R16, P1, PT, R16, UR12, RZ ;  /* 0x0000000c10107c10 */ /* 0x008fe4000ff3e0ff */
[----:B------:R-:W-:Y:S02]  /*e0b0*/  IADD3 R12, P2, PT, RZ, -R5, RZ ;  /* 0x80000005ff0c7210 */ /* 0x000fe40007f5e0ff */
[----:B------:R-:W-:Y:S02]  /*e0c0*/  IADD3.X R17, PT, PT, R17, UR13, RZ, P1, !PT ;  /* 0x0000000d11117c10 */ /* 0x000fe40008ffe4ff */
[----:B------:R-:W-:Y:S02]  /*e0d0*/  SHF.L.U64.HI R23, R22, 0x2, R29 ;  /* 0x0000000216177819 */ /* 0x000fe4000001021d */
[----:B------:R-:W-:-:S02]  /*e0e0*/  IADD3 R25, PT, PT, R3, R25, RZ ;  /* 0x0000001903197210 */ /* 0x000fc40007ffe0ff */
[----:B------:R-:W-:-:S07]  /*e0f0*/  IADD3.X R14, PT, PT, RZ, -0x1, RZ, P2, !PT ;  /* 0xffffffffff0e7810 */ /* 0x000fce00017fe4ff */
.L_x_412:
[-C--:B-1----:R-:W-:Y:S02]  /*e100*/  LEA R6, P1, R33, R21.reuse, 0x2 ;  /* 0x0000001521067211 */ /* 0x082fe400078210ff */
        /* <DEDUP_REMOVED lines=30> */
.L_x_411:
[----:B------:R-:W-:Y:S05]  /*e2f0*/  BSYNC.RECONVERGENT B0 ;  /* 0x0000000000007941 */ /* 0x000fea0003800200 */
.L_x_410:
        /* <DEDUP_REMOVED lines=10> */
.L_x_413:
[C---:B------:R-:W-:Y:S02]  /*e3a0*/  SHF.L.U32 R20, R31.reuse, 0x2, RZ ;  /* 0x000000021f147819 */ /* 0x040fe400000006ff */
[----:B------:R-:W-:Y:S02]  /*e3b0*/  SHF.L.U64.HI R22, R31, 0x2, R24 ;  /* 0x000000021f167819 */ /* 0x000fe40000010218 */
[----:B--2---:R-:W-:-:S04]  /*e3c0*/  IADD3 R2, P0, PT, R20, UR4, RZ ;  /* 0x0000000414027c10 */ /* 0x004fc8000ff1e0ff */
[----:B-1----:R-:W-:Y:S02]  /*e3d0*/  IADD3.X R3, PT, PT, R22, UR5, RZ, P0, !PT ;  /* 0x0000000516037c10 */ /* 0x002fe400087fe4ff */
[C---:B-1----:R-:W-:Y:S02]  /*e3e0*/  IADD3 R4, P0, PT, R2.reuse, R35, RZ ;  /* 0x0000002302047210 */ /* 0x042fe40007f1e0ff */
[C---:B------:R-:W-:Y:S01]  /*e3f0*/  IADD3 R8, P2, PT, R2.reuse, R39, RZ ;  /* 0x0000002702087210 */ /* 0x040fe20007f5e0ff */
[----:B------:R1:W2:Y:S01]  /*e400*/  LDG.E R0, desc[UR8][R2.64] ;  /* 0x0000000802007981 */ /* 0x0002a2000c1e1900 */
[C---:B------:R-:W-:Y:S02]  /*e410*/  IADD3.X R5, PT, PT, R3.reuse, R29, RZ, P0, !PT ;  /* 0x0000001d03057210 */ /* 0x040fe400007fe4ff */
[----:B------:R-:W-:Y:S02]  /*e420*/  IADD3 R6, P1, PT, R2, R25, RZ ;  /* 0x0000001902067210 */ /* 0x000fe40007f3e0ff */
[----:B------:R-:W-:-:S02]  /*e430*/  IADD3.X R9, PT, PT, R3, R37, RZ, P2, !PT ;  /* 0x0000002503097210 */ /* 0x000fc400017fe4ff */
[----:B------:R-:W-:Y:S01]  /*e440*/  IADD3.X R7, PT, PT, R3, R27, RZ, P1, !PT ;  /* 0x0000001b03077210 */ /* 0x000fe20000ffe4ff */
[----:B------:R-:W2:Y:S04]  /*e450*/  LDG.E R5, desc[UR8][R4.64] ;  /* 0x0000000804057981 */ /* 0x000ea8000c1e1900 */
[----:B------:R-:W5:Y:S04]  /*e460*/  LDG.E R6, desc[UR8][R6.64] ;  /* 0x0000000806067981 */ /* 0x000f68000c1e1900 */
[----:B------:R-:W5:Y:S01]  /*e470*/  LDG.E R9, desc[UR8][R8.64] ;  /* 0x0000000808097981 */ /* 0x000f62000c1e1900 */
[----:B0-----:R-:W-:-:S02]  /*e480*/  LOP3.LUT R14, R20, 0xfffffffc, RZ, 0xc0, !PT ;  /* 0xfffffffc140e7812 */ /* 0x001fc400078ec0ff */
[----:B------:R-:W-:Y:S02]  /*e490*/  LOP3.LUT R13, R22, 0x1, RZ, 0xc0, !PT ;  /* 0x00000001160d7812 */ /* 0x000fe400078ec0ff */
[----:B---3--:R-:W-:-:S04]  /*e4a0*/  IADD3 R10, P0, PT, R14, UR6, RZ ;  /* 0x000000060e0a7c10 */ /* 0x008fc8000ff1e0ff */
[C---:B------:R-:W-:Y:S02]  /*e4b0*/  IADD3.X R11, PT, PT, R13.reuse, UR7, RZ, P0, !PT ;  /* 0x000000070d0b7c10 */ /* 0x040fe400087fe4ff */
[C---:B----4-:R-:W-:Y:S02]  /*e4c0*/  IADD3 R12, P0, PT, R14.reuse, UR10, RZ ;  /* 0x0000000a0e0c7c10 */ /* 0x050fe4000ff1e0ff */
[----:B------:R-:W-:Y:S02]  /*e4d0*/  IADD3 R14, P1, PT, R14, UR4, RZ ;  /* 0x000000040e0e7c10 */ /* 0x000fe4000ff3e0ff */
[----:B------:R-:W-:Y:S02]  /*e4e0*/  IADD3.X R13, PT, PT, R13, UR11, RZ, P0, !PT ;  /* 0x0000000b0d0d7c10 */ /* 0x000fe400087fe4ff */
[----:B-1----:R-:W-:Y:S02]  /*e4f0*/  IADD3 R2, P0, PT, R14, R35, RZ ;  /* 0x000000230e027210 */ /* 0x002fe40007f1e0ff */
[----:B--2---:R-:W-:-:S02]  /*e500*/  F2FP.BF16.F32.PACK_AB R17, R5, R0 ;  /* 0x000000000511723e */ /* 0x004fc400000010ff */
        /* <DEDUP_REMOVED lines=44> */
[----:B------:R-:W4:Y:S04]  /*e7d0*/  LDG.E R4, desc[UR8][R4.64+0x1200] ;  /* 0x0012000804047981 */ /* 0x000f28000c1e1900 */
[----:B------:R-:W4:Y:S01]  /*e7e0*/  LDG.E R7, desc[UR8][R6.64+0x1200] ;  /* 0x0012000806077981 */ /* 0x000f22000c1e1900 */
        /* <DEDUP_REMOVED lines=13> */
[----:B----4-:R-:W-:-:S03]  /*e8c0*/  F2FP.BF16.F32.PACK_AB R5, R7, R4 ;  /* 0x000000040705723e */ /* 0x010fc600000010ff */
[----:B------:R1:W-:Y:S04]  /*e8d0*/  STG.E desc[UR8][R10.64], R3 ;  /* 0x000000030a007986 */ /* 0x0003e8000c101908 */
[----:B------:R1:W-:Y:S02]  /*e8e0*/  STG.E desc[UR8][R12.64], R5 ;  /* 0x000000050c007986 */ /* 0x0003e4000c101908 */
[----:B------:R-:W-:Y:S05]  /*e8f0*/  @P0 BRA `(.L_x_413) ;  /* 0xfffffff800a80947 */ /* 0x000fea000383ffff */
[----:B------:R-:W-:Y:S05]  /*e900*/  EXIT ;  /* 0x000000000000794d */ /* 0x000fea0003800000 */
.L_x_414:
        /* <DEDUP_REMOVED lines=15> */
.L_x_4500:


//--------------------- .text._Z35group_norm_nhwc_bwd_one_pass_kernelI11Bf16IOFp16WLi64ELi48ELi384EEv26Group_norm_nhwc_bwd_params --------------------------
	.section	.text._Z35group_norm_nhwc_bwd_one_pass_kernelI11Bf16IOFp16WLi64ELi48ELi384EEv26Group_norm_nhwc_bwd_params,"ax",@progbits
	.align	128
        .global         _Z35group_norm_nhwc_bwd_one_pass_kernelI11Bf16IOFp16WLi64ELi48ELi384EEv26Group_norm_nhwc_bwd_params
        .type           _Z35group_norm_nhwc_bwd_one_pass_kernelI11Bf16IOFp16WLi64ELi48ELi384EEv26Group_norm_nhwc_bwd_params,@function
        .size           _Z35group_norm_nhwc_bwd_one_pass_kernelI11Bf16IOFp16WLi64ELi48ELi384EEv26Group_norm_nhwc_bwd_params,(.L_x_4501 - _Z35group_norm_nhwc_bwd_one_pass_kernelI11Bf16IOFp16WLi64ELi48ELi384EEv26Group_norm_nhwc_bwd_params)
        .other          _Z35group_norm_nhwc_bwd_one_pass_kernelI11Bf16IOFp16WLi64ELi48ELi384EEv26Group_norm_nhwc_bwd_params,@"STO_CUDA_ENTRY STV_DEFAULT"
_Z35group_norm_nhwc_bwd_one_pass_kernelI11Bf16IOFp16WLi64ELi48ELi384EEv26Group_norm_nhwc_bwd_params:
.text._Z35group_norm_nhwc_bwd_one_pass_kernelI11Bf16IOFp16WLi64ELi48ELi384EEv26Group_norm_nhwc_bwd_params:
        /* <DEDUP_REMOVED lines=30> */
.L_x_446:
        /* <DEDUP_REMOVED lines=164> */
[----:B----4-:R-:W-:Y:S01]  /*0c20*/  PRMT R13, R30, 0x7632, R13 ;  /* 0x000076321e0d7816 */ /* 0x010fe2000000000d */
[----:B-----5:R-:W-:Y:S02]  /*0c30*/  @P4 HADD2.F32 R40, -RZ, R21.H0_H0 ;  /* 0x20000015ff284230 */ /* 0x020fe40000004100 */
[----:B------:R-:W-:Y:S02]  /*0c40*/  HADD2.F32 R39, -RZ, R39.H0_H0 ;  /* 0x20000027ff277230 */ /* 0x000fe40000004100 */
[----:B------:R-:W-:Y:S02]  /*0c50*/  @P4 HADD2.F32 R41, -RZ, R22.H0_H0 ;  /* 0x20000016ff294230 */ /* 0x000fe40000004100 */
[----:B------:R-:W-:Y:S01]  /*0c60*/  HADD2.F32 R9, -RZ, R20.H0_H0 ;  /* 0x20000014ff097230 */ /* 0x000fe20000004100 */
        /* <DEDUP_REMOVED lines=77> */
.L_x_416:
        /* <DEDUP_REMOVED lines=145> */
.L_x_417:
        /* <DEDUP_REMOVED lines=46> */
.L_x_419:
[----:B------:R-:W-:Y:S05]  /*1d30*/  BSYNC.RECONVERGENT B0 ;  /* 0x0000000000007941 */ /* 0x000fea0003800200 */
.L_x_418:
        /* <DEDUP_REMOVED lines=32> */
.L_x_421:
[----:B------:R-:W-:Y:S05]  /*1f40*/  BSYNC.RECONVERGENT B0 ;  /* 0x0000000000007941 */ /* 0x000fea0003800200 */
.L_x_420:
        /* <DEDUP_REMOVED lines=78> */
.L_x_423:
[----:B------:R-:W-:Y:S05]  /*2430*/  BSYNC.RECONVERGENT B0 ;  /* 0x0000000000007941 */ /* 0x000fea0003800200 */
.L_x_422:
        /* <DEDUP_REMOVED lines=29> */
.L_x_425:
[----:B------:R-:W-:Y:S05]  /*2610*/  BSYNC.RECONVERGENT B0 ;  /* 0x0000000000007941 */ /* 0x000fea0003800200 */
.L_x_424:
        /* <DEDUP_REMOVED lines=24> */
.L_x_428:
[----:B----4-:R-:W3:Y:S04]  /*27a0*/  LDG.E.STRONG.GPU R14, desc[UR8][R12.64] ;  /* 0x000000080c0e7981 */ /* 0x010ee8000c1ef900 */
[----:B---3--:R-:W-:Y:S01]  /*27b0*/  CCTL.IVALL ;  /* 0x00000000ff00798f */ /* 0x008fe20002000000 */
[----:B------:R-:W-:Y:S05]  /*27c0*/  YIELD ;  /* 0x0000000000007946 */ /* 0x000fea0003800000 */
[----:B------:R-:W-:-:S13]  /*27d0*/  ISETP.NE.AND P1, PT, R14, R19, PT ;  /* 0x000000130e00720c */ /* 0x000fda0003f25270 */
[----:B------:R-:W-:Y:S05]  /*27e0*/  @P1 BRA `(.L_x_428) ;  /* 0xfffffffc00ec1947 */ /* 0x000fea000383ffff */
.L_x_427:
        /* <DEDUP_REMOVED lines=15> */
.L_x_430:
        /* <DEDUP_REMOVED lines=59> */
.L_x_429:
        /* <DEDUP_REMOVED lines=34> */
.L_x_431:
        /* <DEDUP_REMOVED lines=18> */
.L_x_432:
        /* <DEDUP_REMOVED lines=9> */
.L_x_433:
[----:B------:R-:W-:Y:S05]  /*3060*/  BSYNC.RECONVERGENT B0 ;  /* 0x0000000000007941 */ /* 0x000fea0003800200 */
.L_x_426:
        /* <DEDUP_REMOVED lines=67> */
.L_x_434:
        /* <DEDUP_REMOVED lines=21> */
.L_x_436:
[----:B------:R-:W-:Y:S05]  /*35f0*/  BSYNC.RECONVERGENT B0 ;  /* 0x0000000000007941 */ /* 0x000fea0003800200 */
.L_x_435:
        /* <DEDUP_REMOVED lines=23> */
.L_x_437:
        /* <DEDUP_REMOVED lines=18> */
.L_x_439:
[----:B------:R-:W-:Y:S05]  /*3890*/  BSYNC.RECONVERGENT B0 ;  /* 0x0000000000007941 */ /* 0x000fea0003800200 */
.L_x_438:
        /* <DEDUP_REMOVED lines=25> */
.L_x_440:
        /* <DEDUP_REMOVED lines=21> */
.L_x_442:
[----:B------:R-:W-:Y:S05]  /*3b80*/  BSYNC.RECONVERGENT B0 ;  /* 0x0000000000007941 */ /* 0x000fea0003800200 */
.L_x_441:
        /* <DEDUP_REMOVED lines=25> */
.L_x_443:
        /* <DEDUP_REMOVED lines=18> */
.L_x_445:
[----:B------:R-:W-:Y:S05]  /*3e40*/  BSYNC.RECONVERGENT B0 ;  /* 0x0000000000007941 */ /* 0x000fea0003800200 */
.L_x_444:
[----:B------:R-:W-:Y:S02]  /*3e50*/  IADD3 R35, PT, PT, R4, R35, RZ ;  /* 0x0000002304237210 */ /* 0x000fe40007ffe0ff */
[----:B------:R-:W-:Y:S02]  /*3e60*/  IADD3 R36, PT, PT, R36, 0x1, RZ ;  /* 0x0000000124247810 */ /* 0x000fe40007ffe0ff */
[----:B------:R-:W-:-:S13]  /*3e70*/  ISETP.GE.AND P0, PT, R35, UR4, PT ;  /* 0x0000000423007c0c */ /* 0x000fda000bf06270 */
[----:B------:R-:W-:Y:S05]  /*3e80*/  @!P0 BRA `(.L_x_446) ;  /* 0xffffffc000d48947 */ /* 0x000fea000383ffff */
.L_x_415:
        /* <DEDUP_REMOVED lines=19> */
.L_x_448:
[----:B------:R-:W-:Y:S05]  /*3fc0*/  BSYNC.RECONVERGENT B0 ;  /* 0x0000000000007941 */ /* 0x000fea0003800200 */
.L_x_447:
[----:B------:R-:W-:Y:S05]  /*3fd0*/  @P0 EXIT ;  /* 0x000000000000094d */ /* 0x000fea0003800000 */
[----:B------:R-:W-:Y:S05]  /*3fe0*/  @P2 BRA `(.L_x_449) ;  /* 0x0000000000202947 */ /* 0x000fea0003800000 */
[----:B------:R-:W-:-:S05]  /*3ff0*/  IMAD R0, R6, R7, RZ ;  /* 0x0000000706007224 */ /* 0x000fca00078e02ff */
[----:B------:R-:W-:-:S13]  /*4000*/  ISETP.NE.AND P0, PT, R0, -0x1, PT ;  /* 0xffffffff0000780c */ /* 0x000fda0003f05270 */
[----:B------:R-:W-:Y:S05]  /*4010*/  @!P0 BRA `(.L_x_449) ;  /* 0x0000000000148947 */ /* 0x000fea0003800000 */
.L_x_450:
[----:B0-----:R-:W2:Y:S04]  /*4020*/  LDG.E.STRONG.GPU R3, desc[UR8][R4.64] ;  /* 0x0000000804037981 */ /* 0x001ea8000c1ef900 */
[----:B--2---:R-:W-:Y:S01]  /*4030*/  CCTL.IVALL ;  /* 0x00000000ff00798f */ /* 0x004fe20002000000 */
[----:B------:R-:W-:Y:S05]  /*4040*/  YIELD ;  /* 0x0000000000007946 */ /* 0x000fea0003800000 */
[----:B------:R-:W-:-:S13]  /*4050*/  ISETP.NE.AND P0, PT, R3, R0, PT ;  /* 0x000000000300720c */ /* 0x000fda0003f05270 */
[----:B------:R-:W-:Y:S05]  /*4060*/  @P0 BRA `(.L_x_450) ;  /* 0xfffffffc00ec0947 */ /* 0x000fea000383ffff */
.L_x_449:
        /* <DEDUP_REMOVED lines=73> */
.L_x_453:
        /* <DEDUP_REMOVED lines=21> */
[----:B--2---:R-:W-:Y:S02]  /*4650*/  F2FP.F16.F32.PACK_AB R17, R11, R8 ;  /* 0x000000080b11723e */ /* 0x004fe400000000ff */
[----:B------:R-:W-:-:S02]  /*4660*/  MOV R8, R20 ;  /* 0x0000001400087202 */ /* 0x000fc40000000f00 */
[-C--:B------:R-:W-:Y:S02]  /*4670*/  MOV R11, R25.reuse ;  /* 0x00000019000b7202 */ /* 0x080fe40000000f00 */
[----:B---3--:R-:W-:Y:S01]  /*4680*/  F2FP.F16.F32.PACK_AB R21, R15, R12 ;  /* 0x0000000c0f15723e */ /* 0x008fe200000000ff */
[----:B------:R0:W-:Y:S04]  /*4690*/  STG.E desc[UR8][R8.64], R17 ;  /* 0x0000001108007986 */ /* 0x0001e8000c101908 */
[----:B------:R0:W-:Y:S01]  /*46a0*/  STG.E desc[UR8][R10.64], R21 ;  /* 0x000000150a007986 */ /* 0x0001e2000c101908 */
[----:B------:R-:W-:Y:S02]  /*46b0*/  IADD3 R20, P4, PT, R20, 0x600, RZ ;  /* 0x0000060014147810 */ /* 0x000fe40007f9e0ff */
[----:B------:R-:W-:-:S02]  /*46c0*/  IADD3.X R25, PT, PT, RZ, R25, RZ, P3, !PT ;  /* 0x00000019ff197210 */ /* 0x000fc40001ffe4ff */
[----:B------:R-:W-:Y:S01]  /*46d0*/  IADD3.X R23, PT, PT, RZ, R23, RZ, P4, !PT ;  /* 0x00000017ff177210 */ /* 0x000fe200027fe4ff */
[----:B------:R-:W-:Y:S08]  /*46e0*/  @P1 BRA `(.L_x_453) ;  /* 0xfffffffc00841947 */ /* 0x000ff0000383ffff */
.L_x_452:
[----:B------:R-:W-:Y:S05]  /*46f0*/  BSYNC.RECONVERGENT B0 ;  /* 0x0000000000007941 */ /* 0x000fea0003800200 */
.L_x_451:
        /* <DEDUP_REMOVED lines=10> */
.L_x_454:
        /* <DEDUP_REMOVED lines=20> */
[----:B---3--:R-:W-:Y:S02]  /*48e0*/  F2FP.F16.F32.PACK_AB R25, R13, R10 ;  /* 0x0000000a0d19723e */ /* 0x008fe400000000ff */
[----:B------:R-:W-:-:S02]  /*48f0*/  IADD3 R10, P1, PT, R23, UR4, RZ ;  /* 0x00000004170a7c10 */ /* 0x000fc4000ff3e0ff */
[----:B------:R-:W-:Y:S02]  /*4900*/  IADD3.X R23, PT, PT, R24, UR11, RZ, P0, !PT ;  /* 0x0000000b18177c10 */ /* 0x000fe400087fe4ff */
[----:B------:R-:W-:Y:S02]  /*4910*/  IADD3.X R11, PT, PT, R11, UR5, RZ, P1, !PT ;  /* 0x000000050b0b7c10 */ /* 0x000fe40008ffe4ff */
[----:B----4-:R-:W-:Y:S02]  /*4920*/  F2FP.F16.F32.PACK_AB R27, R17, R14 ;  /* 0x0000000e111b723e */ /* 0x010fe400000000ff */
        /* <DEDUP_REMOVED lines=20> */
[----:B--2---:R-:W-:Y:S02]  /*4a70*/  F2FP.F16.F32.PACK_AB R29, R29, R26 ;  /* 0x0000001a1d1d723e */ /* 0x004fe400000000ff */
[----:B---3--:R-:W-:-:S03]  /*4a80*/  F2FP.F16.F32.PACK_AB R31, R31, R28 ;  /* 0x0000001c1f1f723e */ /* 0x008fc600000000ff */
        /* <DEDUP_REMOVED lines=14> */
[----:B---3--:R-:W-:Y:S02]  /*4b70*/  F2FP.F16.F32.PACK_AB R27, R27, R26 ;  /* 0x0000001a1b1b723e */ /* 0x008fe400000000ff */
[----:B----4-:R-:W-:-:S03]  /*4b80*/  F2FP.F16.F32.PACK_AB R33, R33, R28 ;  /* 0x0000001c2121723e */ /* 0x010fc600000000ff */
        /* <DEDUP_REMOVED lines=18> */
[----:B----4-:R-:W-:Y:S02]  /*4cb0*/  F2FP.F16.F32.PACK_AB R17, R17, R10 ;  /* 0x0000000a1111723e */ /* 0x010fe400000000ff */
[----:B-----5:R-:W-:-:S03]  /*4cc0*/  F2FP.F16.F32.PACK_AB R11, R15, R12 ;  /* 0x0000000c0f0b723e */ /* 0x020fc600000000ff */
[----:B------:R3:W-:Y:S04]  /*4cd0*/  STG.E desc[UR8][R24.64], R17 ;  /* 0x0000001118007986 */ /* 0x0007e8000c101908 */
[----:B------:R3:W-:Y:S02]  /*4ce0*/  STG.E desc[UR8][R22.64], R11 ;  /* 0x0000000b16007986 */ /* 0x0007e4000c101908 */
[----:B------:R-:W-:Y:S05]  /*4cf0*/  @P0 BRA `(.L_x_454) ;  /* 0xfffffff800a80947 */ /* 0x000fea000383ffff */
[----:B------:R-:W-:Y:S05]  /*4d00*/  EXIT ;  /* 0x000000000000794d */ /* 0x000fea0003800000 */
.L_x_455:
        /* <DEDUP_REMOVED lines=15> */
.L_x_4501:


//--------------------- .text._Z35group_norm_nhwc_bwd_one_pass_kernelI11Bf16IOFp16WLi128ELi48ELi384EEv26Group_norm_nhwc_bwd_params --------------------------
	.section	.text._Z35group_norm_nhwc_bwd_one_pass_kernelI11Bf16IOFp16WLi128ELi48ELi384EEv26Group_norm_nhwc_bwd_params,"ax",@progbits
	.align	128
        .global         _Z35group_norm_nhwc_bwd_one_pass_kernelI11Bf16IOFp16WLi128ELi48ELi384EEv26Group_norm_nhwc_bwd_params
        .type           _Z35group_norm_nhwc_bwd_one_pass_kernelI11Bf16IOFp16WLi128ELi48ELi384EEv26Group_norm_nhwc_bwd_params,@function
        .size           _Z35group_norm_nhwc_bwd_one_pass_kernelI11Bf16IOFp16WLi128ELi48ELi384EEv26Group_norm_nhwc_bwd_params,(.L_x_4502 - _Z35group_norm_nhwc_bwd_one_pass_kernelI11Bf16IOFp16WLi128ELi48ELi384EEv26Group_norm_nhwc_bwd_params)
        .other          _Z35group_norm_nhwc_bwd_one_pass_kernelI11Bf16IOFp16WLi128ELi48ELi384EEv26Group_norm_nhwc_bwd_params,@"STO_CUDA_ENTRY STV_DEFAULT"
_Z35group_norm_nhwc_bwd_one_pass_kernelI11Bf16IOFp16WLi128ELi48ELi384EEv26Group_norm_nhwc_bwd_params:
.text._Z35group_norm_nhwc_bwd_one_pass_kernelI11Bf16IOFp16WLi128ELi48ELi384EEv26Group_norm_nhwc_bwd_params:
        /* <DEDUP_REMOVED lines=21> */
.L_x_499:
        /* <DEDUP_REMOVED lines=263> */
[----:B------:R-:W-:Y:S01]  /*11c0*/  PRMT R15, R34, 0x7632, R15 ;  /* 0x00007632220f7816 */ /* 0x000fe2000000000f */
[----:B---3--:R-:W-:Y:S01]  /*11d0*/  @P2 HADD2.F32 R4, -RZ, R17.H0_H0 ;  /* 0x20000011ff042230 */ /* 0x008fe20000004100 */
[----:B------:R-:W-:Y:S01]  /*11e0*/  PRMT R17, R40, 0x7632, R17 ;  /* 0x0000763228117816 */ /* 0x000fe20000000011 */
[----:B------:R-:W-:Y:S01]  /*11f0*/  @P2 HADD2.F32 R5, -RZ, R16.H0_H0 ;  /* 0x20000010ff052230 */ /* 0x000fe20000004100 */
[----:B------:R-:W-:Y:S01]  /*1200*/  PRMT R16, R39, 0x7632, R16 ;  /* 0x0000763227107816 */ /* 0x000fe20000000010 */
[----:B-1----:R-:W-:Y:S02]  /*1210*/  HADD2.F32 R6, -RZ, R25.H0_H0 ;  /* 0x20000019ff067230 */ /* 0x002fe40000004100 */
[----:B------:R-:W-:Y:S01]  /*1220*/  HADD2.F32 R7, -RZ, R21.H0_H0 ;  /* 0x20000015ff077230 */ /* 0x000fe20000004100 */
[----:B------:R-:W-:Y:S02]  /*1230*/  PRMT R30, R33, 0x7632, R30 ;  /* 0x00007632211e7816 */ /* 0x000fe4000000001e */
[----:B------:R-:W-:-:S02]  /*1240*/  PRMT R31, R32, 0x7632, R31 ;  /* 0x00007632201f7816 */ /* 0x000fc4000000001f */
        /* <DEDUP_REMOVED lines=150> */
.L_x_457:
        /* <DEDUP_REMOVED lines=302> */
.L_x_458:
        /* <DEDUP_REMOVED lines=47> */
.L_x_460:
[----:B------:R-:W-:Y:S05]  /*3180*/  BSYNC.RECONVERGENT B0 ;  /* 0x0000000000007941 */ /* 0x000fea0003800200 */
.L_x_459:
        /* <DEDUP_REMOVED lines=32> */
.L_x_462:
[----:B------:R-:W-:Y:S05]  /*3390*/  BSYNC.RECONVERGENT B0 ;  /* 0x0000000000007941 */ /* 0x000fea0003800200 */
.L_x_461:
        /* <DEDUP_REMOVED lines=78> */
.L_x_464:
[----:B------:R-:W-:Y:S05]  /*3880*/  BSYNC.RECONVERGENT B0 ;  /* 0x0000000000007941 */ /* 0x000fea0003800200 */
.L_x_463:
        /* <DEDUP_REMOVED lines=28> */
.L_x_466:
[----:B------:R-:W-:Y:S05]  /*3a50*/  BSYNC.RECONVERGENT B0 ;  /* 0x0000000000007941 */ /* 0x000fea0003800200 */
.L_x_465:
        /* <DEDUP_REMOVED lines=31> */
.L_x_469:
[----:B--2---:R-:W2:Y:S04]  /*3c50*/  LDG.E.STRONG.GPU R14, desc[UR10][R12.64] ;  /* 0x0000000a0c0e7981 */ /* 0x004ea8000c1ef900 */
[----:B--2---:R-:W-:Y:S01]  /*3c60*/  CCTL.IVALL ;  /* 0x00000000ff00798f */ /* 0x004fe20002000000 */
[----:B------:R-:W-:Y:S05]  /*3c70*/  YIELD ;  /* 0x0000000000007946 */ /* 0x000fea0003800000 */
[----:B------:R-:W-:-:S13]  /*3c80*/  ISETP.NE.AND P0, PT, R14, R17, PT ;  /* 0x000000110e00720c */ /* 0x000fda0003f05270 */
[----:B------:R-:W-:Y:S05]  /*3c90*/  @P0 BRA `(.L_x_469) ;  /* 0xfffffffc00ec0947 */ /* 0x000fea000383ffff */
.L_x_468:
        /* <DEDUP_REMOVED lines=22> */
.L_x_471:
        /* <DEDUP_REMOVED lines=67> */
.L_x_470:
        /* <DEDUP_REMOVED lines=38> */
.L_x_472:
        /* <DEDUP_REMOVED lines=19> */
.L_x_473:
        /* <DEDUP_REMOVED lines=9> */
.L_x_474:
[----:B------:R-:W-:Y:S05]  /*4650*/  BSYNC.RECONVERGENT B0 ;  /* 0x0000000000007941 */ /* 0x000fea0003800200 */
.L_x_467:
        /* <DEDUP_REMOVED lines=40> */
.L_x_475:
        /* <DEDUP_REMOVED lines=28> */
.L_x_477:
[----:B------:R-:W-:Y:S05]  /*4aa0*/  BSYNC.RECONVERGENT B0 ;  /* 0x0000000000007941 */ /* 0x000fea0003800200 */
.L_x_476:
        /* <DEDUP_REMOVED lines=36> */
.L_x_478:
        /* <DEDUP_REMOVED lines=22> */
.L_x_480:
[----:B------:R-:W-:Y:S05]  /*4e50*/  BSYNC.RECONVERGENT B0 ;  /* 0x0000000000007941 */ /* 0x000fea0003800200 */
.L_x_479:
        /* <DEDUP_REMOVED lines=27> */
.L_x_481:
        /* <DEDUP_REMOVED lines=21> */
.L_x_483:
[----:B------:R-:W-:Y:S05]  /*5160*/  BSYNC.RECONVERGENT B0 ;  /* 0x0000000000007941 */ /* 0x000fea0003800200 */
.L_x_482:
        /* <DEDUP_REMOVED lines=53> */
.L_x_484:
        /* <DEDUP_REMOVED lines=47> */
.L_x_486:
[----:B------:R-:W-:Y:S05]  /*57b0*/  BSYNC.RECONVERGENT B0 ;  /* 0x0000000000007941 */ /* 0x000fea0003800200 */
.L_x_485:
        /* <DEDUP_REMOVED lines=21> */
.L_x_487:
        /* <DEDUP_REMOVED lines=19> */
.L_x_489:
[----:B------:R-:W-:Y:S05]  /*5a40*/  BSYNC.RECONVERGENT B0 ;  /* 0x0000000000007941 */ /* 0x000fea0003800200 */
.L_x_488:
        /* <DEDUP_REMOVED lines=21> */
.L_x_490:
        /* <DEDUP_REMOVED lines=18> */
.L_x_492:
[----:B------:R-:W-:Y:S05]  /*5cc0*/  BSYNC.RECONVERGENT B0 ;  /* 0x0000000000007941 */ /* 0x000fea0003800200 */
.L_x_491:
        /* <DEDUP_REMOVED lines=21> */
.L_x_493:
        /* <DEDUP_REMOVED lines=18> */
.L_x_495:
[----:B------:R-:W-:Y:S05]  /*5f40*/  BSYNC.RECONVERGENT B0 ;  /* 0x0000000000007941 */ /* 0x000fea0003800200 */
.L_x_494:
        /* <DEDUP_REMOVED lines=22> */
.L_x_496:
        /* <DEDUP_REMOVED lines=18> */
.L_x_498:
[----:B------:R-:W-:Y:S05]  /*61d0*/  BSYNC.RECONVERGENT B0 ;  /* 0x0000000000007941 */ /* 0x000fea0003800200 */
.L_x_497:
[----:B------:R-:W5:Y:S01]  /*61e0*/  LDCU UR5, c[0x0][0x410] ;  /* 0x00008200ff0577ac */ /* 0x000f620008000800 */
[----:B------:R-:W5:Y:S01]  /*61f0*/  LDCU UR7, c[0x0][0x3e0] ;  /* 0x00007c00ff0777ac */ /* 0x000f620008000800 */
[----:B------:R-:W-:Y:S02]  /*6200*/  UIADD3 UR6, UPT, UPT, UR8, UR6, URZ ;  /* 0x0000000608067290 */ /* 0x000fe4000fffe0ff */
[----:B------:R-:W-:Y:S02]  /*6210*/  UIADD3 UR4, UPT, UPT, UR4, 0x1, URZ ;  /* 0x0000000104047890 */ /* 0x000fe4000fffe0ff */
[----:B-----5:R-:W-:-:S04]  /*6220*/  UIMAD UR5, UR5, UR7, URZ ;  /* 0x00000007050572a4 */ /* 0x020fc8000f8e02ff */
[----:B------:R-:W-:-:S09]  /*6230*/  UISETP.GE.AND UP0, UPT, UR6, UR5, UPT ;  /* 0x000000050600728c */ /* 0x000fd2000bf06270 */
[----:B------:R-:W-:Y:S05]  /*6240*/  BRA.U !UP0, `(.L_x_499) ;  /* 0xffffff9d08c07547 */ /* 0x000fea000b83ffff */
.L_x_456:
        /* <DEDUP_REMOVED lines=16> */
.L_x_501:
[----:B------:R-:W-:Y:S05]  /*6350*/  BSYNC.RECONVERGENT B0 ;  /* 0x0000000000007941 */ /* 0x000fea0003800200 */
.L_x_500:
        /* <DEDUP_REMOVED lines=11> */
.L_x_503:
[----:B------:R-:W4:Y:S04]  /*6410*/  LDG.E.STRONG.GPU R5, desc[UR10][R2.64] ;  /* 0x0000000a02057981 */ /* 0x000f28000c1ef900 */
[----:B----4-:R-:W-:Y:S01]  /*6420*/  CCTL.IVALL ;  /* 0x00000000ff00798f */ /* 0x010fe20002000000 */
[----:B------:R-:W-:Y:S05]  /*6430*/  YIELD ;  /* 0x0000000000007946 */ /* 0x000fea0003800000 */
[----:B------:R-:W-:-:S13]  /*6440*/  ISETP.NE.AND P0, PT, R5, R0, PT ;  /* 0x000000000500720c */ /* 0x000fda0003f05270 */
[----:B------:R-:W-:Y:S05]  /*6450*/  @P0 BRA `(.L_x_503) ;  /* 0xfffffffc00ec0947 */ /* 0x000fea000383ffff */
.L_x_502:
        /* <DEDUP_REMOVED lines=74> */
.L_x_506:
        /* <DEDUP_REMOVED lines=31> */
.L_x_505:
[----:B------:R-:W-:Y:S05]  /*6af0*/  BSYNC.RECONVERGENT B0 ;  /* 0x0000000000007941 */ /* 0x000fea0003800200 */
.L_x_504:
        /* <DEDUP_REMOVED lines=10> */
.L_x_507:
        /* <DEDUP_REMOVED lines=87> */
.L_x_508:
        /* <DEDUP_REMOVED lines=15> */
.L_x_4502:


//--------------------- .text._Z35group_norm_nhwc_bwd_one_pass_kernelI11Bf16IOFp16WLi256ELi48ELi384EEv26Group_norm_nhwc_bwd_params --------------------------
	.section	.text._Z35group_norm_nhwc_bwd_one_pass_kernelI11Bf16IOFp16WLi256ELi48ELi384EEv26Group_norm_nhwc_bwd_params,"ax",@progbits
	.align	128
        .global         _Z35group_norm_nhwc_bwd_one_pass_kernelI11Bf16IOFp16WLi256ELi48ELi384EEv26Group_norm_nhwc_bwd_params
        .type           _Z35group_norm_nhwc_bwd_one_pass_kernelI11Bf16IOFp16WLi256ELi48ELi384EEv26Group_norm_nhwc_bwd_params,@function
        .size           _Z35group_norm_nhwc_bwd_one_pass_kernelI11Bf16IOFp16WLi256ELi48ELi384EEv26Group_norm_nhwc_bwd_params,(.L_x_4503 - _Z35group_norm_nhwc_bwd_one_pass_kernelI11Bf16IOFp16WLi256ELi48ELi384EEv26Group_norm_nhwc_bwd_params)
        .other          _Z35group_norm_nhwc_bwd_one_pass_kernelI11Bf16IOFp16WLi256ELi48ELi384EEv26Group_norm_nhwc_bwd_params,@"STO_CUDA_ENTRY STV_DEFAULT"
_Z35group_norm_nhwc_bwd_one_pass_kernelI11Bf16IOFp16WLi256ELi48ELi384EEv26Group_norm_nhwc_bwd_params:
.text._Z35group_norm_nhwc_bwd_one_pass_kernelI11Bf16IOFp16WLi256ELi48ELi384EEv26Group_norm_nhwc_bwd_params:
        /* <DEDUP_REMOVED lines=22> */
.L_x_576:
[----:B0--3--:R-:W0:Y:S01]  /*0160*/  LDC R13, c[0x0][0x410] ;  /* 0x00010400ff0d7b82 */ /* 0x009e220000000800 */
[----:B-1----:R-:W1:Y:S01]  /*0170*/  LDCU UR4, c[0x0][0x41c] ;  /* 0x00008380ff0477ac */ /* 0x002e620008000800 */
[----:B------:R-:W-:Y:S01]  /*0180*/  ISETP.GE.AND P2, PT, R4, RZ, PT ;  /* 0x000000ff0400720c */ /* 0x000fe20003f46270 */
[----:B--2---:R-:W2:Y:S05]  /*0190*/  LDCU.128 UR8, c[0x0][0x400] ;  /* 0x00008000ff0877ac */ /* 0x004eaa0008000c00 */
[----:B------:R-:W3:Y:S01]  /*01a0*/  LDC.64 R74, c[0x0][0x3b8] ;  /* 0x0000ee00ff4a7b82 */ /* 0x000ee20000000a00 */
[----:B0-----:R-:W-:-:S04]  /*01b0*/  IABS R11, R13 ;  /* 0x0000000d000b7213 */ /* 0x001fc80000000000 */
[----:B------:R-:W0:Y:S08]  /*01c0*/  I2F.RP R10, R11 ;  /* 0x0000000b000a7306 */ /* 0x000e300000209400 */
[----:B0-----:R-:W0:Y:S02]  /*01d0*/  MUFU.RCP R10, R10 ;  /* 0x0000000a000a7308 */ /* 0x001e240000001000 */
[----:B0---4-:R-:W-:-:S06]  /*01e0*/  IADD3 R8, PT, PT, R10, 0xffffffe, RZ ;  /* 0x0ffffffe0a087810 */ /* 0x011fcc0007ffe0ff */
[----:B------:R0:W4:Y:S02]  /*01f0*/  F2I.FTZ.U32.TRUNC.NTZ R9, R8 ;  /* 0x0000000800097305 */ /* 0x000124000021f000 */
[----:B0-----:R-:W-:Y:S02]  /*0200*/  MOV R8, RZ ;  /* 0x000000ff00087202 */ /* 0x001fe40000000f00 */
[----:B----4-:R-:W-:-:S05]  /*0210*/  IADD3 R12, PT, PT, RZ, -R9, RZ ;  /* 0x80000009ff0c7210 */ /* 0x010fca0007ffe0ff */
[----:B------:R-:W-:Y:S01]  /*0220*/  IMAD R7, R12, R11, RZ ;  /* 0x0000000b0c077224 */ /* 0x000fe200078e02ff */
[----:B------:R-:W-:-:S03]  /*0230*/  IABS R12, R4 ;  /* 0x00000004000c7213 */ /* 0x000fc60000000000 */
[----:B------:R-:W-:Y:S02]  /*0240*/  IMAD.HI.U32 R9, R9, R7, R8 ;  /* 0x0000000709097227 */ /* 0x000fe400078e0008 */
[----:B------:R-:W1:Y:S04]  /*0250*/  S2R R7, SR_CTAID.X ;  /* 0x0000000000077919 */ /* 0x000e680000002500 */
[----:B------:R-:W-:-:S05]  /*0260*/  IMAD.HI.U32 R9, R9, R12, RZ ;  /* 0x0000000c09097227 */ /* 0x000fca00078e00ff */
[----:B------:R-:W-:-:S05]  /*0270*/  IADD3 R10, PT, PT, -R9, RZ, RZ ;  /* 0x000000ff090a7210 */ /* 0x000fca0007ffe1ff */
[----:B------:R-:W-:Y:S01]  /*0280*/  IMAD R8, R11, R10, R12 ;  /* 0x0000000a0b087224 */ /* 0x000fe200078e020c */
[----:B------:R-:W-:-:S04]  /*0290*/  LOP3.LUT R10, R4, R13, RZ, 0x3c, !PT ;  /* 0x0000000d040a7212 */ /* 0x000fc800078e3cff */
[----:B------:R-:W-:Y:S02]  /*02a0*/  ISETP.GT.U32.AND P4, PT, R11, R8, PT ;  /* 0x000000080b00720c */ /* 0x000fe40003f84070 */
[----:B------:R-:W-:Y:S01]  /*02b0*/  ISETP.GE.AND P3, PT, R10, RZ, PT ;  /* 0x000000ff0a00720c */ /* 0x000fe20003f66270 */
[----:B-1----:R-:W-:-:S10]  /*02c0*/  IMAD R31, R7, UR4, R0 ;  /* 0x00000004071f7c24 */ /* 0x002fd4000f8e0200 */
[-C--:B------:R-:W-:Y:S01]  /*02d0*/  @!P4 IADD3 R8, PT, PT, R8, -R11.reuse, RZ ;  /* 0x8000000b0808c210 */ /* 0x080fe20007ffe0ff */
[----:B------:R-:W0:Y:S01]  /*02e0*/  LDCU.U8 UR4, c[0x0][0x414] ;  /* 0x00008280ff0477ac */ /* 0x000e220008000000 */
[----:B------:R-:W-:Y:S02]  /*02f0*/  @!P4 IADD3 R9, PT, PT, R9, 0x1, RZ ;  /* 0x000000010909c810 */ /* 0x000fe40007ffe0ff */
[----:B------:R-:W-:Y:S02]  /*0300*/  ISETP.GE.U32.AND P1, PT, R8, R11, PT ;  /* 0x0000000b0800720c */ /* 0x000fe40003f26070 */
[----:B--2---:R-:W-:Y:S02]  /*0310*/  ISETP.GE.U32.AND P0, PT, R31, UR8, PT ;  /* 0x000000081f007c0c */ /* 0x004fe4000bf06070 */
[----:B------:R-:W-:Y:S02]  /*0320*/  SHF.R.S32.HI R15, RZ, 0x1f, R31 ;  /* 0x0000001fff0f7819 */ /* 0x000fe4000001141f */
[----:B------:R-:W-:-:S02]  /*0330*/  ISETP.GT.U32.AND P5, PT, R11, R8, PT ;  /* 0x000000080b00720c */ /* 0x000fc40003fa4070 */
[----:B------:R-:W-:Y:S02]  /*0340*/  IADD3 R11, PT, PT, R8, -R11, RZ ;  /* 0x8000000b080b7210 */ /* 0x000fe40007ffe0ff */
[----:B------:R-:W-:Y:S02]  /*0350*/  ISETP.GE.AND.EX P0, PT, R15, UR9, PT, P0 ;  /* 0x000000090f007c0c */ /* 0x000fe4000bf06300 */
[----:B------:R-:W-:Y:S02]  /*0360*/  SEL R8, R11, R8, !P5 ;  /* 0x000000080b087207 */ /* 0x000fe40006800000 */
[----:B------:R-:W-:Y:S02]  /*0370*/  IADD3 R17, PT, PT, R31, 0x10, RZ ;  /* 0x000000101f117810 */ /* 0x000fe40007ffe0ff */
[----:B------:R-:W-:Y:S02]  /*0380*/  ISETP.NE.AND P4, PT, R13, RZ, PT ;  /* 0x000000ff0d00720c */ /* 0x000fe40003f85270 */
[----:B------:R-:W-:-:S02]  /*0390*/  LOP3.LUT R11, RZ, R13, RZ, 0x33, !PT ;  /* 0x0000000dff0b7212 */ /* 0x000fc400078e33ff */
[----:B------:R-:W-:Y:S02]  /*03a0*/  @!P2 IADD3 R8, PT, PT, -R8, RZ, RZ ;  /* 0x000000ff0808a210 */ /* 0x000fe40007ffe1ff */
[----:B------:R-:W-:Y:S01]  /*03b0*/  @P1 IADD3 R9, PT, PT, R9, 0x1, RZ ;  /* 0x0000000109091810 */ /* 0x000fe20007ffe0ff */
[----:B------:R-:W1:Y:S01]  /*03c0*/  @!P0 LDC.64 R20, c[0x0][0x3f8] ;  /* 0x0000fe00ff148b82 */ /* 0x000e620000000a00 */
[----:B------:R-:W-:Y:S02]  /*03d0*/  ISETP.GE.U32.AND P1, PT, R17, UR8, PT ;  /* 0x0000000811007c0c */ /* 0x000fe4000bf26070 */
[----:B------:R-:W-:Y:S02]  /*03e0*/  SHF.R.S32.HI R23, RZ, 0x1f, R17 ;  /* 0x0000001fff177819 */ /* 0x000fe40000011411 */
[----:B------:R-:W-:Y:S02]  /*03f0*/  SEL R63, R11, R8, !P4 ;  /* 0x000000080b3f7207 */ /* 0x000fe40006000000 */
[----:B------:R-:W-:Y:S01]  /*0400*/  @!P3 IADD3 R9, PT, PT, -R9, RZ, RZ ;  /* 0x000000ff0909b210 */ /* 0x000fe20007ffe1ff */
[----:B------:R-:W2:Y:S01]  /*0410*/  @!P0 LDC.64 R28, c[0x0][0x3a0] ;  /* 0x0000e800ff1c8b82 */ /* 0x000ea20000000a00 */
[----:B------:R-:W-:Y:S01]  /*0420*/  ISETP.GE.AND.EX P1, PT, R23, UR9, PT, P1 ;  /* 0x0000000917007c0c */ /* 0x000fe2000bf26310 */
[----:B------:R-:W-:Y:S01]  /*0430*/  IMAD R13, R63, 0x30, RZ ;  /* 0x000000303f0d7824 */ /* 0x000fe200078e02ff */
[----:B------:R-:W-:-:S02]  /*0440*/  SEL R9, R11, R9, !P4 ;  /* 0x000000090b097207 */ /* 0x000fc40006000000 */
[----:B------:R-:W-:Y:S02]  /*0450*/  IADD3 R19, PT, PT, R31, 0x20, RZ ;  /* 0x000000201f137810 */ /* 0x000fe40007ffe0ff */
[C---:B------:R-:W-:Y:S01]  /*0460*/  IADD3 R116, P2, PT, R13.reuse, R6, RZ ;  /* 0x000000060d747210 */ /* 0x040fe20007f5e0ff */
[----:B------:R-:W4:Y:S01]  /*0470*/  @!P0 LDC.64 R32, c[0x0][0x398] ;  /* 0x0000e600ff208b82 */ /* 0x000f220000000a00 */
[----:B------:R-:W-:Y:S02]  /*0480*/  SHF.R.S32.HI R6, RZ, 0x1f, R9 ;  /* 0x0000001fff067819 */ /* 0x000fe40000011409 */
[----:B------:R-:W-:Y:S02]  /*0490*/  LEA.HI.X.SX32 R117, R13, RZ, 0x1, P2 ;  /* 0x000000ff0d757211 */ /* 0x000fe400010f0eff */
[----:B------:R-:W-:Y:S01]  /*04a0*/  ISETP.GE.U32.AND P3, PT, R19, UR8, PT ;  /* 0x0000000813007c0c */ /* 0x000fe2000bf66070 */
[----:B------:R-:W-:Y:S01]  /*04b0*/  IMAD R6, R6, UR10, RZ ;  /* 0x0000000a06067c24 */ /* 0x000fe2000f8e02ff */
[----:B------:R-:W-:Y:S01]  /*04c0*/  SHF.R.S32.HI R27, RZ, 0x1f, R19 ;  /* 0x0000001fff1b7819 */ /* 0x000fe20000011413 */
[----:B------:R-:W5:Y:S01]  /*04d0*/  @!P1 LDC.64 R24, c[0x0][0x3f8] ;  /* 0x0000fe00ff189b82 */ /* 0x000f620000000a00 */
[----:B------:R-:W-:-:S02]  /*04e0*/  IMAD.WIDE.U32 R116, R9, UR10, R116 ;  /* 0x0000000a09747c25 */ /* 0x000fc4000f8e0074 */
[----:B------:R-:W-:Y:S02]  /*04f0*/  ISETP.GE.AND.EX P3, PT, R27, UR9, PT, P3 ;  /* 0x000000091b007c0c */ /* 0x000fe4000bf66330 */
[----:B------:R-:W-:Y:S01]  /*0500*/  IMAD R119, R9, UR11, R6 ;  /* 0x0000000b09777c24 */ /* 0x000fe2000f8e0206 */
[----:B------:R-:W-:Y:S01]  /*0510*/  @!P0 MOV R118, R116 ;  /* 0x0000007400768202 */ /* 0x000fe20000000f00 */
[----:B-1----:R-:W-:Y:S01]  /*0520*/  @!P0 IMAD R6, R15, R20, RZ ;  /* 0x000000140f068224 */ /* 0x002fe200078e02ff */
[----:B------:R-:W1:Y:S01]  /*0530*/  @!P1 LDC.64 R34, c[0x0][0x3a0] ;  /* 0x0000e800ff229b82 */ /* 0x000e620000000a00 */
[----:B------:R-:W-:Y:S02]  /*0540*/  @!P1 MOV R14, R116 ;  /* 0x00000074000e9202 */ /* 0x000fe40000000f00 */
[----:B------:R-:W-:Y:S01]  /*0550*/  IADD3 R119, PT, PT, R117, R119, RZ ;  /* 0x0000007775777210 */ /* 0x000fe20007ffe0ff */
[C---:B------:R-:W-:Y:S01]  /*0560*/  @!P0 IMAD R11, R31.reuse, R21, R6 ;  /* 0x000000151f0b8224 */ /* 0x040fe200078e0206 */
[----:B------:R-:W-:-:S02]  /*0570*/  IADD3 R21, PT, PT, R31, 0x30, RZ ;  /* 0x000000301f157810 */ /* 0x000fc40007ffe0ff */
[----:B------:R-:W-:Y:S01]  /*0580*/  @!P1 MOV R15, R119 ;  /* 0x00000077000f9202 */ /* 0x000fe20000000f00 */
[----:B------:R-:W-:Y:S01]  /*0590*/  @!P0 IMAD.WIDE.U32 R8, R31, R20, R118 ;  /* 0x000000141f088225 */ /* 0x000fe200078e0076 */
[----:B------:R-:W3:Y:S01]  /*05a0*/  @!P1 LDC.64 R36, c[0x0][0x398] ;  /* 0x0000e600ff249b82 */ /* 0x000ee20000000a00 */
[----:B------:R-:W-:-:S03]  /*05b0*/  ISETP.GE.U32.AND P4, PT, R21, UR8, PT ;  /* 0x0000000815007c0c */ /* 0x000fc6000bf86070 */
[----:B------:R-:W-:Y:S02]  /*05c0*/  @!P0 IADD3 R9, PT, PT, R9, R11, RZ ;  /* 0x0000000b09098210 */ /* 0x000fe40007ffe0ff */
[C---:B------:R-:W-:Y:S01]  /*05d0*/  @!P0 SHF.L.U32 R13, R8.reuse, 0x1, RZ ;  /* 0x00000001080d8819 */ /* 0x040fe200000006ff */
[----:B-----5:R-:W-:Y:S01]  /*05e0*/  @!P1 IMAD.WIDE.U32 R14, R17, R24, R14 ;  /* 0x00000018110e9225 */ /* 0x020fe200078e000e */
[----:B------:R-:W-:Y:S01]  /*05f0*/  @!P0 SHF.L.U64.HI R6, R8, 0x1, R9 ;  /* 0x0000000108068819 */ /* 0x000fe20000010209 */
[----:B------:R-:W5:Y:S01]  /*0600*/  @!P3 LDC.64 R38, c[0x0][0x3f8] ;  /* 0x0000fe00ff26bb82 */ /* 0x000f620000000a00 */
[----:B--2---:R-:W-:Y:S01]  /*0610*/  @!P0 IADD3 R10, P2, PT, R13, R28, RZ ;  /* 0x0000001c0d0a8210 */ /* 0x004fe20007f5e0ff */
[----:B------:R-:W-:Y:S01]  /*0620*/  @!P1 IMAD R8, R23, R24, RZ ;  /* 0x0000001817089224 */ /* 0x000fe200078e02ff */
[----:B----4-:R-:W-:Y:S02]  /*0630*/  @!P0 IADD3 R12, P5, PT, R13, R32, RZ ;  /* 0x000000200d0c8210 */ /* 0x010fe40007fbe0ff */
[----:B------:R-:W-:Y:S01]  /*0640*/  SHF.R.S32.HI R23, RZ, 0x1f, R21 ;  /* 0x0000001fff177819 */ /* 0x000fe20000011415 */
[----:B------:R-:W-:Y:S01]  /*0650*/  @!P1 IMAD R25, R17, R25, R8 ;  /* 0x0000001911199224 */ /* 0x000fe200078e0208 */
[----:B------:R-:W-:-:S02]  /*0660*/  CS2R R8, SRZ ;  /* 0x0000000000087805 */ /* 0x000fc4000001ff00 */
[C---:B------:R-:W-:Y:S01]  /*0670*/  @!P0 IADD3.X R11, PT, PT, R6.reuse, R29, RZ, P2, !PT ;  /* 0x0000001d060b8210 */ /* 0x040fe200017fe4ff */
[----:B------:R-:W2:Y:S01]  /*0680*/  @!P3 LDC.64 R40, c[0x0][0x3a0] ;  /* 0x0000e800ff28bb82 */ /* 0x000ea20000000a00 */
[----:B------:R-:W-:Y:S02]  /*0690*/  ISETP.GE.AND.EX P4, PT, R23, UR9, PT, P4 ;  /* 0x0000000917007c0c */ /* 0x000fe4000bf86340 */
[----:B------:R-:W-:Y:S01]  /*06a0*/  @!P0 IADD3.X R13, PT, PT, R6, R33, RZ, P5, !PT ;  /* 0x00000021060d8210 */ /* 0x000fe20002ffe4ff */
[----:B------:R5:W4:Y:S01]  /*06b0*/  @!P0 LDG.E R8, desc[UR6][R10.64] ;  /* 0x000000060a088981 */ /* 0x000b22000c1e1900 */
[----:B------:R-:W-:Y:S02]  /*06c0*/  @!P1 IADD3 R15, PT, PT, R15, R25, RZ ;  /* 0x000000190f0f9210 */ /* 0x000fe40007ffe0ff */
[C---:B------:R-:W-:Y:S01]  /*06d0*/  @!P1 SHF.L.U32 R17, R14.reuse, 0x1, RZ ;  /* 0x000000010e119819 */ /* 0x040fe200000006ff */
[----:B------:R0:W4:Y:S01]  /*06e0*/  @!P0 LDG.E R9, desc[UR6][R12.64] ;  /* 0x000000060c098981 */ /* 0x000122000c1e1900 */
[----:B------:R-:W-:-:S02]  /*06f0*/  @!P1 SHF.L.U64.HI R6, R14, 0x1, R15 ;  /* 0x000000010e069819 */ /* 0x000fc4000001020f */
[C---:B-1----:R-:W-:Y:S02]  /*0700*/  @!P1 IADD3 R14, P0, PT, R17.reuse, R34, RZ ;  /* 0x00000022110e9210 */ /* 0x042fe40007f1e0ff */
[----:B---3--:R-:W-:Y:S01]  /*0710*/  @!P1 IADD3 R16, P2, PT, R17, R36, RZ ;  /* 0x0000002411109210 */ /* 0x008fe20007f5e0ff */
[----:B------:R-:W1:Y:S01]  /*0720*/  @!P4 LDC.64 R42, c[0x0][0x3f8] ;  /* 0x0000fe00ff2acb82 */ /* 0x000e620000000a00 */
[----:B------:R-:W-:Y:S01]  /*0730*/  IADD3 R25, PT, PT, R31, 0x40, RZ ;  /* 0x000000401f197810 */ /* 0x000fe20007ffe0ff */
[----:B-----5:R-:W-:Y:S01]  /*0740*/  @!P3 IMAD R10, R27, R38, RZ ;  /* 0x000000261b0ab224 */ /* 0x020fe200078e02ff */
[----:B------:R-:W-:Y:S02]  /*0750*/  @!P1 IADD3.X R15, PT, PT, R6, R35, RZ, P0, !PT ;  /* 0x00000023060f9210 */ /* 0x000fe400007fe4ff */
[----:B------:R-:W-:Y:S01]  /*0760*/  ISETP.GE.U32.AND P0, PT, R25, UR8, PT ;  /* 0x0000000819007c0c */ /* 0x000fe2000bf06070 */
[----:B------:R-:W-:Y:S01]  /*0770*/  @!P3 IMAD R29, R19, R39, R10 ;  /* 0x00000027131db224 */ /* 0x000fe200078e020a */
[----:B------:R-:W-:-:S02]  /*0780*/  SHF.R.S32.HI R33, RZ, 0x1f, R25 ;  /* 0x0000001fff217819 */ /* 0x000fc40000011419 */
[----:B------:R-:W-:Y:S02]  /*0790*/  CS2R R10, SRZ ;  /* 0x00000000000a7805 */ /* 0x000fe4000001ff00 */
[----:B------:R-:W-:Y:S02]  /*07a0*/  @!P1 IADD3.X R17, PT, PT, R6, R37, RZ, P2, !PT ;  /* 0x0000002506119210 */ /* 0x000fe400017fe4ff */
[----:B------:R-:W3:Y:S01]  /*07b0*/  @!P3 LDC.64 R36, c[0x0][0x398] ;  /* 0x0000e600ff24bb82 */ /* 0x000ee20000000a00 */
[----:B------:R-:W-:Y:S02]  /*07c0*/  ISETP.GE.AND.EX P0, PT, R33, UR9, PT, P0 ;  /* 0x0000000921007c0c */ /* 0x000fe4000bf06300 */
[----:B0-----:R-:W-:Y:S01]  /*07d0*/  @!P3 MOV R12, R116 ;  /* 0x00000074000cb202 */ /* 0x001fe20000000f00 */
[----:B------:R0:W5:Y:S01]  /*07e0*/  @!P1 LDG.E R10, desc[UR6][R14.64] ;  /* 0x000000060e0a9981 */ /* 0x000162000c1e1900 */
[----:B------:R-:W-:Y:S02]  /*07f0*/  @!P3 MOV R13, R119 ;  /* 0x00000077000db202 */ /* 0x000fe40000000f00 */
[----:B------:R-:W-:Y:S01]  /*0800*/  IADD3 R27, PT, PT, R31, 0x50, RZ ;  /* 0x000000501f1b7810 */ /* 0x000fe20007ffe0ff */
[----:B------:R3:W5:Y:S01]  /*0810*/  @!P1 LDG.E R11, desc[UR6][R16.64] ;  /* 0x00000006100b9981 */ /* 0x000762000c1e1900 */
[----:B------:R-:W-:-:S05]  /*0820*/  @!P3 IMAD.WIDE.U32 R12, R19, R38, R12 ;  /* 0x00000026130cb225 */ /* 0x000fca00078e000c */
[----:B------:R-:W3:Y:S01]  /*0830*/  @!P0 LDC.64 R44, c[0x0][0x3f8] ;  /* 0x0000fe00ff2c8b82 */ /* 0x000ee20000000a00 */
[----:B------:R-:W-:Y:S02]  /*0840*/  @!P3 IADD3 R19, PT, PT, R13, R29, RZ ;  /* 0x0000001d0d13b210 */ /* 0x000fe40007ffe0ff */
[C---:B------:R-:W-:Y:S02]  /*0850*/  @!P3 SHF.L.U32 R13, R12.reuse, 0x1, RZ ;  /* 0x000000010c0db819 */ /* 0x040fe400000006ff */
[----:B------:R-:W-:Y:S02]  /*0860*/  @!P3 SHF.L.U64.HI R6, R12, 0x1, R19 ;  /* 0x000000010c06b819 */ /* 0x000fe40000010213 */
[----:B--2---:R-:W-:Y:S01]  /*0870*/  @!P3 IADD3 R18, P1, PT, R13, R40, RZ ;  /* 0x000000280d12b210 */ /* 0x004fe20007f3e0ff */
[----:B------:R-:W2:Y:S01]  /*0880*/  @!P4 LDC.64 R38, c[0x0][0x3a0] ;  /* 0x0000e800ff26cb82 */ /* 0x000ea20000000a00 */
[----:B------:R-:W-:Y:S02]  /*0890*/  ISETP.GE.U32.AND P2, PT, R27, UR8, PT ;  /* 0x000000081b007c0c */ /* 0x000fe4000bf46070 */
[----:B------:R-:W-:-:S02]  /*08a0*/  SHF.R.S32.HI R35, RZ, 0x1f, R27 ;  /* 0x0000001fff237819 */ /* 0x000fc4000001141b */
[C---:B------:R-:W-:Y:S01]  /*08b0*/  @!P3 IADD3.X R19, PT, PT, R6.reuse, R41, RZ, P1, !PT ;  /* 0x000000290613b210 */ /* 0x040fe20000ffe4ff */
[----:B-1----:R-:W-:Y:S01]  /*08c0*/  @!P4 IMAD R12, R23, R42, RZ ;  /* 0x0000002a170cc224 */ /* 0x002fe200078e02ff */
[----:B0-----:R-:W-:Y:S01]  /*08d0*/  @!P4 MOV R14, R116 ;  /* 0x00000074000ec202 */ /* 0x001fe20000000f00 */
[----:B------:R-:W0:Y:S01]  /*08e0*/  @!P4 LDC.64 R40, c[0x0][0x398] ;  /* 0x0000e600ff28cb82 */ /* 0x000e220000000a00 */
[----:B------:R-:W-:Y:S02]  /*08f0*/  @!P4 MOV R15, R119 ;  /* 0x00000077000fc202 */ /* 0x000fe40000000f00 */
[----:B---3--:R-:W-:Y:S02]  /*0900*/  @!P3 IADD3 R16, P1, PT, R13, R36, RZ ;  /* 0x000000240d10b210 */ /* 0x008fe40007f3e0ff */
[----:B------:R-:W-:Y:S02]  /*0910*/  IADD3 R29, PT, PT, R31, 0x60, RZ ;  /* 0x000000601f1d7810 */ /* 0x000fe40007ffe0ff */
[----:B------:R-:W-:Y:S01]  /*0920*/  ISETP.GE.AND.EX P2, PT, R35, UR9, PT, P2 ;  /* 0x0000000923007c0c */ /* 0x000fe2000bf46320 */
[C---:B------:R-:W-:Y:S01]  /*0930*/  @!P4 IMAD R23, R21.reuse, R43, R12 ;  /* 0x0000002b1517c224 */ /* 0x040fe200078e020c */
[----:B------:R-:W-:Y:S01]  /*0940*/  @!P3 IADD3.X R17, PT, PT, R6, R37, RZ, P1, !PT ;  /* 0x000000250611b210 */ /* 0x000fe20000ffe4ff */
[----:B------:R-:W-:Y:S01]  /*0950*/  @!P4 IMAD.WIDE.U32 R14, R21, R42, R14 ;  /* 0x0000002a150ec225 */ /* 0x000fe200078e000e */
[----:B------:R-:W-:Y:S01]  /*0960*/  ISETP.GE.U32.AND P1, PT, R29, UR8, PT ;  /* 0x000000081d007c0c */ /* 0x000fe2000bf26070 */
[----:B------:R-:W1:Y:S01]  /*0970*/  @!P0 LDC.64 R42, c[0x0][0x3a0] ;  /* 0x0000e800ff2a8b82 */ /* 0x000e620000000a00 */
[----:B------:R-:W-:-:S02]  /*0980*/  SHF.R.S32.HI R37, RZ, 0x1f, R29 ;  /* 0x0000001fff257819 */ /* 0x000fc4000001141d */
[----:B------:R-:W-:Y:S02]  /*0990*/  @!P4 IADD3 R13, PT, PT, R15, R23, RZ ;  /* 0x000000170f0dc210 */ /* 0x000fe40007ffe0ff */
[----:B------:R-:W-:Y:S02]  /*09a0*/  ISETP.GE.AND.EX P1, PT, R37, UR9, PT, P1 ;  /* 0x0000000925007c0c */ /* 0x000fe4000bf26310 */
[C---:B------:R-:W-:Y:S01]  /*09b0*/  @!P4 SHF.L.U32 R21, R14.reuse, 0x1, RZ ;  /* 0x000000010e15c819 */ /* 0x040fe200000006ff */
[----:B------:R-:W3:Y:S01]  /*09c0*/  @!P2 LDC.64 R46, c[0x0][0x3f8] ;  /* 0x0000fe00ff2eab82 */ /* 0x000ee20000000a00 */
[----:B------:R-:W-:Y:S01]  /*09d0*/  @!P4 SHF.L.U64.HI R6, R14, 0x1, R13 ;  /* 0x000000010e06c819 */ /* 0x000fe2000001020d */
[----:B------:R-:W-:Y:S01]  /*09e0*/  @!P0 IMAD R14, R33, R44, RZ ;  /* 0x0000002c210e8224 */ /* 0x000fe200078e02ff */
[----:B------:R-:W-:Y:S02]  /*09f0*/  @!P0 MOV R22, R116 ;  /* 0x0000007400168202 */ /* 0x000fe40000000f00 */
[----:B------:R-:W-:-:S02]  /*0a00*/  @!P0 MOV R23, R119 ;  /* 0x0000007700178202 */ /* 0x000fc40000000f00 */
[----:B------:R-:W-:Y:S02]  /*0a10*/  MOV R12, RZ ;  /* 0x000000ff000c7202 */ /* 0x000fe40000000f00 */
[----:B------:R-:W-:Y:S01]  /*0a20*/  MOV R13, RZ ;  /* 0x000000ff000d7202 */ /* 0x000fe20000000f00 */
[C---:B------:R-:W-:Y:S01]  /*0a30*/  @!P0 IMAD R15, R25.reuse, R45, R14 ;  /* 0x0000002d190f8224 */ /* 0x040fe200078e020e */
[----:B------:R-:W3:Y:S01]  /*0a40*/  @!P1 LDC.64 R48, c[0x0][0x3f8] ;  /* 0x0000fe00ff309b82 */ /* 0x000ee20000000a00 */
[----:B------:R-:W-:Y:S01]  /*0a50*/  @!P0 IMAD.WIDE.U32 R22, R25, R44, R22 ;  /* 0x0000002c19168225 */ /* 0x000fe200078e0016 */
[----:B------:R2:W5:Y:S04]  /*0a60*/  @!P3 LDG.E R12, desc[UR6][R18.64] ;  /* 0x00000006120cb981 */ /* 0x000568000c1e1900 */
[----:B------:R2:W5:Y:S01]  /*0a70*/  @!P3 LDG.E R13, desc[UR6][R16.64] ;  /* 0x00000006100db981 */ /* 0x000562000c1e1900 */
[----:B0-----:R-:W-:Y:S01]  /*0a80*/  @!P4 IADD3 R20, P3, PT, R21, R40, RZ ;  /* 0x000000281514c210 */ /* 0x001fe20007f7e0ff */
[----:B------:R-:W0:Y:S01]  /*0a90*/  @!P0 LDC.64 R44, c[0x0][0x398] ;  /* 0x0000e600ff2c8b82 */ /* 0x000e220000000a00 */
[----:B------:R-:W-:-:S02]  /*0aa0*/  @!P0 IADD3 R15, PT, PT, R23, R15, RZ ;  /* 0x0000000f170f8210 */ /* 0x000fc40007ffe0ff */
[----:B--2---:R-:W-:Y:S02]  /*0ab0*/  @!P4 IADD3 R18, P5, PT, R21, R38, RZ ;  /* 0x000000261512c210 */ /* 0x004fe40007fbe0ff */
[----:B------:R-:W-:Y:S02]  /*0ac0*/  @!P4 IADD3.X R21, PT, PT, R6, R41, RZ, P3, !PT ;  /* 0x000000290615c210 */ /* 0x000fe40001ffe4ff */
[----:B------:R-:W-:Y:S01]  /*0ad0*/  @!P0 SHF.L.U32 R17, R22, 0x1, RZ ;  /* 0x0000000116118819 */ /* 0x000fe200000006ff */
[----:B------:R-:W2:Y:S01]  /*0ae0*/  @!P2 LDC.64 R40, c[0x0][0x3a0] ;  /* 0x0000e800ff28ab82 */ /* 0x000ea20000000a00 */
[----:B------:R-:W-:Y:S02]  /*0af0*/  @!P4 IADD3.X R19, PT, PT, R6, R39, RZ, P5, !PT ;  /* 0x000000270613c210 */ /* 0x000fe40002ffe4ff */
[----:B------:R-:W-:Y:S02]  /*0b00*/  @!P0 SHF.L.U64.HI R6, R22, 0x1, R15 ;  /* 0x0000000116068819 */ /* 0x000fe4000001020f */
[----:B-1----:R-:W-:-:S02]  /*0b10*/  @!P0 IADD3 R22, P3, PT, R17, R42, RZ ;  /* 0x0000002a11168210 */ /* 0x002fc40007f7e0ff */
[----:B------:R-:W-:Y:S02]  /*0b20*/  IADD3 R33, PT, PT, R31, 0x70, RZ ;  /* 0x000000701f217810 */ /* 0x000fe40007ffe0ff */
[----:B------:R-:W-:Y:S02]  /*0b30*/  MOV R14, RZ ;  /* 0x000000ff000e7202 */ /* 0x000fe40000000f00 */
[----:B------:R-:W-:Y:S02]  /*0b40*/  @!P0 IADD3.X R23, PT, PT, R6, R43, RZ, P3, !PT ;  /* 0x0000002b06178210 */ /* 0x000fe40001ffe4ff */
[----:B------:R-:W-:Y:S01]  /*0b50*/  ISETP.GE.U32.AND P3, PT, R33, UR8, PT ;  /* 0x0000000821007c0c */ /* 0x000fe2000bf66070 */
[----:B---3--:R-:W-:Y:S01]  /*0b60*/  @!P2 IMAD R16, R35, R46, RZ ;  /* 0x0000002e2310a224 */ /* 0x008fe200078e02ff */
[----:B------:R-:W-:Y:S01]  /*0b70*/  SHF.R.S32.HI R39, RZ, 0x1f, R33 ;  /* 0x0000001fff277819 */ /* 0x000fe20000011421 */
[----:B------:R1:W3:Y:S01]  /*0b80*/  @!P4 LDG.E R14, desc[UR6][R18.64] ;  /* 0x00000006120ec981 */ /* 0x0002e2000c1e1900 */
[----:B------:R-:W2:Y:S02]  /*0b90*/  @!P2 LDC.64 R42, c[0x0][0x398] ;  /* 0x0000e600ff2aab82 */ /* 0x000ea40000000a00 */
[----:B------:R-:W-:Y:S01]  /*0ba0*/  ISETP.GE.AND.EX P3, PT, R39, UR9, PT, P3 ;  /* 0x0000000927007c0c */ /* 0x000fe2000bf66330 */
[----:B------:R-:W-:Y:S01]  /*0bb0*/  @!P2 IMAD R25, R27, R47, R16 ;  /* 0x0000002f1b19a224 */ /* 0x000fe200078e0210 */
[----:B------:R-:W-:-:S02]  /*0bc0*/  MOV R15, RZ ;  /* 0x000000ff000f7202 */ /* 0x000fc40000000f00 */
[----:B-1----:R-:W-:Y:S01]  /*0bd0*/  @!P2 MOV R18, R116 ;  /* 0x000000740012a202 */ /* 0x002fe20000000f00 */
[----:B------:R-:W-:Y:S01]  /*0be0*/  @!P1 IMAD R24, R37, R48, RZ ;  /* 0x0000003025189224 */ /* 0x000fe200078e02ff */
[-C--:B------:R-:W-:Y:S02]  /*0bf0*/  @!P2 MOV R19, R119.reuse ;  /* 0x000000770013a202 */ /* 0x080fe40000000f00 */
[----:B------:R0:W3:Y:S01]  /*0c00*/  @!P4 LDG.E R15, desc[UR6][R20.64] ;  /* 0x00000006140fc981 */ /* 0x0000e2000c1e1900 */
[----:B------:R-:W-:Y:S02]  /*0c10*/  @!P1 MOV R26, R116 ;  /* 0x00000074001a9202 */ /* 0x000fe40000000f00 */
[----:B------:R-:W-:Y:S01]  /*0c20*/  IADD3 R35, PT, PT, R31, 0x80, RZ ;  /* 0x000000801f237810 */ /* 0x000fe20007ffe0ff */
[----:B------:R-:W-:Y:S01]  /*0c30*/  @!P2 IMAD.WIDE.U32 R18, R27, R46, R18 ;  /* 0x0000002e1b12a225 */ /* 0x000fe200078e0012 */
[----:B------:R-:W-:Y:S01]  /*0c40*/  @!P1 MOV R27, R119 ;  /* 0x00000077001b9202 */ /* 0x000fe20000000f00 */
[----:B------:R-:W1:Y:S02]  /*0c50*/  @!P3 LDC.64 R46, c[0x0][0x3f8] ;  /* 0x0000fe00ff2ebb82 */ /* 0x000e640000000a00 */
[----:B------:R-:W-:-:S02]  /*0c60*/  @!P1 IMAD R37, R29, R49, R24 ;  /* 0x000000311d259224 */ /* 0x000fc400078e0218 */
[----:B------:R-:W-:Y:S01]  /*0c70*/  @!P1 IMAD.WIDE.U32 R26, R29, R48, R26 ;  /* 0x000000301d1a9225 */ /* 0x000fe200078e001a */
[----:B0-----:R-:W-:Y:S02]  /*0c80*/  @!P0 IADD3 R20, P4, PT, R17, R44, RZ ;  /* 0x0000002c11148210 */ /* 0x001fe40007f9e0ff */
[----:B------:R-:W-:Y:S01]  /*0c90*/  @!P2 IADD3 R17, PT, PT, R19, R25, RZ ;  /* 0x000000191311a210 */ /* 0x000fe20007ffe0ff */
[----:B------:R-:W0:Y:S01]  /*0ca0*/  @!P1 LDC.64 R28, c[0x0][0x3a0] ;  /* 0x0000e800ff1c9b82 */ /* 0x000e220000000a00 */
[----:B------:R-:W-:Y:S02]  /*0cb0*/  @!P0 IADD3.X R21, PT, PT, R6, R45, RZ, P4, !PT ;  /* 0x0000002d06158210 */ /* 0x000fe400027fe4ff */
[C---:B------:R-:W-:Y:S02]  /*0cc0*/  @!P2 SHF.L.U64.HI R6, R18.reuse, 0x1, R17 ;  /* 0x000000011206a819 */ /* 0x040fe40000010211 */
[----:B------:R-:W-:Y:S02]  /*0cd0*/  MOV R16, RZ ;  /* 0x000000ff00107202 */ /* 0x000fe40000000f00 */
[----:B------:R-:W-:Y:S01]  /*0ce0*/  MOV R17, RZ ;  /* 0x000000ff00117202 */ /* 0x000fe20000000f00 */
[----:B------:R-:W1:Y:S01]  /*0cf0*/  @!P1 LDC.64 R44, c[0x0][0x398] ;  /* 0x0000e600ff2c9b82 */ /* 0x000e620000000a00 */
[----:B------:R-:W-:-:S02]  /*0d00*/  @!P2 SHF.L.U32 R19, R18, 0x1, RZ ;  /* 0x000000011213a819 */ /* 0x000fc400000006ff */
[----:B------:R2:W3:Y:S02]  /*0d10*/  @!P0 LDG.E R16, desc[UR6][R22.64] ;  /* 0x0000000616108981 */ /* 0x0004e4000c1e1900 */
[C---:B--2---:R-:W-:Y:S02]  /*0d20*/  @!P2 IADD3 R24, P4, PT, R19.reuse, R40, RZ ;  /* 0x000000281318a210 */ /* 0x044fe40007f9e0ff */
[----:B------:R-:W2:Y:S01]  /*0d30*/  @!P0 LDG.E R17, desc[UR6][R20.64] ;  /* 0x0000000614118981 */ /* 0x000ea2000c1e1900 */
[----:B------:R-:W-:Y:S01]  /*0d40*/  MOV R18, RZ ;  /* 0x000000ff00127202 */ /* 0x000fe20000000f00 */
[----:B------:R-:W1:Y:S01]  /*0d50*/  @!P3 LDC.64 R48, c[0x0][0x3a0] ;  /* 0x0000e800ff30bb82 */ /* 0x000e620000000a00 */
[----:B------:R-:W-:Y:S02]  /*0d60*/  @!P2 IADD3 R22, P0, PT, R19, R42, RZ ;  /* 0x0000002a1316a210 */ /* 0x000fe40007f1e0ff */
[----:B------:R-:W-:Y:S02]  /*0d70*/  @!P1 IADD3 R19, PT, PT, R27, R37, RZ ;  /* 0x000000251b139210 */ /* 0x000fe40007ffe0ff */
[----:B------:R-:W-:-:S03]  /*0d80*/  IADD3 R37, PT, PT, R31, 0x90, RZ ;  /* 0x000000901f257810 */ /* 0x000fc60007ffe0ff */
[----:B------:R-:W4:Y:S01]  /*0d90*/  @!P3 LDC.64 R50, c[0x0][0x398] ;  /* 0x0000e600ff32bb82 */ /* 0x000f220000000a00 */
[C---:B------:R-:W-:Y:S02]  /*0da0*/  @!P2 IADD3.X R25, PT, PT, R6.reuse, R41, RZ, P4, !PT ;  /* 0x000000290619a210 */ /* 0x040fe400027fe4ff */
[----:B------:R-:W-:Y:S02]  /*0db0*/  @!P2 IADD3.X R23, PT, PT, R6, R43, RZ, P0, !PT ;  /* 0x0000002b0617a210 */ /* 0x000fe400007fe4ff */
[----:B------:R-:W-:Y:S01]  /*0dc0*/  ISETP.GE.U32.AND P4, PT, R35, UR8, PT ;  /* 0x0000000823007c0c */ /* 0x000fe2000bf86070 */
[----:B------:R0:W2:Y:S01]  /*0dd0*/  @!P2 LDG.E R18, desc[UR6][R24.64] ;  /* 0x000000061812a981 */ /* 0x0000a2000c1e1900 */
[----:B------:R-:W-:Y:S02]  /*0de0*/  SHF.R.S32.HI R41, RZ, 0x1f, R35 ;  /* 0x0000001fff297819 */ /* 0x000fe40000011423 */
[----:B------:R-:W-:Y:S02]  /*0df0*/  ISETP.GE.U32.AND P5, PT, R37, UR8, PT ;  /* 0x0000000825007c0c */ /* 0x000fe4000bfa6070 */
[----:B------:R-:W-:-:S02]  /*0e00*/  SHF.R.S32.HI R43, RZ, 0x1f, R37 ;  /* 0x0000001fff2b7819 */ /* 0x000fc40000011425 */
[C---:B------:R-:W-:Y:S02]  /*0e10*/  @!P1 SHF.L.U32 R27, R26.reuse, 0x1, RZ ;  /* 0x000000011a1b9819 */ /* 0x040fe400000006ff */
[----:B------:R-:W-:Y:S02]  /*0e20*/  ISETP.GE.AND.EX P4, PT, R41, UR9, PT, P4 ;  /* 0x0000000929007c0c */ /* 0x000fe4000bf86340 */
[----:B------:R-:W-:Y:S02]  /*0e30*/  ISETP.GE.AND.EX P5, PT, R43, UR9, PT, P5 ;  /* 0x000000092b007c0c */ /* 0x000fe4000bfa6350 */
[----:B0-----:R-:W-:Y:S01]  /*0e40*/  @!P1 IADD3 R24, P0, PT, R27, R28, RZ ;  /* 0x0000001c1b189210 */ /* 0x001fe20007f1e0ff */
[----:B-1----:R-:W-:Y:S01]  /*0e50*/  @!P3 IMAD R28, R39, R46, RZ ;  /* 0x0000002e271cb224 */ /* 0x002fe200078e02ff */
[----:B------:R-:W-:-:S03]  /*0e60*/  @!P1 SHF.L.U64.HI R6, R26, 0x1, R19 ;  /* 0x000000011a069819 */ /* 0x000fc60000010213 */
[----:B------:R-:W-:Y:S01]  /*0e70*/  @!P3 IMAD R39, R33, R47, R28 ;  /* 0x0000002f2127b224 */ /* 0x000fe200078e021c */
[----:B------:R-:W-:Y:S02]  /*0e80*/  @!P1 IADD3.X R25, PT, PT, R6, R29, RZ, P0, !PT ;  /* 0x0000001d06199210 */ /* 0x000fe400007fe4ff */
[----:B------:R-:W-:Y:S01]  /*0e90*/  @!P3 MOV R28, R116 ;  /* 0x00000074001cb202 */ /* 0x000fe20000000f00 */
[----:B------:R-:W0:Y:S01]  /*0ea0*/  @!P4 LDC.64 R52, c[0x0][0x3f8] ;  /* 0x0000fe00ff34cb82 */ /* 0x000e220000000a00 */
[----:B------:R-:W-:-:S03]  /*0eb0*/  @!P3 MOV R29, R119 ;  /* 0x00000077001db202 */ /* 0x000fc60000000f00 */
[----:B------:R-:W-:-:S04]  /*0ec0*/  @!P3 IMAD.WIDE.U32 R28, R33, R46, R28 ;  /* 0x0000002e211cb225 */ /* 0x000fc800078e001c */
[----:B------:R-:W1:Y:S01]  /*0ed0*/  @!P5 LDC.64 R46, c[0x0][0x3f8] ;  /* 0x0000fe00ff2edb82 */ /* 0x000e620000000a00 */
[----:B------:R-:W-:Y:S02]  /*0ee0*/  MOV R19, RZ ;  /* 0x000000ff00137202 */ /* 0x000fe40000000f00 */
[----:B------:R-:W-:Y:S02]  /*0ef0*/  CS2R R20, SRZ ;  /* 0x0000000000147805 */ /* 0x000fe4000001ff00 */
[----:B------:R-:W-:Y:S02]  /*0f00*/  @!P3 SHF.L.U32 R33, R28, 0x1, RZ ;  /* 0x000000011c21b819 */ /* 0x000fe400000006ff */
[----:B------:R0:W2:Y:S01]  /*0f10*/  @!P2 LDG.E R19, desc[UR6][R22.64] ;  /* 0x000000061613a981 */ /* 0x0000a2000c1e1900 */
[----:B------:R-:W-:Y:S01]  /*0f20*/  @!P1 IADD3 R26, P2, PT, R27, R44, RZ ;  /* 0x0000002c1b1a9210 */ /* 0x000fe20007f5e0ff */
[----:B------:R-:W4:Y:S02]  /*0f30*/  @!P4 LDC.64 R54, c[0x0][0x3a0] ;  /* 0x0000e800ff36cb82 */ /* 0x000f240000000a00 */
[----:B------:R-:W2:Y:S01]  /*0f40*/  @!P1 LDG.E R20, desc[UR6][R24.64] ;  /* 0x0000000618149981 */ /* 0x000ea2000c1e1900 */
[----:B------:R-:W-:-:S02]  /*0f50*/  @!P1 IADD3.X R27, PT, PT, R6, R45, RZ, P2, !PT ;  /* 0x0000002d061b9210 */ /* 0x000fc400017fe4ff */
[----:B0-----:R-:W-:-:S03]  /*0f60*/  @!P3 IADD3 R23, PT, PT, R29, R39, RZ ;  /* 0x000000271d17b210 */ /* 0x001fc60007ffe0ff */
[----:B------:R1:W2:Y:S01]  /*0f70*/  @!P1 LDG.E R21, desc[UR6][R26.64] ;  /* 0x000000061a159981 */ /* 0x0002a2000c1e1900 */
[----:B------:R-:W-:Y:S02]  /*0f80*/  IADD3 R39, PT, PT, R31, 0xa0, RZ ;  /* 0x000000a01f277810 */ /* 0x000fe40007ffe0ff */
[----:B------:R-:W-:Y:S02]  /*0f90*/  @!P3 SHF.L.U64.HI R6, R28, 0x1, R23 ;  /* 0x000000011c06b819 */ /* 0x000fe40000010217 */
[----:B------:R-:W-:Y:S01]  /*0fa0*/  @!P3 IADD3 R28, P0, PT, R33, R48, RZ ;  /* 0x00000030211cb210 */ /* 0x000fe20007f1e0ff */
[----:B------:R-:W-:Y:S01]  /*0fb0*/  @!P4 IMAD R22, R41, R52, RZ ;  /* 0x000000342916c224 */ /* 0x000fe200078e02ff */
[----:B------:R-:W-:Y:S02]  /*0fc0*/  ISETP.GE.U32.AND P2, PT, R39, UR8, PT ;  /* 0x0000000827007c0c */ /* 0x000fe4000bf46070 */
[----:B------:R-:W-:Y:S01]  /*0fd0*/  SHF.R.S32.HI R45, RZ, 0x1f, R39 ;  /* 0x0000001fff2d7819 */ /* 0x000fe20000011427 */
[----:B-1----:R-:W-:Y:S01]  /*0fe0*/  @!P5 IMAD R26, R43, R46, RZ ;  /* 0x0000002e2b1ad224 */ /* 0x002fe200078e02ff */
[----:B------:R-:W-:-:S02]  /*0ff0*/  @!P3 IADD3.X R29, PT, PT, R6, R49, RZ, P0, !PT ;  /* 0x00000031061db210 */ /* 0x000fc400007fe4ff */
[----:B------:R-:W-:Y:S01]  /*1000*/  IADD3 R41, PT, PT, R31, 0xb0, RZ ;  /* 0x000000b01f297810 */ /* 0x000fe20007ffe0ff */
[----:B------:R-:W0:Y:S01]  /*1010*/  @!P4 LDC.64 R48, c[0x0][0x398] ;  /* 0x0000e600ff30cb82 */ /* 0x000e220000000a00 */
[----:B------:R-:W-:Y:S01]  /*1020*/  ISETP.GE.AND.EX P2, PT, R45, UR9, PT, P2 ;  /* 0x000000092d007c0c */ /* 0x000fe2000bf46320 */
[----:B------:R-:W-:Y:S01]  /*1030*/  @!P5 IMAD R43, R37, R47, R26 ;  /* 0x0000002f252bd224 */ /* 0x000fe200078e021a */
[----:B------:R-:W-:Y:S02]  /*1040*/  ISETP.GE.U32.AND P0, PT, R41, UR8, PT ;  /* 0x0000000829007c0c */ /* 0x000fe4000bf06070 */
[----:B------:R-:W-:Y:S02]  /*1050*/  SHF.R.S32.HI R47, RZ, 0x1f, R41 ;  /* 0x0000001fff2f7819 */ /* 0x000fe40000011429 */
[----:B----4-:R-:W-:Y:S02]  /*1060*/  @!P3 IADD3 R32, P1, PT, R33, R50, RZ ;  /* 0x000000322120b210 */ /* 0x010fe40007f3e0ff */
[----:B------:R-:W-:-:S02]  /*1070*/  @!P4 MOV R24, R116 ;  /* 0x000000740018c202 */ /* 0x000fc40000000f00 */
[----:B------:R-:W-:Y:S02]  /*1080*/  @!P4 MOV R25, R119 ;  /* 0x000000770019c202 */ /* 0x000fe40000000f00 */
[----:B------:R-:W-:Y:S01]  /*1090*/  ISETP.GE.AND.EX P0, PT, R47, UR9, PT, P0 ;  /* 0x000000092f007c0c */ /* 0x000fe2000bf06300 */
[C---:B------:R-:W-:Y:S01]  /*10a0*/  @!P4 IMAD R23, R35.reuse, R53, R22 ;  /* 0x000000352317c224 */ /* 0x040fe200078e0216 */
[----:B------:R-:W-:Y:S01]  /*10b0*/  @!P3 IADD3.X R33, PT, PT, R6, R51, RZ, P1, !PT ;  /* 0x000000330621b210 */ /* 0x000fe20000ffe4ff */
[----:B------:R-:W-:Y:S01]  /*10c0*/  @!P4 IMAD.WIDE.U32 R24, R35, R52, R24 ;  /* 0x000000342318c225 */ /* 0x000fe200078e0018 */
[----:B------:R-:W1:Y:S01]  /*10d0*/  @!P5 LDC.64 R50, c[0x0][0x3a0] ;  /* 0x0000e800ff32db82 */ /* 0x000e620000000a00 */
[----:B------:R-:W-:-:S03]  /*10e0*/  MOV R22, RZ ;  /* 0x000000ff00167202 */ /* 0x000fc60000000f00 */
[----:B------:R-:W-:Y:S02]  /*10f0*/  @!P4 IADD3 R23, PT, PT, R25, R23, RZ ;  /* 0x000000171917c210 */ /* 0x000fe40007ffe0ff */
[C---:B------:R-:W-:Y:S01]  /*1100*/  @!P4 SHF.L.U32 R25, R24.reuse, 0x1, RZ ;  /* 0x000000011819c819 */ /* 0x040fe200000006ff */
[----:B------:R0:W4:Y:S01]  /*1110*/  @!P3 LDG.E R22, desc[UR6][R28.64] ;  /* 0x000000061c16b981 */ /* 0x000122000c1e1900 */
[----:B------:R-:W1:Y:S01]  /*1120*/  @!P2 LDC.64 R56, c[0x0][0x3f8] ;  /* 0x0000fe00ff38ab82 */ /* 0x000e620000000a00 */
[----:B------:R-:W-:Y:S02]  /*1130*/  @!P5 MOV R34, R116 ;  /* 0x000000740022d202 */ /* 0x000fe40000000f00 */
[----:B------:R-:W-:Y:S02]  /*1140*/  @!P5 MOV R35, R119 ;  /* 0x000000770023d202 */ /* 0x000fe40000000f00 */
[----:B------:R-:W-:Y:S02]  /*1150*/  @!P4 SHF.L.U64.HI R6, R24, 0x1, R23 ;  /* 0x000000011806c819 */ /* 0x000fe40000010217 */
[----:B------:R-:W-:Y:S01]  /*1160*/  @!P4 IADD3 R26, P1, PT, R25, R54, RZ ;  /* 0x00000036191ac210 */ /* 0x000fe20007f3e0ff */
[----:B------:R-:W1:Y:S01]  /*1170*/  @!P0 LDC.64 R58, c[0x0][0x3f8] ;  /* 0x0000fe00ff3a8b82 */ /* 0x000e620000000a00 */
[----:B------:R-:W-:-:S02]  /*1180*/  @!P5 IMAD.WIDE.U32 R34, R37, R46, R34 ;  /* 0x0000002e2522d225 */ /* 0x000fc400078e0022 */
[----:B------:R-:W-:Y:S02]  /*1190*/  @!P4 IADD3.X R27, PT, PT, R6, R55, RZ, P1, !PT ;  /* 0x00000037061bc210 */ /* 0x000fe40000ffe4ff */
[----:B0-----:R-:W-:-:S03]  /*11a0*/  @!P4 IADD3 R28, P1, PT, R25, R48, RZ ;  /* 0x00000030191cc210 */ /* 0x001fc60007f3e0ff */
[----:B------:R-:W0:Y:S01]  /*11b0*/  @!P5 LDC.64 R52, c[0x0][0x398] ;  /* 0x0000e600ff34db82 */ /* 0x000e220000000a00 */
[----:B------:R-:W-:Y:S02]  /*11c0*/  MOV R23, RZ ;  /* 0x000000ff00177202 */ /* 0x000fe40000000f00 */
[----:B------:R-:W-:Y:S02]  /*11d0*/  @!P5 IADD3 R25, PT, PT, R35, R43, RZ ;  /* 0x0000002b2319d210 */ /* 0x000fe40007ffe0ff */
[----:B------:R-:W-:Y:S02]  /*11e0*/  @!P4 IADD3.X R29, PT, PT, R6, R49, RZ, P1, !PT ;  /* 0x00000031061dc210 */ /* 0x000fe40000ffe4ff */
[----:B------:R-:W-:Y:S01]  /*11f0*/  MOV R24, RZ ;  /* 0x000000ff00187202 */ /* 0x000fe20000000f00 */
[----:B------:R-:W0:Y:S01]  /*1200*/  @!P2 LDC.64 R48, c[0x0][0x3a0] ;  /* 0x0000e800ff30ab82 */ /* 0x000e220000000a00 */
[C---:B------:R-:W-:Y:S01]  /*1210*/  @!P5 SHF.L.U32 R35, R34.reuse, 0x1, RZ ;  /* 0x000000012223d819 */ /* 0x040fe200000006ff */
[----:B------:R1:W4:Y:S01]  /*1220*/  @!P3 LDG.E R23, desc[UR6][R32.64] ;  /* 0x000000062017b981 */ /* 0x000322000c1e1900 */
[----:B------:R-:W-:-:S03]  /*1230*/  @!P5 SHF.L.U64.HI R6, R34, 0x1, R25 ;  /* 0x000000012206d819 */ /* 0x000fc60000010219 */
[----:B------:R1:W4:Y:S01]  /*1240*/  @!P4 LDG.E R24, desc[UR6][R26.64] ;  /* 0x000000061a18c981 */ /* 0x000322000c1e1900 */
[----:B------:R-:W-:Y:S01]  /*1250*/  MOV R25, RZ ;  /* 0x000000ff00197202 */ /* 0x000fe20000000f00 */
[----:B-1----:R-:W-:Y:S01]  /*1260*/  @!P2 IMAD R30, R45, R56, RZ ;  /* 0x000000382d1ea224 */ /* 0x002fe200078e02ff */
[----:B------:R-:W-:Y:S01]  /*1270*/  @!P2 MOV R36, R116 ;  /* 0x000000740024a202 */ /* 0x000fe20000000f00 */
[----:B------:R-:W1:Y:S01]  /*1280*/  @!P2 LDC.64 R54, c[0x0][0x398] ;  /* 0x0000e600ff36ab82 */ /* 0x000e620000000a00 */
[----:B------:R-:W-:Y:S02]  /*1290*/  @!P5 IADD3 R32, P1, PT, R35, R50, RZ ;  /* 0x000000322320d210 */ /* 0x000fe40007f3e0ff */
[----:B------:R0:W4:Y:S01]  /*12a0*/  @!P4 LDG.E R25, desc[UR6][R28.64] ;  /* 0x000000061c19c981 */ /* 0x000122000c1e1900 */
[----:B------:R-:W-:Y:S02]  /*12b0*/  @!P2 MOV R37, R119 ;  /* 0x000000770025a202 */ /* 0x000fe40000000f00 */
[----:B------:R-:W-:-:S02]  /*12c0*/  CS2R R26, SRZ ;  /* 0x00000000001a7805 */ /* 0x000fc4000001ff00 */
[----:B------:R-:W-:Y:S01]  /*12d0*/  @!P5 IADD3.X R33, PT, PT, R6, R51, RZ, P1, !PT ;  /* 0x000000330621d210 */ /* 0x000fe20000ffe4ff */
[----:B------:R-:W-:Y:S01]  /*12e0*/  @!P2 IMAD R45, R39, R57, R30 ;  /* 0x00000039272da224 */ /* 0x000fe200078e021e */
[----:B------:R-:W-:Y:S01]  /*12f0*/  IADD3 R43, PT, PT, R31, 0xc0, RZ ;  /* 0x000000c01f2b7810 */ /* 0x000fe20007ffe0ff */
[----:B------:R-:W-:Y:S02]  /*1300*/  @!P2 IMAD.WIDE.U32 R36, R39, R56, R36 ;  /* 0x000000382724a225 */ /* 0x000fe400078e0024 */
[----:B------:R0:W4:Y:S02]  /*1310*/  @!P5 LDG.E R26, desc[UR6][R32.64] ;  /* 0x00000006201ad981 */ /* 0x000124000c1e1900 */
[----:B0-----:R-:W-:Y:S01]  /*1320*/  @!P0 IMAD R28, R47, R58, RZ ;  /* 0x0000003a2f1c8224 */ /* 0x001fe200078e02ff */
[----:B------:R-:W-:Y:S02]  /*1330*/  ISETP.GE.U32.AND P1, PT, R43, UR8, PT ;  /* 0x000000082b007c0c */ /* 0x000fe4000bf26070 */
[----:B------:R-:W-:-:S02]  /*1340*/  SHF.R.S32.HI R47, RZ, 0x1f, R43 ;  /* 0x0000001fff2f7819 */ /* 0x000fc4000001142b */
[----:B------:R-:W-:Y:S02]  /*1350*/  @!P0 MOV R32, R116 ;  /* 0x0000007400208202 */ /* 0x000fe40000000f00 */
[----:B------:R-:W-:Y:S02]  /*1360*/  @!P0 MOV R33, R119 ;  /* 0x0000007700218202 */ /* 0x000fe40000000f00 */
[----:B------:R-:W-:Y:S02]  /*1370*/  @!P5 IADD3 R34, P3, PT, R35, R52, RZ ;  /* 0x000000342322d210 */ /* 0x000fe40007f7e0ff */
[----:B------:R-:W-:Y:S01]  /*1380*/  @!P2 IADD3 R37, PT, PT, R37, R45, RZ ;  /* 0x0000002d2525a210 */ /* 0x000fe20007ffe0ff */
[C---:B------:R-:W-:Y:S01]  /*1390*/  @!P0 IMAD R45, R41.reuse, R59, R28 ;  /* 0x0000003b292d8224 */ /* 0x040fe200078e021c */
[----:B------:R-:W-:Y:S01]  /*13a0*/  @!P2 SHF.L.U32 R39, R36, 0x1, RZ ;  /* 0x000000012427a819 */ /* 0x000fe200000006ff */
[----:B------:R-:W-:Y:S01]  /*13b0*/  @!P0 IMAD.WIDE.U32 R32, R41, R58, R32 ;  /* 0x0000003a29208225 */ /* 0x000fe200078e0020 */
[----:B------:R-:W-:Y:S01]  /*13c0*/  ISETP.GE.AND.EX P1, PT, R47, UR9, PT, P1 ;  /* 0x000000092f007c0c */ /* 0x000fe2000bf26310 */
[----:B------:R-:W0:Y:S01]  /*13d0*/  @!P0 LDC.64 R58, c[0x0][0x398] ;  /* 0x0000e600ff3a8b82 */ /* 0x000e220000000a00 */
[----:B------:R-:W-:-:S02]  /*13e0*/  @!P5 IADD3.X R35, PT, PT, R6, R53, RZ, P3, !PT ;  /* 0x000000350623d210 */ /* 0x000fc40001ffe4ff */
[----:B------:R-:W-:Y:S02]  /*13f0*/  @!P2 SHF.L.U64.HI R6, R36, 0x1, R37 ;  /* 0x000000012406a819 */ /* 0x000fe40000010225 */
[----:B------:R-:W-:Y:S01]  /*1400*/  @!P2 IADD3 R36, P3, PT, R39, R48, RZ ;  /* 0x000000302724a210 */ /* 0x000fe20007f7e0ff */
[----:B------:R5:W4:Y:S01]  /*1410*/  @!P5 LDG.E R27, desc[UR6][R34.64] ;  /* 0x00000006221bd981 */ /* 0x000b22000c1e1900 */
[----:B------:R-:W-:Y:S01]  /*1420*/  @!P0 IADD3 R33, PT, PT, R33, R45, RZ ;  /* 0x0000002d21218210 */ /* 0x000fe20007ffe0ff */
[----:B------:R-:W0:Y:S01]  /*1430*/  @!P0 LDC.64 R52, c[0x0][0x3a0] ;  /* 0x0000e800ff348b82 */ /* 0x000e220000000a00 */
[----:B------:R-:W-:Y:S02]  /*1440*/  IADD3 R45, PT, PT, R31, 0xd0, RZ ;  /* 0x000000d01f2d7810 */ /* 0x000fe40007ffe0ff */
[----:B------:R-:W-:Y:S02]  /*1450*/  @!P2 IADD3.X R37, PT, PT, R6, R49, RZ, P3, !PT ;  /* 0x000000310625a210 */ /* 0x000fe40001ffe4ff */
[----:B------:R-:W-:-:S02]  /*1460*/  ISETP.GE.U32.AND P3, PT, R45, UR8, PT ;  /* 0x000000082d007c0c */ /* 0x000fc4000bf66070 */
[----:B------:R-:W-:Y:S01]  /*1470*/  SHF.R.S32.HI R41, RZ, 0x1f, R45 ;  /* 0x0000001fff297819 */ /* 0x000fe2000001142d */
[----:B------:R-:W0:Y:S03]  /*1480*/  @!P1 LDC.64 R60, c[0x0][0x3f8] ;  /* 0x0000fe00ff3c9b82 */ /* 0x000e260000000a00 */
[----:B------:R-:W-:Y:S02]  /*1490*/  ISETP.GE.AND.EX P3, PT, R41, UR9, PT, P3 ;  /* 0x0000000929007c0c */ /* 0x000fe4000bf66330 */
[----:B-1----:R-:W-:Y:S02]  /*14a0*/  @!P2 IADD3 R38, P4, PT, R39, R54, RZ ;  /* 0x000000362726a210 */ /* 0x002fe40007f9e0ff */
[----:B------:R-:W-:Y:S02]  /*14b0*/  IADD3 R49, PT, PT, R31, 0xe0, RZ ;  /* 0x000000e01f317810 */ /* 0x000fe40007ffe0ff */
[----:B------:R-:W-:-:S02]  /*14c0*/  CS2R R28, SRZ ;  /* 0x00000000001c7805 */ /* 0x000fc4000001ff00 */
[----:B------:R-:W-:Y:S01]  /*14d0*/  ISETP.NE.AND P5, PT, RZ, UR4, PT ;  /* 0x00000004ff007c0c */ /* 0x000fe2000bfa5270 */
[----:B------:R-:W1:Y:S01]  /*14e0*/  @!P1 LDC.64 R66, c[0x0][0x398] ;  /* 0x0000e600ff429b82 */ /* 0x000e620000000a00 */
[----:B------:R-:W-:Y:S02]  /*14f0*/  @!P2 IADD3.X R39, PT, PT, R6, R55, RZ, P4, !PT ;  /* 0x000000370627a210 */ /* 0x000fe400027fe4ff */
[----:B------:R-:W-:Y:S01]  /*1500*/  ISETP.GE.U32.AND P4, PT, R49, UR8, PT ;  /* 0x0000000831007c0c */ /* 0x000fe2000bf86070 */
[----:B------:R-:W4:Y:S01]  /*1510*/  @!P2 LDG.E R28, desc[UR6][R36.64] ;  /* 0x00000006241ca981 */ /* 0x000f22000c1e1900 */
[----:B------:R-:W-:-:S03]  /*1520*/  SHF.R.S32.HI R55, RZ, 0x1f, R49 ;  /* 0x0000001fff377819 */ /* 0x000fc60000011431 */
[----:B------:R-:W1:Y:S01]  /*1530*/  @!P3 LDC.64 R68, c[0x0][0x3f8] ;  /* 0x0000fe00ff44bb82 */ /* 0x000e620000000a00 */
[----:B------:R-:W-:Y:S01]  /*1540*/  ISETP.GE.AND.EX P4, PT, R55, UR9, PT, P4 ;  /* 0x0000000937007c0c */ /* 0x000fe2000bf86340 */
[----:B------:R0:W4:Y:S01]  /*1550*/  @!P2 LDG.E R29, desc[UR6][R38.64] ;  /* 0x00000006261da981 */ /* 0x000122000c1e1900 */
[C---:B-----5:R-:W-:Y:S02]  /*1560*/  @!P0 SHF.L.U32 R35, R32.reuse, 0x1, RZ ;  /* 0x0000000120238819 */ /* 0x060fe400000006ff */
[----:B------:R-:W-:Y:S02]  /*1570*/  @!P0 SHF.L.U64.HI R6, R32, 0x1, R33 ;  /* 0x0000000120068819 */ /* 0x000fe40000010221 */
[----:B0-----:R-:W-:Y:S01]  /*1580*/  @!P0 IADD3 R32, P6, PT, R35, R52, RZ ;  /* 0x0000003423208210 */ /* 0x001fe20007fde0ff */
[----:B------:R-:W0:Y:S01]  /*1590*/  @!P1 LDC.64 R64, c[0x0][0x3a0] ;  /* 0x0000e800ff409b82 */ /* 0x000e220000000a00 */
[----:B------:R-:W-:Y:S02]  /*15a0*/  @!P1 IMAD R34, R47, R60, RZ ;  /* 0x0000003c2f229224 */ /* 0x000fe400078e02ff */
[----:B------:R-:W-:-:S05]  /*15b0*/  @!P0 IADD3.X R33, PT, PT, R6, R53, RZ, P6, !PT ;  /* 0x0000003506218210 */ /* 0x000fca00037fe4ff */
[----:B------:R-:W5:Y:S01]  /*15c0*/  @P5 LDC.64 R38, c[0x0][0x3b0] ;  /* 0x0000ec00ff265b82 */ /* 0x000f620000000a00 */
[----:B------:R-:W-:Y:S01]  /*15d0*/  @!P0 IADD3 R36, P6, PT, R35, R58, RZ ;  /* 0x0000003a23248210 */ /* 0x000fe20007fde0ff */
[----:B------:R-:W-:Y:S01]  /*15e0*/  @!P1 IMAD R47, R43, R61, R34 ;  /* 0x0000003d2b2f9224 */ /* 0x000fe200078e0222 */
[----:B------:R-:W-:Y:S02]  /*15f0*/  IADD3 R51, PT, PT, R31, 0xf0, RZ ;  /* 0x000000f01f337810 */ /* 0x000fe40007ffe0ff */
[----:B------:R-:W-:Y:S02]  /*1600*/  CS2R R30, SRZ ;  /* 0x00000000001e7805 */ /* 0x000fe4000001ff00 */
[----:B------:R-:W-:Y:S01]  /*1610*/  @!P1 MOV R34, R116 ;  /* 0x0000007400229202 */ /* 0x000fe20000000f00 */
[----:B------:R-:W3:Y:S01]  /*1620*/  @!P4 LDC.64 R70, c[0x0][0x3f8] ;  /* 0x0000fe00ff46cb82 */ /* 0x000ee20000000a00 */
[----:B------:R-:W-:Y:S01]  /*1630*/  @!P1 MOV R35, R119 ;  /* 0x0000007700239202 */ /* 0x000fe20000000f00 */
[----:B------:R-:W-:Y:S01]  /*1640*/  IMAD.WIDE R74, R4, 0x8, R74 ;  /* 0x00000008044a7825 */ /* 0x000fe200078e024a */
[----:B------:R-:W-:Y:S01]  /*1650*/  @!P0 IADD3.X R37, PT, PT, R6, R59, RZ, P6, !PT ;  /* 0x0000003b06258210 */ /* 0x000fe200037fe4ff */
[----:B------:R-:W4:Y:S01]  /*1660*/  @!P0 LDG.E R30, desc[UR6][R32.64] ;  /* 0x00000006201e8981 */ /* 0x000f22000c1e1900 */
[----:B------:R-:W-:-:S02]  /*1670*/  ISETP.GE.U32.AND P2, PT, R51, UR8, PT ;  /* 0x0000000833007c0c */ /* 0x000fc4000bf46070 */
[----:B------:R-:W-:Y:S01]  /*1680*/  SHF.R.S32.HI R57, RZ, 0x1f, R51 ;  /* 0x0000001fff397819 */ /* 0x000fe20000011433 */
[----:B------:R-:W-:Y:S01]  /*1690*/  @!P1 IMAD.WIDE.U32 R34, R43, R60, R34 ;  /* 0x0000003c2b229225 */ /* 0x000fe200078e0022 */
[----:B------:R1:W4:Y:S01]  /*16a0*/  @!P0 LDG.E R31, desc[UR6][R36.64] ;  /* 0x00000006241f8981 */ /* 0x000322000c1e1900 */
[----:B------:R-:W3:Y:S01]  /*16b0*/  @!P3 LDC.64 R58, c[0x0][0x3a0] ;  /* 0x0000e800ff3abb82 */ /* 0x000ee20000000a00 */
[----:B------:R-:W-:Y:S02]  /*16c0*/  ISETP.GE.AND.EX P2, PT, R57, UR9, PT, P2 ;  /* 0x0000000939007c0c */ /* 0x000fe4000bf46320 */
[----:B------:R-:W-:Y:S01]  /*16d0*/  LOP3.LUT R6, R3, 0xffff, RZ, 0xc0, !PT ;  /* 0x0000ffff03067812 */ /* 0x000fe200078ec0ff */
[----:B------:R-:W4:Y:S04]  /*16e0*/  LDG.E.64 R74, desc[UR6][R74.64] ;  /* 0x000000064a4a7981 */ /* 0x000f28000c1e1b00 */
[----:B------:R-:W3:Y:S01]  /*16f0*/  @!P3 LDC.64 R60, c[0x0][0x398] ;  /* 0x0000e600ff3cbb82 */ /* 0x000ee20000000a00 */
[----:B-1----:R-:W-:Y:S01]  /*1700*/  @!P3 IMAD R36, R41, R68, RZ ;  /* 0x000000442924b224 */ /* 0x002fe200078e02ff */
[----:B------:R-:W-:-:S02]  /*1710*/  @!P1 IADD3 R35, PT, PT, R35, R47, RZ ;  /* 0x0000002f23239210 */ /* 0x000fc40007ffe0ff */
[C---:B------:R-:W-:Y:S01]  /*1720*/  @!P1 SHF.L.U32 R33, R34.reuse, 0x1, RZ ;  /* 0x0000000122219819 */ /* 0x040fe200000006ff */
[----:B------:R-:W-:Y:S01]  /*1730*/  @!P3 IMAD R43, R45, R69, R36 ;  /* 0x000000452d2bb224 */ /* 0x000fe200078e0224 */
[----:B------:R-:W-:Y:S01]  /*1740*/  @!P3 MOV R36, R116 ;  /* 0x000000740024b202 */ /* 0x000fe20000000f00 */
[----:B------:R-:W-:Y:S01]  /*1750*/  IMAD R53, R63, 0x30, R6 ;  /* 0x000000303f357824 */ /* 0x000fe200078e0206 */
[----:B------:R-:W-:Y:S01]  /*1760*/  @!P3 MOV R37, R119 ;  /* 0x000000770025b202 */ /* 0x000fe20000000f00 */
[----:B------:R-:W1:Y:S01]  /*1770*/  LDC.64 R46, c[0x0][0x3a8] ;  /* 0x0000ea00ff2e7b82 */ /* 0x000e620000000a00 */
[----:B------:R-:W-:Y:S02]  /*1780*/  @!P1 SHF.L.U64.HI R32, R34, 0x1, R35 ;  /* 0x0000000122209819 */ /* 0x000fe40000010223 */
[----:B------:R-:W-:Y:S01]  /*1790*/  @!P1 IADD3 R40, P6, PT, R33, R66, RZ ;  /* 0x0000004221289210 */ /* 0x000fe20007fde0ff */
[----:B-----5:R-:W-:Y:S01]  /*17a0*/  @P5 IMAD.WIDE R34, R53, 0x2, R38 ;  /* 0x0000000235225825 */ /* 0x020fe200078e0226 */
[----:B0-----:R-:W-:-:S02]  /*17b0*/  @!P1 IADD3 R38, P0, PT, R33, R64, RZ ;  /* 0x0000004021269210 */ /* 0x001fc40007f1e0ff */
[C---:B------:R-:W-:Y:S01]  /*17c0*/  @!P1 IADD3.X R41, PT, PT, R32.reuse, R67, RZ, P6, !PT ;  /* 0x0000004320299210 */ /* 0x040fe200037fe4ff */
[----:B------:R-:W-:Y:S01]  /*17d0*/  @!P3 IMAD.WIDE.U32 R36, R45, R68, R36 ;  /* 0x000000442d24b225 */ /* 0x000fe200078e0024 */
[----:B------:R-:W0:Y:S01]  /*17e0*/  @!P2 LDC.64 R66, c[0x0][0x3f8] ;  /* 0x0000fe00ff42ab82 */ /* 0x000e220000000a00 */
[----:B------:R-:W5:Y:S01]  /*17f0*/  @P5 LDG.E.U16 R48, desc[UR6][R34.64] ;  /* 0x0000000622305981 */ /* 0x000f62000c1e1500 */
[----:B------:R-:W-:Y:S02]  /*1800*/  @!P1 IADD3.X R39, PT, PT, R32, R65, RZ, P0, !PT ;  /* 0x0000004120279210 */ /* 0x000fe400007fe4ff */
[----:B------:R-:W-:Y:S01]  /*1810*/  CS2R R32, SRZ ;  /* 0x0000000000207805 */ /* 0x000fe2000001ff00 */
[----:B------:R3:W5:Y:S01]  /*1820*/  @P5 LDG.E.U16 R50, desc[UR6][R34.64+0x2] ;  /* 0x0000020622325981 */ /* 0x000762000c1e1500 */
[----:B------:R-:W-:Y:S02]  /*1830*/  @!P3 SHF.L.U32 R45, R36, 0x1, RZ ;  /* 0x00000001242db819 */ /* 0x000fe400000006ff */
[----:B------:R-:W2:Y:S02]  /*1840*/  @!P4 LDC.64 R64, c[0x0][0x3a0] ;  /* 0x0000e800ff40cb82 */ /* 0x000ea40000000a00 */
[----:B------:R-:W5:Y:S04]  /*1850*/  @!P1 LDG.E R32, desc[UR6][R38.64] ;  /* 0x0000000626209981 */ /* 0x000f68000c1e1900 */
[----:B------:R1:W5:Y:S01]  /*1860*/  @!P1 LDG.E R33, desc[UR6][R40.64] ;  /* 0x0000000628219981 */ /* 0x000362000c1e1900 */
[----:B---3--:R-:W-:Y:S01]  /*1870*/  @!P3 IADD3 R35, PT, PT, R37, R43, RZ ;  /* 0x0000002b2523b210 */ /* 0x008fe20007ffe0ff */
[----:B------:R-:W-:-:S03]  /*1880*/  @!P4 IMAD R34, R55, R70, RZ ;  /* 0x000000463722c224 */ /* 0x000fc600078e02ff */
[----:B------:R-:W-:Y:S01]  /*1890*/  @!P3 SHF.L.U64.HI R36, R36, 0x1, R35 ;  /* 0x000000012424b819 */ /* 0x000fe20000010223 */
[----:B------:R-:W-:Y:S01]  /*18a0*/  @!P4 IMAD R55, R49, R71, R34 ;  /* 0x000000473137c224 */ /* 0x000fe200078e0222 */
[----:B------:R-:W-:Y:S02]  /*18b0*/  @!P4 MOV R34, R116 ;  /* 0x000000740022c202 */ /* 0x000fe40000000f00 */
[----:B------:R-:W-:Y:S02]  /*18c0*/  @!P4 MOV R35, R119 ;  /* 0x000000770023c202 */ /* 0x000fe40000000f00 */
[C---:B------:R-:W-:Y:S02]  /*18d0*/  @!P3 IADD3 R42, P0, PT, R45.reuse, R58, RZ ;  /* 0x0000003a2d2ab210 */ /* 0x040fe40007f1e0ff */
[----:B------:R-:W-:Y:S01]  /*18e0*/  @!P3 IADD3 R44, P1, PT, R45, R60, RZ ;  /* 0x0000003c2d2cb210 */ /* 0x000fe20007f3e0ff */
[----:B------:R-:W-:Y:S01]  /*18f0*/  @!P4 IMAD.WIDE.U32 R34, R49, R70, R34 ;  /* 0x000000463122c225 */ /* 0x000fe200078e0022 */
[C---:B------:R-:W-:Y:S01]  /*1900*/  @!P3 IADD3.X R43, PT, PT, R36.reuse, R59, RZ, P0, !PT ;  /* 0x0000003b242bb210 */ /* 0x040fe200007fe4ff */
[----:B------:R-:W3:Y:S01]  /*1910*/  @!P2 LDC.64 R70, c[0x0][0x398] ;  /* 0x0000e600ff46ab82 */ /* 0x000ee20000000a00 */
[----:B------:R-:W-:-:S07]  /*1920*/  @!P3 IADD3.X R45, PT, PT, R36, R61, RZ, P1, !PT ;  /* 0x0000003d242db210 */ /* 0x000fce0000ffe4ff */
[----:B------:R-:W3:Y:S01]  /*1930*/  @!P4 LDC.64 R58, c[0x0][0x398] ;  /* 0x0000e600ff3acb82 */ /* 0x000ee20000000a00 */
[----:B-1----:R-:W-:-:S07]  /*1940*/  @!P2 MOV R40, R116 ;  /* 0x000000740028a202 */ /* 0x002fce0000000f00 */
[----:B------:R-:W1:Y:S01]  /*1950*/  @!P2 LDC.64 R60, c[0x0][0x3a0] ;  /* 0x0000e800ff3cab82 */ /* 0x000e620000000a00 */
[----:B------:R-:W-:Y:S01]  /*1960*/  @!P2 MOV R41, R119 ;  /* 0x000000770029a202 */ /* 0x000fe20000000f00 */
[----:B0-----:R-:W-:Y:S01]  /*1970*/  @!P2 IMAD R38, R57, R66, RZ ;  /* 0x000000423926a224 */ /* 0x001fe200078e02ff */
[----:B------:R-:W-:Y:S01]  /*1980*/  @!P4 IADD3 R35, PT, PT, R35, R55, RZ ;  /* 0x000000372323c210 */ /* 0x000fe20007ffe0ff */
[----:B------:R-:W-:Y:S01]  /*1990*/  IMAD.WIDE R36, R53, 0x2, R46 ;  /* 0x0000000235247825 */ /* 0x000fe200078e022e */
[----:B------:R-:W-:-:S03]  /*19a0*/  @!P4 SHF.L.U32 R49, R34, 0x1, RZ ;  /* 0x000000012231c819 */ /* 0x000fc600000006ff */
[C---:B------:R-:W-:Y:S02]  /*19b0*/  @!P2 IMAD R47, R51.reuse, R67, R38 ;  /* 0x00000043332fa224 */ /* 0x040fe400078e0226 */
[----:B------:R-:W-:Y:S01]  /*19c0*/  @!P2 IMAD.WIDE.U32 R40, R51, R66, R40 ;  /* 0x000000423328a225 */ /* 0x000fe200078e0028 */
[----:B------:R-:W-:Y:S02]  /*19d0*/  @!P4 SHF.L.U64.HI R54, R34, 0x1, R35 ;  /* 0x000000012236c819 */ /* 0x000fe40000010223 */
[----:B------:R-:W-:Y:S02]  /*19e0*/  CS2R R34, SRZ ;  /* 0x0000000000227805 */ /* 0x000fe4000001ff00 */
[----:B--2---:R-:W-:Y:S01]  /*19f0*/  @!P4 IADD3 R38, P0, PT, R49, R64, RZ ;  /* 0x000000403126c210 */ /* 0x004fe20007f1e0ff */
[----:B------:R-:W2:Y:S01]  /*1a00*/  LDG.E.U16 R78, desc[UR6][R36.64] ;  /* 0x00000006244e7981 */ /* 0x000ea2000c1e1500 */
[----:B------:R-:W-:Y:S02]  /*1a10*/  @!P2 IADD3 R41, PT, PT, R41, R47, RZ ;  /* 0x0000002f2929a210 */ /* 0x000fe40007ffe0ff */
[C---:B------:R-:W-:Y:S01]  /*1a20*/  @!P2 SHF.L.U32 R47, R40.reuse, 0x1, RZ ;  /* 0x00000001282fa819 */ /* 0x040fe200000006ff */
[----:B------:R-:W2:Y:S01]  /*1a30*/  @!P3 LDG.E R34, desc[UR6][R42.64] ;  /* 0x000000062a22b981 */ /* 0x000ea2000c1e1900 */
[----:B------:R-:W-:-:S03]  /*1a40*/  @!P2 SHF.L.U64.HI R52, R40, 0x1, R41 ;  /* 0x000000012834a819 */ /* 0x000fc60000010229 */
[----:B------:R-:W2:Y:S01]  /*1a50*/  @!P3 LDG.E R35, desc[UR6][R44.64] ;  /* 0x000000062c23b981 */ /* 0x000ea2000c1e1900 */
[C---:B---3--:R-:W-:Y:S02]  /*1a60*/  @!P2 IADD3 R46, P3, PT, R47.reuse, R70, RZ ;  /* 0x000000462f2ea210 */ /* 0x048fe40007f7e0ff */
[----:B------:R-:W-:Y:S01]  /*1a70*/  @!P4 IADD3.X R39, PT, PT, R54, R65, RZ, P0, !PT ;  /* 0x000000413627c210 */ /* 0x000fe200007fe4ff */
[----:B------:R0:W3:Y:S01]  /*1a80*/  LDG.E.U16 R77, desc[UR6][R36.64+0x2] ;  /* 0x00000206244d7981 */ /* 0x0000e2000c1e1500 */
[----:B-1----:R-:W-:Y:S02]  /*1a90*/  @!P2 IADD3 R40, P1, PT, R47, R60, RZ ;  /* 0x0000003c2f28a210 */ /* 0x002fe40007f3e0ff */
[----:B------:R-:W-:Y:S02]  /*1aa0*/  CS2R R68, SRZ ;  /* 0x0000000000447805 */ /* 0x000fe4000001ff00 */
[----:B------:R-:W-:Y:S02]  /*1ab0*/  @!P2 IADD3.X R47, PT, PT, R52, R71, RZ, P3, !PT ;  /* 0x00000047342fa210 */ /* 0x000fe40001ffe4ff */
[----:B------:R-:W-:-:S02]  /*1ac0*/  CS2R R70, SRZ ;  /* 0x0000000000467805 */ /* 0x000fc4000001ff00 */
[----:B------:R-:W-:Y:S01]  /*1ad0*/  @!P2 IADD3.X R41, PT, PT, R52, R61, RZ, P1, !PT ;  /* 0x0000003d3429a210 */ /* 0x000fe20000ffe4ff */
[----:B------:R1:W3:Y:S01]  /*1ae0*/  @!P4 LDG.E R68, desc[UR6][R38.64] ;  /* 0x000000062644c981 */ /* 0x0002e2000c1e1900 */
[----:B0-----:R-:W-:-:S03]  /*1af0*/  @!P4 IADD3 R36, P0, PT, R49, R58, RZ ;  /* 0x0000003a3124c210 */ /* 0x001fc60007f1e0ff */
[----:B------:R-:W3:Y:S01]  /*1b00*/  @!P2 LDG.E R70, desc[UR6][R40.64] ;  /* 0x000000062846a981 */ /* 0x000ee2000c1e1900 */
[----:B------:R-:W-:-:S03]  /*1b10*/  @!P4 IADD3.X R37, PT, PT, R54, R59, RZ, P0, !PT ;  /* 0x0000003b3625c210 */ /* 0x000fc600007fe4ff */
[----:B------:R-:W3:Y:S04]  /*1b20*/  @!P2 LDG.E R71, desc[UR6][R46.64] ;  /* 0x000000062e47a981 */ /* 0x000ee8000c1e1900 */
[----:B------:R-:W3:Y:S01]  /*1b30*/  @!P4 LDG.E R69, desc[UR6][R36.64] ;  /* 0x000000062445c981 */ /* 0x000ee2000c1e1900 */
[----:B------:R-:W-:Y:S01]  /*1b40*/  MOV R113, 0x3f800000 ;  /* 0x3f80000000717802 */ /* 0x000fe20000000f00 */
[----:B------:R-:W-:Y:S01]  /*1b50*/  UISETP.NE.AND UP0, UPT, UR4, URZ, UPT ;  /* 0x000000ff0400728c */ /* 0x000fe2000bf05270 */
[----:B------:R-:W-:Y:S02]  /*1b60*/  MOV R76, RZ ;  /* 0x000000ff004c7202 */ /* 0x000fe40000000f00 */
        /* <DEDUP_REMOVED lines=14> */
[----:B----4-:R-:W-:Y:S02]  /*1c50*/  PRMT R90, R22, 0x7632, R90 ;  /* 0x00007632165a7816 */ /* 0x010fe4000000005a */
[----:B------:R-:W-:Y:S02]  /*1c60*/  PRMT R91, R23, 0x7632, R91 ;  /* 0x00007632175b7816 */ /* 0x000fe4000000005b */
[----:B------:R-:W-:Y:S02]  /*1c70*/  PRMT R92, R24, 0x7632, R92 ;  /* 0x00007632185c7816 */ /* 0x000fe4000000005c */
[----:B------:R-:W-:Y:S02]  /*1c80*/  PRMT R93, R25, 0x7632, R93 ;  /* 0x00007632195d7816 */ /* 0x000fe4000000005d */
[----:B------:R-:W-:Y:S02]  /*1c90*/  PRMT R94, R26, 0x7632, R94 ;  /* 0x000076321a5e7816 */ /* 0x000fe4000000005e */
[----:B------:R-:W-:Y:S01]  /*1ca0*/  PRMT R95, R27, 0x7632, R95 ;  /* 0x000076321b5f7816 */ /* 0x000fe2000000005f */
[----:B-1----:R-:W-:-:S05]  /*1cb0*/  FFMA.FTZ R39, -R74, R74, R75 ;  /* 0x0000004a4a277223 */ /* 0x002fca000001014b */
[----:B------:R-:W-:-:S13]  /*1cc0*/  FSETP.GTU.FTZ.AND P0, PT, R39, RZ, PT ;  /* 0x000000ff2700720b */ /* 0x000fda0003f1c000 */
[----:B------:R-:W0:Y:S01]  /*1cd0*/  @P0 LDC R38, c[0x0][0x3c0] ;  /* 0x0000f000ff260b82 */ /* 0x000e220000000800 */
[----:B------:R-:W-:Y:S02]  /*1ce0*/  MOV R75, RZ ;  /* 0x000000ff004b7202 */ /* 0x000fe40000000f00 */
[----:B------:R-:W-:Y:S01]  /*1cf0*/  PRMT R96, R28, 0x7632, R96 ;  /* 0x000076321c607816 */ /* 0x000fe20000000060 */
[----:B-----5:R-:W-:Y:S01]  /*1d00*/  @P5 HADD2.F32 R75, -RZ, R48.H0_H0 ;  /* 0x20000030ff4b5230 */ /* 0x020fe20000004100 */
[----:B------:R-:W-:Y:S02]  /*1d10*/  PRMT R97, R29, 0x7632, R97 ;  /* 0x000076321d617816 */ /* 0x000fe40000000061 */
[----:B------:R-:W-:Y:S01]  /*1d20*/  PRMT R98, R30, 0x7632, R98 ;  /* 0x000076321e627816 */ /* 0x000fe20000000062 */
[----:B0-----:R-:W-:-:S04]  /*1d30*/  @P0 FADD.FTZ R38, R39, R38 ;  /* 0x0000002627260221 */ /* 0x001fc80000010000 */
[----:B------:R0:W1:Y:S01]  /*1d40*/  @P0 MUFU.RSQ R113, R38 ;  /* 0x0000002600710308 */ /* 0x0000620000001400 */
[----:B------:R-:W-:Y:S01]  /*1d50*/  @P5 HADD2.F32 R76, -RZ, R50.H0_H0 ;  /* 0x20000032ff4c5230 */ /* 0x000fe20000004100 */
[----:B------:R-:W-:Y:S02]  /*1d60*/  PRMT R99, R31, 0x7632, R99 ;  /* 0x000076321f637816 */ /* 0x000fe40000000063 */
[----:B------:R-:W-:Y:S02]  /*1d70*/  PRMT R100, R32, 0x7632, R100 ;  /* 0x0000763220647816 */ /* 0x000fe40000000064 */
[----:B------:R-:W-:Y:S01]  /*1d80*/  PRMT R101, R33, 0x7632, R101 ;  /* 0x0000763221657816 */ /* 0x000fe20000000065 */
[----:B--2---:R-:W-:Y:S01]  /*1d90*/  HADD2.F32 R78, -RZ, R78.H0_H0 ;  /* 0x2000004eff4e7230 */ /* 0x004fe20000004100 */
[----:B------:R-:W-:Y:S02]  /*1da0*/  PRMT R102, R34, 0x7632, R102 ;  /* 0x0000763222667816 */ /* 0x000fe40000000066 */
[----:B------:R-:W-:Y:S01]  /*1db0*/  PRMT R103, R35, 0x7632, R103 ;  /* 0x0000763223677816 */ /* 0x000fe20000000067 */
[----:B---3--:R-:W-:Y:S01]  /*1dc0*/  HADD2.F32 R77, -RZ, R77.H0_H0 ;  /* 0x2000004dff4d7230 */ /* 0x008fe20000004100 */
[----:B------:R-:W-:-:S02]  /*1dd0*/  PRMT R104, R68, 0x7632, R104 ;  /* 0x0000763244687816 */ /* 0x000fc40000000068 */
        /* <DEDUP_REMOVED lines=293> */
.L_x_510:
        /* <DEDUP_REMOVED lines=576> */
.L_x_511:
        /* <DEDUP_REMOVED lines=48> */
.L_x_513:
[----:B------:R-:W-:Y:S05]  /*5730*/  BSYNC.RECONVERGENT B0 ;  /* 0x0000000000007941 */ /* 0x000fea0003800200 */
.L_x_512:
        /* <DEDUP_REMOVED lines=32> */
.L_x_515:
[----:B------:R-:W-:Y:S05]  /*5940*/  BSYNC.RECONVERGENT B0 ;  /* 0x0000000000007941 */ /* 0x000fea0003800200 */
.L_x_514:
        /* <DEDUP_REMOVED lines=79> */
.L_x_517:
[----:B------:R-:W-:Y:S05]  /*5e40*/  BSYNC.RECONVERGENT B0 ;  /* 0x0000000000007941 */ /* 0x000fea0003800200 */
.L_x_516:
        /* <DEDUP_REMOVED lines=28> */
.L_x_519:
[----:B------:R-:W-:Y:S05]  /*6010*/  BSYNC.RECONVERGENT B0 ;  /* 0x0000000000007941 */ /* 0x000fea0003800200 */
.L_x_518:
        /* <DEDUP_REMOVED lines=25> */
.L_x_522:
[----:B---3--:R-:W2:Y:S04]  /*61b0*/  LDG.E.STRONG.GPU R38, desc[UR6][R36.64] ;  /* 0x0000000624267981 */ /* 0x008ea8000c1ef900 */
[----:B--2---:R-:W-:Y:S01]  /*61c0*/  CCTL.IVALL ;  /* 0x00000000ff00798f */ /* 0x004fe20002000000 */
[----:B------:R-:W-:Y:S05]  /*61d0*/  YIELD ;  /* 0x0000000000007946 */ /* 0x000fea0003800000 */
[----:B------:R-:W-:-:S13]  /*61e0*/  ISETP.NE.AND P0, PT, R38, R43, PT ;  /* 0x0000002b2600720c */ /* 0x000fda0003f05270 */
[----:B------:R-:W-:Y:S05]  /*61f0*/  @P0 BRA `(.L_x_522) ;  /* 0xfffffffc00ec0947 */ /* 0x000fea000383ffff */
.L_x_521:
        /* <DEDUP_REMOVED lines=15> */
.L_x_524:
        /* <DEDUP_REMOVED lines=60> */
.L_x_523:
        /* <DEDUP_REMOVED lines=34> */
.L_x_525:
        /* <DEDUP_REMOVED lines=18> */
.L_x_526:
        /* <DEDUP_REMOVED lines=9> */
.L_x_527:
[----:B------:R-:W-:Y:S05]  /*6a80*/  BSYNC.RECONVERGENT B0 ;  /* 0x0000000000007941 */ /* 0x000fea0003800200 */
.L_x_520:
        /* <DEDUP_REMOVED lines=38> */
.L_x_528:
        /* <DEDUP_REMOVED lines=33> */
.L_x_530:
[----:B------:R-:W-:Y:S05]  /*6f00*/  BSYNC.RECONVERGENT B0 ;  /* 0x0000000000007941 */ /* 0x000fea0003800200 */
.L_x_529:
        /* <DEDUP_REMOVED lines=25> */
.L_x_531:
        /* <DEDUP_REMOVED lines=21> */
.L_x_533:
[----:B------:R-:W-:Y:S05]  /*71f0*/  BSYNC.RECONVERGENT B0 ;  /* 0x0000000000007941 */ /* 0x000fea0003800200 */
.L_x_532:
        /* <DEDUP_REMOVED lines=107> */
.L_x_534:
        /* <DEDUP_REMOVED lines=19> */
.L_x_536:
[----:B------:R-:W-:Y:S05]  /*79e0*/  BSYNC.RECONVERGENT B0 ;  /* 0x0000000000007941 */ /* 0x000fea0003800200 */
.L_x_535:
        /* <DEDUP_REMOVED lines=23> */
.L_x_537:
        /* <DEDUP_REMOVED lines=21> */
.L_x_539:
[----:B------:R-:W-:Y:S05]  /*7cb0*/  BSYNC.RECONVERGENT B0 ;  /* 0x0000000000007941 */ /* 0x000fea0003800200 */
.L_x_538:
        /* <DEDUP_REMOVED lines=23> */
.L_x_540:
        /* <DEDUP_REMOVED lines=19> */
.L_x_542:
[----:B------:R-:W-:Y:S05]  /*7f60*/  BSYNC.RECONVERGENT B0 ;  /* 0x0000000000007941 */ /* 0x000fea0003800200 */
.L_x_541:
        /* <DEDUP_REMOVED lines=23> */
.L_x_543:
        /* <DEDUP_REMOVED lines=21> */
.L_x_545:
[----:B------:R-:W-:Y:S05]  /*8230*/  BSYNC.RECONVERGENT B0 ;  /* 0x0000000000007941 */ /* 0x000fea0003800200 */
.L_x_544:
        /* <DEDUP_REMOVED lines=23> */
.L_x_546:
        /* <DEDUP_REMOVED lines=19> */
.L_x_548:
[----:B------:R-:W-:Y:S05]  /*84e0*/  BSYNC.RECONVERGENT B0 ;  /* 0x0000000000007941 */ /* 0x000fea0003800200 */
.L_x_547:
        /* <DEDUP_REMOVED lines=23> */
.L_x_549:
        /* <DEDUP_REMOVED lines=21> */
.L_x_551:
[----:B------:R-:W-:Y:S05]  /*87b0*/  BSYNC.RECONVERGENT B0 ;  /* 0x0000000000007941 */ /* 0x000fea0003800200 */
.L_x_550:
        /* <DEDUP_REMOVED lines=23> */
.L_x_552:
        /* <DEDUP_REMOVED lines=18> */
.L_x_554:
[----:B------:R-:W-:Y:S05]  /*8a50*/  BSYNC.RECONVERGENT B0 ;  /* 0x0000000000007941 */ /* 0x000fea0003800200 */
.L_x_553:
        /* <DEDUP_REMOVED lines=75> */
.L_x_555:
        /* <DEDUP_REMOVED lines=18> */
.L_x_557:
[----:B------:R-:W-:Y:S05]  /*9030*/  BSYNC.RECONVERGENT B0 ;  /* 0x0000000000007941 */ /* 0x000fea0003800200 */
.L_x_556:
        /* <DEDUP_REMOVED lines=21> */
.L_x_558:
        /* <DEDUP_REMOVED lines=18> */
.L_x_560:
[----:B------:R-:W-:Y:S05]  /*92b0*/  BSYNC.RECONVERGENT B0 ;  /* 0x0000000000007941 */ /* 0x000fea0003800200 */
.L_x_559:
        /* <DEDUP_REMOVED lines=21> */
.L_x_561:
        /* <DEDUP_REMOVED lines=18> */
.L_x_563:
[----:B------:R-:W-:Y:S05]  /*9530*/  BSYNC.RECONVERGENT B0 ;  /* 0x0000000000007941 */ /* 0x000fea0003800200 */
.L_x_562:
        /* <DEDUP_REMOVED lines=21> */
.L_x_564:
        /* <DEDUP_REMOVED lines=18> */
.L_x_566:
[----:B------:R-:W-:Y:S05]  /*97b0*/  BSYNC.RECONVERGENT B0 ;  /* 0x0000000000007941 */ /* 0x000fea0003800200 */
.L_x_565:
        /* <DEDUP_REMOVED lines=21> */
.L_x_567:
        /* <DEDUP_REMOVED lines=18> */
.L_x_569:
[----:B------:R-:W-:Y:S05]  /*9a30*/  BSYNC.RECONVERGENT B0 ;  /* 0x0000000000007941 */ /* 0x000fea0003800200 */
.L_x_568:
        /* <DEDUP_REMOVED lines=21> */
.L_x_570:
        /* <DEDUP_REMOVED lines=18> */
.L_x_572:
[----:B------:R-:W-:Y:S05]  /*9cb0*/  BSYNC.RECONVERGENT B0 ;  /* 0x0000000000007941 */ /* 0x000fea0003800200 */
.L_x_571:
        /* <DEDUP_REMOVED lines=22> */
.L_x_573:
        /* <DEDUP_REMOVED lines=18> */
.L_x_575:
[----:B------:R-:W-:Y:S05]  /*9f40*/  BSYNC.RECONVERGENT B0 ;  /* 0x0000000000007941 */ /* 0x000fea0003800200 */
.L_x_574:
[----:B------:R-:W5:Y:S01]  /*9f50*/  LDCU UR4, c[0x0][0x410] ;  /* 0x00008200ff0477ac */ /* 0x000f620008000800 */
[----:B------:R-:W-:Y:S02]  /*9f60*/  IADD3 R4, PT, PT, R108, R4, RZ ;  /* 0x000000046c047210 */ /* 0x000fe40007ffe0ff */
[----:B------:R-:W-:Y:S01]  /*9f70*/  IADD3 R5, PT, PT, R5, 0x1, RZ ;  /* 0x0000000105057810 */ /* 0x000fe20007ffe0ff */
[----:B------:R-:W5:Y:S02]  /*9f80*/  LDCU UR5, c[0x0][0x3e0] ;  /* 0x00007c00ff0577ac */ /* 0x000f640008000800 */
[----:B-----5:R-:W-:-:S06]  /*9f90*/  UIMAD UR4, UR4, UR5, URZ ;  /* 0x00000005040472a4 */ /* 0x020fcc000f8e02ff */
[----:B------:R-:W-:-:S13]  /*9fa0*/  ISETP.GE.AND P0, PT, R4, UR4, PT ;  /* 0x0000000404007c0c */ /* 0x000fda000bf06270 */
[----:B------:R-:W-:Y:S05]  /*9fb0*/  @!P0 BRA `(.L_x_576) ;  /* 0xffffff6000688947 */ /* 0x000fea000383ffff */
.L_x_509:
        /* <DEDUP_REMOVED lines=16> */
.L_x_578:
[----:B------:R-:W-:Y:S05]  /*a0c0*/  BSYNC.RECONVERGENT B0 ;  /* 0x0000000000007941 */ /* 0x000fea0003800200 */
.L_x_577:
        /* <DEDUP_REMOVED lines=11> */
.L_x_580:
[----:B------:R-:W4:Y:S04]  /*a180*/  LDG.E.STRONG.GPU R5, desc[UR6][R2.64] ;  /* 0x0000000602057981 */ /* 0x000f28000c1ef900 */
[----:B----4-:R-:W-:Y:S01]  /*a190*/  CCTL.IVALL ;  /* 0x00000000ff00798f */ /* 0x010fe20002000000 */
[----:B------:R-:W-:Y:S05]  /*a1a0*/  YIELD ;  /* 0x0000000000007946 */ /* 0x000fea0003800000 */
[----:B------:R-:W-:-:S13]  /*a1b0*/  ISETP.NE.AND P0, PT, R5, R0, PT ;  /* 0x000000000500720c */ /* 0x000fda0003f05270 */
[----:B------:R-:W-:Y:S05]  /*a1c0*/  @P0 BRA `(.L_x_580) ;  /* 0xfffffffc00ec0947 */ /* 0x000fea000383ffff */
.L_x_579:
        /* <DEDUP_REMOVED lines=74> */
.L_x_583:
        /* <DEDUP_REMOVED lines=24> */
[----:B--2---:R-:W-:Y:S02]  /*a7f0*/  F2FP.F16.F32.PACK_AB R13, R7, R0 ;  /* 0x00000000070d723e */ /* 0x004fe400000000ff */
[-C--:B------:R-:W-:Y:S02]  /*a800*/  MOV R7, R19.reuse ;  /* 0x0000001300077202 */ /* 0x080fe40000000f00 */
[----:B---3--:R-:W-:Y:S01]  /*a810*/  F2FP.F16.F32.PACK_AB R15, R11, R8 ;  /* 0x000000080b0f723e */ /* 0x008fe200000000ff */
[----:B------:R0:W-:Y:S04]  /*a820*/  STG.E desc[UR6][R4.64], R13 ;  /* 0x0000000d04007986 */ /* 0x0001e8000c101906 */
[----:B------:R0:W-:Y:S01]  /*a830*/  STG.E desc[UR6][R6.64], R15 ;  /* 0x0000000f06007986 */ /* 0x0001e2000c101906 */
[----:B------:R-:W-:Y:S01]  /*a840*/  IADD3.X R19, PT, PT, RZ, R19, RZ, P3, !PT ;  /* 0x00000013ff137210 */ /* 0x000fe20001ffe4ff */
[----:B------:R-:W-:Y:S06]  /*a850*/  @P1 BRA `(.L_x_583) ;  /* 0xfffffffc00841947 */ /* 0x000fec000383ffff */
.L_x_582:
[----:B------:R-:W-:Y:S05]  /*a860*/  BSYNC.RECONVERGENT B0 ;  /* 0x0000000000007941 */ /* 0x000fea0003800200 */
.L_x_581:
        /* <DEDUP_REMOVED lines=10> */
.L_x_584:
        /* <DEDUP_REMOVED lines=22> */
[----:B----4-:R-:W-:-:S02]  /*aa70*/  F2FP.F16.F32.PACK_AB R17, R5, R0 ;  /* 0x000000000511723e */ /* 0x010fc400000000ff */
[----:B------:R-:W-:-:S04]  /*aa80*/  LOP3.LUT R0, R22, 0x3, RZ, 0xc0, !PT ;  /* 0x0000000316007812 */ /* 0x000fc800078ec0ff */
[----:B------:R-:W-:Y:S02]  /*aa90*/  IADD3.X R15, PT, PT, R0, UR5, RZ, P1, !PT ;  /* 0x00000005000f7c10 */ /* 0x000fe40008ffe4ff */
[----:B-----5:R-:W-:Y:S02]  /*aaa0*/  F2FP.F16.F32.PACK_AB R19, R9, R6 ;  /* 0x000000060913723e */ /* 0x020fe400000000ff */
        /* <DEDUP_REMOVED lines=55> */
[----:B---3--:R-:W-:Y:S02]  /*ae20*/  F2FP.F16.F32.PACK_AB R3, R3, R14 ;  /* 0x0000000e0303723e */ /* 0x008fe400000000ff */
[----:B-----5:R-:W-:-:S03]  /*ae30*/  F2FP.F16.F32.PACK_AB R5, R7, R4 ;  /* 0x000000040705723e */ /* 0x020fc600000000ff */
[----:B------:R4:W-:Y:S04]  /*ae40*/  STG.E desc[UR6][R10.64], R3 ;  /* 0x000000030a007986 */ /* 0x0009e8000c101906 */
[----:B------:R4:W-:Y:S02]  /*ae50*/  STG.E desc[UR6][R12.64], R5 ;  /* 0x000000050c007986 */ /* 0x0009e4000c101906 */
[----:B------:R-:W-:Y:S05]  /*ae60*/  @P0 BRA `(.L_x_584) ;  /* 0xfffffff800a80947 */ /* 0x000fea000383ffff */
[----:B------:R-:W-:Y:S05]  /*ae70*/  EXIT ;  /* 0x000000000000794d */ /* 0x000fea0003800000 */
.L_x_585:
        /* <DEDUP_REMOVED lines=16> */
.L_x_4503:


//--------------------- .text._Z35group_norm_nhwc_bwd_one_pass_kernelI11Bf16IOFp16WLi512ELi48ELi384EEv26Group_norm_nhwc_bwd_params --------------------------
	.section	.text._Z35group_norm_nhwc_bwd_one_pass_kernelI11Bf16IOFp16WLi512ELi48ELi384EEv26Group_norm_nhwc_bwd_params,"ax",@progbits
	.align	128
        .global         _Z35group_norm_nhwc_bwd_one_pass_kernelI11Bf16IOFp16WLi512ELi48ELi384EEv26Group_norm_nhwc_bwd_params
        .type           _Z35group_norm_nhwc_bwd_one_pass_kernelI11Bf16IOFp16WLi512ELi48ELi384EEv26Group_norm_nhwc_bwd_params,@function
        .size           _Z35group_norm_nhwc_bwd_one_pass_kernelI11Bf16IOFp16WLi512ELi48ELi384EEv26Group_norm_nhwc_bwd_params,(.L_x_4504 - _Z35group_norm_nhwc_bwd_one_pass_kernelI11Bf16IOFp16WLi512ELi48ELi384EEv26Group_norm_nhwc_bwd_params)
        .other          _Z35group_norm_nhwc_bwd_one_pass_kernelI11Bf16IOFp16WLi512ELi48ELi384EEv26Group_norm_nhwc_bwd_params,@"STO_CUDA_ENTRY STV_DEFAULT"
_Z35group_norm_nhwc_bwd_one_pass_kernelI11Bf16IOFp16WLi512ELi48ELi384EEv26Group_norm_nhwc_bwd_params:
.text._Z35group_norm_nhwc_bwd_one_pass_kernelI11Bf16IOFp16WLi512ELi48ELi384EEv26Group_norm_nhwc_bwd_params:
        /* <DEDUP_REMOVED lines=38> */
.L_x_612:
        /* <DEDUP_REMOVED lines=1212> */
[----:B-1----:R-:W-:Y:S01]  /*4e20*/  MOV R67, RZ ;  /* 0x000000ff00437202 */ /* 0x002fe20000000f00 */
[----:B------:R-:W-:Y:S01]  /*4e30*/  @P0 HADD2.F32 R67, -RZ, R76.H0_H0 ;  /* 0x2000004cff430230 */ /* 0x000fe20000004100 */
[----:B------:R-:W-:Y:S01]  /*4e40*/  MOV R76, 0x3f800000 ;  /* 0x3f800000004c7802 */ /* 0x000fe20000000f00 */
[----:B0-----:R-:W-:-:S05]  /*4e50*/  @P1 FADD.FTZ R130, R153, R130 ;  /* 0x0000008299821221 */ /* 0x001fca0000010000 */
[----:B------:R2:W0:Y:S01]  /*4e60*/  @P1 MUFU.RSQ R76, R130 ;  /* 0x00000082004c1308 */ /* 0x0004220000001400 */
[----:B------:R-:W-:Y:S01]  /*4e70*/  PRMT R37, RZ, 0x7610, R37 ;  /* 0x00007610ff257816 */ /* 0x000fe20000000025 */
[----:B------:R-:W-:Y:S01]  /*4e80*/  @P0 HADD2.F32 R122, -RZ, R140.H0_H0 ;  /* 0x2000008cff7a0230 */ /* 0x000fe20000004100 */
[----:B------:R-:W-:Y:S02]  /*4e90*/  @!P6 PRMT R65, R138, 0x7610, R65 ;  /* 0x000076108a41e816 */ /* 0x000fe40000000041 */
[----:B------:R-:W-:Y:S02]  /*4ea0*/  @!P5 PRMT R37, R134, 0x7632, R37 ;  /* 0x000076328625d816 */ /* 0x000fe40000000025 */
[----:B------:R-:W-:Y:S02]  /*4eb0*/  @!P6 PRMT R110, R138, 0x7632, R110 ;  /* 0x000076328a6ee816 */ /* 0x000fe4000000006e */
[C---:B------:R-:W-:Y:S02]  /*4ec0*/  @!P6 PRMT R118, R139.reuse, 0x7610, R118 ;  /* 0x000076108b76e816 */ /* 0x040fe40000000076 */
[----:B------:R-:W-:Y:S01]  /*4ed0*/  @!P6 PRMT R114, R139, 0x7632, R114 ;  /* 0x000076328b72e816 */ /* 0x000fe20000000072 */
[----:B------:R-:W-:-:S02]  /*4ee0*/  HADD2.F32 R126, -RZ, R141.H0_H0 ;  /* 0x2000008dff7e7230 */ /* 0x000fc40000004100 */
[----:B------:R-:W-:Y:S01]  /*4ef0*/  HADD2.F32 R151, -RZ, R151.H0_H0 ;  /* 0x20000097ff977230 */ /* 0x000fe20000004100 */
        /* <DEDUP_REMOVED lines=578> */
.L_x_587:
        /* <DEDUP_REMOVED lines=1152> */
.L_x_588:
        /* <DEDUP_REMOVED lines=41> */
.L_x_590:
[----:B------:R-:W-:Y:S05]  /*bdb0*/  BSYNC.RECONVERGENT B0 ;  /* 0x0000000000007941 */ /* 0x000fea0003800200 */
.L_x_589:
        /* <DEDUP_REMOVED lines=34> */
.L_x_592:
[----:B------:R-:W-:Y:S05]  /*bfe0*/  BSYNC.RECONVERGENT B0 ;  /* 0x0000000000007941 */ /* 0x000fea0003800200 */
.L_x_591:
        /* <DEDUP_REMOVED lines=78> */
.L_x_594:
[----:B------:R-:W-:Y:S05]  /*c4d0*/  BSYNC.RECONVERGENT B0 ;  /* 0x0000000000007941 */ /* 0x000fea0003800200 */
.L_x_593:
        /* <DEDUP_REMOVED lines=29> */
.L_x_596:
[----:B------:R-:W-:Y:S05]  /*c6b0*/  BSYNC.RECONVERGENT B0 ;  /* 0x0000000000007941 */ /* 0x000fea0003800200 */
.L_x_595:
        /* <DEDUP_REMOVED lines=27> */
.L_x_600:
[----:B------:R-:W2:Y:S04]  /*c870*/  LDG.E.STRONG.GPU R12, desc[UR8][R20.64] ;  /* 0x00000008140c7981 */ /* 0x000ea8000c1ef900 */
[----:B--2---:R-:W-:Y:S04]  /*c880*/  CCTL.IVALL ;  /* 0x00000000ff00798f */ /* 0x004fe80002000000 */
[----:B------:R3:W-:Y:S01]  /*c890*/  STL [R1], R12 ;  /* 0x0000000c01007387 */ /* 0x0007e20000100800 */
[----:B------:R-:W-:-:S13]  /*c8a0*/  ISETP.NE.AND P0, PT, R12, R13, PT ;  /* 0x0000000d0c00720c */ /* 0x000fda0003f05270 */
[----:B---3--:R-:W-:Y:S05]  /*c8b0*/  @P0 BRA `(.L_x_600) ;  /* 0xfffffffc00ec0947 */ /* 0x008fea000383ffff */
.L_x_599:
[----:B------:R-:W-:Y:S05]  /*c8c0*/  BSYNC.RECONVERGENT B0 ;  /* 0x0000000000007941 */ /* 0x000fea0003800200 */
.L_x_598:
        /* <DEDUP_REMOVED lines=15> */
.L_x_602:
        /* <DEDUP_REMOVED lines=68> */
.L_x_601:
        /* <DEDUP_REMOVED lines=38> */
.L_x_603:
        /* <DEDUP_REMOVED lines=19> */
.L_x_604:
        /* <DEDUP_REMOVED lines=11> */
.L_x_605:
[----:B------:R-:W-:Y:S05]  /*d240*/  BSYNC.RECONVERGENT B0 ;  /* 0x0000000000007941 */ /* 0x000fea0003800200 */
.L_x_597:
        /* <DEDUP_REMOVED lines=16> */
.L_x_611:
        /* <DEDUP_REMOVED lines=57> */
.L_x_607:
[----:B------:R-:W-:Y:S05]  /*d6e0*/  BSYNC.RECONVERGENT B0 ;  /* 0x0000000000007941 */ /* 0x000fea0003800200 */
.L_x_606:
        /* <DEDUP_REMOVED lines=32> */
.L_x_608:
        /* <DEDUP_REMOVED lines=16> */
.L_x_610:
[----:B------:R-:W-:Y:S05]  /*d9f0*/  BSYNC.RECONVERGENT B0 ;  /* 0x0000000000007941 */ /* 0x000fea0003800200 */
.L_x_609:
[----:B------:R-:W-:-:S04]  /*da00*/  IADD3 R18, PT, PT, R18, 0x2, RZ ;  /* 0x0000000212127810 */ /* 0x000fc80007ffe0ff */
[----:B------:R-:W-:-:S13]  /*da10*/  ISETP.NE.AND P0, PT, R18, 0x20, PT ;  /* 0x000000201200780c */ /* 0x000fda0003f05270 */
[----:B------:R-:W-:Y:S05]  /*da20*/  @P0 BRA `(.L_x_611) ;  /* 0xfffffff800480947 */ /* 0x000fea000383ffff */
[----:B------:R-:W-:Y:S02]  /*da30*/  IADD3 R10, PT, PT, R6, R10, RZ ;  /* 0x0000000a060a7210 */ /* 0x000fe40007ffe0ff */
[----:B------:R-:W-:Y:S02]  /*da40*/  IADD3 R9, PT, PT, R9, 0x1, RZ ;  /* 0x0000000109097810 */ /* 0x000fe40007ffe0ff */
[----:B------:R-:W-:-:S13]  /*da50*/  ISETP.GE.AND P0, PT, R10, UR4, PT ;  /* 0x000000040a007c0c */ /* 0x000fda000bf06270 */
[----:B------:R-:W-:Y:S05]  /*da60*/  @!P0 BRA `(.L_x_612) ;  /* 0xffffff2400fc8947 */ /* 0x000fea000383ffff */
.L_x_586:
        /* <DEDUP_REMOVED lines=19> */
.L_x_614:
[----:B------:R-:W-:Y:S05]  /*dba0*/  BSYNC.RECONVERGENT B0 ;  /* 0x0000000000007941 */ /* 0x000fea0003800200 */
.L_x_613:
[----:B------:R-:W-:Y:S05]  /*dbb0*/  @P0 EXIT ;  /* 0x000000000000094d */ /* 0x000fea0003800000 */
[----:B------:R-:W-:Y:S05]  /*dbc0*/  @P2 BRA `(.L_x_615) ;  /* 0x0000000000202947 */ /* 0x000fea0003800000 */
[----:B------:R-:W-:-:S05]  /*dbd0*/  IMAD R4, R6, R7, RZ ;  /* 0x0000000706047224 */ /* 0x000fca00078e02ff */
[----:B------:R-:W-:-:S13]  /*dbe0*/  ISETP.NE.AND P0, PT, R4, -0x1, PT ;  /* 0xffffffff0400780c */ /* 0x000fda0003f05270 */
[----:B------:R-:W-:Y:S05]  /*dbf0*/  @!P0 BRA `(.L_x_615) ;  /* 0x0000000000148947 */ /* 0x000fea0003800000 */
.L_x_616:
[----:B-1----:R-:W2:Y:S04]  /*dc00*/  LDG.E.STRONG.GPU R5, desc[UR8][R2.64] ;  /* 0x0000000802057981 */ /* 0x002ea8000c1ef900 */
[----:B--2---:R-:W-:Y:S01]  /*dc10*/  CCTL.IVALL ;  /* 0x00000000ff00798f */ /* 0x004fe20002000000 */
[----:B------:R-:W-:Y:S05]  /*dc20*/  YIELD ;  /* 0x0000000000007946 */ /* 0x000fea0003800000 */
[----:B------:R-:W-:-:S13]  /*dc30*/  ISETP.NE.AND P0, PT, R5, R4, PT ;  /* 0x000000040500720c */ /* 0x000fda0003f05270 */
[----:B------:R-:W-:Y:S05]  /*dc40*/  @P0 BRA `(.L_x_616) ;  /* 0xfffffffc00ec0947 */ /* 0x000fea000383ffff */
.L_x_615:
        /* <DEDUP_REMOVED lines=75> */
.L_x_619:
        /* <DEDUP_REMOVED lines=31> */
.L_x_618:
[----:B------:R-:W-:Y:S05]  /*e2f0*/  BSYNC.RECONVERGENT B0 ;  /* 0x0000000000007941 */ /* 0x000fea0003800200 */
.L_x_617:
        /* <DEDUP_REMOVED lines=10> */
.L_x_620:
        /* <DEDUP_REMOVED lines=22> */
[----:B--2---:R-:W-:-:S02]  /*e500*/  F2FP.F16.F32.PACK_AB R17, R5, R0 ;  /* 0x000000000511723e */ /* 0x004fc400000000ff */
        /* <DEDUP_REMOVED lines=59> */
[----:B----4-:R-:W-:-:S03]  /*e8c0*/  F2FP.F16.F32.PACK_AB R5, R7, R4 ;  /* 0x000000040705723e */ /* 0x010fc600000000ff */
[----:B------:R1:W-:Y:S04]  /*e8d0*/  STG.E desc[UR8][R10.64], R3 ;  /* 0x000000030a007986 */ /* 0x0003e8000c101908 */
[----:B------:R1:W-:Y:S02]  /*e8e0*/  STG.E desc[UR8][R12.64], R5 ;  /* 0x000000050c007986 */ /* 0x0003e4000c101908 */
[----:B------:R-:W-:Y:S05]  /*e8f0*/  @P0 BRA `(.L_x_620) ;  /* 0xfffffff800a80947 */ /* 0x000fea000383ffff */
[----:B------:R-:W-:Y:S05]  /*e900*/  EXIT ;  /* 0x000000000000794d */ /* 0x000fea0003800000 */
.L_x_621:
        /* <DEDUP_REMOVED lines=15> */
.L_x_4504:


//--------------------- .text._Z35group_norm_nhwc_bwd_one_pass_kernelI11Fp16IOFp32WLi64ELi48ELi384EEv26Group_norm_nhwc_bwd_params --------------------------
	.section	.text._Z35group_norm_nhwc_bwd_one_pass_kernelI11Fp16IOFp32WLi64ELi48ELi384EEv26Group_norm_nhwc_bwd_params,"ax",@progbits
	.align	128
        .global         _Z35group_norm_nhwc_bwd_one_pass_kernelI11Fp16IOFp32WLi64ELi48ELi384EEv26Group_norm_nhwc_bwd_params
        .type           _Z35group_norm_nhwc_bwd_one_pass_kernelI11Fp16IOFp32WLi64ELi48ELi384EEv26Group_norm_nhwc_bwd_params,@function
        .size           _Z35group_norm_nhwc_bwd_one_pass_kernelI11Fp16IOFp32WLi64ELi48ELi384EEv26Group_norm_nhwc_bwd_params,(.L_x_4505 - _Z35group_norm_nhwc_bwd_one_pass_kernelI11Fp16IOFp32WLi64ELi48ELi384EEv26Group_norm_nhwc_bwd_params)
        .other          _Z35group_norm_nhwc_bwd_one_pass_kernelI11Fp16IOFp32WLi64ELi48ELi384EEv26Group_norm_nhwc_bwd_params,@"STO_CUDA_ENTRY STV_DEFAULT"
_Z35group_norm_nhwc_bwd_one_pass_kernelI11Fp16IOFp32WLi64ELi48ELi384EEv26Group_norm_nhwc_bwd_params:
.text._Z35group_norm_nhwc_bwd_one_pass_kernelI11Fp16IOFp32WLi64ELi48ELi384EEv26Group_norm_nhwc_bwd_params:
        /* <DEDUP_REMOVED lines=28> */
[----:B------:R-:W-:Y:S02]  /*01c0*/  SHF.L.U32 R43, R43, 0x1, RZ ;  /* 0x000000012b2b7819 */ /* 0x000fe400000006ff */
[----:B------:R-:W-:-:S02]  /*01d0*/  SHF.R.S32.HI R3, RZ, 0x1f, R45 ;  /* 0x0000001fff037819 */ /* 0x000fc4000001142d */
[----:B------:R-:W-:Y:S02]  /*01e0*/  SHF.R.S32.HI R4, RZ, 0x1f, R44 ;  /* 0x0000001fff047819 */ /* 0x000fe4000001142c */
[----:B-1234-:R-:W-:-:S07]  /*01f0*/  LOP3.LUT R5, R43, 0xffff, RZ, 0xc0, !PT ;  /* 0x0000ffff2b057812 */ /* 0x01efce00078ec0ff */
.L_x_653:
[----:B0-----:R-:W0:Y:S01]  /*0200*/  LDC R12, c[0x0][0x410] ;  /* 0x00010400ff0c7b82 */ /* 0x001e220000000800 */
[----:B------:R-:W1:Y:S01]  /*0210*/  LDCU.128 UR12, c[0x0][0x400] ;  /* 0x00008000ff0c77ac */ /* 0x000e620008000c00 */
[----:B------:R-:W-:Y:S02]  /*0220*/  ISETP.GE.AND P3, PT, R41, RZ, PT ;  /* 0x000000ff2900720c */ /* 0x000fe40003f66270 */
        /* <DEDUP_REMOVED lines=15> */
[----:B------:R-:W-:-:S04]  /*0320*/  LOP3.LUT R8, R41, R12, RZ, 0x3c, !PT ;  /* 0x0000000c29087212 */ /* 0x000fc800078e3cff */
[----:B------:R-:W-:Y:S02]  /*0330*/  ISETP.GT.U32.AND P4, PT, R9, R6, PT ;  /* 0x000000060900720c */ /* 0x000fe40003f84070 */
[----:B------:R-:W-:Y:S01]  /*0340*/  ISETP.GE.AND P0, PT, R8, RZ, PT ;  /* 0x000000ff0800720c */ /* 0x000fe20003f06270 */
[----:B0-----:R-:W-:Y:S01]  /*0350*/  IMAD R19, R11, UR10, R46 ;  /* 0x0000000a0b137c24 */ /* 0x001fe2000f8e022e */
[----:B------:R-:W-:-:S04]  /*0360*/  LOP3.LUT R11, RZ, R12, RZ, 0x33, !PT ;  /* 0x0000000cff0b7212 */ /* 0x000fc800078e33ff */
[----:B-1----:R-:W-:Y:S02]  /*0370*/  ISETP.GE.U32.AND P1, PT, R19, UR12, PT ;  /* 0x0000000c13007c0c */ /* 0x002fe4000bf26070 */
[----:B------:R-:W-:-:S03]  /*0380*/  SHF.R.S32.HI R15, RZ, 0x1f, R19 ;  /* 0x0000001fff0f7819 */ /* 0x000fc60000011413 */
[-C--:B------:R-:W-:Y:S02]  /*0390*/  @!P4 IADD3 R6, PT, PT, R6, -R9.reuse, RZ ;  /* 0x800000090606c210 */ /* 0x080fe40007ffe0ff */
[----:B------:R-:W-:Y:S02]  /*03a0*/  ISETP.GE.AND.EX P1, PT, R15, UR13, PT, P1 ;  /* 0x0000000d0f007c0c */ /* 0x000fe4000bf26310 */
[CC--:B------:R-:W-:Y:S02]  /*03b0*/  ISETP.GE.U32.AND P2, PT, R6.reuse, R9.reuse, PT ;  /* 0x000000090600720c */ /* 0x0c0fe40003f46070 */
[----:B------:R-:W-:Y:S02]  /*03c0*/  ISETP.GT.U32.AND P5, PT, R9, R6, PT ;  /* 0x000000060900720c */ /* 0x000fe40003fa4070 */
[----:B------:R-:W-:Y:S02]  /*03d0*/  IADD3 R9, PT, PT, R6, -R9, RZ ;  /* 0x8000000906097210 */ /* 0x000fe40007ffe0ff */
[----:B------:R-:W-:-:S02]  /*03e0*/  @!P4 IADD3 R7, PT, PT, R7, 0x1, RZ ;  /* 0x000000010707c810 */ /* 0x000fc40007ffe0ff */
[----:B------:R-:W-:Y:S02]  /*03f0*/  SEL R6, R9, R6, !P5 ;  /* 0x0000000609067207 */ /* 0x000fe40006800000 */
[----:B------:R-:W-:Y:S01]  /*0400*/  ISETP.NE.AND P4, PT, R12, RZ, PT ;  /* 0x000000ff0c00720c */ /* 0x000fe20003f85270 */
[----:B------:R-:W0:Y:S01]  /*0410*/  @!P1 LDC.64 R8, c[0x0][0x3f8] ;  /* 0x0000fe00ff089b82 */ /* 0x000e220000000a00 */
[----:B------:R-:W-:Y:S02]  /*0420*/  @!P3 IADD3 R6, PT, PT, -R6, RZ, RZ ;  /* 0x000000ff0606b210 */ /* 0x000fe40007ffe1ff */
[----:B------:R-:W-:Y:S02]  /*0430*/  @P2 IADD3 R7, PT, PT, R7, 0x1, RZ ;  /* 0x0000000107072810 */ /* 0x000fe40007ffe0ff */
[----:B------:R-:W-:Y:S02]  /*0440*/  SEL R47, R11, R6, !P4 ;  /* 0x000000060b2f7207 */ /* 0x000fe40006000000 */
[----:B------:R-:W-:Y:S01]  /*0450*/  IADD3 R17, PT, PT, R19, 0x10, RZ ;  /* 0x0000001013117810 */ /* 0x000fe20007ffe0ff */
[----:B------:R-:W1:Y:S01]  /*0460*/  @!P1 LDC.64 R20, c[0x0][0x3a0] ;  /* 0x0000e800ff149b82 */ /* 0x000e620000000a00 */
[----:B------:R-:W-:Y:S01]  /*0470*/  @!P0 IADD3 R7, PT, PT, -R7, RZ, RZ ;  /* 0x000000ff07078210 */ /* 0x000fe20007ffe1ff */
[----:B------:R-:W-:Y:S01]  /*0480*/  IMAD R6, R47, 0x30, RZ ;  /* 0x000000302f067824 */ /* 0x000fe200078e02ff */
[----:B------:R-:W-:-:S02]  /*0490*/  ISETP.GE.U32.AND P2, PT, R17, UR12, PT ;  /* 0x0000000c11007c0c */ /* 0x000fc4000bf46070 */
[----:B------:R-:W-:Y:S02]  /*04a0*/  SHF.R.S32.HI R23, RZ, 0x1f, R17 ;  /* 0x0000001fff177819 */ /* 0x000fe40000011411 */
[----:B------:R-:W-:Y:S02]  /*04b0*/  SEL R7, R11, R7, !P4 ;  /* 0x000000070b077207 */ /* 0x000fe40006000000 */
[----:B------:R-:W-:Y:S01]  /*04c0*/  ISETP.GE.AND.EX P2, PT, R23, UR13, PT, P2 ;  /* 0x0000000d17007c0c */ /* 0x000fe2000bf46320 */
[----:B------:R-:W2:Y:S01]  /*04d0*/  @!P1 LDC.64 R10, c[0x0][0x398] ;  /* 0x0000e600ff0a9b82 */ /* 0x000ea20000000a00 */
[C---:B------:R-:W-:Y:S02]  /*04e0*/  IADD3 R50, P0, PT, R6.reuse, R5, RZ ;  /* 0x0000000506327210 */ /* 0x040fe40007f1e0ff */
[----:B------:R-:W-:Y:S02]  /*04f0*/  SHF.R.S32.HI R5, RZ, 0x1f, R7 ;  /* 0x0000001fff057819 */ /* 0x000fe40000011407 */
[----:B------:R-:W-:Y:S01]  /*0500*/  LEA.HI.X.SX32 R51, R6, RZ, 0x1, P0 ;  /* 0x000000ff06337211 */ /* 0x000fe200000f0eff */
[----:B0-----:R-:W-:Y:S01]  /*0510*/  @!P1 IMAD R14, R15, R8, RZ ;  /* 0x000000080f0e9224 */ /* 0x001fe200078e02ff */
[----:B------:R-:W-:Y:S01]  /*0520*/  ISETP.GE.U32.AND P0, PT, R45, UR12, PT ;  /* 0x0000000c2d007c0c */ /* 0x000fe2000bf06070 */
[----:B------:R-:W-:Y:S01]  /*0530*/  IMAD R6, R5, UR14, RZ ;  /* 0x0000000e05067c24 */ /* 0x000fe2000f8e02ff */
[----:B------:R-:W-:Y:S01]  /*0540*/  ISETP.GE.U32.AND P3, PT, R44, UR12, PT ;  /* 0x0000000c2c007c0c */ /* 0x000fe2000bf66070 */
[----:B------:R-:W-:Y:S01]  /*0550*/  IMAD.WIDE.U32 R50, R7, UR14, R50 ;  /* 0x0000000e07327c25 */ /* 0x000fe2000f8e0032 */
[----:B------:R-:W-:Y:S01]  /*0560*/  ISETP.GE.AND.EX P0, PT, R3, UR13, PT, P0 ;  /* 0x0000000d03007c0c */ /* 0x000fe2000bf06300 */
[----:B------:R-:W0:Y:S01]  /*0570*/  @!P2 LDC.64 R12, c[0x0][0x3f8] ;  /* 0x0000fe00ff0cab82 */ /* 0x000e220000000a00 */
[----:B------:R-:W-:Y:S01]  /*0580*/  ISETP.GE.AND.EX P3, PT, R4, UR13, PT, P3 ;  /* 0x0000000d04007c0c */ /* 0x000fe2000bf66330 */
[----:B------:R-:W-:Y:S01]  /*0590*/  IMAD R53, R7, UR15, R6 ;  /* 0x0000000f07357c24 */ /* 0x000fe2000f8e0206 */
[----:B------:R-:W-:Y:S01]  /*05a0*/  @!P1 MOV R52, R50 ;  /* 0x0000003200349202 */ /* 0x000fe20000000f00 */
[----:B------:R-:W-:-:S03]  /*05b0*/  @!P1 IMAD R9, R19, R9, R14 ;  /* 0x0000000913099224 */ /* 0x000fc600078e020e */
[----:B------:R-:W-:Y:S01]  /*05c0*/  IADD3 R53, PT, PT, R51, R53, RZ ;  /* 0x0000003533357210 */ /* 0x000fe20007ffe0ff */
[----:B------:R-:W3:Y:S02]  /*05d0*/  LDC.64 R6, c[0x0][0x3b8] ;  /* 0x0000ee00ff067b82 */ /* 0x000ee40000000a00 */
[----:B------:R-:W-:-:S06]  /*05e0*/  @!P1 IMAD.WIDE.U32 R14, R19, R8, R52 ;  /* 0x00000008130e9225 */ /* 0x000fcc00078e0034 */
[----:B------:R-:W4:Y:S01]  /*05f0*/  @!P0 LDC.64 R18, c[0x0][0x3f8] ;  /* 0x0000fe00ff128b82 */ /* 0x000f220000000a00 */
[----:B------:R-:W-:Y:S02]  /*0600*/  @!P1 IADD3 R15, PT, PT, R15, R9, RZ ;  /* 0x000000090f0f9210 */ /* 0x000fe40007ffe0ff */
[C---:B------:R-:W-:Y:S02]  /*0610*/  @!P1 SHF.L.U32 R5, R14.reuse, 0x1, RZ ;  /* 0x000000010e059819 */ /* 0x040fe400000006ff */
[----:B------:R-:W-:Y:S02]  /*0620*/  @!P1 SHF.L.U64.HI R22, R14, 0x1, R15 ;  /* 0x000000010e169819 */ /* 0x000fe4000001020f */
[----:B-1----:R-:W-:Y:S01]  /*0630*/  @!P1 IADD3 R20, P4, PT, R5, R20, RZ ;  /* 0x0000001405149210 */ /* 0x002fe20007f9e0ff */
[----:B------:R-:W1:Y:S01]  /*0640*/  @!P2 LDC.64 R8, c[0x0][0x3a0] ;  /* 0x0000e800ff08ab82 */ /* 0x000e620000000a00 */
[----:B0-----:R-:W-:Y:S01]  /*0650*/  @!P2 IMAD R14, R23, R12, RZ ;  /* 0x0000000c170ea224 */ /* 0x001fe200078e02ff */
[----:B--2---:R-:W-:-:S02]  /*0660*/  @!P1 IADD3 R10, P5, PT, R5, R10, RZ ;  /* 0x0000000a050a9210 */ /* 0x004fc40007fbe0ff */
[----:B------:R-:W-:Y:S01]  /*0670*/  @!P2 MOV R15, R53 ;  /* 0x00000035000fa202 */ /* 0x000fe20000000f00 */
[----:B------:R-:W-:Y:S01]  /*0680*/  @!P2 IMAD R5, R17, R13, R14 ;  /* 0x0000000d1105a224 */ /* 0x000fe200078e020e */
[----:B------:R-:W-:Y:S01]  /*0690*/  @!P2 MOV R14, R50 ;  /* 0x00000032000ea202 */ /* 0x000fe20000000f00 */
[----:B---3--:R-:W-:Y:S01]  /*06a0*/  IMAD.WIDE R6, R41, 0x8, R6 ;  /* 0x0000000829067825 */ /* 0x008fe200078e0206 */
[----:B------:R-:W0:Y:S01]  /*06b0*/  @!P2 LDC.64 R24, c[0x0][0x398] ;  /* 0x0000e600ff18ab82 */ /* 0x000e220000000a00 */
[----:B------:R-:W-:Y:S02]  /*06c0*/  CS2R R38, SRZ ;  /* 0x0000000000267805 */ /* 0x000fe4000001ff00 */
[C---:B------:R-:W-:Y:S01]  /*06d0*/  @!P1 IADD3.X R21, PT, PT, R22.reuse, R21, RZ, P4, !PT ;  /* 0x0000001516159210 */ /* 0x040fe200027fe4ff */
[----:B------:R-:W-:Y:S01]  /*06e0*/  @!P2 IMAD.WIDE.U32 R12, R17, R12, R14 ;  /* 0x0000000c110ca225 */ /* 0x000fe200078e000e */
[----:B------:R-:W2:Y:S03]  /*06f0*/  LDG.E.64 R6, desc[UR8][R6.64] ;  /* 0x0000000806067981 */ /* 0x000ea6000c1e1b00 */
[----:B------:R-:W3:Y:S01]  /*0700*/  @!P3 LDC.64 R16, c[0x0][0x3f8] ;  /* 0x0000fe00ff10bb82 */ /* 0x000ee20000000a00 */
[----:B------:R-:W-:Y:S01]  /*0710*/  @!P2 IADD3 R13, PT, PT, R13, R5, RZ ;  /* 0x000000050d0da210 */ /* 0x000fe20007ffe0ff */
[----:B------:R-:W5:Y:S01]  /*0720*/  @!P1 LDG.E R40, desc[UR8][R20.64] ;  /* 0x0000000814289981 */ /* 0x000f62000c1e1900 */
[----:B------:R-:W-:-:S02]  /*0730*/  @!P1 IADD3.X R11, PT, PT, R22, R11, RZ, P5, !PT ;  /* 0x0000000b160b9210 */ /* 0x000fc40002ffe4ff */
[C---:B------:R-:W-:Y:S02]  /*0740*/  @!P2 SHF.L.U32 R5, R12.reuse, 0x1, RZ ;  /* 0x000000010c05a819 */ /* 0x040fe400000006ff */
[----:B------:R-:W-:Y:S01]  /*0750*/  @!P2 SHF.L.U64.HI R22, R12, 0x1, R13 ;  /* 0x000000010c16a819 */ /* 0x000fe2000001020d */
[----:B----4-:R-:W-:Y:S01]  /*0760*/  @!P0 IMAD R12, R3, R18, RZ ;  /* 0x00000012030c8224 */ /* 0x010fe200078e02ff */
[----:B------:R-:W4:Y:S01]  /*0770*/  @!P0 LDC.64 R14, c[0x0][0x3a0] ;  /* 0x0000e800ff0e8b82 */ /* 0x000f220000000a00 */
[C---:B-1----:R-:W-:Y:S01]  /*0780*/  @!P2 IADD3 R8, P4, PT, R5.reuse, R8, RZ ;  /* 0x000000080508a210 */ /* 0x042fe20007f9e0ff */
[----:B------:R1:W5:Y:S01]  /*0790*/  @!P1 LDG.E R39, desc[UR8][R10.64] ;  /* 0x000000080a279981 */ /* 0x000362000c1e1900 */
[----:B0-----:R-:W-:Y:S01]  /*07a0*/  @!P2 IADD3 R24, P1, PT, R5, R24, RZ ;  /* 0x000000180518a210 */ /* 0x001fe20007f3e0ff */
[----:B------:R-:W-:Y:S01]  /*07b0*/  @!P0 IMAD R5, R45, R19, R12 ;  /* 0x000000132d058224 */ /* 0x000fe200078e020c */
[----:B------:R-:W-:-:S03]  /*07c0*/  @!P2 IADD3.X R9, PT, PT, R22, R9, RZ, P4, !PT ;  /* 0x000000091609a210 */ /* 0x000fc600027fe4ff */
[----:B------:R-:W0:Y:S01]  /*07d0*/  @!P0 LDC.64 R12, c[0x0][0x398] ;  /* 0x0000e600ff0c8b82 */ /* 0x000e220000000a00 */
[----:B-1----:R-:W-:Y:S02]  /*07e0*/  @!P0 MOV R10, R50 ;  /* 0x00000032000a8202 */ /* 0x002fe40000000f00 */
[----:B------:R-:W-:Y:S01]  /*07f0*/  @!P0 MOV R11, R53 ;  /* 0x00000035000b8202 */ /* 0x000fe20000000f00 */
[----:B------:R1:W5:Y:S01]  /*0800*/  @!P2 LDG.E R38, desc[UR8][R8.64] ;  /* 0x000000080826a981 */ /* 0x000362000c1e1900 */
[----:B------:R-:W-:Y:S01]  /*0810*/  ISETP.NE.AND P4, PT, RZ, UR11, PT ;  /* 0x0000000bff007c0c */ /* 0x000fe2000bf85270 */
[----:B------:R-:W-:-:S03]  /*0820*/  @!P0 IMAD.WIDE.U32 R18, R45, R18, R10 ;  /* 0x000000122d128225 */ /* 0x000fc600078e000a */
[----:B------:R-:W0:Y:S01]  /*0830*/  @!P3 LDC.64 R10, c[0x0][0x398] ;  /* 0x0000e600ff0abb82 */ /* 0x000e220000000a00 */
[----:B---3--:R-:W-:Y:S01]  /*0840*/  @!P3 IMAD R20, R4, R16, RZ ;  /* 0x000000100414b224 */ /* 0x008fe200078e02ff */
[----:B------:R-:W-:-:S06]  /*0850*/  @!P0 IADD3 R19, PT, PT, R19, R5, RZ ;  /* 0x0000000513138210 */ /* 0x000fcc0007ffe0ff */
[----:B-1----:R-:W1:Y:S01]  /*0860*/  @!P3 LDC.64 R8, c[0x0][0x3a0] ;  /* 0x0000e800ff08bb82 */ /* 0x002e620000000a00 */
[----:B------:R-:W-:Y:S01]  /*0870*/  @!P0 SHF.L.U32 R5, R18, 0x1, RZ ;  /* 0x0000000112058819 */ /* 0x000fe200000006ff */
[----:B------:R-:W-:Y:S01]  /*0880*/  @!P3 IMAD R29, R44, R17, R20 ;  /* 0x000000112c1db224 */ /* 0x000fe200078e0214 */
[----:B------:R-:W-:Y:S02]  /*0890*/  @!P0 SHF.L.U64.HI R28, R18, 0x1, R19 ;  /* 0x00000001121c8819 */ /* 0x000fe40000010213 */
[----:B------:R-:W-:-:S03]  /*08a0*/  @!P2 IADD3.X R25, PT, PT, R22, R25, RZ, P1, !PT ;  /* 0x000000191619a210 */ /* 0x000fc60000ffe4ff */
[----:B------:R-:W3:Y:S01]  /*08b0*/  LDC.64 R20, c[0x0][0x3a8] ;  /* 0x0000ea00ff147b82 */ /* 0x000ee20000000a00 */
[----:B----4-:R-:W-:Y:S02]  /*08c0*/  @!P0 IADD3 R22, P1, PT, R5, R14, RZ ;  /* 0x0000000e05168210 */ /* 0x010fe40007f3e0ff */
[----:B------:R-:W-:-:S05]  /*08d0*/  @!P3 MOV R26, R50 ;  /* 0x00000032001ab202 */ /* 0x000fca0000000f00 */
[----:B------:R-:W4:Y:S01]  /*08e0*/  @P4 LDC.64 R18, c[0x0][0x3b0] ;  /* 0x0000ec00ff124b82 */ /* 0x000f220000000a00 */
[----:B------:R-:W-:Y:S02]  /*08f0*/  @!P3 MOV R27, R53 ;  /* 0x00000035001bb202 */ /* 0x000fe40000000f00 */
[----:B------:R-:W-:Y:S02]  /*0900*/  @!P0 IADD3.X R23, PT, PT, R28, R15, RZ, P1, !PT ;  /* 0x0000000f1c178210 */ /* 0x000fe40000ffe4ff */
[----:B0-----:R-:W-:Y:S01]  /*0910*/  @!P0 IADD3 R14, P1, PT, R5, R12, RZ ;  /* 0x0000000c050e8210 */ /* 0x001fe20007f3e0ff */
[----:B------:R-:W-:Y:S01]  /*0920*/  @!P3 IMAD.WIDE.U32 R16, R44, R16, R26 ;  /* 0x000000102c10b225 */ /* 0x000fe200078e001a */
[----:B------:R-:W-:Y:S02]  /*0930*/  CS2R R36, SRZ ;  /* 0x0000000000247805 */ /* 0x000fe4000001ff00 */
[----:B------:R-:W-:Y:S02]  /*0940*/  @!P0 IADD3.X R15, PT, PT, R28, R13, RZ, P1, !PT ;  /* 0x0000000d1c0f8210 */ /* 0x000fe40000ffe4ff */
[----:B------:R-:W-:-:S02]  /*0950*/  @!P3 IADD3 R17, PT, PT, R17, R29, RZ ;  /* 0x0000001d1111b210 */ /* 0x000fc40007ffe0ff */
[C---:B------:R-:W-:Y:S01]  /*0960*/  @!P3 SHF.L.U32 R13, R16.reuse, 0x1, RZ ;  /* 0x00000001100db819 */ /* 0x040fe200000006ff */
[----:B------:R-:W5:Y:S01]  /*0970*/  @!P2 LDG.E R37, desc[UR8][R24.64] ;  /* 0x000000081825a981 */ /* 0x000f62000c1e1900 */
[----:B------:R-:W-:Y:S02]  /*0980*/  LOP3.LUT R5, R43, 0xffff, RZ, 0xc0, !PT ;  /* 0x0000ffff2b057812 */ /* 0x000fe400078ec0ff */
[----:B------:R-:W-:Y:S02]  /*0990*/  @!P3 SHF.L.U64.HI R16, R16, 0x1, R17 ;  /* 0x000000011010b819 */ /* 0x000fe40000010211 */
[----:B------:R-:W-:Y:S02]  /*09a0*/  CS2R R34, SRZ ;  /* 0x0000000000227805 */ /* 0x000fe4000001ff00 */
[----:B-1----:R-:W-:Y:S01]  /*09b0*/  @!P3 IADD3 R12, P1, PT, R13, R8, RZ ;  /* 0x000000080d0cb210 */ /* 0x002fe20007f3e0ff */
[----:B------:R-:W-:Y:S01]  /*09c0*/  IMAD R17, R47, 0x30, R5 ;  /* 0x000000302f117824 */ /* 0x000fe200078e0205 */
[----:B------:R-:W-:Y:S01]  /*09d0*/  @!P3 IADD3 R10, P2, PT, R13, R10, RZ ;  /* 0x0000000a0d0ab210 */ /* 0x000fe20007f5e0ff */
[----:B------:R-:W5:Y:S01]  /*09e0*/  @!P0 LDG.E R36, desc[UR8][R22.64] ;  /* 0x0000000816248981 */ /* 0x000f62000c1e1900 */
[----:B------:R-:W-:-:S02]  /*09f0*/  @!P3 IADD3.X R13, PT, PT, R16, R9, RZ, P1, !PT ;  /* 0x00000009100db210 */ /* 0x000fc40000ffe4ff */
[----:B------:R-:W-:Y:S02]  /*0a00*/  CS2R R8, SRZ ;  /* 0x0000000000087805 */ /* 0x000fe4000001ff00 */
[----:B------:R-:W-:Y:S01]  /*0a10*/  MOV R33, RZ ;  /* 0x000000ff00217202 */ /* 0x000fe20000000f00 */
[C---:B---3--:R-:W-:Y:S01]  /*0a20*/  IMAD.WIDE R20, R17.reuse, 0x4, R20 ;  /* 0x0000000411147825 */ /* 0x048fe200078e0214 */
[----:B------:R-:W-:Y:S01]  /*0a30*/  @!P3 IADD3.X R11, PT, PT, R16, R11, RZ, P2, !PT ;  /* 0x0000000b100bb210 */ /* 0x000fe200017fe4ff */
[----:B------:R-:W5:Y:S02]  /*0a40*/  @!P3 LDG.E R34, desc[UR8][R12.64] ;  /* 0x000000080c22b981 */ /* 0x000f64000c1e1900 */
[----:B----4-:R-:W-:Y:S02]  /*0a50*/  @P4 IMAD.WIDE R18, R17, 0x4, R18 ;  /* 0x0000000411124825 */ /* 0x010fe400078e0212 */
[----:B------:R-:W5:Y:S04]  /*0a60*/  @!P3 LDG.E R33, desc[UR8][R10.64] ;  /* 0x000000080a21b981 */ /* 0x000f68000c1e1900 */
[----:B------:R-:W5:Y:S04]  /*0a70*/  @P4 LDG.E.64 R8, desc[UR8][R18.64] ;  /* 0x0000000812084981 */ /* 0x000f68000c1e1b00 */
[----:B------:R0:W5:Y:S04]  /*0a80*/  @!P0 LDG.E R35, desc[UR8][R14.64] ;  /* 0x000000080e238981 */ /* 0x000168000c1e1900 */
[----:B------:R1:W5:Y:S01]  /*0a90*/  LDG.E.64 R10, desc[UR8][R20.64] ;  /* 0x00000008140a7981 */ /* 0x000362000c1e1b00 */
[----:B------:R-:W-:Y:S01]  /*0aa0*/  UISETP.NE.AND UP0, UPT, UR11, URZ, UPT ;  /* 0x000000ff0b00728c */ /* 0x000fe2000bf05270 */
[----:B--2---:R-:W-:-:S05]  /*0ab0*/  FFMA.FTZ R7, -R6, R6, R7 ;  /* 0x0000000606077223 */ /* 0x004fca0000010107 */
[----:B------:R-:W-:-:S13]  /*0ac0*/  FSETP.GTU.FTZ.AND P1, PT, R7, RZ, PT ;  /* 0x000000ff0700720b */ /* 0x000fda0003f3c000 */
[----:B0-----:R-:W0:Y:S02]  /*0ad0*/  @P1 LDC R14, c[0x0][0x3c0] ;  /* 0x0000f000ff0e1b82 */ /* 0x001e240000000800 */
[----:B0-----:R-:W-:Y:S01]  /*0ae0*/  @P1 FADD.FTZ R14, R7, R14 ;  /* 0x0000000e070e1221 */ /* 0x001fe20000010000 */
[----:B------:R-:W-:-:S06]  /*0af0*/  MOV R7, 0x3f800000 ;  /* 0x3f80000000077802 */ /* 0x000fcc0000000f00 */
[----:B------:R1:W0:Y:S01]  /*0b00*/  @P1 MUFU.RSQ R7, R14 ;  /* 0x0000000e00071308 */ /* 0x0002220000001400 */
[----:B------:R-:W-:Y:S05]  /*0b10*/  BRA.U UP0, `(.L_x_623) ;  /* 0x0000000500247547 */ /* 0x000fea000b800000 */
[--C-:B-----5:R-:W-:Y:S02]  /*0b20*/  HADD2.F32 R15, -RZ, R40.reuse.H0_H0 ;  /* 0x20000028ff0f7230 */ /* 0x120fe40000004100 */
[----:B------:R-:W-:Y:S02]  /*0b30*/  HADD2.F32 R17, -RZ, R40.H1_H1 ;  /* 0x30000028ff117230 */ /* 0x000fe40000004100 */
[--C-:B------:R-:W-:Y:S02]  /*0b40*/  HADD2.F32 R13, -RZ, R39.reuse.H0_H0 ;  /* 0x20000027ff0d7230 */ /* 0x100fe40000004100 */
[C---:B-1----:R-:W-:Y:S01]  /*0b50*/  FADD.FTZ R14, -R6.reuse, R15 ;  /* 0x0000000f060e7221 */ /* 0x042fe20000010100 */
[----:B------:R-:W-:Y:S02]  /*0b60*/  HADD2.F32 R12, -RZ, R39.H1_H1 ;  /* 0x30000027ff0c7230 */ /* 0x000fe40000004100 */
[----:B------:R-:W-:Y:S01]  /*0b70*/  FADD.FTZ R16, -R6, R17 ;  /* 0x0000001106107221 */ /* 0x000fe20000010100 */
[----:B------:R-:W-:-:S02]  /*0b80*/  HADD2.F32 R21, -RZ, R38.H0_H0 ;  /* 0x20000026ff157230 */ /* 0x000fc40000004100 */
[----:B------:R-:W-:Y:S01]  /*0b90*/  FMUL.FTZ R15, R10, R13 ;  /* 0x0000000d0a0f7220 */ /* 0x000fe20000410000 */
[-C--:B0-----:R-:W-:Y:S01]  /*0ba0*/  FMUL.FTZ R14, R14, R7.reuse ;  /* 0x000000070e0e7220 */ /* 0x081fe20000410000 */
[----:B------:R-:W-:Y:S01]  /*0bb0*/  FMUL.FTZ R17, R16, R7 ;  /* 0x0000000710117220 */ /* 0x000fe20000410000 */
[----:B------:R-:W-:Y:S01]  /*0bc0*/  FMUL.FTZ R18, R11, R12 ;  /* 0x0000000c0b127220 */ /* 0x000fe20000410000 */
[----:B------:R-:W-:Y:S01]  /*0bd0*/  FADD.FTZ R19, RZ, R15 ;  /* 0x0000000fff137221 */ /* 0x000fe20000010000 */
[----:B------:R-:W-:Y:S01]  /*0be0*/  FFMA.FTZ R16, R14, R15, RZ ;  /* 0x0000000f0e107223 */ /* 0x000fe200000100ff */
[----:B------:R-:W-:Y:S02]  /*0bf0*/  HADD2.F32 R23, -RZ, R37.H0_H0 ;  /* 0x20000025ff177230 */ /* 0x000fe40000004100 */
[----:B------:R-:W-:Y:S01]  /*0c00*/  FADD.FTZ R22, RZ, R13 ;  /* 0x0000000dff167221 */ /* 0x000fe20000010000 */
[----:B------:R-:W-:Y:S01]  /*0c10*/  FADD.FTZ R15, R18, R19 ;  /* 0x00000013120f7221 */ /* 0x000fe20000010000 */
[----:B------:R-:W-:Y:S01]  /*0c20*/  FFMA.FTZ R16, R17, R18, R16 ;  /* 0x0000001211107223 */ /* 0x000fe20000010010 */
[----:B------:R-:W-:Y:S01]  /*0c30*/  FADD.FTZ R18, -R6, R21 ;  /* 0x0000001506127221 */ /* 0x000fe20000010100 */
[----:B------:R-:W-:-:S02]  /*0c40*/  HADD2.F32 R19, -RZ, R38.H1_H1 ;  /* 0x30000026ff137230 */ /* 0x000fc40000004100 */
[----:B------:R-:W-:Y:S01]  /*0c50*/  FFMA.FTZ R14, R13, R14, RZ ;  /* 0x0000000e0d0e7223 */ /* 0x000fe200000100ff */
[C---:B------:R-:W-:Y:S01]  /*0c60*/  FADD.FTZ R13, R23.reuse, R22 ;  /* 0x00000016170d7221 */ /* 0x040fe20000010000 */
[----:B------:R-:W-:Y:S01]  /*0c70*/  FMUL.FTZ R21, R18, R7 ;  /* 0x0000000712157220 */ /* 0x000fe20000410000 */
[----:B------:R-:W-:Y:S01]  /*0c80*/  FMUL.FTZ R22, R10, R23 ;  /* 0x000000170a167220 */ /* 0x000fe20000410000 */
[----:B------:R-:W-:Y:S01]  /*0c90*/  FADD.FTZ R20, -R6, R19 ;  /* 0x0000001306147221 */ /* 0x000fe20000010100 */
[----:B------:R-:W-:Y:S02]  /*0ca0*/  HADD2.F32 R18, -RZ, R37.H1_H1 ;  /* 0x30000025ff127230 */ /* 0x000fe40000004100 */
[----:B------:R-:W-:Y:S01]  /*0cb0*/  FFMA.FTZ R14, R23, R21, R14 ;  /* 0x00000015170e7223 */ /* 0x000fe2000001000e */
[----:B------:R-:W-:Y:S01]  /*0cc0*/  FFMA.FTZ R17, R12, R17, RZ ;  /* 0x000000110c117223 */ /* 0x000fe200000100ff */
[----:B------:R-:W-:Y:S01]  /*0cd0*/  FADD.FTZ R23, RZ, R12 ;  /* 0x0000000cff177221 */ /* 0x000fe20000010000 */
[----:B------:R-:W-:Y:S01]  /*0ce0*/  FMUL.FTZ R19, R20, R7 ;  /* 0x0000000714137220 */ /* 0x000fe20000410000 */
[----:B------:R-:W-:Y:S01]  /*0cf0*/  FFMA.FTZ R16, R21, R22, R16 ;  /* 0x0000001615107223 */ /* 0x000fe20000010010 */
[----:B------:R-:W-:Y:S01]  /*0d00*/  FADD.FTZ R25, R15, R22 ;  /* 0x000000160f197221 */ /* 0x000fe20000010000 */
[----:B------:R-:W-:-:S02]  /*0d10*/  HADD2.F32 R21, -RZ, R36.H0_H0 ;  /* 0x20000024ff157230 */ /* 0x000fc40000004100 */
[C---:B------:R-:W-:Y:S01]  /*0d20*/  FADD.FTZ R12, R18.reuse, R23 ;  /* 0x00000017120c7221 */ /* 0x040fe20000010000 */
[----:B------:R-:W-:Y:S01]  /*0d30*/  FFMA.FTZ R15, R18, R19, R17 ;  /* 0x00000013120f7223 */ /* 0x000fe20000010011 */
[----:B------:R-:W-:Y:S01]  /*0d40*/  FMUL.FTZ R18, R11, R18 ;  /* 0x000000120b127220 */ /* 0x000fe20000410000 */
[--C-:B------:R-:W-:Y:S02]  /*0d50*/  HADD2.F32 R17, -RZ, R35.reuse.H0_H0 ;  /* 0x20000023ff117230 */ /* 0x100fe40000004100 */
[----:B------:R-:W-:Y:S01]  /*0d60*/  FADD.FTZ R20, -R6, R21 ;  /* 0x0000001506147221 */ /* 0x000fe20000010100 */
[----:B------:R-:W-:Y:S02]  /*0d70*/  HADD2.F32 R23, -RZ, R36.H1_H1 ;  /* 0x30000024ff177230 */ /* 0x000fe40000004100 */
[----:B------:R-:W-:Y:S01]  /*0d80*/  FADD.FTZ R25, R18, R25 ;  /* 0x0000001912197221 */ /* 0x000fe20000010000 */
[----:B------:R-:W-:Y:S01]  /*0d90*/  FFMA.FTZ R18, R19, R18, R16 ;  /* 0x0000001213127223 */ /* 0x000fe20000010010 */
[----:B------:R-:W-:-:S02]  /*0da0*/  HADD2.F32 R16, -RZ, R35.H1_H1 ;  /* 0x30000023ff107230 */ /* 0x000fc40000004100 */
[----:B------:R-:W-:Y:S01]  /*0db0*/  FMUL.FTZ R22, R10, R17 ;  /* 0x000000110a167220 */ /* 0x000fe20000410000 */
[-C--:B------:R-:W-:Y:S01]  /*0dc0*/  FMUL.FTZ R19, R20, R7.reuse ;  /* 0x0000000714137220 */ /* 0x080fe20000410000 */
[----:B------:R-:W-:Y:S01]  /*0dd0*/  FADD.FTZ R20, -R6, R23 ;  /* 0x0000001706147221 */ /* 0x000fe20000010100 */
[----:B------:R-:W-:Y:S02]  /*0de0*/  HADD2.F32 R27, -RZ, R34.H0_H0 ;  /* 0x20000022ff1b7230 */ /* 0x000fe40000004100 */
[----:B------:R-:W-:Y:S01]  /*0df0*/  FADD.FTZ R24, R25, R22 ;  /* 0x0000001619187221 */ /* 0x000fe20000010000 */
[----:B------:R-:W-:Y:S01]  /*0e00*/  FMUL.FTZ R21, R11, R16 ;  /* 0x000000100b157220 */ /* 0x000fe20000410000 */
[----:B------:R-:W-:Y:S01]  /*0e10*/  FFMA.FTZ R23, R19, R22, R18 ;  /* 0x0000001613177223 */ /* 0x000fe20000010012 */
[----:B------:R-:W-:Y:S01]  /*0e20*/  FMUL.FTZ R20, R20, R7 ;  /* 0x0000000714147220 */ /* 0x000fe20000410000 */
[----:B------:R-:W-:Y:S01]  /*0e30*/  FFMA.FTZ R18, R17, R19, R14 ;  /* 0x0000001311127223 */ /* 0x000fe2000001000e */
[----:B------:R-:W-:Y:S01]  /*0e40*/  FADD.FTZ R25, R21, R24 ;  /* 0x0000001815197221 */ /* 0x000fe20000010000 */
[----:B------:R-:W-:-:S02]  /*0e50*/  HADD2.F32 R19, -RZ, R33.H0_H0 ;  /* 0x20000021ff137230 */ /* 0x000fc40000004100 */
[----:B------:R-:W-:Y:S01]  /*0e60*/  FFMA.FTZ R24, R20, R21, R23 ;  /* 0x0000001514187223 */ /* 0x000fe20000010017 */
[----:B------:R-:W-:Y:S02]  /*0e70*/  HADD2.F32 R23, -RZ, R34.H1_H1 ;  /* 0x30000022ff177230 */ /* 0x000fe40000004100 */
[----:B------:R-:W-:Y:S01]  /*0e80*/  FADD.FTZ R14, -R6, R27 ;  /* 0x0000001b060e7221 */ /* 0x000fe20000010100 */
[----:B------:R-:W-:Y:S02]  /*0e90*/  HADD2.F32 R22, -RZ, R33.H1_H1 ;  /* 0x30000021ff167230 */ /* 0x000fe40000004100 */
[----:B------:R-:W-:Y:S01]  /*0ea0*/  FMUL.FTZ R28, R10, R19 ;  /* 0x000000130a1c7220 */ /* 0x000fe20000410000 */
[-C--:B------:R-:W-:Y:S01]  /*0eb0*/  FMUL.FTZ R21, R14, R7.reuse ;  /* 0x000000070e157220 */ /* 0x080fe20000410000 */
[----:B------:R-:W-:Y:S01]  /*0ec0*/  FADD.FTZ R26, -R6, R23 ;  /* 0x00000017061a7221 */ /* 0x000fe20000010100 */
[----:B------:R-:W-:Y:S01]  /*0ed0*/  FADD.FTZ R14, R13, R17 ;  /* 0x000000110d0e7221 */ /* 0x000fe20000010000 */
[----:B------:R-:W-:Y:S01]  /*0ee0*/  FADD.FTZ R48, R25, R28 ;  /* 0x0000001c19307221 */ /* 0x000fe20000010000 */
[----:B------:R-:W-:Y:S01]  /*0ef0*/  FADD.FTZ R13, R12, R16 ;  /* 0x000000100c0d7221 */ /* 0x000fe20000010000 */
[----:B------:R-:W-:Y:S01]  /*0f00*/  FFMA.FTZ R27, R21, R28, R24 ;  /* 0x0000001c151b7223 */ /* 0x000fe20000010018 */
[----:B------:R-:W-:Y:S01]  /*0f10*/  FMUL.FTZ R25, R11, R22 ;  /* 0x000000160b197220 */ /* 0x000fe20000410000 */
        /* <DEDUP_REMOVED lines=9> */
.L_x_623:
[--C-:B-----5:R-:W-:Y:S02]  /*0fb0*/  HADD2.F32 R13, -RZ, R40.reuse.H0_H0 ;  /* 0x20000028ff0d7230 */ /* 0x120fe40000004100 */
[----:B------:R-:W-:Y:S02]  /*0fc0*/  HADD2.F32 R15, -RZ, R40.H1_H1 ;  /* 0x30000028ff0f7230 */ /* 0x000fe40000004100 */
[----:B-1----:R-:W-:Y:S02]  /*0fd0*/  HADD2.F32 R21, -RZ, R38.H1_H1 ;  /* 0x30000026ff157230 */ /* 0x002fe40000004100 */
[----:B------:R-:W-:Y:S01]  /*0fe0*/  FADD.FTZ R12, -R6, R13 ;  /* 0x0000000d060c7221 */ /* 0x000fe20000010100 */
[----:B------:R-:W-:Y:S02]  /*0ff0*/  HADD2.F32 R25, -RZ, R36.H0_H0 ;  /* 0x20000024ff197230 */ /* 0x000fe40000004100 */
[----:B------:R-:W-:Y:S02]  /*1000*/  HADD2.F32 R27, -RZ, R39.H0_H0 ;  /* 0x20000027ff1b7230 */ /* 0x000fe40000004100 */
[----:B0-----:R-:W-:Y:S01]  /*1010*/  FMUL.FTZ R13, R12, R7 ;  /* 0x000000070c0d7220 */ /* 0x001fe20000410000 */
[----:B------:R-:W-:Y:S01]  /*1020*/  FADD.FTZ R12, -R6, R15 ;  /* 0x0000000f060c7221 */ /* 0x000fe20000010100 */
[----:B------:R-:W-:-:S02]  /*1030*/  HADD2.F32 R15, -RZ, R38.H0_H0 ;  /* 0x20000026ff0f7230 */ /* 0x000fc40000004100 */
[----:B------:R-:W-:Y:S01]  /*1040*/  FADD.FTZ R22, -R6, R21 ;  /* 0x0000001506167221 */ /* 0x000fe20000010100 */
[----:B------:R-:W-:Y:S01]  /*1050*/  FFMA.FTZ R20, R10, R13, R8 ;  /* 0x0000000d0a147223 */ /* 0x000fe20000010008 */
[-C--:B------:R-:W-:Y:S01]  /*1060*/  FMUL.FTZ R12, R12, R7.reuse ;  /* 0x000000070c0c7220 */ /* 0x080fe20000410000 */
[C---:B------:R-:W-:Y:S01]  /*1070*/  FADD.FTZ R24, -R6.reuse, R25 ;  /* 0x0000001906187221 */ /* 0x040fe20000010100 */
[----:B------:R-:W-:Y:S01]  /*1080*/  FADD.FTZ R18, -R6, R15 ;  /* 0x0000000f06127221 */ /* 0x000fe20000010100 */
[----:B------:R-:W-:Y:S01]  /*1090*/  FMUL.FTZ R14, R20, -1.4426950216293334961 ;  /* 0xbfb8aa3b140e7820 */ /* 0x000fe20000410000 */
[----:B------:R-:W-:Y:S01]  /*10a0*/  FFMA.FTZ R16, R11, R12, R9 ;  /* 0x0000000c0b107223 */ /* 0x000fe20000010009 */
[----:B------:R-:W-:Y:S02]  /*10b0*/  HADD2.F32 R48, -RZ, R37.H1_H1 ;  /* 0x30000025ff307230 */ /* 0x000fe40000004100 */
[----:B------:R-:W-:Y:S01]  /*10c0*/  FMUL.FTZ R15, R18, R7 ;  /* 0x00000007120f7220 */ /* 0x000fe20000410000 */
[----:B------:R-:W-:-:S02]  /*10d0*/  HADD2.F32 R29, -RZ, R34.H0_H0 ;  /* 0x20000022ff1d7230 */ /* 0x000fc40000004100 */
[----:B------:R-:W-:Y:S01]  /*10e0*/  FMUL.FTZ R19, R16, -1.4426950216293334961 ;  /* 0xbfb8aa3b10137820 */ /* 0x000fe20000410000 */
[----:B------:R-:W0:Y:S01]  /*10f0*/  MUFU.EX2 R14, R14 ;  /* 0x0000000e000e7308 */ /* 0x000e220000000800 */
[----:B------:R-:W-:-:S04]  /*1100*/  FFMA.FTZ R18, R10, R15, R8 ;  /* 0x0000000f0a127223 */ /* 0x000fc80000010008 */
[----:B------:R-:W-:-:S03]  /*1110*/  FMUL.FTZ R17, R18, -1.4426950216293334961 ;  /* 0xbfb8aa3b12117820 */ /* 0x000fc60000410000 */
[----:B------:R-:W1:Y:S08]  /*1120*/  MUFU.EX2 R19, R19 ;  /* 0x0000001300137308 */ /* 0x000e700000000800 */
[----:B------:R-:W2:Y:S01]  /*1130*/  MUFU.EX2 R17, R17 ;  /* 0x0000001100117308 */ /* 0x000ea20000000800 */
[----:B0-----:R-:W-:Y:S01]  /*1140*/  FADD.FTZ R26, R14, 1 ;  /* 0x3f8000000e1a7421 */ /* 0x001fe20000010000 */
[----:B------:R-:W-:-:S04]  /*1150*/  FMUL.FTZ R14, R22, R7 ;  /* 0x00000007160e7220 */ /* 0x000fc80000410000 */
[----:B------:R-:W-:Y:S02]  /*1160*/  FFMA.FTZ R21, R11, R14, R9 ;  /* 0x0000000e0b157223 */ /* 0x000fe40000010009 */
[----:B------:R-:W0:Y:S01]  /*1170*/  MUFU.RCP R26, R26 ;  /* 0x0000001a001a7308 */ /* 0x000e220000001000 */
[----:B-1----:R-:W-:Y:S01]  /*1180*/  FADD.FTZ R23, R19, 1 ;  /* 0x3f80000013177421 */ /* 0x002fe20000010000 */
[----:B------:R-:W-:-:S06]  /*1190*/  FMUL.FTZ R19, R21, -1.4426950216293334961 ;  /* 0xbfb8aa3b15137820 */ /* 0x000fcc0000410000 */
[----:B------:R-:W1:Y:S01]  /*11a0*/  MUFU.RCP R23, R23 ;  /* 0x0000001700177308 */ /* 0x000e620000001000 */
[----:B--2---:R-:W-:Y:S01]  /*11b0*/  FADD.FTZ R22, R17, 1 ;  /* 0x3f80000011167421 */ /* 0x004fe20000010000 */
[----:B------:R-:W-:-:S06]  /*11c0*/  FMUL.FTZ R17, R24, R7 ;  /* 0x0000000718117220 */ /* 0x000fcc0000410000 */
[----:B------:R-:W2:Y:S01]  /*11d0*/  MUFU.EX2 R19, R19 ;  /* 0x0000001300137308 */ /* 0x000ea20000000800 */
[----:B0-----:R-:W-:Y:S01]  /*11e0*/  FADD.FTZ R25, -R26, 1 ;  /* 0x3f8000001a197421 */ /* 0x001fe20000010100 */
[----:B------:R-:W-:-:S03]  /*11f0*/  FMUL.FTZ R26, R27, R26 ;  /* 0x0000001a1b1a7220 */ /* 0x000fc60000410000 */
[----:B------:R-:W-:Y:S01]  /*1200*/  FFMA.FTZ R25, R20, R25, 1 ;  /* 0x3f80000014197423 */ /* 0x000fe20000010019 */
[----:B------:R-:W-:Y:S02]  /*1210*/  FFMA.FTZ R20, R10, R17, R8 ;  /* 0x000000110a147223 */ /* 0x000fe40000010008 */
[----:B------:R-:W0:Y:S01]  /*1220*/  MUFU.RCP R22, R22 ;  /* 0x0000001600167308 */ /* 0x000e220000001000 */
[----:B-1----:R-:W-:Y:S01]  /*1230*/  FADD.FTZ R27, -R23, 1 ;  /* 0x3f800000171b7421 */ /* 0x002fe20000010100 */
[----:B------:R-:W-:Y:S01]  /*1240*/  FMUL.FTZ R24, R20, -1.4426950216293334961 ;  /* 0xbfb8aa3b14187820 */ /* 0x000fe20000410000 */
[----:B------:R-:W-:Y:S02]  /*1250*/  FMUL.FTZ R26, R26, R25 ;  /* 0x000000191a1a7220 */ /* 0x000fe40000410000 */
[----:B------:R-:W-:Y:S01]  /*1260*/  FFMA.FTZ R27, R16, R27, 1 ;  /* 0x3f800000101b7423 */ /* 0x000fe2000001001b */
[----:B------:R-:W-:Y:S02]  /*1270*/  HADD2.F32 R16, -RZ, R39.H1_H1 ;  /* 0x30000027ff107230 */ /* 0x000fe40000004100 */
[----:B------:R-:W1:Y:S03]  /*1280*/  MUFU.EX2 R24, R24 ;  /* 0x0000001800187308 */ /* 0x000e660000000800 */
[----:B------:R-:W-:Y:S01]  /*1290*/  FMUL.FTZ R16, R16, R23 ;  /* 0x0000001710107220 */ /* 0x000fe20000410000 */
[----:B------:R-:W-:-:S03]  /*12a0*/  HADD2.F32 R23, -RZ, R36.H1_H1 ;  /* 0x30000024ff177230 */ /* 0x000fc60000004100 */
[----:B------:R-:W-:Y:S01]  /*12b0*/  FMUL.FTZ R16, R16, R27 ;  /* 0x0000001b10107220 */ /* 0x000fe20000410000 */
[----:B--2---:R-:W-:Y:S01]  /*12c0*/  FADD.FTZ R27, R19, 1 ;  /* 0x3f800000131b7421 */ /* 0x004fe20000010000 */
[----:B0-----:R-:W-:-:S04]  /*12d0*/  FADD.FTZ R19, -R22, 1 ;  /* 0x3f80000016137421 */ /* 0x001fc80000010100 */
[----:B------:R-:W-:Y:S01]  /*12e0*/  FFMA.FTZ R19, R18, R19, 1 ;  /* 0x3f80000012137423 */ /* 0x000fe20000010013 */
[----:B------:R-:W-:Y:S01]  /*12f0*/  FADD.FTZ R18, -R6, R23 ;  /* 0x0000001706127221 */ /* 0x000fe20000010100 */
[----:B------:R-:W-:Y:S01]  /*1300*/  HADD2.F32 R23, -RZ, R37.H0_H0 ;  /* 0x20000025ff177230 */ /* 0x000fe20000004100 */
[----:B------:R-:W0:Y:S01]  /*1310*/  MUFU.RCP R27, R27 ;  /* 0x0000001b001b7308 */ /* 0x000e220000001000 */
[----:B-1----:R-:W-:Y:S01]  /*1320*/  FADD.FTZ R24, R24, 1 ;  /* 0x3f80000018187421 */ /* 0x002fe20000010000 */
[----:B------:R-:W-:Y:S02]  /*1330*/  FMUL.FTZ R18, R18, R7 ;  /* 0x0000000712127220 */ /* 0x000fe40000410000 */
[----:B------:R-:W-:Y:S02]  /*1340*/  FMUL.FTZ R22, R23, R22 ;  /* 0x0000001617167220 */ /* 0x000fe40000410000 */
[----:B------:R-:W-:Y:S02]  /*1350*/  FFMA.FTZ R23, R11, R18, R9 ;  /* 0x000000120b177223 */ /* 0x000fe40000010009 */
[----:B------:R-:W1:Y:S01]  /*1360*/  MUFU.RCP R25, R24 ;  /* 0x0000001800197308 */ /* 0x000e620000001000 */
[----:B------:R-:W-:Y:S01]  /*1370*/  FMUL.FTZ R19, R22, R19 ;  /* 0x0000001316137220 */ /* 0x000fe20000410000 */
[----:B------:R-:W-:-:S06]  /*1380*/  FMUL.FTZ R28, R23, -1.4426950216293334961 ;  /* 0xbfb8aa3b171c7820 */ /* 0x000fcc0000410000 */
[----:B------:R-:W2:Y:S01]  /*1390*/  MUFU.EX2 R28, R28 ;  /* 0x0000001c001c7308 */ /* 0x000ea20000000800 */
[----:B0-----:R-:W-:Y:S01]  /*13a0*/  FADD.FTZ R22, -R27, 1 ;  /* 0x3f8000001b167421 */ /* 0x001fe20000010100 */
[----:B------:R-:W-:Y:S01]  /*13b0*/  FMUL.FTZ R27, R48, R27 ;  /* 0x0000001b301b7220 */ /* 0x000fe20000410000 */
[----:B------:R-:W-:Y:S02]  /*13c0*/  FADD.FTZ R48, -R6, R29 ;  /* 0x0000001d06307221 */ /* 0x000fe40000010100 */
[----:B------:R-:W-:Y:S01]  /*13d0*/  FFMA.FTZ R22, R21, R22, 1 ;  /* 0x3f80000015167423 */ /* 0x000fe20000010016 */
[----:B-1----:R-:W-:-:S04]  /*13e0*/  FADD.FTZ R21, -R25, 1 ;  /* 0x3f80000019157421 */ /* 0x002fc80000010100 */
[----:B------:R-:W-:Y:S01]  /*13f0*/  FFMA.FTZ R24, R20, R21, 1 ;  /* 0x3f80000014187423 */ /* 0x000fe20000010015 */
[--C-:B------:R-:W-:Y:S02]  /*1400*/  HADD2.F32 R20, -RZ, R35.reuse.H0_H0 ;  /* 0x20000023ff147230 */ /* 0x100fe40000004100 */
[----:B------:R-:W-:Y:S01]  /*1410*/  FMUL.FTZ R21, R48, R7 ;  /* 0x0000000730157220 */ /* 0x000fe20000410000 */
[----:B--2---:R-:W-:Y:S02]  /*1420*/  FADD.FTZ R29, R28, 1 ;  /* 0x3f8000001c1d7421 */ /* 0x004fe40000010000 */
[----:B------:R-:W-:Y:S01]  /*1430*/  FMUL.FTZ R49, R20, R25 ;  /* 0x0000001914317220 */ /* 0x000fe20000410000 */
[----:B------:R-:W-:Y:S01]  /*1440*/  FFMA.FTZ R25, R10, R21, R8 ;  /* 0x000000150a197223 */ /* 0x000fe20000010008 */
[----:B------:R-:W-:Y:S01]  /*1450*/  FMUL.FTZ R20, R27, R22 ;  /* 0x000000161b147220 */ /* 0x000fe20000410000 */
[----:B------:R-:W-:Y:S01]  /*1460*/  HADD2.F32 R27, -RZ, R35.H1_H1 ;  /* 0x30000023ff1b7230 */ /* 0x000fe20000004100 */
[----:B------:R-:W0:Y:S01]  /*1470*/  MUFU.RCP R29, R29 ;  /* 0x0000001d001d7308 */ /* 0x000e220000001000 */
[----:B------:R-:W-:Y:S01]  /*1480*/  FMUL.FTZ R48, R25, -1.4426950216293334961 ;  /* 0xbfb8aa3b19307820 */ /* 0x000fe20000410000 */
[----:B------:R-:W-:-:S06]  /*1490*/  FMUL.FTZ R22, R49, R24 ;  /* 0x0000001831167220 */ /* 0x000fcc0000410000 */
[----:B------:R-:W1:Y:S01]  /*14a0*/  MUFU.EX2 R28, R48 ;  /* 0x00000030001c7308 */ /* 0x000e620000000800 */
[----:B0-----:R-:W-:-:S04]  /*14b0*/  FADD.FTZ R24, -R29, 1 ;  /* 0x3f8000001d187421 */ /* 0x001fc80000010100 */
[----:B------:R-:W-:Y:S01]  /*14c0*/  FFMA.FTZ R23, R23, R24, 1 ;  /* 0x3f80000017177423 */ /* 0x000fe20000010018 */
[----:B------:R-:W-:Y:S01]  /*14d0*/  FMUL.FTZ R24, R27, R29 ;  /* 0x0000001d1b187220 */ /* 0x000fe20000410000 */
[----:B-1----:R-:W-:Y:S01]  /*14e0*/  FADD.FTZ R27, R28, 1 ;  /* 0x3f8000001c1b7421 */ /* 0x002fe20000010000 */
[----:B------:R-:W-:Y:S02]  /*14f0*/  FMUL.FTZ R28, R10, R26 ;  /* 0x0000001a0a1c7220 */ /* 0x000fe40000410000 */
[----:B------:R-:W-:Y:S01]  /*1500*/  FMUL.FTZ R24, R24, R23 ;  /* 0x0000001718187220 */ /* 0x000fe20000410000 */
[----:B------:R-:W-:Y:S01]  /*1510*/  FMUL.FTZ R23, R11, R16 ;  /* 0x000000100b177220 */ /* 0x000fe20000410000 */
[----:B------:R-:W-:Y:S01]  /*1520*/  FFMA.FTZ R29, R13, R28, RZ ;  /* 0x0000001c0d1d7223 */ /* 0x000fe200000100ff */
[----:B------:R-:W0:Y:S01]  /*1530*/  MUFU.RCP R27, R27 ;  /* 0x0000001b001b7308 */ /* 0x000e220000001000 */
[----:B------:R-:W-:Y:S02]  /*1540*/  FADD.FTZ R48, RZ, R28 ;  /* 0x0000001cff307221 */ /* 0x000fe40000010000 */
[----:B------:R-:W-:-:S02]  /*1550*/  FFMA.FTZ R28, R12, R23, R29 ;  /* 0x000000170c1c7223 */ /* 0x000fc4000001001d */
[----:B------:R-:W-:Y:S01]  /*1560*/  FADD.FTZ R23, R23, R48 ;  /* 0x0000003017177221 */ /* 0x000fe20000010000 */
[----:B------:R-:W-:-:S05]  /*1570*/  HADD2.F32 R48, -RZ, R33.H0_H0 ;  /* 0x20000021ff307230 */ /* 0x000fca0000004100 */
[----:B0-----:R-:W-:Y:S01]  /*1580*/  FMUL.FTZ R29, R48, R27 ;  /* 0x0000001b301d7220 */ /* 0x001fe20000410000 */
[----:B------:R-:W-:-:S04]  /*1590*/  FADD.FTZ R48, -R27, 1 ;  /* 0x3f8000001b307421 */ /* 0x000fc80000010100 */
[----:B------:R-:W-:-:S04]  /*15a0*/  FFMA.FTZ R48, R25, R48, 1 ;  /* 0x3f80000019307423 */ /* 0x000fc80000010030 */
[----:B------:R-:W-:Y:S01]  /*15b0*/  FMUL.FTZ R25, R29, R48 ;  /* 0x000000301d197220 */ /* 0x000fe20000410000 */
[----:B------:R-:W-:Y:S01]  /*15c0*/  FFMA.FTZ R48, R13, R26, RZ ;  /* 0x0000001a0d307223 */ /* 0x000fe200000100ff */
[----:B------:R-:W-:Y:S02]  /*15d0*/  HADD2.F32 R13, -RZ, R34.H1_H1 ;  /* 0x30000022ff0d7230 */ /* 0x000fe40000004100 */
[----:B------:R-:W-:Y:S01]  /*15e0*/  FADD.FTZ R26, RZ, R26 ;  /* 0x0000001aff1a7221 */ /* 0x000fe20000010000 */
[-C--:B------:R-:W-:Y:S01]  /*15f0*/  FMUL.FTZ R29, R10, R19.reuse ;  /* 0x000000130a1d7220 */ /* 0x080fe20000410000 */
[C---:B------:R-:W-:Y:S01]  /*1600*/  FFMA.FTZ R27, R15.reuse, R19, R48 ;  /* 0x000000130f1b7223 */ /* 0x040fe20000010030 */
[----:B------:R-:W-:Y:S01]  /*1610*/  FADD.FTZ R49, -R6, R13 ;  /* 0x0000000d06317221 */ /* 0x000fe20000010100 */
[----:B------:R-:W-:Y:S01]  /*1620*/  FADD.FTZ R13, R26, R19 ;  /* 0x000000131a0d7221 */ /* 0x000fe20000010000 */
[----:B------:R-:W-:Y:S01]  /*1630*/  FFMA.FTZ R15, R15, R29, R28 ;  /* 0x0000001d0f0f7223 */ /* 0x000fe2000001001c */
[----:B------:R-:W-:Y:S01]  /*1640*/  FADD.FTZ R23, R23, R29 ;  /* 0x0000001d17177221 */ /* 0x000fe20000010000 */
[----:B------:R-:W-:Y:S01]  /*1650*/  FMUL.FTZ R26, R49, R7 ;  /* 0x00000007311a7220 */ /* 0x000fe20000410000 */
[----:B------:R-:W-:-:S02]  /*1660*/  HADD2.F32 R29, -RZ, R33.H1_H1 ;  /* 0x30000021ff1d7230 */ /* 0x000fc40000004100 */
[----:B------:R-:W-:Y:S01]  /*1670*/  FADD.FTZ R49, RZ, R16 ;  /* 0x00000010ff317221 */ /* 0x000fe20000010000 */
[----:B------:R-:W-:-:S04]  /*1680*/  FFMA.FTZ R19, R11, R26, R9 ;  /* 0x0000001a0b137223 */ /* 0x000fc80000010009 */
[----:B------:R-:W-:-:S06]  /*1690*/  FMUL.FTZ R28, R19, -1.4426950216293334961 ;  /* 0xbfb8aa3b131c7820 */ /* 0x000fcc0000410000 */
[----:B------:R-:W0:Y:S02]  /*16a0*/  MUFU.EX2 R28, R28 ;  /* 0x0000001c001c7308 */ /* 0x000e240000000800 */
[----:B0-----:R-:W-:-:S06]  /*16b0*/  FADD.FTZ R48, R28, 1 ;  /* 0x3f8000001c307421 */ /* 0x001fcc0000010000 */
[----:B------:R-:W0:Y:S02]  /*16c0*/  MUFU.RCP R48, R48 ;  /* 0x0000003000307308 */ /* 0x000e240000001000 */
[----:B0-----:R-:W-:Y:S01]  /*16d0*/  FMUL.FTZ R28, R29, R48 ;  /* 0x000000301d1c7220 */ /* 0x001fe20000410000 */
[----:B------:R-:W-:Y:S01]  /*16e0*/  FADD.FTZ R48, -R48, 1 ;  /* 0x3f80000030307421 */ /* 0x000fe20000010100 */
[----:B------:R-:W-:Y:S01]  /*16f0*/  FFMA.FTZ R29, R12, R16, RZ ;  /* 0x000000100c1d7223 */ /* 0x000fe200000100ff */
[----:B------:R-:W-:Y:S02]  /*1700*/  FMUL.FTZ R12, R10, R22 ;  /* 0x000000160a0c7220 */ /* 0x000fe40000410000 */
[----:B------:R-:W-:Y:S01]  /*1710*/  FFMA.FTZ R16, R19, R48, 1 ;  /* 0x3f80000013107423 */ /* 0x000fe20000010030 */
[----:B------:R-:W-:Y:S01]  /*1720*/  FADD.FTZ R19, R49, R20 ;  /* 0x0000001431137221 */ /* 0x000fe20000010000 */
[-C--:B------:R-:W-:Y:S01]  /*1730*/  FFMA.FTZ R29, R14, R20.reuse, R29 ;  /* 0x000000140e1d7223 */ /* 0x080fe2000001001d */
[C---:B------:R-:W-:Y:S01]  /*1740*/  FMUL.FTZ R20, R11.reuse, R20 ;  /* 0x000000140b147220 */ /* 0x040fe20000410000 */
[----:B------:R-:W-:Y:S01]  /*1750*/  FMUL.FTZ R16, R28, R16 ;  /* 0x000000101c107220 */ /* 0x000fe20000410000 */
        /* <DEDUP_REMOVED lines=8> */
[----:B------:R-:W-:Y:S01]  /*17e0*/  FFMA.FTZ R12, R17, R22, R27 ;  /* 0x00000016110c7223 */ /* 0x000fe2000001001b */
[----:B------:R-:W-:Y:S01]  /*17f0*/  FMUL.FTZ R17, R11, R16 ;  /* 0x000000100b117220 */ /* 0x000fe20000410000 */
[----:B------:R-:W-:Y:S01]  /*1800*/  FFMA.FTZ R20, R18, R15, R49 ;  /* 0x0000000f12147223 */ /* 0x000fe20000010031 */
[----:B------:R-:W-:Y:S01]  /*1810*/  FADD.FTZ R15, R15, R14 ;  /* 0x0000000e0f0f7221 */ /* 0x000fe20000010000 */
[----:B------:R-:W-:Y:S01]  /*1820*/  FADD.FTZ R14, R13, R22 ;  /* 0x000000160d0e7221 */ /* 0x000fe20000010000 */
[C---:B------:R-:W-:Y:S01]  /*1830*/  FFMA.FTZ R12, R21.reuse, R25, R12 ;  /* 0x00000019150c7223 */ /* 0x040fe2000001000c */
[----:B------:R-:W-:Y:S01]  /*1840*/  FFMA.FTZ R13, R21, R28, R20 ;  /* 0x0000001c150d7223 */ /* 0x000fe20000010014 */
[----:B------:R-:W-:Y:S01]  /*1850*/  FADD.FTZ R28, R15, R28 ;  /* 0x0000001c0f1c7221 */ /* 0x000fe20000010000 */
[----:B------:R-:W-:Y:S01]  /*1860*/  FADD.FTZ R14, R14, R25 ;  /* 0x000000190e0e7221 */ /* 0x000fe20000010000 */
[----:B------:R-:W-:Y:S01]  /*1870*/  FADD.FTZ R15, R19, R16 ;  /* 0x00000010130f7221 */ /* 0x000fe20000010000 */
[C---:B------:R-:W-:Y:S01]  /*1880*/  FFMA.FTZ R20, R26.reuse, R17, R13 ;  /* 0x000000111a147223 */ /* 0x040fe2000001000d */
[----:B------:R-:W-:Y:S01]  /*1890*/  FADD.FTZ R17, R17, R28 ;  /* 0x0000001c11117221 */ /* 0x000fe20000010000 */
[----:B------:R-:W-:-:S07]  /*18a0*/  FFMA.FTZ R13, R26, R16, R29 ;  /* 0x000000101a0d7223 */ /* 0x000fce000001001d */
.L_x_624:
[----:B------:R-:W-:Y:S01]  /*18b0*/  MOV R18, R17 ;  /* 0x0000001100127202 */ /* 0x000fe20000000f00 */
[----:B------:R-:W0:Y:S01]  /*18c0*/  SHFL.DOWN PT, R16, R20, 0x1, 0x1f ;  /* 0x08201f0014107f89 */ /* 0x000e2200000e0000 */
[C---:B------:R-:W-:Y:S01]  /*18d0*/  ISETP.GT.AND P1, PT, R0.reuse, 0x1e, PT ;  /* 0x0000001e0000780c */ /* 0x040fe20003f24270 */
[----:B------:R-:W1:Y:S01]  /*18e0*/  S2UR UR7, SR_CgaCtaId ;  /* 0x00000000000779c3 */ /* 0x000e620000008800 */
[----:B------:R-:W-:Y:S01]  /*18f0*/  UMOV UR6, 0x400 ;  /* 0x0000040000067882 */ /* 0x000fe20000000000 */
[----:B------:R-:W2:Y:S01]  /*1900*/  SHFL.DOWN PT, R17, R18, 0x1, 0x1f ;  /* 0x08201f0012117f89 */ /* 0x000ea200000e0000 */
[----:B------:R-:W-:Y:S01]  /*1910*/  UIADD3 UR5, UPT, UPT, UR6, 0x80, URZ ;  /* 0x0000008006057890 */ /* 0x000fe2000fffe0ff */
[C---:B------:R-:W-:Y:S01]  /*1920*/  ISETP.GT.AND P6, PT, R0.reuse, 0xf, PT ;  /* 0x0000000f0000780c */ /* 0x040fe20003fc4270 */
[----:B------:R-:W-:Y:S01]  /*1930*/  BSSY.RECONVERGENT B0, `(.L_x_625) ;  /* 0x0000025000007945 */ /* 0x000fe20003800200 */
[----:B------:R-:W-:Y:S02]  /*1940*/  ISETP.GT.AND P5, PT, R0, 0x17, PT ;  /* 0x000000170000780c */ /* 0x000fe40003fa4270 */
[----:B------:R-:W-:-:S02]  /*1950*/  ISETP.NE.AND P2, PT, R32, RZ, PT ;  /* 0x000000ff2000720c */ /* 0x000fc40003f45270 */
[----:B------:R-:W-:Y:S02]  /*1960*/  ISETP.GE.U32.AND P3, PT, R2, 0x2, PT ;  /* 0x000000020200780c */ /* 0x000fe40003f66070 */
[----:B0-----:R-:W-:Y:S01]  /*1970*/  @!P1 FADD.FTZ R20, R16, R20 ;  /* 0x0000001410149221 */ /* 0x001fe20000010000 */
[----:B-1----:R-:W-:Y:S01]  /*1980*/  ULEA UR5, UR7, UR5, 0x18 ;  /* 0x0000000507057291 */ /* 0x002fe2000f8ec0ff */
[----:B--2---:R-:W-:-:S03]  /*1990*/  @!P1 FADD.FTZ R18, R17, R18 ;  /* 0x0000001211129221 */ /* 0x004fc60000010000 */
[----:B------:R-:W0:Y:S01]  /*19a0*/  SHFL.DOWN PT, R16, R20, 0x2, 0x1f ;  /* 0x08401f0014107f89 */ /* 0x000e2200000e0000 */
[----:B------:R-:W-:Y:S02]  /*19b0*/  ISETP.GT.AND P1, PT, R0, 0x1d, PT ;  /* 0x0000001d0000780c */ /* 0x000fe40003f24270 */
[----:B------:R-:W-:Y:S01]  /*19c0*/  LEA R48, R32, UR5, 0x4 ;  /* 0x0000000520307c11 */ /* 0x000fe2000f8e20ff */
        /* <DEDUP_REMOVED lines=27> */
.L_x_626:
[----:B------:R-:W-:Y:S05]  /*1b80*/  BSYNC.RECONVERGENT B0 ;  /* 0x0000000000007941 */ /* 0x000fea0003800200 */
.L_x_625:
        /* <DEDUP_REMOVED lines=32> */
.L_x_628:
[----:B------:R-:W-:Y:S05]  /*1d90*/  BSYNC.RECONVERGENT B0 ;  /* 0x0000000000007941 */ /* 0x000fea0003800200 */
.L_x_627:
        /* <DEDUP_REMOVED lines=78> */
.L_x_630:
[----:B------:R-:W-:Y:S05]  /*2280*/  BSYNC.RECONVERGENT B0 ;  /* 0x0000000000007941 */ /* 0x000fea0003800200 */
.L_x_629:
[----:B------:R-:W-:Y:S04]  /*2290*/  BSSY.RECONVERGENT B0, `(.L_x_631) ;  /* 0x000001d000007945 */ /* 0x000fe80003800200 */
[----:B------:R-:W-:Y:S05]  /*22a0*/  @P1 BRA `(.L_x_632) ;  /* 0x00000000006c1947 */ /* 0x000fea0003800000 */
[----:B---3--:R-:W2:Y:S01]  /*22b0*/  LDC.64 R16, c[0x0][0x3f8] ;  /* 0x0000fe00ff107b82 */ /* 0x008ea20000000a00 */
[----:B------:R-:W-:-:S07]  /*22c0*/  IMAD R47, R47, 0x18, R32 ;  /* 0x000000182f2f7824 */ /* 0x000fce00078e0220 */
[----:B-1----:R-:W1:Y:S01]  /*22d0*/  LDC.64 R18, c[0x0][0x3d8] ;  /* 0x0000f600ff127b82 */ /* 0x002e620000000a00 */
        /* <DEDUP_REMOVED lines=24> */
.L_x_632:
[----:B------:R-:W-:Y:S05]  /*2460*/  BSYNC.RECONVERGENT B0 ;  /* 0x0000000000007941 */ /* 0x000fea0003800200 */
.L_x_631:
        /* <DEDUP_REMOVED lines=24> */
.L_x_635:
[----:B----4-:R-:W3:Y:S04]  /*25f0*/  LDG.E.STRONG.GPU R14, desc[UR8][R12.64] ;  /* 0x000000080c0e7981 */ /* 0x010ee8000c1ef900 */
[----:B---3--:R-:W-:Y:S01]  /*2600*/  CCTL.IVALL ;  /* 0x00000000ff00798f */ /* 0x008fe20002000000 */
[----:B------:R-:W-:Y:S05]  /*2610*/  YIELD ;  /* 0x0000000000007946 */ /* 0x000fea0003800000 */
[----:B------:R-:W-:-:S13]  /*2620*/  ISETP.NE.AND P1, PT, R14, R19, PT ;  /* 0x000000130e00720c */ /* 0x000fda0003f25270 */
[----:B------:R-:W-:Y:S05]  /*2630*/  @P1 BRA `(.L_x_635) ;  /* 0xfffffffc00ec1947 */ /* 0x000fea000383ffff */
.L_x_634:
[----:B------:R-:W-:Y:S05]  /*2640*/  WARPSYNC.ALL ;  /* 0x0000000000007948 */ /* 0x000fea0003800000 */
[----:B------:R-:W-:Y:S01]  /*2650*/  BAR.SYNC.DEFER_BLOCKING 0x0 ;  /* 0x0000000000007b1d */ /* 0x000fe20000010000 */
[----:B--2---:R-:W-:-:S05]  /*2660*/  HFMA2 R20, -RZ, RZ, 0, 0 ;  /* 0x00000000ff147431 */ /* 0x004fca00000001ff */
[----:B------:R-:W-:Y:S05]  /*2670*/  @!P3 BRA `(.L_x_636) ;  /* 0x000000040018b947 */ /* 0x000fea0003800000 */
[CC--:B------:R-:W-:Y:S01]  /*2680*/  LEA R27, R30.reuse, R31.reuse, 0x1 ;  /* 0x0000001f1e1b7211 */ /* 0x0c0fe200078e08ff */
[C-C-:B------:R-:W-:Y:S01]  /*2690*/  IMAD R26, R30.reuse, 0x6, R31.reuse ;  /* 0x000000061e1a7824 */ /* 0x140fe200078e021f */
[CC--:B------:R-:W-:Y:S01]  /*26a0*/  LEA R22, R30.reuse, R31.reuse, 0x2 ;  /* 0x0000001f1e167211 */ /* 0x0c0fe200078e10ff */
[C-C-:B------:R-:W-:Y:S01]  /*26b0*/  IMAD R25, R30.reuse, 0x5, R31.reuse ;  /* 0x000000051e197824 */ /* 0x140fe200078e021f */
[----:B------:R-:W-:Y:S01]  /*26c0*/  IADD3 R21, PT, PT, R31, R30, RZ ;  /* 0x0000001e1f157210 */ /* 0x000fe20007ffe0ff */
[C-C-:B------:R-:W-:Y:S01]  /*26d0*/  IMAD R24, R30.reuse, 0x3, R31.reuse ;  /* 0x000000031e187824 */ /* 0x140fe200078e021f */
[----:B-1----:R-:W-:Y:S01]  /*26e0*/  MOV R18, RZ ;  /* 0x000000ff00127202 */ /* 0x002fe20000000f00 */
[----:B------:R-:W-:Y:S01]  /*26f0*/  IMAD R23, R30, 0x7, R31 ;  /* 0x000000071e177824 */ /* 0x000fe200078e021f */
[----:B------:R-:W-:Y:S01]  /*2700*/  MOV R19, R31 ;  /* 0x0000001f00137202 */ /* 0x000fe20000000f00 */
[----:B------:R-:W-:Y:S01]  /*2710*/  UIADD3 UR5, UPT, UPT, -UR10, URZ, URZ ;  /* 0x000000ff0a057290 */ /* 0x000fe2000fffe1ff */
[----:B------:R-:W-:-:S11]  /*2720*/  LOP3.LUT R20, R2, 0x7ffffff8, RZ, 0xc0, !PT ;  /* 0x7ffffff802147812 */ /* 0x000fd600078ec0ff */
.L_x_637:
        /* <DEDUP_REMOVED lines=59> */
.L_x_636:
[----:B----4-:R-:W-:-:S13]  /*2ae0*/  LOP3.LUT P1, R12, R2, 0x7, RZ, 0xc0, !PT ;  /* 0x00000007020c7812 */ /* 0x010fda000782c0ff */
[----:B------:R-:W-:Y:S05]  /*2af0*/  @!P1 BRA `(.L_x_633) ;  /* 0x0000000000f09947 */ /* 0x000fea0003800000 */
[----:B------:R-:W-:Y:S02]  /*2b00*/  IADD3 R12, PT, PT, R12, -0x1, RZ ;  /* 0xffffffff0c0c7810 */ /* 0x000fe40007ffe0ff */
[----:B-1----:R-:W-:Y:S02]  /*2b10*/  LOP3.LUT P1, R18, R2, 0x3, RZ, 0xc0, !PT ;  /* 0x0000000302127812 */ /* 0x002fe4000782c0ff */
        /* <DEDUP_REMOVED lines=30> */
.L_x_638:
        /* <DEDUP_REMOVED lines=18> */
.L_x_639:
        /* <DEDUP_REMOVED lines=9> */
.L_x_640:
[----:B------:R-:W-:Y:S05]  /*2eb0*/  BSYNC.RECONVERGENT B0 ;  /* 0x0000000000007941 */ /* 0x000fea0003800200 */
.L_x_633:
[----:B------:R-:W5:Y:S01]  /*2ec0*/  S2UR UR6, SR_CgaCtaId ;  /* 0x00000000000679c3 */ /* 0x000f620000008800 */
[----:B------:R-:W-:Y:S01]  /*2ed0*/  UMOV UR5, 0x400 ;  /* 0x0000040000057882 */ /* 0x000fe20000000000 */
[----:B------:R-:W0:Y:S01]  /*2ee0*/  LDCU.64 UR12, c[0x0][0x400] ;  /* 0x00008000ff0c77ac */ /* 0x000e220008000a00 */
[----:B----4-:R-:W-:Y:S02]  /*2ef0*/  HADD2.F32 R19, -RZ, R40.H1_H1 ;  /* 0x30000028ff137230 */ /* 0x010fe40000004100 */
[----:B------:R-:W-:Y:S02]  /*2f00*/  HADD2.F32 R21, -RZ, R38.H0_H0 ;  /* 0x20000026ff157230 */ /* 0x000fe40000004100 */
[----:B------:R-:W-:Y:S01]  /*2f10*/  HADD2.F32 R25, -RZ, R36.H0_H0 ;  /* 0x20000024ff197230 */ /* 0x000fe20000004100 */
[----:B------:R-:W4:Y:S01]  /*2f20*/  LDC R15, c[0x0][0x41c] ;  /* 0x00010700ff0f7b82 */ /* 0x000f220000000800 */
[----:B------:R-:W-:Y:S02]  /*2f30*/  HADD2.F32 R23, -RZ, R38.H1_H1 ;  /* 0x30000026ff177230 */ /* 0x000fe40000004100 */
[----:B------:R-:W-:Y:S01]  /*2f40*/  FADD.FTZ R24, -R6, R21 ;  /* 0x0000001506187221 */ /* 0x000fe20000010100 */
[----:B------:R-:W-:-:S02]  /*2f50*/  HADD2.F32 R27, -RZ, R36.H1_H1 ;  /* 0x30000024ff1b7230 */ /* 0x000fc40000004100 */
[C---:B------:R-:W-:Y:S01]  /*2f60*/  FADD.FTZ R22, -R6.reuse, R25 ;  /* 0x0000001906167221 */ /* 0x040fe20000010100 */
[----:B------:R-:W-:Y:S02]  /*2f70*/  HADD2.F32 R47, -RZ, R34.H1_H1 ;  /* 0x30000022ff2f7230 */ /* 0x000fe40000004100 */
[C---:B------:R-:W-:Y:S01]  /*2f80*/  FADD.FTZ R14, -R6.reuse, R23 ;  /* 0x00000017060e7221 */ /* 0x040fe20000010100 */
[----:B--2---:R-:W-:Y:S01]  /*2f90*/  FADD.FTZ R20, -R6, R27 ;  /* 0x0000001b06147221 */ /* 0x004fe20000010100 */
[----:B------:R-:W-:Y:S01]  /*2fa0*/  HADD2.F32 R27, -RZ, R39.H0_H0 ;  /* 0x20000027ff1b7230 */ /* 0x000fe20000004100 */
[----:B0-----:R-:W-:Y:S01]  /*2fb0*/  ISETP.GE.U32.AND P1, PT, R44, UR12, PT ;  /* 0x0000000c2c007c0c */ /* 0x001fe2000bf26070 */
[----:B-----5:R-:W-:Y:S01]  /*2fc0*/  ULEA UR5, UR6, UR5, 0x18 ;  /* 0x0000000506057291 */ /* 0x020fe2000f8ec0ff */
[----:B----4-:R-:W-:-:S08]  /*2fd0*/  IMAD R15, R15, UR10, R46 ;  /* 0x0000000a0f0f7c24 */ /* 0x010fd0000f8e022e */
[----:B------:R3:W-:Y:S01]  /*2fe0*/  @!P2 STS.64 [UR5+0x78], R28 ;  /* 0x0000781cff00a988 */ /* 0x0007e20008000a05 */
[----:B------:R-:W-:Y:S01]  /*2ff0*/  BAR.SYNC.DEFER_BLOCKING 0x0 ;  /* 0x0000000000007b1d */ /* 0x000fe20000010000 */
[C---:B------:R-:W-:Y:S01]  /*3000*/  ISETP.GE.U32.AND P2, PT, R15.reuse, UR12, PT ;  /* 0x0000000c0f007c0c */ /* 0x040fe2000bf46070 */
[----:B---3--:R-:W-:Y:S01]  /*3010*/  FADD.FTZ R28, -R6, R19 ;  /* 0x00000013061c7221 */ /* 0x008fe20000010100 */
[----:B------:R-:W-:Y:S01]  /*3020*/  IADD3 R19, PT, PT, R15, 0x10, RZ ;  /* 0x000000100f137810 */ /* 0x000fe20007ffe0ff */
[----:B------:R-:W-:Y:S02]  /*3030*/  HADD2.F32 R29, -RZ, R34.H0_H0 ;  /* 0x20000022ff1d7230 */ /* 0x000fe40000004100 */
[----:B------:R-:W-:Y:S01]  /*3040*/  FMUL.FTZ R28, R28, R7 ;  /* 0x000000071c1c7220 */ /* 0x000fe20000410000 */
[----:B------:R-:W-:Y:S02]  /*3050*/  ISETP.GE.U32.AND P3, PT, R19, UR12, PT ;  /* 0x0000000c13007c0c */ /* 0x000fe4000bf66070 */
[----:B------:R-:W-:Y:S01]  /*3060*/  SHF.R.S32.HI R21, RZ, 0x1f, R19 ;  /* 0x0000001fff157819 */ /* 0x000fe20000011413 */
[----:B-1----:R-:W-:-:S03]  /*3070*/  FADD.FTZ R18, -R6, R29 ;  /* 0x0000001d06127221 */ /* 0x002fc60000010100 */
[----:B------:R-:W-:Y:S01]  /*3080*/  ISETP.GE.AND.EX P3, PT, R21, UR13, PT, P3 ;  /* 0x0000000d15007c0c */ /* 0x000fe2000bf66330 */
[----:B------:R-:W0:Y:S01]  /*3090*/  LDS.64 R12, [UR5+0x78] ;  /* 0x00007805ff0c7984 */ /* 0x000e220008000a00 */
[----:B------:R-:W0:Y:S02]  /*30a0*/  LDCU UR5, c[0x0][0x42c] ;  /* 0x00008580ff0577ac */ /* 0x000e240008000800 */
[----:B0-----:R-:W-:Y:S01]  /*30b0*/  FMUL.FTZ R17, R13, UR5 ;  /* 0x000000050d117c20 */ /* 0x001fe20008410000 */
[----:B------:R-:W-:Y:S02]  /*30c0*/  HADD2.F32 R13, -RZ, R40.H0_H0 ;  /* 0x20000028ff0d7230 */ /* 0x000fe40000004100 */
[----:B------:R-:W-:Y:S01]  /*30d0*/  FMUL.FTZ R16, R12, UR5 ;  /* 0x000000050c107c20 */ /* 0x000fe20008410000 */
[----:B------:R-:W-:Y:S02]  /*30e0*/  SHF.R.S32.HI R12, RZ, 0x1f, R15 ;  /* 0x0000001fff0c7819 */ /* 0x000fe4000001140f */
[----:B------:R-:W-:-:S02]  /*30f0*/  FADD.FTZ R26, -R6, R13 ;  /* 0x0000000d061a7221 */ /* 0x000fc40000010100 */
[----:B------:R-:W-:Y:S01]  /*3100*/  ISETP.GE.AND.EX P2, PT, R12, UR13, PT, P2 ;  /* 0x0000000d0c007c0c */ /* 0x000fe2000bf46320 */
[----:B------:R-:W-:Y:S01]  /*3110*/  FADD.FTZ R6, -R6, R47 ;  /* 0x0000002f06067221 */ /* 0x000fe20000010100 */
[----:B------:R-:W-:Y:S01]  /*3120*/  FMUL.FTZ R25, R26, R7 ;  /* 0x000000071a197220 */ /* 0x000fe20000410000 */
[----:B------:R-:W-:-:S03]  /*3130*/  HADD2.F32 R26, -RZ, R39.H1_H1 ;  /* 0x30000027ff1a7230 */ /* 0x000fc60000004100 */
        /* <DEDUP_REMOVED lines=20> */
.L_x_641:
[----:B------:R-:W-:Y:S01]  /*3280*/  FFMA.FTZ R34, R16, R28, R17 ;  /* 0x0000001c10227223 */ /* 0x000fe20000010011 */
[----:B------:R-:W-:Y:S01]  /*3290*/  BSSY.RECONVERGENT B0, `(.L_x_642) ;  /* 0x0000014000007945 */ /* 0x000fe20003800200 */
[----:B------:R-:W-:Y:S01]  /*32a0*/  FMUL.FTZ R23, R24, R7 ;  /* 0x0000000718177220 */ /* 0x000fe20000410000 */
[----:B------:R-:W-:Y:S01]  /*32b0*/  FFMA.FTZ R28, R10, R27, -R13 ;  /* 0x0000001b0a1c7223 */ /* 0x000fe2000001080d */
        /* <DEDUP_REMOVED lines=8> */
[----:B------:R-:W-:Y:S01]  /*3340*/  F2FP.F16.F32.PACK_AB R25, R25, R28 ;  /* 0x0000001c1919723e */ /* 0x000fe200000000ff */
        /* <DEDUP_REMOVED lines=8> */
.L_x_643:
[----:B------:R-:W-:Y:S05]  /*33d0*/  BSYNC.RECONVERGENT B0 ;  /* 0x0000000000007941 */ /* 0x000fea0003800200 */
.L_x_642:
[--C-:B0-----:R-:W-:Y:S02]  /*33e0*/  HADD2.F32 R14, -RZ, R37.reuse.H0_H0 ;  /* 0x20000025ff0e7230 */ /* 0x101fe40000004100 */
[C-C-:B------:R-:W-:Y:S01]  /*33f0*/  FFMA.FTZ R13, R16.reuse, R23, R17.reuse ;  /* 0x00000017100d7223 */ /* 0x140fe20000010011 */
[----:B------:R-:W-:Y:S01]  /*3400*/  FFMA.FTZ R12, R16, R24, R17 ;  /* 0x00000018100c7223 */ /* 0x000fe20000010011 */
[----:B------:R-:W-:Y:S01]  /*3410*/  HADD2.F32 R37, -RZ, R37.H1_H1 ;  /* 0x30000025ff257230 */ /* 0x000fe20000004100 */
        /* <DEDUP_REMOVED lines=19> */
.L_x_644:
[----:B------:R-:W-:Y:S01]  /*3550*/  BSSY.RECONVERGENT B0, `(.L_x_645) ;  /* 0x0000012000007945 */ /* 0x000fe20003800200 */
[----:B------:R-:W-:Y:S01]  /*3560*/  FFMA.FTZ R14, R10, R14, -R13 ;  /* 0x0000000e0a0e7223 */ /* 0x000fe2000001080d */
[----:B------:R-:W-:Y:S02]  /*3570*/  FFMA.FTZ R26, R11, R37, -R12 ;  /* 0x000000250b1a7223 */ /* 0x000fe4000001080c */
[----:B------:R-:W-:Y:S05]  /*3580*/  @P3 BRA `(.L_x_646) ;  /* 0x0000000000383947 */ /* 0x000fea0003800000 */
[----:B------:R-:W0:Y:S01]  /*3590*/  LDCU.64 UR6, c[0x0][0x3f8] ;  /* 0x00007f00ff0677ac */ /* 0x000e220008000a00 */
[----:B------:R-:W-:Y:S02]  /*35a0*/  MOV R12, R50 ;  /* 0x00000032000c7202 */ /* 0x000fe40000000f00 */
[----:B------:R-:W-:Y:S01]  /*35b0*/  MOV R13, R53 ;  /* 0x00000035000d7202 */ /* 0x000fe20000000f00 */
[----:B------:R-:W1:Y:S01]  /*35c0*/  LDCU.64 UR14, c[0x0][0x380] ;  /* 0x00007000ff0e77ac */ /* 0x000e620008000a00 */
[----:B0-----:R-:W-:Y:S02]  /*35d0*/  IMAD R24, R21, UR6, RZ ;  /* 0x0000000615187c24 */ /* 0x001fe4000f8e02ff */
[----:B------:R-:W-:-:S04]  /*35e0*/  IMAD.WIDE.U32 R12, R19, UR6, R12 ;  /* 0x00000006130c7c25 */ /* 0x000fc8000f8e000c */
[----:B------:R-:W-:Y:S02]  /*35f0*/  IMAD R15, R19, UR7, R24 ;  /* 0x00000007130f7c24 */ /* 0x000fe4000f8e0218 */
[-C--:B------:R-:W-:Y:S01]  /*3600*/  FMUL.FTZ R24, R14, R7.reuse ;  /* 0x000000070e187220 */ /* 0x080fe20000410000 */
[----:B------:R-:W-:Y:S01]  /*3610*/  FMUL.FTZ R19, R26, R7 ;  /* 0x000000071a137220 */ /* 0x000fe20000410000 */
[C---:B-1----:R-:W-:Y:S02]  /*3620*/  LEA R14, P2, R12.reuse, UR14, 0x1 ;  /* 0x0000000e0c0e7c11 */ /* 0x042fe4000f8408ff */
[----:B------:R-:W-:Y:S02]  /*3630*/  IADD3 R15, PT, PT, R13, R15, RZ ;  /* 0x0000000f0d0f7210 */ /* 0x000fe40007ffe0ff */
[----:B------:R-:W-:Y:S02]  /*3640*/  F2FP.F16.F32.PACK_AB R19, R19, R24 ;  /* 0x000000181313723e */ /* 0x000fe400000000ff */
[----:B------:R-:W-:-:S05]  /*3650*/  LEA.HI.X R15, R12, UR15, R15, 0x1, P2 ;  /* 0x0000000f0c0f7c11 */ /* 0x000fca00090f0c0f */
[----:B------:R0:W-:Y:S02]  /*3660*/  STG.E desc[UR8][R14.64], R19 ;  /* 0x000000130e007986 */ /* 0x0001e4000c101908 */
.L_x_646:
[----:B------:R-:W-:Y:S05]  /*3670*/  BSYNC.RECONVERGENT B0 ;  /* 0x0000000000007941 */ /* 0x000fea0003800200 */
.L_x_645:
[--C-:B0-----:R-:W-:Y:S02]  /*3680*/  HADD2.F32 R15, -RZ, R35.reuse.H0_H0 ;  /* 0x20000023ff0f7230 */ /* 0x101fe40000004100 */
[-C--:B------:R-:W-:Y:S01]  /*3690*/  FMUL.FTZ R29, R22, R7.reuse ;  /* 0x00000007161d7220 */ /* 0x080fe20000410000 */
[----:B------:R-:W-:Y:S02]  /*36a0*/  HADD2.F32 R12, -RZ, R35.H1_H1 ;  /* 0x30000023ff0c7230 */ /* 0x000fe40000004100 */
        /* <DEDUP_REMOVED lines=22> */
.L_x_647:
[----:B------:R-:W-:Y:S04]  /*3810*/  BSSY.RECONVERGENT B0, `(.L_x_648) ;  /* 0x0000014000007945 */ /* 0x000fe80003800200 */
[----:B------:R-:W-:Y:S05]  /*3820*/  @P0 BRA `(.L_x_649) ;  /* 0x0000000000480947 */ /* 0x000fea0003800000 */
[----:B------:R-:W0:Y:S01]  /*3830*/  LDCU.64 UR6, c[0x0][0x3f8] ;  /* 0x00007f00ff0677ac */ /* 0x000e220008000a00 */
[C-C-:B------:R-:W-:Y:S01]  /*3840*/  FFMA.FTZ R19, R16.reuse, R29, R17.reuse ;  /* 0x0000001d10137223 */ /* 0x140fe20000010011 */
[----:B------:R-:W-:Y:S01]  /*3850*/  FFMA.FTZ R14, R16, R24, R17 ;  /* 0x00000018100e7223 */ /* 0x000fe20000010011 */
[----:B------:R-:W1:Y:S02]  /*3860*/  LDCU.64 UR14, c[0x0][0x380] ;  /* 0x00007000ff0e77ac */ /* 0x000e640008000a00 */
[----:B------:R-:W-:Y:S01]  /*3870*/  FFMA.FTZ R18, R10, R15, -R19 ;  /* 0x0000000f0a127223 */ /* 0x000fe20000010813 */
[----:B------:R-:W-:Y:S01]  /*3880*/  FFMA.FTZ R12, R11, R12, -R14 ;  /* 0x0000000c0b0c7223 */ /* 0x000fe2000001080e */
[----:B------:R-:W-:Y:S02]  /*3890*/  MOV R14, R50 ;  /* 0x00000032000e7202 */ /* 0x000fe40000000f00 */
[----:B------:R-:W-:Y:S01]  /*38a0*/  MOV R15, R53 ;  /* 0x00000035000f7202 */ /* 0x000fe20000000f00 */
[-C--:B------:R-:W-:Y:S01]  /*38b0*/  FMUL.FTZ R21, R18, R7.reuse ;  /* 0x0000000712157220 */ /* 0x080fe20000410000 */
[----:B------:R-:W-:Y:S01]  /*38c0*/  FMUL.FTZ R12, R12, R7 ;  /* 0x000000070c0c7220 */ /* 0x000fe20000410000 */
[----:B0-----:R-:W-:-:S02]  /*38d0*/  IMAD R20, R3, UR6, RZ ;  /* 0x0000000603147c24 */ /* 0x001fc4000f8e02ff */
[----:B------:R-:W-:-:S04]  /*38e0*/  IMAD.WIDE.U32 R14, R45, UR6, R14 ;  /* 0x000000062d0e7c25 */ /* 0x000fc8000f8e000e */
[----:B------:R-:W-:Y:S01]  /*38f0*/  IMAD R19, R45, UR7, R20 ;  /* 0x000000072d137c24 */ /* 0x000fe2000f8e0214 */
[----:B-1----:R-:W-:-:S04]  /*3900*/  LEA R18, P0, R14, UR14, 0x1 ;  /* 0x0000000e0e127c11 */ /* 0x002fc8000f8008ff */
[----:B------:R-:W-:Y:S02]  /*3910*/  IADD3 R19, PT, PT, R15, R19, RZ ;  /* 0x000000130f137210 */ /* 0x000fe40007ffe0ff */
[----:B------:R-:W-:Y:S02]  /*3920*/  F2FP.F16.F32.PACK_AB R15, R12, R21 ;  /* 0x000000150c0f723e */ /* 0x000fe400000000ff */
[----:B------:R-:W-:-:S05]  /*3930*/  LEA.HI.X R19, R14, UR15, R19, 0x1, P0 ;  /* 0x0000000f0e137c11 */ /* 0x000fca00080f0c13 */
[----:B------:R0:W-:Y:S02]  /*3940*/  STG.E desc[UR8][R18.64], R15 ;  /* 0x0000000f12007986 */ /* 0x0001e4000c101908 */
.L_x_649:
[----:B------:R-:W-:Y:S05]  /*3950*/  BSYNC.RECONVERGENT B0 ;  /* 0x0000000000007941 */ /* 0x000fea0003800200 */
.L_x_648:
[----:B------:R-:W-:Y:S01]  /*3960*/  UISETP.NE.AND UP0, UPT, UR11, URZ, UPT ;  /* 0x000000ff0b00728c */ /* 0x000fe2000bf05270 */
[C-C-:B------:R-:W-:Y:S01]  /*3970*/  FFMA.FTZ R23, R16.reuse, R13, R17.reuse ;  /* 0x0000000d10177223 */ /* 0x140fe20000010011 */
[----:B0-----:R-:W-:Y:S01]  /*3980*/  FFMA.FTZ R18, R16, R6, R17 ;  /* 0x0000000610127223 */ /* 0x001fe20000010011 */
[--C-:B------:R-:W-:Y:S02]  /*3990*/  HADD2.F32 R15, -RZ, R33.reuse.H0_H0 ;  /* 0x20000021ff0f7230 */ /* 0x100fe40000004100 */
[----:B------:R-:W-:-:S04]  /*39a0*/  HADD2.F32 R12, -RZ, R33.H1_H1 ;  /* 0x30000021ff0c7230 */ /* 0x000fc80000004100 */
        /* <DEDUP_REMOVED lines=19> */
.L_x_650:
        /* <DEDUP_REMOVED lines=9> */
[----:B------:R-:W-:Y:S01]  /*3b70*/  F2FP.F16.F32.PACK_AB R9, R18, R9 ;  /* 0x000000091209723e */ /* 0x000fe200000000ff */
        /* <DEDUP_REMOVED lines=8> */
.L_x_652:
[----:B------:R-:W-:Y:S05]  /*3c00*/  BSYNC.RECONVERGENT B0 ;  /* 0x0000000000007941 */ /* 0x000fea0003800200 */
.L_x_651:
[----:B------:R-:W-:Y:S02]  /*3c10*/  IADD3 R41, PT, PT, R30, R41, RZ ;  /* 0x000000291e297210 */ /* 0x000fe40007ffe0ff */
[----:B------:R-:W-:Y:S02]  /*3c20*/  IADD3 R42, PT, PT, R42, 0x1, RZ ;  /* 0x000000012a2a7810 */ /* 0x000fe40007ffe0ff */
[----:B------:R-:W-:-:S13]  /*3c30*/  ISETP.GE.AND P0, PT, R41, UR4, PT ;  /* 0x0000000429007c0c */ /* 0x000fda000bf06270 */
[----:B------:R-:W-:Y:S05]  /*3c40*/  @!P0 BRA `(.L_x_653) ;  /* 0xffffffc4006c8947 */ /* 0x000fea000383ffff */
.L_x_622:
[----:B------:R-:W1:Y:S01]  /*3c50*/  LDC R4, c[0x0][0x370] ;  /* 0x0000dc00ff047b82 */ /* 0x000e620000000800 */
[----:B------:R-:W-:Y:S01]  /*3c60*/  ISETP.NE.AND P2, PT, R32, RZ, PT ;  /* 0x000000ff2000720c */ /* 0x000fe20003f45270 */
[----:B------:R-:W-:Y:S06]  /*3c70*/  BSSY.RECONVERGENT B0, `(.L_x_654) ;  /* 0x0000011000007945 */ /* 0x000fec0003800200 */
[----:B0-----:R-:W0:Y:S08]  /*3c80*/  LDC R7, c[0x0][0x374] ;  /* 0x0000dd00ff077b82 */ /* 0x001e300000000800 */
[----:B------:R-:W2:Y:S01]  /*3c90*/  LDC.64 R2, c[0x0][0x3c8] ;  /* 0x0000f200ff027b82 */ /* 0x000ea20000000a00 */
[----:B-1----:R-:W-:-:S02]  /*3ca0*/  IADD3 R5, PT, PT, R4, -0x1, RZ ;  /* 0xffffffff04057810 */ /* 0x002fc40007ffe0ff */
[----:B------:R-:W-:Y:S02]  /*3cb0*/  ISETP.NE.AND P1, PT, R4, 0x1, PT ;  /* 0x000000010400780c */ /* 0x000fe40003f25270 */
        /* <DEDUP_REMOVED lines=12> */
.L_x_655:
[----:B------:R-:W-:Y:S05]  /*3d80*/  BSYNC.RECONVERGENT B0 ;  /* 0x0000000000007941 */ /* 0x000fea0003800200 */
.L_x_654:
[----:B------:R-:W-:Y:S05]  /*3d90*/  @P0 EXIT ;  /* 0x000000000000094d */ /* 0x000fea0003800000 */
[----:B------:R-:W-:Y:S05]  /*3da0*/  @P2 BRA `(.L_x_656) ;  /* 0x0000000000202947 */ /* 0x000fea0003800000 */
[----:B------:R-:W-:-:S05]  /*3db0*/  IMAD R0, R4, R7, RZ ;  /* 0x0000000704007224 */ /* 0x000fca00078e02ff */
[----:B------:R-:W-:-:S13]  /*3dc0*/  ISETP.NE.AND P0, PT, R0, -0x1, PT ;  /* 0xffffffff0000780c */ /* 0x000fda0003f05270 */
[----:B------:R-:W-:Y:S05]  /*3dd0*/  @!P0 BRA `(.L_x_656) ;  /* 0x0000000000148947 */ /* 0x000fea0003800000 */
.L_x_657:
[----:B0-----:R-:W2:Y:S04]  /*3de0*/  LDG.E.STRONG.GPU R5, desc[UR8][R2.64] ;  /* 0x0000000802057981 */ /* 0x001ea8000c1ef900 */
[----:B--2---:R-:W-:Y:S01]  /*3df0*/  CCTL.IVALL ;  /* 0x00000000ff00798f */ /* 0x004fe20002000000 */
[----:B------:R-:W-:Y:S05]  /*3e00*/  YIELD ;  /* 0x0000000000007946 */ /* 0x000fea0003800000 */
[----:B------:R-:W-:-:S13]  /*3e10*/  ISETP.NE.AND P0, PT, R5, R0, PT ;  /* 0x000000000500720c */ /* 0x000fda0003f05270 */
[----:B------:R-:W-:Y:S05]  /*3e20*/  @P0 BRA `(.L_x_657) ;  /* 0xfffffffc00ec0947 */ /* 0x000fea000383ffff */
.L_x_656:
        /* <DEDUP_REMOVED lines=72> */
.L_x_660:
        /* <DEDUP_REMOVED lines=29> */
.L_x_659:
[----:B------:R-:W-:Y:S05]  /*4480*/  BSYNC.RECONVERGENT B0 ;  /* 0x0000000000007941 */ /* 0x000fea0003800200 */
.L_x_658:
        /* <DEDUP_REMOVED lines=10> */
.L_x_661:
        /* <DEDUP_REMOVED lines=82> */
.L_x_662:
        /* <DEDUP_REMOVED lines=11> */
.L_x_4505:


//--------------------- .text._Z35group_norm_nhwc_bwd_one_pass_kernelI11Fp16IOFp32WLi128ELi48ELi384EEv26Group_norm_nhwc_bwd_params --------------------------
	.section	.text._Z35group_norm_nhwc_bwd_one_pass_kernelI11Fp16IOFp32WLi128ELi48ELi384EEv26Group_norm_nhwc_bwd_params,"ax",@progbits
	.align	128
        .global         _Z35group_norm_nhwc_bwd_one_pass_kernelI11Fp16IOFp32WLi128ELi48ELi384EEv26Group_norm_nhwc_bwd_params
        .type           _Z35group_norm_nhwc_bwd_one_pass_kernelI11Fp16IOFp32WLi128ELi48ELi384EEv26Group_norm_nhwc_bwd_params,@function
        .size           _Z35group_norm_nhwc_bwd_one_pass_kernelI11Fp16IOFp32WLi128ELi48ELi384EEv26Group_norm_nhwc_bwd_params,(.L_x_4506 - _Z35group_norm_nhwc_bwd_one_pass_kernelI11Fp16IOFp32WLi128ELi48ELi384EEv26Group_norm_nhwc_bwd_params)
        .other          _Z35group_norm_nhwc_bwd_one_pass_kernelI11Fp16IOFp32WLi128ELi48ELi384EEv26Group_norm_nhwc_bwd_params,@"STO_CUDA_ENTRY STV_DEFAULT"
_Z35group_norm_nhwc_bwd_one_pass_kernelI11Fp16IOFp32WLi128ELi48ELi384EEv26Group_norm_nhwc_bwd_params:
.text._Z35group_norm_nhwc_bwd_one_pass_kernelI11Fp16IOFp32WLi128ELi48ELi384EEv26Group_norm_nhwc_bwd_params:
        /* <DEDUP_REMOVED lines=10> */
[----:B------:R-:W-:Y:S02]  /*00a0*/  MOV R48, UR8 ;  /* 0x0000000800307c02 */ /* 0x000fe40008000f00 */
        /* <DEDUP_REMOVED lines=9> */
[----:B------:R-:W-:-:S07]  /*0140*/  LOP3.LUT R52, R53, 0xffff, RZ, 0xc0, !PT ;  /* 0x0000ffff35347812 */ /* 0x000fce00078ec0ff */
.L_x_706:
[----:B-1----:R-:W0:Y:S01]  /*0150*/  LDC R9, c[0x0][0x410] ;  /* 0x00010400ff097b82 */ /* 0x002e220000000800 */
[----:B------:R-:W1:Y:S01]  /*0160*/  S2R R50, SR_CTAID.X ;  /* 0x0000000000327919 */ /* 0x000e620000002500 */
[----:B------:R-:W1:Y:S01]  /*0170*/  LDCU UR4, c[0x0][0x41c] ;  /* 0x00008380ff0477ac */ /* 0x000e620008000800 */
[----:B------:R-:W-:Y:S02]  /*0180*/  ISETP.GE.AND P2, PT, R48, RZ, PT ;  /* 0x000000ff3000720c */ /* 0x000fe40003f46270 */
[----:B------:R-:W-:Y:S01]  /*0190*/  CS2R R46, SRZ ;  /* 0x00000000002e7805 */ /* 0x000fe2000001ff00 */
[----:B--2---:R-:W2:Y:S01]  /*01a0*/  LDCU.128 UR8, c[0x0][0x400] ;  /* 0x00008000ff0877ac */ /* 0x004ea20008000c00 */
[----:B0-----:R-:W-:-:S04]  /*01b0*/  IABS R5, R9 ;  /* 0x0000000900057213 */ /* 0x001fc80000000000 */
[----:B------:R-:W0:Y:S01]  /*01c0*/  I2F.RP R0, R5 ;  /* 0x0000000500007306 */ /* 0x000e220000209400 */
[----:B-1----:R-:W-:Y:S01]  /*01d0*/  IMAD R13, R50, UR4, R49 ;  /* 0x00000004320d7c24 */ /* 0x002fe2000f8e0231 */
[----:B------:R-:W-:Y:S02]  /*01e0*/  CS2R R38, SRZ ;  /* 0x0000000000267805 */ /* 0x000fe4000001ff00 */
[----:B------:R-:W-:Y:S02]  /*01f0*/  CS2R R44, SRZ ;  /* 0x00000000002c7805 */ /* 0x000fe4000001ff00 */
[----:B------:R-:W-:Y:S01]  /*0200*/  CS2R R36, SRZ ;  /* 0x0000000000247805 */ /* 0x000fe2000001ff00 */
[----:B------:R-:W1:Y:S01]  /*0210*/  LDCU.U8 UR4, c[0x0][0x414] ;  /* 0x00008280ff0477ac */ /* 0x000e620008000000 */
[----:B--2---:R-:W-:Y:S02]  /*0220*/  ISETP.GE.U32.AND P0, PT, R13, UR8, PT ;  /* 0x000000080d007c0c */ /* 0x004fe4000bf06070 */
[----:B------:R-:W-:-:S02]  /*0230*/  SHF.R.S32.HI R15, RZ, 0x1f, R13 ;  /* 0x0000001fff0f7819 */ /* 0x000fc4000001140d */
[----:B------:R-:W-:Y:S01]  /*0240*/  IADD3 R12, PT, PT, R13, 0x10, RZ ;  /* 0x000000100d0c7810 */ /* 0x000fe20007ffe0ff */
[----:B0-----:R-:W0:Y:S01]  /*0250*/  MUFU.RCP R0, R0 ;  /* 0x0000000000007308 */ /* 0x001e220000001000 */
[----:B------:R-:W-:Y:S02]  /*0260*/  ISETP.GE.AND.EX P0, PT, R15, UR9, PT, P0 ;  /* 0x000000090f007c0c */ /* 0x000fe4000bf06300 */
[----:B------:R-:W-:Y:S02]  /*0270*/  SHF.R.S32.HI R19, RZ, 0x1f, R12 ;  /* 0x0000001fff137819 */ /* 0x000fe4000001140c */
[----:B------:R-:W-:-:S09]  /*0280*/  IADD3 R29, PT, PT, R13, 0x30, RZ ;  /* 0x000000300d1d7810 */ /* 0x000fd20007ffe0ff */
[----:B------:R-:W2:Y:S01]  /*0290*/  @!P0 LDC.64 R16, c[0x0][0x3a0] ;  /* 0x0000e800ff108b82 */ /* 0x000ea20000000a00 */
[----:B0-----:R-:W-:-:S04]  /*02a0*/  IADD3 R2, PT, PT, R0, 0xffffffe, RZ ;  /* 0x0ffffffe00027810 */ /* 0x001fc80007ffe0ff */
[----:B------:R0:W3:Y:S03]  /*02b0*/  F2I.FTZ.U32.TRUNC.NTZ R3, R2 ;  /* 0x0000000200037305 */ /* 0x0000e6000021f000 */
[----:B------:R-:W4:Y:S01]  /*02c0*/  @!P0 LDC.64 R22, c[0x0][0x398] ;  /* 0x0000e600ff168b82 */ /* 0x000f220000000a00 */
[----:B0-----:R-:W-:Y:S02]  /*02d0*/  MOV R2, RZ ;  /* 0x000000ff00027202 */ /* 0x001fe40000000f00 */
[----:B---3--:R-:W-:-:S05]  /*02e0*/  IADD3 R4, PT, PT, RZ, -R3, RZ ;  /* 0x80000003ff047210 */ /* 0x008fca0007ffe0ff */
[----:B------:R-:W-:Y:S01]  /*02f0*/  IMAD R7, R4, R5, RZ ;  /* 0x0000000504077224 */ /* 0x000fe200078e02ff */
[----:B------:R-:W-:-:S03]  /*0300*/  IABS R4, R48 ;  /* 0x0000003000047213 */ /* 0x000fc60000000000 */
[----:B------:R-:W-:Y:S01]  /*0310*/  IMAD.HI.U32 R3, R3, R7, R2 ;  /* 0x0000000703037227 */ /* 0x000fe200078e0002 */
[----:B------:R-:W-:-:S04]  /*0320*/  LOP3.LUT R2, R48, R9, RZ, 0x3c, !PT ;  /* 0x0000000930027212 */ /* 0x000fc800078e3cff */
        /* <DEDUP_REMOVED lines=8> */
[----:B------:R-:W-:Y:S02]  /*03b0*/  ISETP.GT.U32.AND P5, PT, R5, R0, PT ;  /* 0x000000000500720c */ /* 0x000fe40003fa4070 */
[----:B------:R-:W-:Y:S02]  /*03c0*/  IADD3 R5, PT, PT, R0, -R5, RZ ;  /* 0x8000000500057210 */ /* 0x000fe40007ffe0ff */
[----:B------:R-:W-:-:S02]  /*03d0*/  ISETP.GE.U32.AND P3, PT, R12, UR8, PT ;  /* 0x000000080c007c0c */ /* 0x000fc4000bf66070 */
[----:B------:R-:W-:Y:S02]  /*03e0*/  SEL R0, R5, R0, !P5 ;  /* 0x0000000005007207 */ /* 0x000fe40006800000 */
[----:B------:R-:W-:Y:S02]  /*03f0*/  ISETP.NE.AND P5, PT, R9, RZ, PT ;  /* 0x000000ff0900720c */ /* 0x000fe40003fa5270 */
[----:B------:R-:W-:Y:S02]  /*0400*/  LOP3.LUT R5, RZ, R9, RZ, 0x33, !PT ;  /* 0x00000009ff057212 */ /* 0x000fe400078e33ff */
[----:B------:R-:W0:Y:S01]  /*0410*/  @!P0 LDC.64 R8, c[0x0][0x3f8] ;  /* 0x0000fe00ff088b82 */ /* 0x000e220000000a00 */
[----:B------:R-:W-:Y:S02]  /*0420*/  @!P2 IADD3 R0, PT, PT, -R0, RZ, RZ ;  /* 0x000000ff0000a210 */ /* 0x000fe40007ffe1ff */
[----:B------:R-:W-:Y:S02]  /*0430*/  @P4 IADD3 R3, PT, PT, R3, 0x1, RZ ;  /* 0x0000000103034810 */ /* 0x000fe40007ffe0ff */
[----:B------:R-:W-:-:S02]  /*0440*/  SEL R20, R5, R0, !P5 ;  /* 0x0000000005147207 */ /* 0x000fc40006800000 */
[----:B------:R-:W-:Y:S02]  /*0450*/  @!P1 IADD3 R3, PT, PT, -R3, RZ, RZ ;  /* 0x000000ff03039210 */ /* 0x000fe40007ffe1ff */
[----:B------:R-:W-:Y:S01]  /*0460*/  ISETP.GE.AND.EX P3, PT, R19, UR9, PT, P3 ;  /* 0x0000000913007c0c */ /* 0x000fe2000bf66330 */
[----:B------:R-:W-:Y:S01]  /*0470*/  IMAD R11, R20, 0x30, RZ ;  /* 0x00000030140b7824 */ /* 0x000fe200078e02ff */
[----:B------:R-:W-:-:S04]  /*0480*/  SEL R7, R5, R3, !P5 ;  /* 0x0000000305077207 */ /* 0x000fc80006800000 */
[----:B------:R-:W-:Y:S02]  /*0490*/  SHF.R.S32.HI R0, RZ, 0x1f, R7 ;  /* 0x0000001fff007819 */ /* 0x000fe40000011407 */
[----:B------:R-:W-:-:S03]  /*04a0*/  IADD3 R4, P1, PT, R11, R52, RZ ;  /* 0x000000340b047210 */ /* 0x000fc60007f3e0ff */
[----:B------:R-:W-:Y:S01]  /*04b0*/  IMAD R6, R0, UR10, RZ ;  /* 0x0000000a00067c24 */ /* 0x000fe2000f8e02ff */
[----:B------:R-:W-:Y:S01]  /*04c0*/  LEA.HI.X.SX32 R5, R11, RZ, 0x1, P1 ;  /* 0x000000ff0b057211 */ /* 0x000fe200008f0eff */
[----:B------:R-:W3:Y:S01]  /*04d0*/  @!P3 LDC.64 R2, c[0x0][0x3f8] ;  /* 0x0000fe00ff02bb82 */ /* 0x000ee20000000a00 */
[----:B------:R-:W-:Y:S01]  /*04e0*/  IADD3 R0, PT, PT, R13, 0x20, RZ ;  /* 0x000000200d007810 */ /* 0x000fe20007ffe0ff */
[----:B------:R-:W-:Y:S01]  /*04f0*/  IMAD R11, R7, UR11, R6 ;  /* 0x0000000b070b7c24 */ /* 0x000fe2000f8e0206 */
[----:B------:R-:W-:Y:S01]  /*0500*/  ISETP.GE.U32.AND P1, PT, R29, UR8, PT ;  /* 0x000000081d007c0c */ /* 0x000fe2000bf26070 */
[----:B------:R-:W-:Y:S01]  /*0510*/  IMAD.WIDE.U32 R4, R7, UR10, R4 ;  /* 0x0000000a07047c25 */ /* 0x000fe2000f8e0004 */
[----:B------:R-:W-:Y:S02]  /*0520*/  ISETP.GE.U32.AND P2, PT, R0, UR8, PT ;  /* 0x0000000800007c0c */ /* 0x000fe4000bf46070 */
[----:B------:R-:W-:Y:S01]  /*0530*/  SHF.R.S32.HI R27, RZ, 0x1f, R0 ;  /* 0x0000001fff1b7819 */ /* 0x000fe20000011400 */
[----:B0-----:R-:W-:Y:S01]  /*0540*/  @!P0 IMAD R6, R15, R8, RZ ;  /* 0x000000080f068224 */ /* 0x001fe200078e02ff */
[----:B------:R-:W-:Y:S01]  /*0550*/  IADD3 R7, PT, PT, R5, R11, RZ ;  /* 0x0000000b05077210 */ /* 0x000fe20007ffe0ff */
[----:B------:R-:W0:Y:S01]  /*0560*/  @!P3 LDC.64 R14, c[0x0][0x398] ;  /* 0x0000e600ff0ebb82 */ /* 0x000e220000000a00 */
[----:B------:R-:W-:Y:S01]  /*0570*/  ISETP.GE.AND.EX P2, PT, R27, UR9, PT, P2 ;  /* 0x000000091b007c0c */ /* 0x000fe2000bf46320 */
[----:B------:R-:W-:Y:S01]  /*0580*/  @!P0 IMAD R21, R13, R9, R6 ;  /* 0x000000090d158224 */ /* 0x000fe200078e0206 */
[----:B------:R-:W-:-:S02]  /*0590*/  @!P0 MOV R6, R4 ;  /* 0x0000000400068202 */ /* 0x000fc40000000f00 */
[----:B------:R-:W-:-:S03]  /*05a0*/  @!P3 MOV R18, R4 ;  /* 0x000000040012b202 */ /* 0x000fc60000000f00 */
[----:B------:R-:W-:Y:S02]  /*05b0*/  @!P0 IMAD.WIDE.U32 R10, R13, R8, R6 ;  /* 0x000000080d0a8225 */ /* 0x000fe400078e0006 */
[----:B------:R-:W1:Y:S03]  /*05c0*/  @!P3 LDC.64 R8, c[0x0][0x3a0] ;  /* 0x0000e800ff08bb82 */ /* 0x000e660000000a00 */
[----:B------:R-:W-:Y:S01]  /*05d0*/  @!P0 IADD3 R11, PT, PT, R11, R21, RZ ;  /* 0x000000150b0b8210 */ /* 0x000fe20007ffe0ff */
[----:B---3--:R-:W-:Y:S01]  /*05e0*/  @!P3 IMAD R19, R19, R2, RZ ;  /* 0x000000021313b224 */ /* 0x008fe200078e02ff */
[----:B------:R-:W-:Y:S02]  /*05f0*/  SHF.R.S32.HI R21, RZ, 0x1f, R29 ;  /* 0x0000001fff157819 */ /* 0x000fe4000001141d */
[----:B------:R-:W-:Y:S01]  /*0600*/  @!P0 SHF.L.U32 R25, R10, 0x1, RZ ;  /* 0x000000010a198819 */ /* 0x000fe200000006ff */
[----:B------:R-:W-:Y:S01]  /*0610*/  @!P3 IMAD R33, R12, R3, R19 ;  /* 0x000000030c21b224 */ /* 0x000fe200078e0213 */
[----:B------:R-:W-:-:S02]  /*0620*/  ISETP.GE.AND.EX P1, PT, R21, UR9, PT, P1 ;  /* 0x0000000915007c0c */ /* 0x000fc4000bf26310 */
[----:B------:R-:W-:Y:S02]  /*0630*/  @!P0 SHF.L.U64.HI R24, R10, 0x1, R11 ;  /* 0x000000010a188819 */ /* 0x000fe4000001020b */
[----:B------:R-:W3:Y:S01]  /*0640*/  @!P2 LDC.64 R10, c[0x0][0x3f8] ;  /* 0x0000fe00ff0aab82 */ /* 0x000ee20000000a00 */
[C---:B--2---:R-:W-:Y:S02]  /*0650*/  @!P0 IADD3 R30, P4, PT, R25.reuse, R16, RZ ;  /* 0x00000010191e8210 */ /* 0x044fe40007f9e0ff */
[----:B------:R-:W-:Y:S02]  /*0660*/  @!P3 MOV R19, R7 ;  /* 0x000000070013b202 */ /* 0x000fe40000000f00 */
[----:B------:R-:W-:Y:S02]  /*0670*/  @!P0 IADD3.X R31, PT, PT, R24, R17, RZ, P4, !PT ;  /* 0x00000011181f8210 */ /* 0x000fe400027fe4ff */
[----:B----4-:R-:W-:Y:S01]  /*0680*/  @!P0 IADD3 R22, P4, PT, R25, R22, RZ ;  /* 0x0000001619168210 */ /* 0x010fe20007f9e0ff */
[----:B------:R-:W-:-:S02]  /*0690*/  @!P3 IMAD.WIDE.U32 R2, R12, R2, R18 ;  /* 0x000000020c02b225 */ /* 0x000fc400078e0012 */
[----:B------:R-:W2:Y:S01]  /*06a0*/  @!P2 LDC.64 R18, c[0x0][0x3a0] ;  /* 0x0000e800ff12ab82 */ /* 0x000ea20000000a00 */
[----:B------:R-:W-:Y:S01]  /*06b0*/  @!P0 IADD3.X R23, PT, PT, R24, R23, RZ, P4, !PT ;  /* 0x0000001718178210 */ /* 0x000fe200027fe4ff */
[----:B------:R-:W5:Y:S01]  /*06c0*/  @!P0 LDG.E R47, desc[UR6][R30.64] ;  /* 0x000000061e2f8981 */ /* 0x000f62000c1e1900 */
[----:B------:R-:W-:Y:S02]  /*06d0*/  @!P3 IADD3 R17, PT, PT, R3, R33, RZ ;  /* 0x000000210311b210 */ /* 0x000fe40007ffe0ff */
[C---:B------:R-:W-:Y:S01]  /*06e0*/  @!P3 SHF.L.U32 R3, R2.reuse, 0x1, RZ ;  /* 0x000000010203b819 */ /* 0x040fe200000006ff */
[----:B------:R-:W5:Y:S02]  /*06f0*/  @!P0 LDG.E R39, desc[UR6][R22.64] ;  /* 0x0000000616278981 */ /* 0x000f64000c1e1900 */
[----:B------:R-:W4:Y:S01]  /*0700*/  @!P1 LDC.64 R24, c[0x0][0x3f8] ;  /* 0x0000fe00ff189b82 */ /* 0x000f220000000a00 */
[----:B------:R-:W-:Y:S02]  /*0710*/  @!P3 SHF.L.U64.HI R12, R2, 0x1, R17 ;  /* 0x00000001020cb819 */ /* 0x000fe40000010211 */
[----:B-1----:R-:W-:-:S02]  /*0720*/  @!P3 IADD3 R16, P4, PT, R3, R8, RZ ;  /* 0x000000080310b210 */ /* 0x002fc40007f9e0ff */
[----:B0-----:R-:W-:Y:S02]  /*0730*/  @!P3 IADD3 R8, P5, PT, R3, R14, RZ ;  /* 0x0000000e0308b210 */ /* 0x001fe40007fbe0ff */
[C---:B------:R-:W-:Y:S01]  /*0740*/  @!P3 IADD3.X R17, PT, PT, R12.reuse, R9, RZ, P4, !PT ;  /* 0x000000090c11b210 */ /* 0x040fe200027fe4ff */
[----:B------:R-:W0:Y:S01]  /*0750*/  @!P2 LDC.64 R2, c[0x0][0x398] ;  /* 0x0000e600ff02ab82 */ /* 0x000e220000000a00 */
[----:B------:R-:W-:Y:S01]  /*0760*/  @!P3 IADD3.X R9, PT, PT, R12, R15, RZ, P5, !PT ;  /* 0x0000000f0c09b210 */ /* 0x000fe20002ffe4ff */
[----:B---3--:R-:W-:Y:S01]  /*0770*/  @!P2 IMAD R27, R27, R10, RZ ;  /* 0x0000000a1b1ba224 */ /* 0x008fe200078e02ff */
[----:B------:R-:W-:Y:S01]  /*0780*/  @!P2 MOV R14, R4 ;  /* 0x00000004000ea202 */ /* 0x000fe20000000f00 */
[----:B------:R-:W5:Y:S01]  /*0790*/  @!P3 LDG.E R46, desc[UR6][R16.64] ;  /* 0x00000006102eb981 */ /* 0x000f62000c1e1900 */
[----:B------:R-:W-:Y:S01]  /*07a0*/  @!P2 MOV R15, R7 ;  /* 0x00000007000fa202 */ /* 0x000fe20000000f00 */
[C---:B------:R-:W-:Y:S01]  /*07b0*/  @!P2 IMAD R27, R0.reuse, R11, R27 ;  /* 0x0000000b001ba224 */ /* 0x040fe200078e021b */
[----:B------:R-:W-:Y:S01]  /*07c0*/  IADD3 R26, PT, PT, R13, 0x40, RZ ;  /* 0x000000400d1a7810 */ /* 0x000fe20007ffe0ff */
[----:B------:R1:W5:Y:S01]  /*07d0*/  @!P3 LDG.E R38, desc[UR6][R8.64] ;  /* 0x000000060826b981 */ /* 0x000362000c1e1900 */
[----:B------:R-:W-:-:S02]  /*07e0*/  @!P2 IMAD.WIDE.U32 R10, R0, R10, R14 ;  /* 0x0000000a000aa225 */ /* 0x000fc400078e000e */
[----:B------:R-:W-:-:S03]  /*07f0*/  ISETP.GE.U32.AND P0, PT, R26, UR8, PT ;  /* 0x000000081a007c0c */ /* 0x000fc6000bf06070 */
[----:B------:R-:W-:Y:S01]  /*0800*/  @!P2 IADD3 R15, PT, PT, R11, R27, RZ ;  /* 0x0000001b0b0fa210 */ /* 0x000fe20007ffe0ff */
[----:B----4-:R-:W-:Y:S01]  /*0810*/  @!P1 IMAD R0, R21, R24, RZ ;  /* 0x0000001815009224 */ /* 0x010fe200078e02ff */
[----:B------:R-:W-:Y:S01]  /*0820*/  IADD3 R21, PT, PT, R13, 0x50, RZ ;  /* 0x000000500d157810 */ /* 0x000fe20007ffe0ff */
[----:B-1----:R-:W1:Y:S01]  /*0830*/  @!P1 LDC.64 R8, c[0x0][0x398] ;  /* 0x0000e600ff089b82 */ /* 0x002e620000000a00 */
[----:B------:R-:W-:Y:S02]  /*0840*/  SHF.R.S32.HI R27, RZ, 0x1f, R26 ;  /* 0x0000001fff1b7819 */ /* 0x000fe4000001141a */
[----:B------:R-:W-:Y:S02]  /*0850*/  @!P2 SHF.L.U64.HI R28, R10, 0x1, R15 ;  /* 0x000000010a1ca819 */ /* 0x000fe4000001020f */
[----:B------:R-:W-:Y:S02]  /*0860*/  ISETP.GE.U32.AND P4, PT, R21, UR8, PT ;  /* 0x0000000815007c0c */ /* 0x000fe4000bf86070 */
[----:B------:R-:W-:-:S02]  /*0870*/  SHF.R.S32.HI R15, RZ, 0x1f, R21 ;  /* 0x0000001fff0f7819 */ /* 0x000fc40000011415 */
[----:B------:R-:W-:Y:S02]  /*0880*/  ISETP.GE.AND.EX P0, PT, R27, UR9, PT, P0 ;  /* 0x000000091b007c0c */ /* 0x000fe4000bf06300 */
[----:B------:R-:W-:Y:S02]  /*0890*/  @!P2 SHF.L.U32 R11, R10, 0x1, RZ ;  /* 0x000000010a0ba819 */ /* 0x000fe400000006ff */
[----:B------:R-:W-:Y:S02]  /*08a0*/  ISETP.GE.AND.EX P4, PT, R15, UR9, PT, P4 ;  /* 0x000000090f007c0c */ /* 0x000fe4000bf86340 */
[----:B------:R-:W-:Y:S02]  /*08b0*/  @!P1 MOV R16, R4 ;  /* 0x0000000400109202 */ /* 0x000fe40000000f00 */
[----:B------:R-:W-:Y:S02]  /*08c0*/  @!P1 MOV R17, R7 ;  /* 0x0000000700119202 */ /* 0x000fe40000000f00 */
[----:B--2---:R-:W-:-:S02]  /*08d0*/  @!P2 IADD3 R18, P3, PT, R11, R18, RZ ;  /* 0x000000120b12a210 */ /* 0x004fc40007f7e0ff */
[----:B0-----:R-:W-:Y:S01]  /*08e0*/  @!P2 IADD3 R2, P6, PT, R11, R2, RZ ;  /* 0x000000020b02a210 */ /* 0x001fe20007fde0ff */
[C---:B------:R-:W-:Y:S01]  /*08f0*/  @!P1 IMAD R31, R29.reuse, R25, R0 ;  /* 0x000000191d1f9224 */ /* 0x040fe200078e0200 */
[----:B------:R-:W0:Y:S01]  /*0900*/  @!P1 LDC.64 R10, c[0x0][0x3a0] ;  /* 0x0000e800ff0a9b82 */ /* 0x000e220000000a00 */
[----:B------:R-:W-:-:S07]  /*0910*/  @!P1 IMAD.WIDE.U32 R24, R29, R24, R16 ;  /* 0x000000181d189225 */ /* 0x000fce00078e0010 */
[----:B------:R-:W2:Y:S01]  /*0920*/  @!P0 LDC.64 R22, c[0x0][0x3f8] ;  /* 0x0000fe00ff168b82 */ /* 0x000ea20000000a00 */
[----:B------:R-:W-:Y:S02]  /*0930*/  @!P1 IADD3 R29, PT, PT, R25, R31, RZ ;  /* 0x0000001f191d9210 */ /* 0x000fe40007ffe0ff */
[----:B------:R-:W-:-:S05]  /*0940*/  @!P1 SHF.L.U32 R25, R24, 0x1, RZ ;  /* 0x0000000118199819 */ /* 0x000fca00000006ff */
[----:B------:R-:W3:Y:S01]  /*0950*/  @!P4 LDC.64 R16, c[0x0][0x3f8] ;  /* 0x0000fe00ff10cb82 */ /* 0x000ee20000000a00 */
[C---:B------:R-:W-:Y:S02]  /*0960*/  @!P2 IADD3.X R19, PT, PT, R28.reuse, R19, RZ, P3, !PT ;  /* 0x000000131c13a210 */ /* 0x040fe40001ffe4ff */
[----:B------:R-:W-:Y:S02]  /*0970*/  @!P2 IADD3.X R3, PT, PT, R28, R3, RZ, P6, !PT ;  /* 0x000000031c03a210 */ /* 0x000fe400037fe4ff */
[----:B------:R-:W-:Y:S01]  /*0980*/  @!P1 SHF.L.U64.HI R24, R24, 0x1, R29 ;  /* 0x0000000118189819 */ /* 0x000fe2000001021d */
[----:B------:R4:W5:Y:S02]  /*0990*/  @!P2 LDG.E R45, desc[UR6][R18.64] ;  /* 0x00000006122da981 */ /* 0x000964000c1e1900 */
[----:B------:R-:W3:Y:S02]  /*09a0*/  LDC.64 R28, c[0x0][0x3b8] ;  /* 0x0000ee00ff1c7b82 */ /* 0x000ee40000000a00 */
[----:B------:R2:W5:Y:S01]  /*09b0*/  @!P2 LDG.E R37, desc[UR6][R2.64] ;  /* 0x000000060225a981 */ /* 0x000562000c1e1900 */
[----:B-1----:R-:W-:-:S02]  /*09c0*/  @!P1 IADD3 R8, P2, PT, R25, R8, RZ ;  /* 0x0000000819089210 */ /* 0x002fc40007f5e0ff */
[----:B------:R-:W-:-:S03]  /*09d0*/  IADD3 R12, PT, PT, R13, 0x60, RZ ;  /* 0x000000600d0c7810 */ /* 0x000fc60007ffe0ff */
[----:B----4-:R-:W1:Y:S01]  /*09e0*/  @!P0 LDC.64 R18, c[0x0][0x3a0] ;  /* 0x0000e800ff128b82 */ /* 0x010e620000000a00 */
[----:B0-----:R-:W-:Y:S02]  /*09f0*/  @!P1 IADD3 R10, P6, PT, R25, R10, RZ ;  /* 0x0000000a190a9210 */ /* 0x001fe40007fde0ff */
[----:B------:R-:W-:Y:S02]  /*0a00*/  @!P1 IADD3.X R9, PT, PT, R24, R9, RZ, P2, !PT ;  /* 0x0000000918099210 */ /* 0x000fe400017fe4ff */
[----:B------:R-:W-:Y:S01]  /*0a10*/  IADD3 R0, PT, PT, R13, 0x70, RZ ;  /* 0x000000700d007810 */ /* 0x000fe20007ffe0ff */
[----:B--2---:R-:W-:Y:S01]  /*0a20*/  @!P0 IMAD R27, R27, R22, RZ ;  /* 0x000000161b1b8224 */ /* 0x004fe200078e02ff */
[----:B------:R-:W-:Y:S01]  /*0a30*/  ISETP.GE.U32.AND P5, PT, R12, UR8, PT ;  /* 0x000000080c007c0c */ /* 0x000fe2000bfa6070 */
[----:B------:R0:W5:Y:S01]  /*0a40*/  @!P1 LDG.E R36, desc[UR6][R8.64] ;  /* 0x0000000608249981 */ /* 0x000162000c1e1900 */
[----:B------:R-:W-:Y:S02]  /*0a50*/  SHF.R.S32.HI R13, RZ, 0x1f, R12 ;  /* 0x0000001fff0d7819 */ /* 0x000fe4000001140c */
[----:B------:R-:W-:-:S02]  /*0a60*/  @!P1 IADD3.X R11, PT, PT, R24, R11, RZ, P6, !PT ;  /* 0x0000000b180b9210 */ /* 0x000fc400037fe4ff */
[----:B------:R-:W-:Y:S02]  /*0a70*/  @!P0 MOV R2, R4 ;  /* 0x0000000400028202 */ /* 0x000fe40000000f00 */
[----:B------:R-:W-:Y:S01]  /*0a80*/  @!P0 MOV R3, R7 ;  /* 0x0000000700038202 */ /* 0x000fe20000000f00 */
[----:B---3--:R-:W-:Y:S01]  /*0a90*/  @!P4 IMAD R24, R15, R16, RZ ;  /* 0x000000100f18c224 */ /* 0x008fe200078e02ff */
[----:B------:R-:W-:Y:S01]  /*0aa0*/  ISETP.GE.AND.EX P5, PT, R13, UR9, PT, P5 ;  /* 0x000000090d007c0c */ /* 0x000fe2000bfa6350 */
[C---:B------:R-:W-:Y:S01]  /*0ab0*/  @!P0 IMAD R27, R26.reuse, R23, R27 ;  /* 0x000000171a1b8224 */ /* 0x040fe200078e021b */
[----:B0-----:R-:W-:Y:S01]  /*0ac0*/  @!P4 MOV R8, R4 ;  /* 0x000000040008c202 */ /* 0x001fe20000000f00 */
[----:B------:R0:W5:Y:S01]  /*0ad0*/  @!P1 LDG.E R44, desc[UR6][R10.64] ;  /* 0x000000060a2c9981 */ /* 0x000162000c1e1900 */
[----:B------:R-:W-:Y:S01]  /*0ae0*/  @!P4 MOV R9, R7 ;  /* 0x000000070009c202 */ /* 0x000fe20000000f00 */
[----:B------:R-:W-:Y:S02]  /*0af0*/  @!P0 IMAD.WIDE.U32 R22, R26, R22, R2 ;  /* 0x000000161a168225 */ /* 0x000fe400078e0002 */
[----:B------:R-:W2:Y:S02]  /*0b00*/  @!P4 LDC.64 R2, c[0x0][0x3a0] ;  /* 0x0000e800ff02cb82 */ /* 0x000ea40000000a00 */
[----:B------:R-:W-:-:S02]  /*0b10*/  @!P4 IMAD R31, R21, R17, R24 ;  /* 0x00000011151fc224 */ /* 0x000fc400078e0218 */
[----:B------:R-:W-:-:S04]  /*0b20*/  @!P4 IMAD.WIDE.U32 R16, R21, R16, R8 ;  /* 0x000000101510c225 */ /* 0x000fc800078e0008 */
[----:B0-----:R-:W0:Y:S01]  /*0b30*/  @!P0 LDC.64 R10, c[0x0][0x398] ;  /* 0x0000e600ff0a8b82 */ /* 0x001e220000000a00 */
[----:B------:R-:W-:Y:S01]  /*0b40*/  IMAD.WIDE R8, R48, 0x8, R28 ;  /* 0x0000000830087825 */ /* 0x000fe200078e021c */
[----:B------:R-:W-:Y:S02]  /*0b50*/  ISETP.GE.U32.AND P3, PT, R0, UR8, PT ;  /* 0x0000000800007c0c */ /* 0x000fe4000bf66070 */
[----:B------:R-:W-:Y:S02]  /*0b60*/  SHF.R.S32.HI R14, RZ, 0x1f, R0 ;  /* 0x0000001fff0e7819 */ /* 0x000fe40000011400 */
[----:B------:R-:W-:Y:S01]  /*0b70*/  @!P0 IADD3 R15, PT, PT, R23, R27, RZ ;  /* 0x0000001b170f8210 */ /* 0x000fe20007ffe0ff */
[----:B------:R-:W3:Y:S01]  /*0b80*/  LDG.E.64 R8, desc[UR6][R8.64] ;  /* 0x0000000608087981 */ /* 0x000ee2000c1e1b00 */
[----:B------:R-:W-:Y:S01]  /*0b90*/  @!P0 SHF.L.U32 R23, R22, 0x1, RZ ;  /* 0x0000000116178819 */ /* 0x000fe200000006ff */
[----:B------:R-:W4:Y:S01]  /*0ba0*/  @!P5 LDC.64 R26, c[0x0][0x3f8] ;  /* 0x0000fe00ff1adb82 */ /* 0x000f220000000a00 */
[----:B------:R-:W-:-:S02]  /*0bb0*/  ISETP.GE.AND.EX P3, PT, R14, UR9, PT, P3 ;  /* 0x000000090e007c0c */ /* 0x000fc4000bf66330 */
[----:B------:R-:W-:Y:S02]  /*0bc0*/  @!P0 SHF.L.U64.HI R15, R22, 0x1, R15 ;  /* 0x00000001160f8819 */ /* 0x000fe4000001020f */
[----:B-1----:R-:W-:Y:S02]  /*0bd0*/  @!P0 IADD3 R18, P1, PT, R23, R18, RZ ;  /* 0x0000001217128210 */ /* 0x002fe40007f3e0ff */
[----:B------:R-:W-:Y:S01]  /*0be0*/  CS2R R42, SRZ ;  /* 0x00000000002a7805 */ /* 0x000fe2000001ff00 */
[----:B------:R-:W1:Y:S01]  /*0bf0*/  @!P4 LDC.64 R24, c[0x0][0x398] ;  /* 0x0000e600ff18cb82 */ /* 0x000e620000000a00 */
[----:B------:R-:W-:Y:S02]  /*0c00*/  @!P0 IADD3.X R19, PT, PT, R15, R19, RZ, P1, !PT ;  /* 0x000000130f138210 */ /* 0x000fe40000ffe4ff */
[----:B------:R-:W-:Y:S02]  /*0c10*/  @!P4 IADD3 R17, PT, PT, R17, R31, RZ ;  /* 0x0000001f1111c210 */ /* 0x000fe40007ffe0ff */
[C---:B------:R-:W-:Y:S01]  /*0c20*/  @!P4 SHF.L.U32 R21, R16.reuse, 0x1, RZ ;  /* 0x000000011015c819 */ /* 0x040fe200000006ff */
[----:B------:R2:W5:Y:S01]  /*0c30*/  @!P0 LDG.E R43, desc[UR6][R18.64] ;  /* 0x00000006122b8981 */ /* 0x000562000c1e1900 */
[----:B0-----:R-:W-:Y:S01]  /*0c40*/  @!P0 IADD3 R10, P2, PT, R23, R10, RZ ;  /* 0x0000000a170a8210 */ /* 0x001fe20007f5e0ff */
[----:B------:R-:W0:Y:S01]  /*0c50*/  LDC.64 R28, c[0x0][0x3a8] ;  /* 0x0000ea00ff1c7b82 */ /* 0x000e220000000a00 */
[----:B------:R-:W-:-:S02]  /*0c60*/  @!P4 SHF.L.U64.HI R30, R16, 0x1, R17 ;  /* 0x00000001101ec819 */ /* 0x000fc40000010211 */
[----:B--2---:R-:W-:-:S05]  /*0c70*/  @!P4 IADD3 R2, P6, PT, R21, R2, RZ ;  /* 0x000000021502c210 */ /* 0x004fca0007fde0ff */
[----:B------:R-:W2:Y:S01]  /*0c80*/  @!P3 LDC.64 R18, c[0x0][0x3f8] ;  /* 0x0000fe00ff12bb82 */ /* 0x000ea20000000a00 */
[----:B------:R-:W-:Y:S02]  /*0c90*/  CS2R R34, SRZ ;  /* 0x0000000000227805 */ /* 0x000fe4000001ff00 */
[----:B------:R-:W-:Y:S02]  /*0ca0*/  @!P0 IADD3.X R11, PT, PT, R15, R11, RZ, P2, !PT ;  /* 0x0000000b0f0b8210 */ /* 0x000fe400017fe4ff */
[----:B------:R-:W-:Y:S02]  /*0cb0*/  @!P4 IADD3.X R3, PT, PT, R30, R3, RZ, P6, !PT ;  /* 0x000000031e03c210 */ /* 0x000fe400037fe4ff */
[----:B------:R-:W-:Y:S01]  /*0cc0*/  ISETP.NE.AND P1, PT, RZ, UR4, PT ;  /* 0x00000004ff007c0c */ /* 0x000fe2000bf25270 */
[----:B------:R1:W5:Y:S01]  /*0cd0*/  @!P0 LDG.E R35, desc[UR6][R10.64] ;  /* 0x000000060a238981 */ /* 0x000362000c1e1900 */
[----:B------:R-:W0:Y:S01]  /*0ce0*/  @!P5 LDC.64 R22, c[0x0][0x3a0] ;  /* 0x0000e800ff16db82 */ /* 0x000e220000000a00 */
[----:B----4-:R-:W-:-:S02]  /*0cf0*/  @!P5 IMAD R13, R13, R26, RZ ;  /* 0x0000001a0d0dd224 */ /* 0x010fc400078e02ff */
[----:B------:R4:W5:Y:S01]  /*0d00*/  @!P4 LDG.E R42, desc[UR6][R2.64] ;  /* 0x00000006022ac981 */ /* 0x000962000c1e1900 */
[----:B------:R-:W-:Y:S01]  /*0d10*/  LOP3.LUT R52, R53, 0xffff, RZ, 0xc0, !PT ;  /* 0x0000ffff35347812 */ /* 0x000fe200078ec0ff */
[----:B------:R-:W-:-:S03]  /*0d20*/  @!P5 IMAD R15, R12, R27, R13 ;  /* 0x0000001b0c0fd224 */ /* 0x000fc600078e020d */
[----:B-1----:R-:W1:Y:S01]  /*0d30*/  @!P5 LDC.64 R10, c[0x0][0x398] ;  /* 0x0000e600ff0adb82 */ /* 0x002e620000000a00 */
[----:B----4-:R-:W-:Y:S02]  /*0d40*/  @!P5 MOV R2, R4 ;  /* 0x000000040002d202 */ /* 0x010fe40000000f00 */
[----:B------:R-:W-:Y:S02]  /*0d50*/  @!P5 MOV R3, R7 ;  /* 0x000000070003d202 */ /* 0x000fe40000000f00 */
[----:B------:R-:W-:-:S03]  /*0d60*/  @!P4 IADD3 R24, P0, PT, R21, R24, RZ ;  /* 0x000000181518c210 */ /* 0x000fc60007f1e0ff */
[----:B------:R-:W4:Y:S01]  /*0d70*/  @P1 LDC.64 R16, c[0x0][0x3b0] ;  /* 0x0000ec00ff101b82 */ /* 0x000f220000000a00 */
[----:B------:R-:W-:Y:S01]  /*0d80*/  @!P5 IMAD.WIDE.U32 R26, R12, R26, R2 ;  /* 0x0000001a0c1ad225 */ /* 0x000fe200078e0002 */
[----:B------:R-:W-:-:S06]  /*0d90*/  @!P4 IADD3.X R25, PT, PT, R30, R25, RZ, P0, !PT ;  /* 0x000000191e19c210 */ /* 0x000fcc00007fe4ff */
[----:B------:R-:W4:Y:S01]  /*0da0*/  @!P3 LDC.64 R12, c[0x0][0x398] ;  /* 0x0000e600ff0cbb82 */ /* 0x000f220000000a00 */
[----:B------:R-:W-:Y:S01]  /*0db0*/  IMAD R31, R20, 0x30, R52 ;  /* 0x00000030141f7824 */ /* 0x000fe200078e0234 */
[----:B------:R-:W-:Y:S01]  /*0dc0*/  @!P5 IADD3 R27, PT, PT, R27, R15, RZ ;  /* 0x0000000f1b1bd210 */ /* 0x000fe20007ffe0ff */
[----:B--2---:R-:W-:-:S05]  /*0dd0*/  @!P3 IMAD R30, R14, R18, RZ ;  /* 0x000000120e1eb224 */ /* 0x004fca00078e02ff */
[----:B------:R-:W2:Y:S01]  /*0de0*/  @!P3 LDC.64 R2, c[0x0][0x3a0] ;  /* 0x0000e800ff02bb82 */ /* 0x000ea20000000a00 */
[----:B0-----:R-:W-:Y:S01]  /*0df0*/  IMAD.WIDE R14, R31, 0x4, R28 ;  /* 0x000000041f0e7825 */ /* 0x001fe200078e021c */
[C---:B------:R-:W-:Y:S02]  /*0e00*/  @!P5 SHF.L.U32 R21, R26.reuse, 0x1, RZ ;  /* 0x000000011a15d819 */ /* 0x040fe400000006ff */
[----:B------:R-:W-:Y:S02]  /*0e10*/  CS2R R32, SRZ ;  /* 0x0000000000207805 */ /* 0x000fe4000001ff00 */
[----:B------:R-:W-:Y:S02]  /*0e20*/  @!P5 SHF.L.U64.HI R28, R26, 0x1, R27 ;  /* 0x000000011a1cd819 */ /* 0x000fe4000001021b */
[----:B------:R-:W-:Y:S02]  /*0e30*/  CS2R R40, SRZ ;  /* 0x0000000000287805 */ /* 0x000fe4000001ff00 */
[----:B------:R-:W-:Y:S01]  /*0e40*/  @!P3 MOV R26, R4 ;  /* 0x00000004001ab202 */ /* 0x000fe20000000f00 */
[----:B------:R-:W5:Y:S01]  /*0e50*/  @!P4 LDG.E R34, desc[UR6][R24.64] ;  /* 0x000000061822c981 */ /* 0x000f62000c1e1900 */
[----:B------:R-:W-:Y:S01]  /*0e60*/  @!P3 MOV R27, R7 ;  /* 0x00000007001bb202 */ /* 0x000fe20000000f00 */
[C---:B------:R-:W-:Y:S01]  /*0e70*/  @!P3 IMAD R29, R0.reuse, R19, R30 ;  /* 0x00000013001db224 */ /* 0x040fe200078e021e */
[----:B------:R-:W-:Y:S01]  /*0e80*/  @!P5 IADD3 R22, P0, PT, R21, R22, RZ ;  /* 0x000000161516d210 */ /* 0x000fe20007f1e0ff */
[----:B------:R-:W-:-:S03]  /*0e90*/  @!P3 IMAD.WIDE.U32 R18, R0, R18, R26 ;  /* 0x000000120012b225 */ /* 0x000fc600078e001a */
[----:B------:R-:W-:Y:S02]  /*0ea0*/  @!P5 IADD3.X R23, PT, PT, R28, R23, RZ, P0, !PT ;  /* 0x000000171c17d210 */ /* 0x000fe400007fe4ff */
[----:B-1----:R-:W-:Y:S02]  /*0eb0*/  @!P5 IADD3 R10, P0, PT, R21, R10, RZ ;  /* 0x0000000a150ad210 */ /* 0x002fe40007f1e0ff */
[----:B------:R-:W-:Y:S01]  /*0ec0*/  @!P3 IADD3 R29, PT, PT, R19, R29, RZ ;  /* 0x0000001d131db210 */ /* 0x000fe20007ffe0ff */
[----:B----4-:R-:W-:Y:S01]  /*0ed0*/  @P1 IMAD.WIDE R16, R31, 0x4, R16 ;  /* 0x000000041f101825 */ /* 0x010fe200078e0210 */
[----:B------:R-:W-:Y:S01]  /*0ee0*/  @!P3 SHF.L.U32 R19, R18, 0x1, RZ ;  /* 0x000000011213b819 */ /* 0x000fe200000006ff */
[----:B------:R-:W5:Y:S01]  /*0ef0*/  @!P5 LDG.E R41, desc[UR6][R22.64] ;  /* 0x000000061629d981 */ /* 0x000f62000c1e1900 */
[----:B------:R-:W-:Y:S02]  /*0f00*/  @!P5 IADD3.X R11, PT, PT, R28, R11, RZ, P0, !PT ;  /* 0x0000000b1c0bd210 */ /* 0x000fe400007fe4ff */
[----:B------:R-:W-:-:S02]  /*0f10*/  @!P3 SHF.L.U64.HI R18, R18, 0x1, R29 ;  /* 0x000000011212b819 */ /* 0x000fc4000001021d */
[C---:B------:R-:W-:Y:S01]  /*0f20*/  @!P3 IADD3 R12, P2, PT, R19.reuse, R12, RZ ;  /* 0x0000000c130cb210 */ /* 0x040fe20007f5e0ff */
[----:B------:R0:W5:Y:S01]  /*0f30*/  @!P5 LDG.E R33, desc[UR6][R10.64] ;  /* 0x000000060a21d981 */ /* 0x000162000c1e1900 */
[----:B--2---:R-:W-:Y:S02]  /*0f40*/  @!P3 IADD3 R2, P0, PT, R19, R2, RZ ;  /* 0x000000021302b210 */ /* 0x004fe40007f1e0ff */
[C---:B------:R-:W-:Y:S02]  /*0f50*/  @!P3 IADD3.X R13, PT, PT, R18.reuse, R13, RZ, P2, !PT ;  /* 0x0000000d120db210 */ /* 0x040fe400017fe4ff */
[----:B------:R-:W-:-:S03]  /*0f60*/  @!P3 IADD3.X R3, PT, PT, R18, R3, RZ, P0, !PT ;  /* 0x000000031203b210 */ /* 0x000fc600007fe4ff */
[----:B------:R1:W5:Y:S01]  /*0f70*/  @!P3 LDG.E R32, desc[UR6][R12.64] ;  /* 0x000000060c20b981 */ /* 0x000362000c1e1900 */
[----:B0-----:R-:W-:-:S03]  /*0f80*/  CS2R R10, SRZ ;  /* 0x00000000000a7805 */ /* 0x001fc6000001ff00 */
[----:B------:R1:W5:Y:S04]  /*0f90*/  @!P3 LDG.E R40, desc[UR6][R2.64] ;  /* 0x000000060228b981 */ /* 0x000368000c1e1900 */
[----:B------:R1:W5:Y:S04]  /*0fa0*/  @P1 LDG.E.64 R10, desc[UR6][R16.64] ;  /* 0x00000006100a1981 */ /* 0x000368000c1e1b00 */
[----:B------:R1:W5:Y:S01]  /*0fb0*/  LDG.E.64 R12, desc[UR6][R14.64] ;  /* 0x000000060e0c7981 */ /* 0x000362000c1e1b00 */
[----:B------:R-:W-:Y:S01]  /*0fc0*/  UISETP.NE.AND UP0, UPT, UR4, URZ, UPT ;  /* 0x000000ff0400728c */ /* 0x000fe2000bf05270 */
[----:B---3--:R-:W-:-:S05]  /*0fd0*/  FFMA.FTZ R0, -R8, R8, R9 ;  /* 0x0000000808007223 */ /* 0x008fca0000010109 */
[----:B------:R-:W-:-:S13]  /*0fe0*/  FSETP.GTU.FTZ.AND P0, PT, R0, RZ, PT ;  /* 0x000000ff0000720b */ /* 0x000fda0003f1c000 */
[----:B------:R-:W0:Y:S02]  /*0ff0*/  @P0 LDC R9, c[0x0][0x3c0] ;  /* 0x0000f000ff090b82 */ /* 0x000e240000000800 */
[----:B0-----:R-:W-:Y:S01]  /*1000*/  @P0 FADD.FTZ R9, R0, R9 ;  /* 0x0000000900090221 */ /* 0x001fe20000010000 */
[----:B------:R-:W-:-:S06]  /*1010*/  MOV R0, 0x3f800000 ;  /* 0x3f80000000007802 */ /* 0x000fcc0000000f00 */
[----:B------:R1:W0:Y:S01]  /*1020*/  @P0 MUFU.RSQ R0, R9 ;  /* 0x0000000900000308 */ /* 0x0002220000001400 */
[----:B------:R-:W-:Y:S05]  /*1030*/  BRA.U UP0, `(.L_x_664) ;  /* 0x0000000900447547 */ /* 0x000fea000b800000 */
[--C-:B-1---5:R-:W-:Y:S02]  /*1040*/  HADD2.F32 R9, -RZ, R47.reuse.H0_H0 ;  /* 0x2000002fff097230 */ /* 0x122fe40000004100 */
[----:B------:R-:W-:Y:S02]  /*1050*/  HADD2.F32 R15, -RZ, R47.H1_H1 ;  /* 0x3000002fff0f7230 */ /* 0x000fe40000004100 */
[----:B------:R-:W-:Y:S02]  /*1060*/  HADD2.F32 R19, -RZ, R46.H0_H0 ;  /* 0x2000002eff137230 */ /* 0x000fe40000004100 */
[C---:B------:R-:W-:Y:S01]  /*1070*/  FADD.FTZ R9, -R8.reuse, R9 ;  /* 0x0000000908097221 */ /* 0x040fe20000010100 */
[--C-:B------:R-:W-:Y:S02]  /*1080*/  HADD2.F32 R3, -RZ, R39.reuse.H0_H0 ;  /* 0x20000027ff037230 */ /* 0x100fe40000004100 */
[----:B------:R-:W-:Y:S01]  /*1090*/  FADD.FTZ R15, -R8, R15 ;  /* 0x0000000f080f7221 */ /* 0x000fe20000010100 */
[----:B------:R-:W-:-:S02]  /*10a0*/  HADD2.F32 R2, -RZ, R39.H1_H1 ;  /* 0x30000027ff027230 */ /* 0x000fc40000004100 */
[----:B------:R-:W-:Y:S01]  /*10b0*/  FADD.FTZ R21, -R8, R19 ;  /* 0x0000001308157221 */ /* 0x000fe20000010100 */
[-C--:B0-----:R-:W-:Y:S01]  /*10c0*/  FMUL.FTZ R14, R9, R0.reuse ;  /* 0x00000000090e7220 */ /* 0x081fe20000410000 */
[----:B------:R-:W-:Y:S01]  /*10d0*/  FMUL.FTZ R19, R12, R3 ;  /* 0x000000030c137220 */ /* 0x000fe20000410000 */
[----:B------:R-:W-:Y:S02]  /*10e0*/  HADD2.F32 R17, -RZ, R38.H0_H0 ;  /* 0x20000026ff117230 */ /* 0x000fe40000004100 */
[----:B------:R-:W-:Y:S01]  /*10f0*/  FMUL.FTZ R9, R15, R0 ;  /* 0x000000000f097220 */ /* 0x000fe20000410000 */
[----:B------:R-:W-:Y:S01]  /*1100*/  FMUL.FTZ R16, R13, R2 ;  /* 0x000000020d107220 */ /* 0x000fe20000410000 */
[----:B------:R-:W-:Y:S01]  /*1110*/  FADD.FTZ R15, RZ, R19 ;  /* 0x00000013ff0f7221 */ /* 0x000fe20000010000 */
[----:B------:R-:W-:Y:S01]  /*1120*/  FFMA.FTZ R18, R14, R19, RZ ;  /* 0x000000130e127223 */ /* 0x000fe200000100ff */
[----:B------:R-:W-:Y:S01]  /*1130*/  FFMA.FTZ R22, R3, R14, RZ ;  /* 0x0000000e03167223 */ /* 0x000fe200000100ff */
[----:B------:R-:W-:Y:S01]  /*1140*/  FADD.FTZ R24, RZ, R3 ;  /* 0x00000003ff187221 */ /* 0x000fe20000010000 */
[----:B------:R-:W-:Y:S01]  /*1150*/  FMUL.FTZ R21, R21, R0 ;  /* 0x0000000015157220 */ /* 0x000fe20000410000 */
[----:B------:R-:W-:Y:S01]  /*1160*/  FADD.FTZ R14, R16, R15 ;  /* 0x0000000f100e7221 */ /* 0x000fe20000010000 */
[----:B------:R-:W-:Y:S01]  /*1170*/  FFMA.FTZ R18, R9, R16, R18 ;  /* 0x0000001009127223 */ /* 0x000fe20000010012 */
[----:B------:R-:W-:Y:S01]  /*1180*/  FMUL.FTZ R23, R12, R17 ;  /* 0x000000110c177220 */ /* 0x000fe20000410000 */
[C---:B------:R-:W-:Y:S01]  /*1190*/  FADD.FTZ R15, R17.reuse, R24 ;  /* 0x00000018110f7221 */ /* 0x040fe20000010000 */
[----:B------:R-:W-:Y:S01]  /*11a0*/  FFMA.FTZ R3, R17, R21, R22 ;  /* 0x0000001511037223 */ /* 0x000fe20000010016 */
[----:B------:R-:W-:-:S02]  /*11b0*/  HADD2.F32 R19, -RZ, R46.H1_H1 ;  /* 0x3000002eff137230 */ /* 0x000fc40000004100 */
[----:B------:R-:W-:Y:S01]  /*11c0*/  FADD.FTZ R14, R14, R23 ;  /* 0x000000170e0e7221 */ /* 0x000fe20000010000 */
[----:B------:R-:W-:Y:S01]  /*11d0*/  FFMA.FTZ R17, R21, R23, R18 ;  /* 0x0000001715117223 */ /* 0x000fe20000010012 */
[----:B------:R-:W-:Y:S02]  /*11e0*/  HADD2.F32 R23, -RZ, R45.H0_H0 ;  /* 0x2000002dff177230 */ /* 0x000fe40000004100 */
[----:B------:R-:W-:Y:S01]  /*11f0*/  FADD.FTZ R21, RZ, R2 ;  /* 0x00000002ff157221 */ /* 0x000fe20000010000 */
[----:B------:R-:W-:Y:S02]  /*1200*/  HADD2.F32 R22, -RZ, R38.H1_H1 ;  /* 0x30000026ff167230 */ /* 0x000fe40000004100 */
[C---:B------:R-:W-:Y:S01]  /*1210*/  FADD.FTZ R19, -R8.reuse, R19 ;  /* 0x0000001308137221 */ /* 0x040fe20000010100 */
[----:B------:R-:W-:Y:S02]  /*1220*/  HADD2.F32 R16, -RZ, R37.H0_H0 ;  /* 0x20000025ff107230 */ /* 0x000fe40000004100 */
[----:B------:R-:W-:Y:S01]  /*1230*/  FADD.FTZ R23, -R8, R23 ;  /* 0x0000001708177221 */ /* 0x000fe20000010100 */
[----:B------:R-:W-:Y:S01]  /*1240*/  FFMA.FTZ R9, R2, R9, RZ ;  /* 0x0000000902097223 */ /* 0x000fe200000100ff */
[----:B------:R-:W-:Y:S01]  /*1250*/  FMUL.FTZ R24, R19, R0 ;  /* 0x0000000013187220 */ /* 0x000fe20000410000 */
[----:B------:R-:W-:-:S02]  /*1260*/  HADD2.F32 R19, -RZ, R45.H1_H1 ;  /* 0x3000002dff137230 */ /* 0x000fc40000004100 */
[----:B------:R-:W-:Y:S01]  /*1270*/  FADD.FTZ R2, R22, R21 ;  /* 0x0000001516027221 */ /* 0x000fe20000010000 */
[----:B------:R-:W-:Y:S01]  /*1280*/  FMUL.FTZ R18, R23, R0 ;  /* 0x0000000017127220 */ /* 0x000fe20000410000 */
[----:B------:R-:W-:Y:S01]  /*1290*/  FMUL.FTZ R21, R13, R22 ;  /* 0x000000160d157220 */ /* 0x000fe20000410000 */
[----:B------:R-:W-:Y:S01]  /*12a0*/  FADD.FTZ R15, R15, R16 ;  /* 0x000000100f0f7221 */ /* 0x000fe20000010000 */
[----:B------:R-:W-:Y:S01]  /*12b0*/  FMUL.FTZ R23, R12, R16 ;  /* 0x000000100c177220 */ /* 0x000fe20000410000 */
[----:B------:R-:W-:Y:S01]  /*12c0*/  FFMA.FTZ R3, R16, R18, R3 ;  /* 0x0000001210037223 */ /* 0x000fe20000010003 */
[----:B------:R-:W-:Y:S01]  /*12d0*/  FFMA.FTZ R17, R24, R21, R17 ;  /* 0x0000001518117223 */ /* 0x000fe20000010011 */
[----:B------:R-:W-:Y:S01]  /*12e0*/  FADD.FTZ R19, -R8, R19 ;  /* 0x0000001308137221 */ /* 0x000fe20000010100 */
[----:B------:R-:W-:Y:S02]  /*12f0*/  HADD2.F32 R16, -RZ, R37.H1_H1 ;  /* 0x30000025ff107230 */ /* 0x000fe40000004100 */
[----:B------:R-:W-:Y:S01]  /*1300*/  FFMA.FTZ R9, R22, R24, R9 ;  /* 0x0000001816097223 */ /* 0x000fe20000010009 */
[----:B------:R-:W-:Y:S01]  /*1310*/  FADD.FTZ R14, R21, R14 ;  /* 0x0000000e150e7221 */ /* 0x000fe20000010000 */
[----:B------:R-:W-:Y:S01]  /*1320*/  FFMA.FTZ R22, R18, R23, R17 ;  /* 0x0000001712167223 */ /* 0x000fe20000010011 */
[----:B------:R-:W-:Y:S01]  /*1330*/  FMUL.FTZ R19, R19, R0 ;  /* 0x0000000013137220 */ /* 0x000fe20000410000 */
[----:B------:R-:W-:-:S02]  /*1340*/  HADD2.F32 R17, -RZ, R44.H0_H0 ;  /* 0x2000002cff117230 */ /* 0x000fc40000004100 */
[----:B------:R-:W-:Y:S01]  /*1350*/  FMUL.FTZ R18, R13, R16 ;  /* 0x000000100d127220 */ /* 0x000fe20000410000 */
[----:B------:R-:W-:Y:S01]  /*1360*/  FADD.FTZ R21, R14, R23 ;  /* 0x000000170e157221 */ /* 0x000fe20000010000 */
[----:B------:R-:W-:Y:S01]  /*1370*/  FADD.FTZ R2, R2, R16 ;  /* 0x0000001002027221 */ /* 0x000fe20000010000 */
[----:B------:R-:W-:Y:S01]  /*1380*/  FFMA.FTZ R9, R16, R19, R9 ;  /* 0x0000001310097223 */ /* 0x000fe20000010009 */
[----:B------:R-:W-:Y:S02]  /*1390*/  HADD2.F32 R23, -RZ, R44.H1_H1 ;  /* 0x3000002cff177230 */ /* 0x000fe40000004100 */
[----:B------:R-:W-:Y:S01]  /*13a0*/  FFMA.FTZ R16, R19, R18, R22 ;  /* 0x0000001213107223 */ /* 0x000fe20000010016 */
[----:B------:R-:W-:Y:S01]  /*13b0*/  FADD.FTZ R17, -R8, R17 ;  /* 0x0000001108117221 */ /* 0x000fe20000010100 */
[--C-:B------:R-:W-:Y:S02]  /*13c0*/  HADD2.F32 R22, -RZ, R36.reuse.H0_H0 ;  /* 0x20000024ff167230 */ /* 0x100fe40000004100 */
[----:B------:R-:W-:Y:S01]  /*13d0*/  FADD.FTZ R14, R18, R21 ;  /* 0x00000015120e7221 */ /* 0x000fe20000010000 */
[----:B------:R-:W-:Y:S01]  /*13e0*/  FADD.FTZ R23, -R8, R23 ;  /* 0x0000001708177221 */ /* 0x000fe20000010100 */
[----:B------:R-:W-:-:S02]  /*13f0*/  HADD2.F32 R24, -RZ, R36.H1_H1 ;  /* 0x30000024ff187230 */ /* 0x000fc40000004100 */
[----:B------:R-:W-:Y:S01]  /*1400*/  FMUL.FTZ R19, R17, R0 ;  /* 0x0000000011137220 */ /* 0x000fe20000410000 */
[----:B------:R-:W-:Y:S02]  /*1410*/  HADD2.F32 R17, -RZ, R43.H0_H0 ;  /* 0x2000002bff117230 */ /* 0x000fe40000004100 */
        /* <DEDUP_REMOVED lines=8> */
[----:B------:R-:W-:-:S02]  /*14a0*/  HADD2.F32 R22, -RZ, R35.H0_H0 ;  /* 0x20000023ff167230 */ /* 0x000fc40000004100 */
[----:B------:R-:W-:Y:S01]  /*14b0*/  FADD.FTZ R14, R23, R14 ;  /* 0x0000000e170e7221 */ /* 0x000fe20000010000 */
[----:B------:R-:W-:Y:S01]  /*14c0*/  FFMA.FTZ R16, R18, R23, R19 ;  /* 0x0000001712107223 */ /* 0x000fe20000010013 */
[----:B------:R-:W-:Y:S01]  /*14d0*/  FMUL.FTZ R19, R17, R0 ;  /* 0x0000000011137220 */ /* 0x000fe20000410000 */
[----:B------:R-:W-:Y:S02]  /*14e0*/  HADD2.F32 R23, -RZ, R42.H0_H0 ;  /* 0x2000002aff177230 */ /* 0x000fe40000004100 */
[----:B------:R-:W-:Y:S01]  /*14f0*/  FMUL.FTZ R21, R12, R22 ;  /* 0x000000160c157220 */ /* 0x000fe20000410000 */
[----:B------:R-:W-:Y:S02]  /*1500*/  HADD2.F32 R17, -RZ, R43.H1_H1 ;  /* 0x3000002bff117230 */ /* 0x000fe40000004100 */
[----:B------:R-:W-:Y:S01]  /*1510*/  FADD.FTZ R15, R15, R22 ;  /* 0x000000160f0f7221 */ /* 0x000fe20000010000 */
[----:B------:R-:W-:Y:S01]  /*1520*/  FFMA.FTZ R3, R22, R19, R3 ;  /* 0x0000001316037223 */ /* 0x000fe20000010003 */
[----:B------:R-:W-:-:S02]  /*1530*/  HADD2.F32 R22, -RZ, R35.H1_H1 ;  /* 0x30000023ff167230 */ /* 0x000fc40000004100 */
[----:B------:R-:W-:Y:S01]  /*1540*/  FADD.FTZ R23, -R8, R23 ;  /* 0x0000001708177221 */ /* 0x000fe20000010100 */
[----:B------:R-:W-:Y:S01]  /*1550*/  FADD.FTZ R2, R2, R24 ;  /* 0x0000001802027221 */ /* 0x000fe20000010000 */
[----:B------:R-:W-:Y:S01]  /*1560*/  FFMA.FTZ R9, R24, R18, R9 ;  /* 0x0000001218097223 */ /* 0x000fe20000010009 */
[----:B------:R-:W-:Y:S01]  /*1570*/  FADD.FTZ R14, R14, R21 ;  /* 0x000000150e0e7221 */ /* 0x000fe20000010000 */
[----:B------:R-:W-:Y:S01]  /*1580*/  FFMA.FTZ R16, R19, R21, R16 ;  /* 0x0000001513107223 */ /* 0x000fe20000010010 */
[----:B------:R-:W-:Y:S01]  /*1590*/  FADD.FTZ R17, -R8, R17 ;  /* 0x0000001108117221 */ /* 0x000fe20000010100 */
[----:B------:R-:W-:Y:S02]  /*15a0*/  HADD2.F32 R24, -RZ, R34.H0_H0 ;  /* 0x20000022ff187230 */ /* 0x000fe40000004100 */
[----:B------:R-:W-:Y:S01]  /*15b0*/  FMUL.FTZ R18, R23, R0 ;  /* 0x0000000017127220 */ /* 0x000fe20000410000 */
[----:B------:R-:W-:Y:S02]  /*15c0*/  HADD2.F32 R21, -RZ, R42.H1_H1 ;  /* 0x3000002aff157230 */ /* 0x000fe40000004100 */
[----:B------:R-:W-:Y:S01]  /*15d0*/  FMUL.FTZ R19, R13, R22 ;  /* 0x000000160d137220 */ /* 0x000fe20000410000 */
[----:B------:R-:W-:Y:S01]  /*15e0*/  FMUL.FTZ R17, R17, R0 ;  /* 0x0000000011117220 */ /* 0x000fe20000410000 */
[----:B------:R-:W-:Y:S01]  /*15f0*/  FADD.FTZ R15, R15, R24 ;  /* 0x000000180f0f7221 */ /* 0x000fe20000010000 */
[----:B------:R-:W-:Y:S01]  /*1600*/  FFMA.FTZ R3, R24, R18, R3 ;  /* 0x0000001218037223 */ /* 0x000fe20000010003 */
[----:B------:R-:W-:Y:S01]  /*1610*/  FADD.FTZ R23, -R8, R21 ;  /* 0x0000001508177221 */ /* 0x000fe20000010100 */
[----:B------:R-:W-:Y:S01]  /*1620*/  FMUL.FTZ R24, R12, R24 ;  /* 0x000000180c187220 */ /* 0x000fe20000410000 */
[----:B------:R-:W-:Y:S01]  /*1630*/  FADD.FTZ R21, R19, R14 ;  /* 0x0000000e13157221 */ /* 0x000fe20000010000 */
[----:B------:R-:W-:Y:S01]  /*1640*/  FFMA.FTZ R9, R22, R17, R9 ;  /* 0x0000001116097223 */ /* 0x000fe20000010009 */
[----:B------:R-:W-:Y:S01]  /*1650*/  FFMA.FTZ R17, R17, R19, R16 ;  /* 0x0000001311117223 */ /* 0x000fe20000010010 */
[----:B------:R-:W-:Y:S01]  /*1660*/  FADD.FTZ R2, R2, R22 ;  /* 0x0000001602027221 */ /* 0x000fe20000010000 */
[----:B------:R-:W-:-:S02]  /*1670*/  HADD2.F32 R16, -RZ, R34.H1_H1 ;  /* 0x30000022ff107230 */ /* 0x000fc40000004100 */
[----:B------:R-:W-:Y:S01]  /*1680*/  FMUL.FTZ R14, R23, R0 ;  /* 0x00000000170e7220 */ /* 0x000fe20000410000 */
[----:B------:R-:W-:Y:S01]  /*1690*/  FADD.FTZ R22, R21, R24 ;  /* 0x0000001815167221 */ /* 0x000fe20000010000 */
[----:B------:R-:W-:Y:S02]  /*16a0*/  HADD2.F32 R21, -RZ, R41.H0_H0 ;  /* 0x20000029ff157230 */ /* 0x000fe40000004100 */
[----:B------:R-:W-:Y:S01]  /*16b0*/  FFMA.FTZ R19, R18, R24, R17 ;  /* 0x0000001812137223 */ /* 0x000fe20000010011 */
[----:B------:R-:W-:Y:S01]  /*16c0*/  FADD.FTZ R2, R2, R16 ;  /* 0x0000001002027221 */ /* 0x000fe20000010000 */
[----:B------:R-:W-:Y:S01]  /*16d0*/  FFMA.FTZ R9, R16, R14, R9 ;  /* 0x0000000e10097223 */ /* 0x000fe20000010009 */
[----:B------:R-:W-:Y:S01]  /*16e0*/  FMUL.FTZ R17, R13, R16 ;  /* 0x000000100d117220 */ /* 0x000fe20000410000 */
[----:B------:R-:W-:Y:S02]  /*16f0*/  HADD2.F32 R16, -RZ, R33.H0_H0 ;  /* 0x20000021ff107230 */ /* 0x000fe40000004100 */
[----:B------:R-:W-:Y:S01]  /*1700*/  FADD.FTZ R21, -R8, R21 ;  /* 0x0000001508157221 */ /* 0x000fe20000010100 */
[----:B------:R-:W-:-:S02]  /*1710*/  HADD2.F32 R23, -RZ, R41.H1_H1 ;  /* 0x30000029ff177230 */ /* 0x000fc40000004100 */
[----:B------:R-:W-:Y:S01]  /*1720*/  FFMA.FTZ R19, R14, R17, R19 ;  /* 0x000000110e137223 */ /* 0x000fe20000010013 */
[----:B------:R-:W-:Y:S01]  /*1730*/  FADD.FTZ R22, R17, R22 ;  /* 0x0000001611167221 */ /* 0x000fe20000010000 */
[----:B------:R-:W-:Y:S01]  /*1740*/  FMUL.FTZ R25, R12, R16 ;  /* 0x000000100c197220 */ /* 0x000fe20000410000 */
[----:B------:R-:W-:Y:S01]  /*1750*/  FMUL.FTZ R18, R21, R0 ;  /* 0x0000000015127220 */ /* 0x000fe20000410000 */
[----:B------:R-:W-:Y:S02]  /*1760*/  HADD2.F32 R14, -RZ, R33.H1_H1 ;  /* 0x30000021ff0e7230 */ /* 0x000fe40000004100 */
[----:B------:R-:W-:Y:S01]  /*1770*/  FADD.FTZ R17, -R8, R23 ;  /* 0x0000001708117221 */ /* 0x000fe20000010100 */
[----:B------:R-:W-:Y:S01]  /*1780*/  FADD.FTZ R21, R22, R25 ;  /* 0x0000001916157221 */ /* 0x000fe20000010000 */
[----:B------:R-:W-:Y:S01]  /*1790*/  FFMA.FTZ R24, R18, R25, R19 ;  /* 0x0000001912187223 */ /* 0x000fe20000010013 */
[----:B------:R-:W-:Y:S02]  /*17a0*/  HADD2.F32 R19, -RZ, R40.H0_H0 ;  /* 0x20000028ff137230 */ /* 0x000fe40000004100 */
[----:B------:R-:W-:Y:S01]  /*17b0*/  FADD.FTZ R15, R15, R16 ;  /* 0x000000100f0f7221 */ /* 0x000fe20000010000 */
[----:B------:R-:W-:Y:S01]  /*17c0*/  FFMA.FTZ R3, R16, R18, R3 ;  /* 0x0000001210037223 */ /* 0x000fe20000010003 */
[----:B------:R-:W-:Y:S01]  /*17d0*/  FMUL.FTZ R22, R13, R14 ;  /* 0x0000000e0d167220 */ /* 0x000fe20000410000 */
[----:B------:R-:W-:Y:S01]  /*17e0*/  FMUL.FTZ R17, R17, R0 ;  /* 0x0000000011117220 */ /* 0x000fe20000410000 */
[----:B------:R-:W-:-:S02]  /*17f0*/  HADD2.F32 R16, -RZ, R32.H0_H0 ;  /* 0x20000020ff107230 */ /* 0x000fc40000004100 */
[----:B------:R-:W-:Y:S01]  /*1800*/  FADD.FTZ R19, -R8, R19 ;  /* 0x0000001308137221 */ /* 0x000fe20000010100 */
[----:B------:R-:W-:Y:S02]  /*1810*/  HADD2.F32 R23, -RZ, R40.H1_H1 ;  /* 0x30000028ff177230 */ /* 0x000fe40000004100 */
[----:B------:R-:W-:Y:S01]  /*1820*/  FADD.FTZ R21, R22, R21 ;  /* 0x0000001516157221 */ /* 0x000fe20000010000 */
[----:B------:R-:W-:Y:S01]  /*1830*/  FFMA.FTZ R24, R17, R22, R24 ;  /* 0x0000001611187223 */ /* 0x000fe20000010018 */
[----:B------:R-:W-:Y:S02]  /*1840*/  HADD2.F32 R22, -RZ, R32.H1_H1 ;  /* 0x30000020ff167230 */ /* 0x000fe40000004100 */
[----:B------:R-:W-:Y:S01]  /*1850*/  FMUL.FTZ R18, R12, R16 ;  /* 0x000000100c127220 */ /* 0x000fe20000410000 */
[----:B------:R-:W-:Y:S01]  /*1860*/  FMUL.FTZ R19, R19, R0 ;  /* 0x0000000013137220 */ /* 0x000fe20000410000 */
[----:B------:R-:W-:Y:S01]  /*1870*/  FADD.FTZ R23, -R8, R23 ;  /* 0x0000001708177221 */ /* 0x000fe20000010100 */
[----:B------:R-:W-:Y:S01]  /*1880*/  FFMA.FTZ R17, R14, R17, R9 ;  /* 0x000000110e117223 */ /* 0x000fe20000010009 */
[----:B------:R-:W-:Y:S01]  /*1890*/  FADD.FTZ R25, R21, R18 ;  /* 0x0000001215197221 */ /* 0x000fe20000010000 */
[----:B------:R-:W-:Y:S01]  /*18a0*/  FFMA.FTZ R24, R19, R18, R24 ;  /* 0x0000001213187223 */ /* 0x000fe20000010018 */
[----:B------:R-:W-:Y:S01]  /*18b0*/  FMUL.FTZ R18, R13, R22 ;  /* 0x000000160d127220 */ /* 0x000fe20000410000 */
[----:B------:R-:W-:Y:S01]  /*18c0*/  FMUL.FTZ R21, R23, R0 ;  /* 0x0000000017157220 */ /* 0x000fe20000410000 */
[----:B------:R-:W-:-:S02]  /*18d0*/  FADD.FTZ R23, R2, R14 ;  /* 0x0000000e02177221 */ /* 0x000fc40000010000 */
[----:B------:R-:W-:Y:S01]  /*18e0*/  FADD.FTZ R2, R18, R25 ;  /* 0x0000001912027221 */ /* 0x000fe20000010000 */
[----:B------:R-:W-:Y:S01]  /*18f0*/  FFMA.FTZ R9, R21, R18, R24 ;  /* 0x0000001215097223 */ /* 0x000fe20000010018 */
[----:B------:R-:W-:Y:S01]  /*1900*/  FADD.FTZ R18, R15, R16 ;  /* 0x000000100f127221 */ /* 0x000fe20000010000 */
[----:B------:R-:W-:Y:S01]  /*1910*/  FFMA.FTZ R16, R16, R19, R3 ;  /* 0x0000001310107223 */ /* 0x000fe20000010003 */
[----:B------:R-:W-:Y:S01]  /*1920*/  FADD.FTZ R19, R23, R22 ;  /* 0x0000001617137221 */ /* 0x000fe20000010000 */
[----:B------:R-:W-:Y:S01]  /*1930*/  FFMA.FTZ R17, R22, R21, R17 ;  /* 0x0000001516117223 */ /* 0x000fe20000010011 */
[----:B------:R-:W-:Y:S06]  /*1940*/  BRA `(.L_x_665) ;  /* 0x0000001000807947 */ /* 0x000fec0003800000 */
.L_x_664:
[--C-:B-1---5:R-:W-:Y:S02]  /*1950*/  HADD2.F32 R3, -RZ, R47.reuse.H0_H0 ;  /* 0x2000002fff037230 */ /* 0x122fe40000004100 */
[----:B------:R-:W-:Y:S02]  /*1960*/  HADD2.F32 R15, -RZ, R47.H1_H1 ;  /* 0x3000002fff0f7230 */ /* 0x000fe40000004100 */
[----:B------:R-:W-:Y:S02]  /*1970*/  HADD2.F32 R19, -RZ, R46.H0_H0 ;  /* 0x2000002eff137230 */ /* 0x000fe40000004100 */
[C---:B------:R-:W-:Y:S01]  /*1980*/  FADD.FTZ R3, -R8.reuse, R3 ;  /* 0x0000000308037221 */ /* 0x040fe20000010100 */
[----:B------:R-:W-:Y:S02]  /*1990*/  HADD2.F32 R21, -RZ, R45.H0_H0 ;  /* 0x2000002dff157230 */ /* 0x000fe40000004100 */
[----:B------:R-:W-:Y:S01]  /*19a0*/  FADD.FTZ R15, -R8, R15 ;  /* 0x0000000f080f7221 */ /* 0x000fe20000010100 */
[----:B------:R-:W-:-:S02]  /*19b0*/  HADD2.F32 R29, -RZ, R38.H0_H0 ;  /* 0x20000026ff1d7230 */ /* 0x000fc40000004100 */
[-C--:B0-----:R-:W-:Y:S01]  /*19c0*/  FMUL.FTZ R3, R3, R0.reuse ;  /* 0x0000000003037220 */ /* 0x081fe20000410000 */
[C---:B------:R-:W-:Y:S01]  /*19d0*/  FADD.FTZ R19, -R8.reuse, R19 ;  /* 0x0000001308137221 */ /* 0x040fe20000010100 */
[-C--:B------:R-:W-:Y:S01]  /*19e0*/  FMUL.FTZ R2, R15, R0.reuse ;  /* 0x000000000f027220 */ /* 0x080fe20000410000 */
[----:B------:R-:W-:Y:S01]  /*19f0*/  FADD.FTZ R23, -R8, R21 ;  /* 0x0000001508177221 */ /* 0x000fe20000010100 */
[C-C-:B------:R-:W-:Y:S01]  /*1a00*/  FFMA.FTZ R9, R12.reuse, R3, R10.reuse ;  /* 0x000000030c097223 */ /* 0x140fe2000001000a */
[----:B------:R-:W-:Y:S01]  /*1a10*/  FMUL.FTZ R27, R19, R0 ;  /* 0x00000000131b7220 */ /* 0x000fe20000410000 */
[----:B------:R-:W-:Y:S02]  /*1a20*/  FFMA.FTZ R15, R13, R2, R11 ;  /* 0x000000020d0f7223 */ /* 0x000fe4000001000b */
[----:B------:R-:W-:Y:S01]  /*1a30*/  FMUL.FTZ R17, R9, -1.4426950216293334961 ;  /* 0xbfb8aa3b09117820 */ /* 0x000fe20000410000 */
[----:B------:R-:W-:Y:S01]  /*1a40*/  FFMA.FTZ R28, R12, R27, R10 ;  /* 0x0000001b0c1c7223 */ /* 0x000fe2000001000a */
[----:B------:R-:W-:-:S04]  /*1a50*/  FMUL.FTZ R18, R15, -1.4426950216293334961 ;  /* 0xbfb8aa3b0f127820 */ /* 0x000fc80000410000 */
[----:B------:R-:W0:Y:S08]  /*1a60*/  MUFU.EX2 R17, R17 ;  /* 0x0000001100117308 */ /* 0x000e300000000800 */
[----:B------:R-:W1:Y:S01]  /*1a70*/  MUFU.EX2 R18, R18 ;  /* 0x0000001200127308 */ /* 0x000e620000000800 */
[----:B0-----:R-:W-:Y:S01]  /*1a80*/  FADD.FTZ R16, R17, 1 ;  /* 0x3f80000011107421 */ /* 0x001fe20000010000 */
[----:B------:R-:W-:-:S06]  /*1a90*/  HADD2.F32 R17, -RZ, R46.H1_H1 ;  /* 0x3000002eff117230 */ /* 0x000fcc0000004100 */
[----:B------:R-:W0:Y:S01]  /*1aa0*/  MUFU.RCP R16, R16 ;  /* 0x0000001000107308 */ /* 0x000e220000001000 */
[----:B------:R-:W-:Y:S01]  /*1ab0*/  FADD.FTZ R19, -R8, R17 ;  /* 0x0000001108137221 */ /* 0x000fe20000010100 */
[----:B-1----:R-:W-:-:S03]  /*1ac0*/  FADD.FTZ R14, R18, 1 ;  /* 0x3f800000120e7421 */ /* 0x002fc60000010000 */
[----:B------:R-:W-:Y:S01]  /*1ad0*/  FMUL.FTZ R18, R19, R0 ;  /* 0x0000000013127220 */ /* 0x000fe20000410000 */
[--C-:B------:R-:W-:Y:S02]  /*1ae0*/  HADD2.F32 R19, -RZ, R39.reuse.H0_H0 ;  /* 0x20000027ff137230 */ /* 0x100fe40000004100 */
[----:B------:R-:W1:Y:S01]  /*1af0*/  MUFU.RCP R14, R14 ;  /* 0x0000000e000e7308 */ /* 0x000e620000001000 */
[----:B0-----:R-:W-:Y:S02]  /*1b00*/  FADD.FTZ R22, -R16, 1 ;  /* 0x3f80000010167421 */ /* 0x001fe40000010100 */
[----:B------:R-:W-:Y:S01]  /*1b10*/  FMUL.FTZ R16, R19, R16 ;  /* 0x0000001013107220 */ /* 0x000fe20000410000 */
[----:B------:R-:W-:Y:S01]  /*1b20*/  FMUL.FTZ R19, R23, R0 ;  /* 0x0000000017137220 */ /* 0x000fe20000410000 */
[----:B------:R-:W-:Y:S02]  /*1b30*/  HADD2.F32 R23, -RZ, R39.H1_H1 ;  /* 0x30000027ff177230 */ /* 0x000fe40000004100 */
[----:B------:R-:W-:Y:S01]  /*1b40*/  FFMA.FTZ R17, R9, R22, 1 ;  /* 0x3f80000009117423 */ /* 0x000fe20000010016 */
[----:B------:R-:W-:Y:S01]  /*1b50*/  FMUL.FTZ R9, R28, -1.4426950216293334961 ;  /* 0xbfb8aa3b1c097820 */ /* 0x000fe20000410000 */
[----:B------:R-:W-:Y:S01]  /*1b60*/  FFMA.FTZ R22, R13, R18, R11 ;  /* 0x000000120d167223 */ /* 0x000fe2000001000b */
[----:B-1----:R-:W-:Y:S01]  /*1b70*/  FADD.FTZ R24, -R14, 1 ;  /* 0x3f8000000e187421 */ /* 0x002fe20000010100 */
[----:B------:R-:W-:-:S02]  /*1b80*/  FMUL.FTZ R16, R16, R17 ;  /* 0x0000001110107220 */ /* 0x000fc40000410000 */
[----:B------:R-:W-:Y:S01]  /*1b90*/  FMUL.FTZ R21, R22, -1.4426950216293334961 ;  /* 0xbfb8aa3b16157820 */ /* 0x000fe20000410000 */
[----:B------:R-:W0:Y:S01]  /*1ba0*/  MUFU.EX2 R9, R9 ;  /* 0x0000000900097308 */ /* 0x000e220000000800 */
[----:B------:R-:W-:Y:S01]  /*1bb0*/  FFMA.FTZ R17, R12, R19, R10 ;  /* 0x000000130c117223 */ /* 0x000fe2000001000a */
[----:B------:R-:W-:Y:S01]  /*1bc0*/  FMUL.FTZ R14, R23, R14 ;  /* 0x0000000e170e7220 */ /* 0x000fe20000410000 */
[----:B------:R-:W-:Y:S02]  /*1bd0*/  HADD2.F32 R23, -RZ, R45.H1_H1 ;  /* 0x3000002dff177230 */ /* 0x000fe40000004100 */
[----:B------:R-:W-:Y:S01]  /*1be0*/  FFMA.FTZ R15, R15, R24, 1 ;  /* 0x3f8000000f0f7423 */ /* 0x000fe20000010018 */
[----:B------:R-:W-:Y:S02]  /*1bf0*/  FMUL.FTZ R25, R17, -1.4426950216293334961 ;  /* 0xbfb8aa3b11197820 */ /* 0x000fe40000410000 */
[----:B------:R-:W1:Y:S01]  /*1c00*/  MUFU.EX2 R21, R21 ;  /* 0x0000001500157308 */ /* 0x000e620000000800 */
[----:B------:R-:W-:Y:S01]  /*1c10*/  FADD.FTZ R23, -R8, R23 ;  /* 0x0000001708177221 */ /* 0x000fe20000010100 */
[----:B------:R-:W-:-:S03]  /*1c20*/  FMUL.FTZ R15, R14, R15 ;  /* 0x0000000f0e0f7220 */ /* 0x000fc60000410000 */
[----:B------:R-:W-:-:S03]  /*1c30*/  FMUL.FTZ R24, R23, R0 ;  /* 0x0000000017187220 */ /* 0x000fc60000410000 */
[----:B------:R-:W2:Y:S01]  /*1c40*/  MUFU.EX2 R25, R25 ;  /* 0x0000001900197308 */ /* 0x000ea20000000800 */
[----:B0-----:R-:W-:Y:S01]  /*1c50*/  FADD.FTZ R9, R9, 1 ;  /* 0x3f80000009097421 */ /* 0x001fe20000010000 */
[----:B------:R-:W-:-:S04]  /*1c60*/  FFMA.FTZ R14, R13, R24, R11 ;  /* 0x000000180d0e7223 */ /* 0x000fc8000001000b */
[----:B------:R-:W-:Y:S02]  /*1c70*/  FMUL.FTZ R23, R14, -1.4426950216293334961 ;  /* 0xbfb8aa3b0e177820 */ /* 0x000fe40000410000 */
[----:B------:R-:W0:Y:S01]  /*1c80*/  MUFU.RCP R9, R9 ;  /* 0x0000000900097308 */ /* 0x000e220000001000 */
[----:B-1----:R-:W-:-:S07]  /*1c90*/  FADD.FTZ R26, R21, 1 ;  /* 0x3f800000151a7421 */ /* 0x002fce0000010000 */
[----:B------:R1:W3:Y:S01]  /*1ca0*/  MUFU.RCP R21, R26 ;  /* 0x0000001a00157308 */ /* 0x0002e20000001000 */
[----:B--2---:R-:W-:-:S07]  /*1cb0*/  FADD.FTZ R30, R25, 1 ;  /* 0x3f800000191e7421 */ /* 0x004fce0000010000 */
[----:B------:R-:W2:Y:S01]  /*1cc0*/  MUFU.EX2 R23, R23 ;  /* 0x0000001700177308 */ /* 0x000ea20000000800 */
[----:B0-----:R-:W-:Y:S01]  /*1cd0*/  FADD.FTZ R25, -R9, 1 ;  /* 0x3f80000009197421 */ /* 0x001fe20000010100 */
[----:B------:R-:W-:Y:S01]  /*1ce0*/  FMUL.FTZ R9, R29, R9 ;  /* 0x000000091d097220 */ /* 0x000fe20000410000 */
[----:B-1----:R-:W-:Y:S02]  /*1cf0*/  HADD2.F32 R26, -RZ, R38.H1_H1 ;  /* 0x30000026ff1a7230 */ /* 0x002fe40000004100 */
[----:B------:R-:W-:-:S03]  /*1d00*/  FFMA.FTZ R28, R28, R25, 1 ;  /* 0x3f8000001c1c7423 */ /* 0x000fc60000010019 */
[----:B------:R0:W1:Y:S01]  /*1d10*/  MUFU.RCP R25, R30 ;  /* 0x0000001e00197308 */ /* 0x0000620000001000 */
[----:B---3--:R-:W-:Y:S01]  /*1d20*/  FADD.FTZ R29, -R21, 1 ;  /* 0x3f800000151d7421 */ /* 0x008fe20000010100 */
[----:B------:R-:W-:Y:S01]  /*1d30*/  FMUL.FTZ R21, R26, R21 ;  /* 0x000000151a157220 */ /* 0x000fe20000410000 */
[----:B------:R-:W-:Y:S01]  /*1d40*/  FMUL.FTZ R28, R9, R28 ;  /* 0x0000001c091c7220 */ /* 0x000fe20000410000 */
[----:B------:R-:W-:Y:S02]  /*1d50*/  HADD2.F32 R9, -RZ, R44.H0_H0 ;  /* 0x2000002cff097230 */ /* 0x000fe40000004100 */
[----:B------:R-:W-:Y:S01]  /*1d60*/  FFMA.FTZ R22, R22, R29, 1 ;  /* 0x3f80000016167423 */ /* 0x000fe2000001001d */
[----:B--2---:R-:W-:Y:S01]  /*1d70*/  FADD.FTZ R29, R23, 1 ;  /* 0x3f800000171d7421 */ /* 0x004fe20000010000 */
[----:B0-----:R-:W-:Y:S02]  /*1d80*/  HADD2.F32 R30, -RZ, R37.H0_H0 ;  /* 0x20000025ff1e7230 */ /* 0x001fe40000004100 */
[----:B------:R-:W-:Y:S01]  /*1d90*/  FADD.FTZ R9, -R8, R9 ;  /* 0x0000000908097221 */ /* 0x000fe20000010100 */
[----:B------:R-:W-:Y:S01]  /*1da0*/  FMUL.FTZ R22, R21, R22 ;  /* 0x0000001615167220 */ /* 0x000fe20000410000 */
[----:B------:R0:W2:Y:S02]  /*1db0*/  MUFU.RCP R23, R29 ;  /* 0x0000001d00177308 */ /* 0x0000a40000001000 */
[----:B------:R-:W-:Y:S01]  /*1dc0*/  FMUL.FTZ R9, R9, R0 ;  /* 0x0000000009097220 */ /* 0x000fe20000410000 */
[----:B-1----:R-:W-:-:S04]  /*1dd0*/  FADD.FTZ R26, -R25, 1 ;  /* 0x3f800000191a7421 */ /* 0x002fc80000010100 */
[----:B------:R-:W-:Y:S01]  /*1de0*/  FFMA.FTZ R26, R17, R26, 1 ;  /* 0x3f800000111a7423 */ /* 0x000fe2000001001a */
[----:B------:R-:W-:Y:S01]  /*1df0*/  FMUL.FTZ R17, R30, R25 ;  /* 0x000000191e117220 */ /* 0x000fe20000410000 */
[----:B------:R-:W-:Y:S02]  /*1e00*/  HADD2.F32 R30, -RZ, R37.H1_H1 ;  /* 0x30000025ff1e7230 */ /* 0x000fe40000004100 */
[----:B0-----:R-:W-:Y:S01]  /*1e10*/  FADD.FTZ R29, RZ, R16 ;  /* 0x00000010ff1d7221 */ /* 0x001fe20000010000 */
[----:B------:R-:W-:-:S03]  /*1e20*/  FMUL.FTZ R26, R17, R26 ;  /* 0x0000001a111a7220 */ /* 0x000fc60000410000 */
[----:B------:R-:W-:Y:S01]  /*1e30*/  FADD.FTZ R29, R29, R28 ;  /* 0x0000001c1d1d7221 */ /* 0x000fe20000010000 */
[----:B--2---:R-:W-:Y:S01]  /*1e40*/  FMUL.FTZ R25, R30, R23 ;  /* 0x000000171e197220 */ /* 0x004fe20000410000 */
[----:B------:R-:W-:Y:S01]  /*1e50*/  FADD.FTZ R23, -R23, 1 ;  /* 0x3f80000017177421 */ /* 0x000fe20000010100 */
[----:B------:R-:W-:-:S03]  /*1e60*/  FFMA.FTZ R30, R3, R16, RZ ;  /* 0x00000010031e7223 */ /* 0x000fc600000100ff */
[----:B------:R-:W-:Y:S01]  /*1e70*/  FFMA.FTZ R14, R14, R23, 1 ;  /* 0x3f8000000e0e7423 */ /* 0x000fe20000010017 */
[----:B------:R-:W-:-:S03]  /*1e80*/  FMUL.FTZ R23, R13, R15 ;  /* 0x0000000f0d177220 */ /* 0x000fc60000410000 */
[----:B------:R-:W-:Y:S01]  /*1e90*/  FMUL.FTZ R25, R25, R14 ;  /* 0x0000000e19197220 */ /* 0x000fe20000410000 */
[C---:B------:R-:W-:Y:S01]  /*1ea0*/  FMUL.FTZ R14, R12.reuse, R16 ;  /* 0x000000100c0e7220 */ /* 0x040fe20000410000 */
[-C--:B------:R-:W-:Y:S01]  /*1eb0*/  FFMA.FTZ R16, R27, R28.reuse, R30 ;  /* 0x0000001c1b107223 */ /* 0x080fe2000001001e */
[----:B------:R-:W-:Y:S01]  /*1ec0*/  FMUL.FTZ R28, R12, R28 ;  /* 0x0000001c0c1c7220 */ /* 0x000fe20000410000 */
[----:B------:R-:W-:Y:S02]  /*1ed0*/  HADD2.F32 R30, -RZ, R36.H0_H0 ;  /* 0x20000024ff1e7230 */ /* 0x000fe40000004100 */
[----:B------:R-:W-:Y:S01]  /*1ee0*/  FFMA.FTZ R21, R3, R14, RZ ;  /* 0x0000000e03157223 */ /* 0x000fe200000100ff */
[----:B------:R-:W-:Y:S01]  /*1ef0*/  FADD.FTZ R14, RZ, R14 ;  /* 0x0000000eff0e7221 */ /* 0x000fe20000010000 */
[----:B------:R-:W-:Y:S02]  /*1f00*/  FFMA.FTZ R16, R19, R26, R16 ;  /* 0x0000001a13107223 */ /* 0x000fe40000010010 */
[----:B------:R-:W-:Y:S01]  /*1f10*/  FFMA.FTZ R21, R2, R23, R21 ;  /* 0x0000001702157223 */ /* 0x000fe20000010015 */
[----:B------:R-:W-:Y:S01]  /*1f20*/  FADD.FTZ R23, R23, R14 ;  /* 0x0000000e17177221 */ /* 0x000fe20000010000 */
[----:B------:R-:W-:-:S02]  /*1f30*/  FFMA.FTZ R14, R12, R9, R10 ;  /* 0x000000090c0e7223 */ /* 0x000fc4000001000a */
[----:B------:R-:W-:Y:S01]  /*1f40*/  FFMA.FTZ R27, R27, R28, R21 ;  /* 0x0000001c1b1b7223 */ /* 0x000fe20000010015 */
[----:B------:R-:W-:Y:S01]  /*1f50*/  FADD.FTZ R23, R23, R28 ;  /* 0x0000001c17177221 */ /* 0x000fe20000010000 */
[----:B------:R-:W-:-:S06]  /*1f60*/  FMUL.FTZ R31, R14, -1.4426950216293334961 ;  /* 0xbfb8aa3b0e1f7820 */ /* 0x000fcc0000410000 */
[----:B------:R-:W0:Y:S02]  /*1f70*/  MUFU.EX2 R31, R31 ;  /* 0x0000001f001f7308 */ /* 0x000e240000000800 */
[----:B0-----:R-:W-:Y:S01]  /*1f80*/  FADD.FTZ R17, R31, 1 ;  /* 0x3f8000001f117421 */ /* 0x001fe20000010000 */
[----:B------:R-:W-:Y:S01]  /*1f90*/  FFMA.FTZ R31, R2, R15, RZ ;  /* 0x0000000f021f7223 */ /* 0x000fe200000100ff */
[----:B------:R-:W-:Y:S01]  /*1fa0*/  FADD.FTZ R15, RZ, R15 ;  /* 0x0000000fff0f7221 */ /* 0x000fe20000010000 */
[----:B------:R-:W-:-:S03]  /*1fb0*/  HADD2.F32 R2, -RZ, R36.H1_H1 ;  /* 0x30000024ff027230 */ /* 0x000fc60000004100 */
[----:B------:R-:W0:Y:S02]  /*1fc0*/  MUFU.RCP R17, R17 ;  /* 0x0000001100117308 */ /* 0x000e240000001000 */
[----:B0-----:R-:W-:Y:S01]  /*1fd0*/  FMUL.FTZ R3, R30, R17 ;  /* 0x000000111e037220 */ /* 0x001fe20000410000 */
[----:B------:R-:W-:Y:S01]  /*1fe0*/  FADD.FTZ R21, -R17, 1 ;  /* 0x3f80000011157421 */ /* 0x000fe20000010100 */
[----:B------:R-:W-:Y:S02]  /*1ff0*/  HADD2.F32 R17, -RZ, R44.H1_H1 ;  /* 0x3000002cff117230 */ /* 0x000fe40000004100 */
[----:B------:R-:W-:Y:S01]  /*2000*/  FADD.FTZ R30, R15, R22 ;  /* 0x000000160f1e7221 */ /* 0x000fe20000010000 */
[-C--:B------:R-:W-:Y:S01]  /*2010*/  FFMA.FTZ R15, R18, R22.reuse, R31 ;  /* 0x00000016120f7223 */ /* 0x080fe2000001001f */
[----:B------:R-:W-:Y:S01]  /*2020*/  FFMA.FTZ R14, R14, R21, 1 ;  /* 0x3f8000000e0e7423 */ /* 0x000fe20000010015 */
[----:B------:R-:W-:Y:S01]  /*2030*/  FMUL.FTZ R22, R13, R22 ;  /* 0x000000160d167220 */ /* 0x000fe20000410000 */
[----:B------:R-:W-:Y:S01]  /*2040*/  FADD.FTZ R17, -R8, R17 ;  /* 0x0000001108117221 */ /* 0x000fe20000010100 */
[----:B------:R-:W-:Y:S01]  /*2050*/  FFMA.FTZ R15, R24, R25, R15 ;  /* 0x00000019180f7223 */ /* 0x000fe2000001000f */
[----:B------:R-:W-:Y:S01]  /*2060*/  FMUL.FTZ R3, R3, R14 ;  /* 0x0000000e03037220 */ /* 0x000fe20000410000 */
[----:B------:R-:W-:Y:S01]  /*2070*/  FFMA.FTZ R27, R18, R22, R27 ;  /* 0x00000016121b7223 */ /* 0x000fe2000001001b */
[----:B------:R-:W-:Y:S01]  /*2080*/  FMUL.FTZ R14, R17, R0 ;  /* 0x00000000110e7220 */ /* 0x000fe20000410000 */
[----:B------:R-:W-:Y:S01]  /*2090*/  FADD.FTZ R23, R22, R23 ;  /* 0x0000001716177221 */ /* 0x000fe20000010000 */
[----:B------:R-:W-:Y:S01]  /*20a0*/  FADD.FTZ R22, R29, R26 ;  /* 0x0000001a1d167221 */ /* 0x000fe20000010000 */
[----:B------:R-:W-:Y:S01]  /*20b0*/  FMUL.FTZ R26, R12, R26 ;  /* 0x0000001a0c1a7220 */ /* 0x000fe20000410000 */
[----:B------:R-:W-:Y:S01]  /*20c0*/  FFMA.FTZ R17, R13, R14, R11 ;  /* 0x0000000e0d117223 */ /* 0x000fe2000001000b */
[-C--:B------:R-:W-:Y:S01]  /*20d0*/  FFMA.FTZ R16, R9, R3.reuse, R16 ;  /* 0x0000000309107223 */ /* 0x080fe20000010010 */
[----:B------:R-:W-:Y:S01]  /*20e0*/  FADD.FTZ R22, R22, R3 ;  /* 0x0000000316167221 */ /* 0x000fe20000010000 */
[----:B------:R-:W-:Y:S01]  /*20f0*/  FADD.FTZ R23, R23, R26 ;  /* 0x0000001a17177221 */ /* 0x000fe20000010000 */
[----:B------:R-:W-:Y:S01]  /*2100*/  FMUL.FTZ R28, R17, -1.4426950216293334961 ;  /* 0xbfb8aa3b111c7820 */ /* 0x000fe20000410000 */
[----:B------:R-:W-:-:S05]  /*2110*/  FMUL.FTZ R3, R12, R3 ;  /* 0x000000030c037220 */ /* 0x000fca0000410000 */
[----:B------:R-:W0:Y:S02]  /*2120*/  MUFU.EX2 R28, R28 ;  /* 0x0000001c001c7308 */ /* 0x000e240000000800 */
[----:B0-----:R-:W-:Y:S01]  /*2130*/  FADD.FTZ R21, R28, 1 ;  /* 0x3f8000001c157421 */ /* 0x001fe20000010000 */
[----:B------:R-:W-:Y:S01]  /*2140*/  FFMA.FTZ R28, R19, R26, R27 ;  /* 0x0000001a131c7223 */ /* 0x000fe2000001001b */
[----:B------:R-:W-:-:S04]  /*2150*/  HADD2.F32 R19, -RZ, R35.H0_H0 ;  /* 0x20000023ff137230 */ /* 0x000fc80000004100 */
[----:B------:R-:W0:Y:S02]  /*2160*/  MUFU.RCP R21, R21 ;  /* 0x0000001500157308 */ /* 0x000e240000001000 */
[----:B0-----:R-:W-:Y:S01]  /*2170*/  FMUL.FTZ R2, R2, R21 ;  /* 0x0000001502027220 */ /* 0x001fe20000410000 */
[----:B------:R-:W-:Y:S01]  /*2180*/  FADD.FTZ R18, -R21, 1 ;  /* 0x3f80000015127421 */ /* 0x000fe20000010100 */
[----:B------:R-:W-:-:S03]  /*2190*/  HADD2.F32 R21, -RZ, R43.H0_H0 ;  /* 0x2000002bff157230 */ /* 0x000fc60000004100 */
[----:B------:R-:W-:Y:S02]  /*21a0*/  FFMA.FTZ R17, R17, R18, 1 ;  /* 0x3f80000011117423 */ /* 0x000fe40000010012 */
[----:B------:R-:W-:Y:S02]  /*21b0*/  FADD.FTZ R21, -R8, R21 ;  /* 0x0000001508157221 */ /* 0x000fe40000010100 */
[----:B------:R-:W-:Y:S02]  /*21c0*/  FMUL.FTZ R2, R2, R17 ;  /* 0x0000001102027220 */ /* 0x000fe40000410000 */
[----:B------:R-:W-:Y:S02]  /*21d0*/  FMUL.FTZ R17, R21, R0 ;  /* 0x0000000015117220 */ /* 0x000fe40000410000 */
[----:B------:R-:W-:Y:S02]  /*21e0*/  FFMA.FTZ R15, R14, R2, R15 ;  /* 0x000000020e0f7223 */ /* 0x000fe4000001000f */
        /* <DEDUP_REMOVED lines=8> */
[----:B------:R-:W-:-:S03]  /*2270*/  HADD2.F32 R27, -RZ, R43.H1_H1 ;  /* 0x3000002bff1b7230 */ /* 0x000fc60000004100 */
[----:B------:R-:W-:Y:S01]  /*2280*/  FMUL.FTZ R21, R19, R18 ;  /* 0x0000001213157220 */ /* 0x000fe20000410000 */
[----:B------:R-:W-:Y:S01]  /*2290*/  FADD.FTZ R19, R30, R25 ;  /* 0x000000191e137221 */ /* 0x000fe20000010000 */
[----:B------:R-:W-:Y:S01]  /*22a0*/  FADD.FTZ R27, -R8, R27 ;  /* 0x0000001b081b7221 */ /* 0x000fe20000010100 */
[----:B------:R-:W-:Y:S01]  /*22b0*/  FMUL.FTZ R25, R13, R25 ;  /* 0x000000190d197220 */ /* 0x000fe20000410000 */
[----:B------:R-:W-:Y:S01]  /*22c0*/  FADD.FTZ R22, R22, R21 ;  /* 0x0000001516167221 */ /* 0x000fe20000010000 */
[----:B------:R-:W-:Y:S01]  /*22d0*/  FADD.FTZ R19, R19, R2 ;  /* 0x0000000213137221 */ /* 0x000fe20000010000 */
[----:B------:R-:W-:Y:S01]  /*22e0*/  FMUL.FTZ R18, R27, R0 ;  /* 0x000000001b127220 */ /* 0x000fe20000410000 */
[----:B------:R-:W-:Y:S01]  /*22f0*/  FFMA.FTZ R24, R24, R25, R28 ;  /* 0x0000001918187223 */ /* 0x000fe2000001001c */
[----:B------:R-:W-:Y:S02]  /*2300*/  HADD2.F32 R28, -RZ, R35.H1_H1 ;  /* 0x30000023ff1c7230 */ /* 0x000fe40000004100 */
[C---:B------:R-:W-:Y:S01]  /*2310*/  FMUL.FTZ R2, R13.reuse, R2 ;  /* 0x000000020d027220 */ /* 0x040fe20000410000 */
[----:B------:R-:W-:Y:S01]  /*2320*/  FFMA.FTZ R26, R13, R18, R11 ;  /* 0x000000120d1a7223 */ /* 0x000fe2000001000b */
[----:B------:R-:W-:Y:S01]  /*2330*/  FFMA.FTZ R9, R9, R3, R24 ;  /* 0x0000000309097223 */ /* 0x000fe20000010018 */
[----:B------:R-:W-:-:S02]  /*2340*/  HADD2.F32 R24, -RZ, R34.H0_H0 ;  /* 0x20000022ff187230 */ /* 0x000fc40000004100 */
[-C--:B------:R-:W-:Y:S01]  /*2350*/  FFMA.FTZ R16, R17, R21.reuse, R16 ;  /* 0x0000001511107223 */ /* 0x080fe20000010010 */
[----:B------:R-:W-:Y:S01]  /*2360*/  FMUL.FTZ R29, R26, -1.4426950216293334961 ;  /* 0xbfb8aa3b1a1d7820 */ /* 0x000fe20000410000 */
[----:B------:R-:W-:Y:S01]  /*2370*/  FFMA.FTZ R14, R14, R2, R9 ;  /* 0x000000020e0e7223 */ /* 0x000fe20000010009 */
[----:B------:R-:W-:-:S04]  /*2380*/  FMUL.FTZ R21, R12, R21 ;  /* 0x000000150c157220 */ /* 0x000fc80000410000 */
[----:B------:R-:W0:Y:S01]  /*2390*/  MUFU.EX2 R29, R29 ;  /* 0x0000001d001d7308 */ /* 0x000e220000000800 */
[----:B------:R-:W-:Y:S01]  /*23a0*/  FFMA.FTZ R17, R17, R21, R14 ;  /* 0x0000001511117223 */ /* 0x000fe2000001000e */
[----:B0-----:R-:W-:Y:S01]  /*23b0*/  FADD.FTZ R27, R29, 1 ;  /* 0x3f8000001d1b7421 */ /* 0x001fe20000010000 */
[----:B------:R-:W-:-:S05]  /*23c0*/  HADD2.F32 R29, -RZ, R42.H0_H0 ;  /* 0x2000002aff1d7230 */ /* 0x000fca0000004100 */
[----:B------:R-:W0:Y:S01]  /*23d0*/  MUFU.RCP R27, R27 ;  /* 0x0000001b001b7308 */ /* 0x000e220000001000 */
[----:B------:R-:W-:Y:S01]  /*23e0*/  FADD.FTZ R29, -R8, R29 ;  /* 0x0000001d081d7221 */ /* 0x000fe20000010100 */
[----:B0-----:R-:W-:Y:S01]  /*23f0*/  FADD.FTZ R31, -R27, 1 ;  /* 0x3f8000001b1f7421 */ /* 0x001fe20000010100 */
[----:B------:R-:W-:Y:S02]  /*2400*/  FMUL.FTZ R28, R28, R27 ;  /* 0x0000001b1c1c7220 */ /* 0x000fe40000410000 */
[----:B------:R-:W-:Y:S01]  /*2410*/  FMUL.FTZ R27, R29, R0 ;  /* 0x000000001d1b7220 */ /* 0x000fe20000410000 */
[----:B------:R-:W-:-:S04]  /*2420*/  FFMA.FTZ R31, R26, R31, 1 ;  /* 0x3f8000001a1f7423 */ /* 0x000fc8000001001f */
[----:B------:R-:W-:Y:S01]  /*2430*/  FMUL.FTZ R26, R28, R31 ;  /* 0x0000001f1c1a7220 */ /* 0x000fe20000410000 */
[----:B------:R-:W-:Y:S01]  /*2440*/  FADD.FTZ R28, R25, R23 ;  /* 0x00000017191c7221 */ /* 0x000fe20000010000 */
[----:B------:R-:W-:Y:S01]  /*2450*/  FFMA.FTZ R25, R12, R27, R10 ;  /* 0x0000001b0c197223 */ /* 0x000fe2000001000a */
[----:B------:R-:W-:Y:S02]  /*2460*/  HADD2.F32 R31, -RZ, R33.H0_H0 ;  /* 0x20000021ff1f7230 */ /* 0x000fe40000004100 */
[----:B------:R-:W-:Y:S01]  /*2470*/  FFMA.FTZ R15, R18, R26, R15 ;  /* 0x0000001a120f7223 */ /* 0x000fe2000001000f */
[----:B------:R-:W-:Y:S01]  /*2480*/  FADD.FTZ R28, R28, R3 ;  /* 0x000000031c1c7221 */ /* 0x000fe20000010000 */
[----:B------:R-:W-:-:S03]  /*2490*/  FMUL.FTZ R29, R25, -1.4426950216293334961 ;  /* 0xbfb8aa3b191d7820 */ /* 0x000fc60000410000 */
[----:B------:R-:W-:-:S03]  /*24a0*/  FADD.FTZ R28, R2, R28 ;  /* 0x0000001c021c7221 */ /* 0x000fc60000010000 */
[----:B------:R-:W0:Y:S01]  /*24b0*/  MUFU.EX2 R29, R29 ;  /* 0x0000001d001d7308 */ /* 0x000e220000000800 */
[----:B------:R-:W-:Y:S01]  /*24c0*/  FADD.FTZ R28, R28, R21 ;  /* 0x000000151c1c7221 */ /* 0x000fe20000010000 */
[----:B0-----:R-:W-:Y:S01]  /*24d0*/  FADD.FTZ R23, R29, 1 ;  /* 0x3f8000001d177421 */ /* 0x001fe20000010000 */
[----:B------:R-:W-:-:S05]  /*24e0*/  HADD2.F32 R29, -RZ, R42.H1_H1 ;  /* 0x3000002aff1d7230 */ /* 0x000fca0000004100 */
[----:B------:R-:W0:Y:S01]  /*24f0*/  MUFU.RCP R23, R23 ;  /* 0x0000001700177308 */ /* 0x000e220000001000 */
[----:B------:R-:W-:Y:S01]  /*2500*/  FADD.FTZ R29, -R8, R29 ;  /* 0x0000001d081d7221 */ /* 0x000fe20000010100 */
[----:B0-----:R-:W-:Y:S01]  /*2510*/  FADD.FTZ R30, -R23, 1 ;  /* 0x3f800000171e7421 */ /* 0x001fe20000010100 */
[----:B------:R-:W-:-:S03]  /*2520*/  FMUL.FTZ R24, R24, R23 ;  /* 0x0000001718187220 */ /* 0x000fc60000410000 */
[----:B------:R-:W-:Y:S01]  /*2530*/  FFMA.FTZ R25, R25, R30, 1 ;  /* 0x3f80000019197423 */ /* 0x000fe2000001001e */
[----:B------:R-:W-:-:S03]  /*2540*/  HADD2.F32 R30, -RZ, R34.H1_H1 ;  /* 0x30000022ff1e7230 */ /* 0x000fc60000004100 */
[----:B------:R-:W-:Y:S01]  /*2550*/  FMUL.FTZ R23, R24, R25 ;  /* 0x0000001918177220 */ /* 0x000fe20000410000 */
[----:B------:R-:W-:-:S03]  /*2560*/  FMUL.FTZ R24, R29, R0 ;  /* 0x000000001d187220 */ /* 0x000fc60000410000 */
[----:B------:R-:W-:Y:S01]  /*2570*/  FFMA.FTZ R16, R27, R23, R16 ;  /* 0x000000171b107223 */ /* 0x000fe20000010010 */
        /* <DEDUP_REMOVED lines=8> */
[----:B------:R-:W-:-:S05]  /*2600*/  HADD2.F32 R3, -RZ, R41.H0_H0 ;  /* 0x20000029ff037230 */ /* 0x000fca0000004100 */
[----:B------:R-:W-:Y:S01]  /*2610*/  FADD.FTZ R29, -R8, R3 ;  /* 0x00000003081d7221 */ /* 0x000fe20000010100 */
[----:B------:R-:W-:-:S03]  /*2620*/  FMUL.FTZ R3, R9, R30 ;  /* 0x0000001e09037220 */ /* 0x000fc60000410000 */
[----:B------:R-:W-:Y:S01]  /*2630*/  FMUL.FTZ R9, R29, R0 ;  /* 0x000000001d097220 */ /* 0x000fe20000410000 */
[----:B------:R-:W-:-:S03]  /*2640*/  FFMA.FTZ R15, R24, R3, R15 ;  /* 0x00000003180f7223 */ /* 0x000fc6000001000f */
[----:B------:R-:W-:-:S04]  /*2650*/  FFMA.FTZ R25, R12, R9, R10 ;  /* 0x000000090c197223 */ /* 0x000fc8000001000a */
[----:B------:R-:W-:-:S06]  /*2660*/  FMUL.FTZ R29, R25, -1.4426950216293334961 ;  /* 0xbfb8aa3b191d7820 */ /* 0x000fcc0000410000 */
[----:B------:R-:W0:Y:S02]  /*2670*/  MUFU.EX2 R29, R29 ;  /* 0x0000001d001d7308 */ /* 0x000e240000000800 */
[----:B0-----:R-:W-:Y:S01]  /*2680*/  FADD.FTZ R2, R29, 1 ;  /* 0x3f8000001d027421 */ /* 0x001fe20000010000 */
[----:B------:R-:W-:-:S05]  /*2690*/  HADD2.F32 R29, -RZ, R41.H1_H1 ;  /* 0x30000029ff1d7230 */ /* 0x000fca0000004100 */
[----:B------:R-:W0:Y:S01]  /*26a0*/  MUFU.RCP R2, R2 ;  /* 0x0000000200027308 */ /* 0x000e220000001000 */
[----:B------:R-:W-:Y:S01]  /*26b0*/  FADD.FTZ R29, -R8, R29 ;  /* 0x0000001d081d7221 */ /* 0x000fe20000010100 */
[----:B0-----:R-:W-:Y:S01]  /*26c0*/  FADD.FTZ R30, -R2, 1 ;  /* 0x3f800000021e7421 */ /* 0x001fe20000010100 */
[----:B------:R-:W-:Y:S02]  /*26d0*/  FMUL.FTZ R14, R31, R2 ;  /* 0x000000021f0e7220 */ /* 0x000fe40000410000 */
[----:B------:R-:W-:Y:S01]  /*26e0*/  FMUL.FTZ R2, R29, R0 ;  /* 0x000000001d027220 */ /* 0x000fe20000410000 */
[----:B------:R-:W-:Y:S02]  /*26f0*/  HADD2.F32 R31, -RZ, R40.H1_H1 ;  /* 0x30000028ff1f7230 */ /* 0x000fe40000004100 */
[----:B------:R-:W-:Y:S01]  /*2700*/  FFMA.FTZ R25, R25, R30, 1 ;  /* 0x3f80000019197423 */ /* 0x000fe2000001001e */
[----:B------:R-:W-:Y:S01]  /*2710*/  FADD.FTZ R30, R19, R26 ;  /* 0x0000001a131e7221 */ /* 0x000fe20000010000 */
[----:B------:R-:W-:-:S02]  /*2720*/  FMUL.FTZ R26, R13, R26 ;  /* 0x0000001a0d1a7220 */ /* 0x000fc40000410000 */
[----:B------:R-:W-:Y:S01]  /*2730*/  FMUL.FTZ R14, R14, R25 ;  /* 0x000000190e0e7220 */ /* 0x000fe20000410000 */
[----:B------:R-:W-:Y:S01]  /*2740*/  FFMA.FTZ R25, R13, R2, R11 ;  /* 0x000000020d197223 */ /* 0x000fe2000001000b */
[----:B------:R-:W-:Y:S01]  /*2750*/  FFMA.FTZ R18, R18, R26, R17 ;  /* 0x0000001a12127223 */ /* 0x000fe20000010011 */
[----:B------:R-:W-:Y:S02]  /*2760*/  HADD2.F32 R17, -RZ, R33.H1_H1 ;  /* 0x30000021ff117230 */ /* 0x000fe40000004100 */
[----:B------:R-:W-:Y:S01]  /*2770*/  FADD.FTZ R28, R26, R28 ;  /* 0x0000001c1a1c7221 */ /* 0x000fe20000010000 */
[----:B------:R-:W-:Y:S01]  /*2780*/  FMUL.FTZ R29, R25, -1.4426950216293334961 ;  /* 0xbfb8aa3b191d7820 */ /* 0x000fe20000410000 */
[----:B------:R-:W-:Y:S01]  /*2790*/  FADD.FTZ R31, -R8, R31 ;  /* 0x0000001f081f7221 */ /* 0x000fe20000010100 */
[----:B------:R-:W-:Y:S01]  /*27a0*/  FADD.FTZ R30, R30, R3 ;  /* 0x000000031e1e7221 */ /* 0x000fe20000010000 */
[----:B------:R-:W-:-:S03]  /*27b0*/  FFMA.FTZ R16, R9, R14, R16 ;  /* 0x0000000e09107223 */ /* 0x000fc60000010010 */
[----:B------:R-:W0:Y:S02]  /*27c0*/  MUFU.EX2 R29, R29 ;  /* 0x0000001d001d7308 */ /* 0x000e240000000800 */
[----:B0-----:R-:W-:Y:S01]  /*27d0*/  FADD.FTZ R21, R29, 1 ;  /* 0x3f8000001d157421 */ /* 0x001fe20000010000 */
[----:B------:R-:W-:Y:S01]  /*27e0*/  FADD.FTZ R29, R22, R23 ;  /* 0x00000017161d7221 */ /* 0x000fe20000010000 */
[----:B------:R-:W-:-:S03]  /*27f0*/  FMUL.FTZ R23, R12, R23 ;  /* 0x000000170c177220 */ /* 0x000fc60000410000 */
[----:B------:R-:W-:Y:S01]  /*2800*/  FADD.FTZ R29, R29, R14 ;  /* 0x0000000e1d1d7221 */ /* 0x000fe20000010000 */
[----:B------:R-:W0:Y:S01]  /*2810*/  MUFU.RCP R21, R21 ;  /* 0x0000001500157308 */ /* 0x000e220000001000 */
[----:B------:R-:W-:Y:S01]  /*2820*/  FFMA.FTZ R27, R27, R23, R18 ;  /* 0x000000171b1b7223 */ /* 0x000fe20000010012 */
[----:B------:R-:W-:Y:S02]  /*2830*/  HADD2.F32 R18, -RZ, R32.H0_H0 ;  /* 0x20000020ff127230 */ /* 0x000fe40000004100 */
[----:B------:R-:W-:Y:S01]  /*2840*/  FADD.FTZ R28, R28, R23 ;  /* 0x000000171c1c7221 */ /* 0x000fe20000010000 */
[----:B0-----:R-:W-:Y:S01]  /*2850*/  FADD.FTZ R19, -R21, 1 ;  /* 0x3f80000015137421 */ /* 0x001fe20000010100 */
[----:B------:R-:W-:-:S03]  /*2860*/  FMUL.FTZ R17, R17, R21 ;  /* 0x0000001511117220 */ /* 0x000fc60000410000 */
[----:B------:R-:W-:Y:S01]  /*2870*/  FFMA.FTZ R19, R25, R19, 1 ;  /* 0x3f80000019137423 */ /* 0x000fe20000010013 */
[----:B------:R-:W-:-:S03]  /*2880*/  HADD2.F32 R25, -RZ, R40.H0_H0 ;  /* 0x20000028ff197230 */ /* 0x000fc60000004100 */
[----:B------:R-:W-:Y:S02]  /*2890*/  FMUL.FTZ R17, R17, R19 ;  /* 0x0000001311117220 */ /* 0x000fe40000410000 */
[----:B------:R-:W-:Y:S02]  /*28a0*/  FADD.FTZ R25, -R8, R25 ;  /* 0x0000001908197221 */ /* 0x000fe40000010100 */
[----:B------:R-:W-:Y:S01]  /*28b0*/  FFMA.FTZ R15, R2, R17, R15 ;  /* 0x00000011020f7223 */ /* 0x000fe2000001000f */
[----:B------:R-:W-:Y:S01]  /*28c0*/  FADD.FTZ R30, R30, R17 ;  /* 0x000000111e1e7221 */ /* 0x000fe20000010000 */
[----:B------:R-:W-:-:S04]  /*28d0*/  FMUL.FTZ R19, R25, R0 ;  /* 0x0000000019137220 */ /* 0x000fc80000410000 */
[----:B------:R-:W-:-:S04]  /*28e0*/  FFMA.FTZ R25, R12, R19, R10 ;  /* 0x000000130c197223 */ /* 0x000fc8000001000a */
[----:B------:R-:W-:-:S06]  /*28f0*/  FMUL.FTZ R26, R25, -1.4426950216293334961 ;  /* 0xbfb8aa3b191a7820 */ /* 0x000fcc0000410000 */
[----:B------:R-:W0:Y:S02]  /*2900*/  MUFU.EX2 R26, R26 ;  /* 0x0000001a001a7308 */ /* 0x000e240000000800 */
[----:B0-----:R-:W-:Y:S01]  /*2910*/  FADD.FTZ R21, R26, 1 ;  /* 0x3f8000001a157421 */ /* 0x001fe20000010000 */
[----:B------:R-:W-:Y:S01]  /*2920*/  FMUL.FTZ R26, R13, R3 ;  /* 0x000000030d1a7220 */ /* 0x000fe20000410000 */
[----:B------:R-:W-:-:S03]  /*2930*/  HADD2.F32 R3, -RZ, R32.H1_H1 ;  /* 0x30000020ff037230 */ /* 0x000fc60000004100 */
[----:B------:R-:W-:Y:S01]  /*2940*/  FFMA.FTZ R24, R24, R26, R27 ;  /* 0x0000001a18187223 */ /* 0x000fe2000001001b */
[----:B------:R-:W0:Y:S01]  /*2950*/  MUFU.RCP R21, R21 ;  /* 0x0000001500157308 */ /* 0x000e220000001000 */
[----:B------:R-:W-:Y:S01]  /*2960*/  FADD.FTZ R28, R26, R28 ;  /* 0x0000001c1a1c7221 */ /* 0x000fe20000010000 */
[----:B0-----:R-:W-:Y:S01]  /*2970*/  FADD.FTZ R22, -R21, 1 ;  /* 0x3f80000015167421 */ /* 0x001fe20000010100 */
[----:B------:R-:W-:-:S03]  /*2980*/  FMUL.FTZ R18, R18, R21 ;  /* 0x0000001512127220 */ /* 0x000fc60000410000 */
[----:B------:R-:W-:Y:S01]  /*2990*/  FFMA.FTZ R25, R25, R22, 1 ;  /* 0x3f80000019197423 */ /* 0x000fe20000010016 */
[----:B------:R-:W-:-:S03]  /*29a0*/  FMUL.FTZ R22, R31, R0 ;  /* 0x000000001f167220 */ /* 0x000fc60000410000 */
[----:B------:R-:W-:Y:S01]  /*29b0*/  FMUL.FTZ R18, R18, R25 ;  /* 0x0000001912127220 */ /* 0x000fe20000410000 */
[----:B------:R-:W-:-:S03]  /*29c0*/  FFMA.FTZ R23, R13, R22, R11 ;  /* 0x000000160d177223 */ /* 0x000fc6000001000b */
[----:B------:R-:W-:Y:S01]  /*29d0*/  FFMA.FTZ R16, R19, R18, R16 ;  /* 0x0000001213107223 */ /* 0x000fe20000010010 */
        /* <DEDUP_REMOVED lines=10> */
[----:B------:R-:W-:Y:S01]  /*2a80*/  FMUL.FTZ R9, R13, R17 ;  /* 0x000000110d097220 */ /* 0x000fe20000410000 */
[----:B------:R-:W-:-:S03]  /*2a90*/  FMUL.FTZ R3, R3, R27 ;  /* 0x0000001b03037220 */ /* 0x000fc60000410000 */
[----:B------:R-:W-:Y:S01]  /*2aa0*/  FFMA.FTZ R24, R2, R9, R23 ;  /* 0x0000000902187223 */ /* 0x000fe20000010017 */
[----:B------:R-:W-:Y:S01]  /*2ab0*/  FADD.FTZ R28, R9, R28 ;  /* 0x0000001c091c7221 */ /* 0x000fe20000010000 */
[----:B------:R-:W-:Y:S01]  /*2ac0*/  FMUL.FTZ R9, R12, R18 ;  /* 0x000000120c097220 */ /* 0x000fe20000410000 */
[-C--:B------:R-:W-:Y:S01]  /*2ad0*/  FMUL.FTZ R21, R13, R3.reuse ;  /* 0x000000030d157220 */ /* 0x080fe20000410000 */
[----:B------:R-:W-:Y:S01]  /*2ae0*/  FADD.FTZ R18, R29, R18 ;  /* 0x000000121d127221 */ /* 0x000fe20000010000 */
[----:B------:R-:W-:Y:S01]  /*2af0*/  FFMA.FTZ R17, R22, R3, R15 ;  /* 0x0000000316117223 */ /* 0x000fe2000001000f */
[----:B------:R-:W-:Y:S01]  /*2b00*/  FFMA.FTZ R23, R19, R9, R24 ;  /* 0x0000000913177223 */ /* 0x000fe20000010018 */
[----:B------:R-:W-:Y:S01]  /*2b10*/  FADD.FTZ R28, R28, R9 ;  /* 0x000000091c1c7221 */ /* 0x000fe20000010000 */
[----:B------:R-:W-:Y:S02]  /*2b20*/  FADD.FTZ R19, R30, R3 ;  /* 0x000000031e137221 */ /* 0x000fe40000010000 */
[----:B------:R-:W-:Y:S01]  /*2b30*/  FFMA.FTZ R9, R22, R21, R23 ;  /* 0x0000001516097223 */ /* 0x000fe20000010017 */
[----:B------:R-:W-:-:S07]  /*2b40*/  FADD.FTZ R2, R21, R28 ;  /* 0x0000001c15027221 */ /* 0x000fce0000010000 */
.L_x_665:
[----:B------:R-:W0:Y:S01]  /*2b50*/  S2R R26, SR_LANEID ;  /* 0x00000000001a7919 */ /* 0x000e220000000000 */
[----:B------:R-:W-:Y:S01]  /*2b60*/  MOV R15, R2 ;  /* 0x00000002000f7202 */ /* 0x000fe20000000f00 */
[----:B------:R-:W1:Y:S01]  /*2b70*/  S2UR UR8, SR_CgaCtaId ;  /* 0x00000000000879c3 */ /* 0x000e620000008800 */
[----:B------:R-:W-:Y:S01]  /*2b80*/  UMOV UR5, 0x400 ;  /* 0x0000040000057882 */ /* 0x000fe20000000000 */
[----:B------:R-:W2:Y:S01]  /*2b90*/  SHFL.DOWN PT, R2, R9, 0x1, 0x1f ;  /* 0x08201f0009027f89 */ /* 0x000ea200000e0000 */
[----:B------:R-:W-:Y:S01]  /*2ba0*/  UIADD3 UR4, UPT, UPT, UR5, 0x80, URZ ;  /* 0x0000008005047890 */ /* 0x000fe2000fffe0ff */
[----:B------:R-:W-:Y:S02]  /*2bb0*/  BSSY.RECONVERGENT B0, `(.L_x_666) ;  /* 0x000002a000007945 */ /* 0x000fe40003800200 */
[----:B------:R-:W3:Y:S01]  /*2bc0*/  SHFL.DOWN PT, R14, R15, 0x1, 0x1f ;  /* 0x08201f000f0e7f89 */ /* 0x000ee200000e0000 */
[----:B------:R-:W4:Y:S01]  /*2bd0*/  S2R R21, SR_TID.X ;  /* 0x0000000000157919 */ /* 0x000f220000002100 */
[----:B-1----:R-:W-:Y:S01]  /*2be0*/  ULEA UR4, UR8, UR4, 0x18 ;  /* 0x0000000408047291 */ /* 0x002fe2000f8ec0ff */
[----:B0-----:R-:W-:-:S02]  /*2bf0*/  ISETP.GT.AND P0, PT, R26, 0x1e, PT ;  /* 0x0000001e1a00780c */ /* 0x001fc40003f04270 */
[----:B------:R-:W-:-:S03]  /*2c00*/  ISETP.GT.AND P2, PT, R26, 0xf, PT ;  /* 0x0000000f1a00780c */ /* 0x000fc60003f44270 */
[----:B----4-:R-:W-:-:S08]  /*2c10*/  LEA R3, R21, UR4, 0x4 ;  /* 0x0000000415037c11 */ /* 0x010fd0000f8e20ff */
[----:B--2---:R-:W-:Y:S01]  /*2c20*/  @!P0 FADD.FTZ R9, R2, R9 ;  /* 0x0000000902098221 */ /* 0x004fe20000010000 */
[----:B---3--:R-:W-:Y:S01]  /*2c30*/  @!P0 FADD.FTZ R15, R14, R15 ;  /* 0x0000000f0e0f8221 */ /* 0x008fe20000010000 */
[----:B------:R-:W-:Y:S01]  /*2c40*/  ISETP.GT.AND P0, PT, R26, 0x1d, PT ;  /* 0x0000001d1a00780c */ /* 0x000fe20003f04270 */
[----:B------:R-:W-:Y:S01]  /*2c50*/  STS.128 [R3], R16 ;  /* 0x0000001003007388 */ /* 0x000fe20000000c00 */
[C---:B------:R-:W-:Y:S02]  /*2c60*/  ISETP.NE.AND P1, PT, R21.reuse, RZ, PT ;  /* 0x000000ff1500720c */ /* 0x040fe40003f25270 */
[----:B------:R-:W-:Y:S01]  /*2c70*/  ISETP.GT.U32.AND P3, PT, R21, 0x17, PT ;  /* 0x000000171500780c */ /* 0x000fe20003f64070 */
[----:B------:R-:W0:Y:S04]  /*2c80*/  SHFL.DOWN PT, R2, R9, 0x2, 0x1f ;  /* 0x08401f0009027f89 */ /* 0x000e2800000e0000 */
[----:B------:R-:W1:Y:S04]  /*2c90*/  SHFL.DOWN PT, R14, R15, 0x2, 0x1f ;  /* 0x08401f000f0e7f89 */ /* 0x000e6800000e0000 */
[----:B0-----:R-:W-:Y:S01]  /*2ca0*/  @!P0 FADD.FTZ R9, R9, R2 ;  /* 0x0000000209098221 */ /* 0x001fe20000010000 */
[----:B-1----:R-:W-:-:S04]  /*2cb0*/  @!P0 FADD.FTZ R15, R15, R14 ;  /* 0x0000000e0f0f8221 */ /* 0x002fc80000010000 */
[----:B------:R-:W0:Y:S01]  /*2cc0*/  SHFL.DOWN PT, R2, R9, 0x4, 0x1f ;  /* 0x08801f0009027f89 */ /* 0x000e2200000e0000 */
[----:B------:R-:W-:-:S03]  /*2cd0*/  ISETP.GT.AND P0, PT, R26, 0x1b, PT ;  /* 0x0000001b1a00780c */ /* 0x000fc60003f04270 */
[----:B------:R-:W1:Y:S10]  /*2ce0*/  SHFL.DOWN PT, R14, R15, 0x4, 0x1f ;  /* 0x08801f000f0e7f89 */ /* 0x000e7400000e0000 */
[----:B0-----:R-:W-:-:S02]  /*2cf0*/  @!P0 FADD.FTZ R9, R9, R2 ;  /* 0x0000000209098221 */ /* 0x001fc40000010000 */
[----:B------:R-:W0:Y:S01]  /*2d00*/  LDC R2, c[0x0][0x374] ;  /* 0x0000dd00ff027b82 */ /* 0x000e220000000800 */
[----:B-1----:R-:W-:Y:S01]  /*2d10*/  @!P0 FADD.FTZ R15, R15, R14 ;  /* 0x0000000e0f0f8221 */ /* 0x002fe20000010000 */
[----:B------:R-:W-:Y:S01]  /*2d20*/  ISETP.GT.AND P0, PT, R26, 0x17, PT ;  /* 0x000000171a00780c */ /* 0x000fe20003f04270 */
[----:B------:R-:W1:Y:S04]  /*2d30*/  SHFL.DOWN PT, R14, R9, 0x8, 0x1f ;  /* 0x09001f00090e7f89 */ /* 0x000e6800000e0000 */
[----:B------:R-:W2:Y:S01]  /*2d40*/  SHFL.DOWN PT, R22, R15, 0x8, 0x1f ;  /* 0x09001f000f167f89 */ /* 0x000ea200000e0000 */
[----:B-1----:R-:W-:Y:S01]  /*2d50*/  FADD.FTZ R24, R9, R14 ;  /* 0x0000000e09187221 */ /* 0x002fe20000010000 */
[----:B--2---:R-:W-:-:S04]  /*2d60*/  FADD.FTZ R22, R15, R22 ;  /* 0x000000160f167221 */ /* 0x004fc80000010000 */
[----:B------:R-:W-:Y:S01]  /*2d70*/  FSEL R14, R9, R24, P0 ;  /* 0x00000018090e7208 */ /* 0x000fe20000000000 */
[----:B------:R-:W-:Y:S01]  /*2d80*/  IMAD R9, R20, 0x18, R21 ;  /* 0x0000001814097824 */ /* 0x000fe200078e0215 */
[----:B------:R-:W-:-:S03]  /*2d90*/  FSEL R15, R15, R22, P0 ;  /* 0x000000160f0f7208 */ /* 0x000fc60000000000 */
[----:B------:R1:W2:Y:S04]  /*2da0*/  SHFL.DOWN PT, R23, R14, 0x10, 0x1f ;  /* 0x0a001f000e177f89 */ /* 0x0002a800000e0000 */
[----:B------:R1:W3:Y:S01]  /*2db0*/  SHFL.DOWN PT, R25, R15, 0x10, 0x1f ;  /* 0x0a001f000f197f89 */ /* 0x0002e200000e0000 */
[----:B------:R-:W-:Y:S05]  /*2dc0*/  @P2 BRA `(.L_x_667) ;  /* 0x0000000000202947 */ /* 0x000fea0003800000 */
[----:B------:R-:W-:Y:S01]  /*2dd0*/  ISETP.NE.AND P0, PT, R26, RZ, PT ;  /* 0x000000ff1a00720c */ /* 0x000fe20003f05270 */
[----:B-12---:R-:W-:Y:S01]  /*2de0*/  FADD.FTZ R14, R24, R23 ;  /* 0x00000017180e7221 */ /* 0x006fe20000010000 */
[----:B---3--:R-:W-:-:S11]  /*2df0*/  FADD.FTZ R15, R22, R25 ;  /* 0x00000019160f7221 */ /* 0x008fd60000010000 */
[----:B------:R-:W-:Y:S01]  /*2e00*/  VOTEU.ALL UP0, P0 ;  /* 0x0000000000ff7886 */ /* 0x000fe20000000000 */
[----:B------:R-:W-:-:S04]  /*2e10*/  @!P0 SHF.R.U32.HI R21, RZ, 0x2, R21 ;  /* 0x00000002ff158819 */ /* 0x000fc80000011615 */
[----:B------:R-:W-:Y:S01]  /*2e20*/  @!UP0 ULEA UR4, UR8, UR5, 0x18 ;  /* 0x0000000508048291 */ /* 0x000fe2000f8ec0ff */
[----:B------:R-:W-:-:S08]  /*2e30*/  @!P0 LOP3.LUT R21, R21, 0xf8, RZ, 0xc0, !PT ;  /* 0x000000f815158812 */ /* 0x000fd000078ec0ff */
[----:B------:R4:W-:Y:S03]  /*2e40*/  @!P0 STS.64 [R21+UR4+0x10], R14 ;  /* 0x0000100e15008988 */ /* 0x0009e60008000a04 */
.L_x_667:
[----:B------:R-:W-:Y:S05]  /*2e50*/  BSYNC.RECONVERGENT B0 ;  /* 0x0000000000007941 */ /* 0x000fea0003800200 */
.L_x_666:
[----:B------:R-:W-:Y:S06]  /*2e60*/  BAR.SYNC.DEFER_BLOCKING 0x0 ;  /* 0x0000000000007b1d */ /* 0x000fec0000010000 */
[----:B------:R-:W-:Y:S04]  /*2e70*/  BSSY.RECONVERGENT B0, `(.L_x_668) ;  /* 0x000001f000007945 */ /* 0x000fe80003800200 */
[----:B------:R-:W-:Y:S05]  /*2e80*/  @P1 BRA `(.L_x_669) ;  /* 0x0000000000741947 */ /* 0x000fea0003800000 */
[----:B------:R-:W-:-:S09]  /*2e90*/  ULEA UR4, UR8, UR5, 0x18 ;  /* 0x0000000508047291 */ /* 0x000fd2000f8ec0ff */
[----:B---3--:R-:W3:Y:S04]  /*2ea0*/  LDS.64 R24, [UR4+0x18] ;  /* 0x00001804ff187984 */ /* 0x008ee80008000a00 */
[----:B--2-4-:R-:W2:Y:S04]  /*2eb0*/  LDS.128 R20, [UR4+0x20] ;  /* 0x00002004ff147984 */ /* 0x014ea80008000c00 */
[----:B------:R-:W4:Y:S01]  /*2ec0*/  LDS.128 R28, [UR4+0x30] ;  /* 0x00003004ff1c7984 */ /* 0x000f220008000c00 */
[----:B---3--:R-:W-:Y:S01]  /*2ed0*/  FADD.FTZ R27, R14, R24 ;  /* 0x000000180e1b7221 */ /* 0x008fe20000010000 */
[----:B-1----:R-:W-:-:S03]  /*2ee0*/  FADD.FTZ R14, R15, R25 ;  /* 0x000000190f0e7221 */ /* 0x002fc60000010000 */
[----:B--2---:R-:W-:Y:S01]  /*2ef0*/  FADD.FTZ R27, R27, R20 ;  /* 0x000000141b1b7221 */ /* 0x004fe20000010000 */
[----:B------:R-:W-:-:S03]  /*2f00*/  FADD.FTZ R14, R14, R21 ;  /* 0x000000150e0e7221 */ /* 0x000fc60000010000 */
[----:B------:R-:W-:Y:S01]  /*2f10*/  FADD.FTZ R15, R27, R22 ;  /* 0x000000161b0f7221 */ /* 0x000fe20000010000 */
[----:B------:R-:W-:Y:S01]  /*2f20*/  FADD.FTZ R14, R14, R23 ;  /* 0x000000170e0e7221 */ /* 0x000fe20000010000 */
[----:B------:R-:W1:Y:S02]  /*2f30*/  LDS.128 R24, [UR4+0x40] ;  /* 0x00004004ff187984 */ /* 0x000e640008000c00 */
[----:B----4-:R-:W-:Y:S01]  /*2f40*/  FADD.FTZ R15, R15, R28 ;  /* 0x0000001c0f0f7221 */ /* 0x010fe20000010000 */
[----:B------:R-:W-:Y:S01]  /*2f50*/  FADD.FTZ R14, R14, R29 ;  /* 0x0000001d0e0e7221 */ /* 0x000fe20000010000 */
[----:B------:R-:W2:Y:S02]  /*2f60*/  LDS.128 R20, [UR4+0x50] ;  /* 0x00005004ff147984 */ /* 0x000ea40008000c00 */
[----:B------:R-:W-:Y:S01]  /*2f70*/  FADD.FTZ R15, R15, R30 ;  /* 0x0000001e0f0f7221 */ /* 0x000fe20000010000 */
[----:B------:R-:W-:Y:S02]  /*2f80*/  FADD.FTZ R14, R14, R31 ;  /* 0x0000001f0e0e7221 */ /* 0x000fe40000010000 */
[----:B------:R-:W3:Y:S01]  /*2f90*/  LDS.128 R28, [UR4+0x60] ;  /* 0x00006004ff1c7984 */ /* 0x000ee20008000c00 */
        /* <DEDUP_REMOVED lines=11> */
[----:B------:R-:W-:-:S07]  /*3050*/  FADD.FTZ R15, R20, R31 ;  /* 0x0000001f140f7221 */ /* 0x000fce0000010000 */
.L_x_669:
[----:B------:R-:W-:Y:S05]  /*3060*/  BSYNC.RECONVERGENT B0 ;  /* 0x0000000000007941 */ /* 0x000fea0003800200 */
.L_x_668:
[----:B------:R-:W-:Y:S06]  /*3070*/  BAR.SYNC.DEFER_BLOCKING 0x0 ;  /* 0x0000000000007b1d */ /* 0x000fec0000010000 */
[----:B------:R-:W-:Y:S04]  /*3080*/  BSSY.RECONVERGENT B0, `(.L_x_670) ;  /* 0x000004d000007945 */ /* 0x000fe80003800200 */
[----:B------:R-:W-:Y:S05]  /*3090*/  @P3 BRA `(.L_x_671) ;  /* 0x00000004002c3947 */ /* 0x000fea0003800000 */
[----:B--2-4-:R-:W2:Y:S04]  /*30a0*/  LDS.128 R20, [R3+0x180] ;  /* 0x0001800003147984 */ /* 0x014ea80000000c00 */
[----:B---3--:R-:W3:Y:S04]  /*30b0*/  LDS.128 R24, [R3+0x300] ;  /* 0x0003000003187984 */ /* 0x008ee80000000c00 */
[----:B------:R-:W4:Y:S01]  /*30c0*/  LDS.128 R28, [R3+0x480] ;  /* 0x00048000031c7984 */ /* 0x000f220000000c00 */
[----:B--2---:R-:W-:Y:S01]  /*30d0*/  FADD.FTZ R20, R16, R20 ;  /* 0x0000001410147221 */ /* 0x004fe20000010000 */
[----:B------:R-:W-:Y:S01]  /*30e0*/  FADD.FTZ R16, R17, R21 ;  /* 0x0000001511107221 */ /* 0x000fe20000010000 */
[----:B------:R-:W-:Y:S01]  /*30f0*/  FADD.FTZ R17, R18, R22 ;  /* 0x0000001612117221 */ /* 0x000fe20000010000 */
[----:B------:R-:W-:Y:S01]  /*3100*/  FADD.FTZ R18, R19, R23 ;  /* 0x0000001713127221 */ /* 0x000fe20000010000 */
[----:B---3--:R-:W-:Y:S01]  /*3110*/  FADD.FTZ R19, R20, R24 ;  /* 0x0000001814137221 */ /* 0x008fe20000010000 */
[----:B------:R-:W-:Y:S01]  /*3120*/  FADD.FTZ R16, R16, R25 ;  /* 0x0000001910107221 */ /* 0x000fe20000010000 */
[----:B------:R-:W-:Y:S01]  /*3130*/  FADD.FTZ R17, R17, R26 ;  /* 0x0000001a11117221 */ /* 0x000fe20000010000 */
[----:B------:R-:W2:Y:S01]  /*3140*/  LDS.128 R20, [R3+0x600] ;  /* 0x0006000003147984 */ /* 0x000ea20000000c00 */
[----:B------:R-:W-:Y:S01]  /*3150*/  FADD.FTZ R24, R18, R27 ;  /* 0x0000001b12187221 */ /* 0x000fe20000010000 */
[----:B----4-:R-:W-:Y:S01]  /*3160*/  FADD.FTZ R25, R19, R28 ;  /* 0x0000001c13197221 */ /* 0x010fe20000010000 */
[----:B------:R-:W-:Y:S01]  /*3170*/  FADD.FTZ R26, R16, R29 ;  /* 0x0000001d101a7221 */ /* 0x000fe20000010000 */
[----:B------:R-:W-:Y:S01]  /*3180*/  FADD.FTZ R27, R17, R30 ;  /* 0x0000001e111b7221 */ /* 0x000fe20000010000 */
[----:B------:R-:W-:Y:S01]  /*3190*/  FADD.FTZ R24, R24, R31 ;  /* 0x0000001f18187221 */ /* 0x000fe20000010000 */
[----:B------:R-:W3:Y:S01]  /*31a0*/  LDS.128 R16, [R3+0x780] ;  /* 0x0007800003107984 */ /* 0x000ee20000000c00 */
        /* <DEDUP_REMOVED lines=57> */
[----:B------:R-:W-:-:S07]  /*3540*/  FADD.FTZ R19, R28, R23 ;  /* 0x000000171c137221 */ /* 0x000fce0000010000 */
.L_x_671:
[----:B------:R-:W-:Y:S05]  /*3550*/  BSYNC.RECONVERGENT B0 ;  /* 0x0000000000007941 */ /* 0x000fea0003800200 */
.L_x_670:
[----:B------:R-:W-:Y:S04]  /*3560*/  BSSY.RECONVERGENT B0, `(.L_x_672) ;  /* 0x000001c000007945 */ /* 0x000fe80003800200 */
[----:B------:R-:W-:Y:S05]  /*3570*/  @P3 BRA `(.L_x_673) ;  /* 0x0000000000683947 */ /* 0x000fea0003800000 */
[----:B------:R-:W4:Y:S08]  /*3580*/  LDC.64 R26, c[0x0][0x3f8] ;  /* 0x0000fe00ff1a7b82 */ /* 0x000f300000000a00 */
[----:B---3--:R-:W3:Y:S01]  /*3590*/  LDC.64 R24, c[0x0][0x3d8] ;  /* 0x0000f600ff187b82 */ /* 0x008ee20000000a00 */
[----:B----4-:R-:W-:Y:S01]  /*35a0*/  IMAD.WIDE.U32 R20, R26, 0x3, RZ ;  /* 0x000000031a147825 */ /* 0x010fe200078e00ff */
[----:B------:R-:W-:-:S04]  /*35b0*/  LEA R3, R27, R27, 0x1 ;  /* 0x0000001b1b037211 */ /* 0x000fc800078e08ff */
[----:B------:R-:W-:Y:S01]  /*35c0*/  IADD3 R3, PT, PT, R21, R3, RZ ;  /* 0x0000000315037210 */ /* 0x000fe20007ffe0ff */
[----:B---3--:R-:W-:-:S03]  /*35d0*/  IMAD.WIDE R24, R9, 0x4, R24 ;  /* 0x0000000409187825 */ /* 0x008fc600078e0218 */
[----:B------:R-:W-:-:S04]  /*35e0*/  LEA.HI R21, P0, R3, R20, RZ, 0x1 ;  /* 0x0000001403157211 */ /* 0x000fc800078108ff */
[----:B------:R-:W-:Y:S01]  /*35f0*/  IADD3.X R22, PT, PT, RZ, R3, RZ, P0, !PT ;  /* 0x00000003ff167210 */ /* 0x000fe200007fe4ff */
[----:B------:R3:W-:Y:S01]  /*3600*/  REDG.E.ADD.F32.FTZ.RN.STRONG.GPU desc[UR6][R24.64], R16 ;  /* 0x00000010180079a6 */ /* 0x0007e2000c12f306 */
[----:B------:R-:W-:Y:S02]  /*3610*/  LEA.HI R20, P0, R27, R26, RZ, 0x1 ;  /* 0x0000001a1b147211 */ /* 0x000fe400078108ff */
[C---:B------:R-:W-:Y:S02]  /*3620*/  SHF.L.U64.HI R3, R21.reuse, 0x1, R22 ;  /* 0x0000000115037819 */ /* 0x040fe40000010216 */
[----:B--2---:R-:W-:Y:S02]  /*3630*/  SHF.L.U32 R23, R21, 0x1, RZ ;  /* 0x0000000115177819 */ /* 0x004fe400000006ff */
[----:B------:R-:W-:Y:S02]  /*3640*/  IADD3.X R9, PT, PT, RZ, R27, RZ, P0, !PT ;  /* 0x0000001bff097210 */ /* 0x000fe400007fe4ff */
[----:B------:R-:W-:-:S02]  /*3650*/  SHF.L.U32 R21, R20, 0x1, RZ ;  /* 0x0000000114157819 */ /* 0x000fc400000006ff */
[----:B------:R-:W-:Y:S02]  /*3660*/  SHF.L.U64.HI R9, R20, 0x1, R9 ;  /* 0x0000000114097819 */ /* 0x000fe40000010209 */
[----:B------:R-:W-:Y:S02]  /*3670*/  LOP3.LUT R21, R21, 0xfffffffc, RZ, 0xc0, !PT ;  /* 0xfffffffc15157812 */ /* 0x000fe400078ec0ff */
[----:B------:R-:W-:Y:S02]  /*3680*/  LEA R20, P2, R26, R24, 0x2 ;  /* 0x000000181a147211 */ /* 0x000fe400078410ff */
[----:B------:R-:W-:Y:S02]  /*3690*/  LOP3.LUT R23, R23, 0xfffffffc, RZ, 0xc0, !PT ;  /* 0xfffffffc17177812 */ /* 0x000fe400078ec0ff */
[----:B------:R-:W-:Y:S02]  /*36a0*/  IADD3 R22, P0, PT, R24, R21, RZ ;  /* 0x0000001518167210 */ /* 0x000fe40007f1e0ff */
[----:B------:R-:W-:-:S02]  /*36b0*/  LEA.HI.X R21, R26, R25, R27, 0x2, P2 ;  /* 0x000000191a157211 */ /* 0x000fc400010f141b */
[----:B------:R-:W-:Y:S02]  /*36c0*/  IADD3 R26, P2, PT, R24, R23, RZ ;  /* 0x00000017181a7210 */ /* 0x000fe40007f5e0ff */
[C---:B------:R-:W-:Y:S02]  /*36d0*/  IADD3.X R23, PT, PT, R25.reuse, R9, RZ, P0, !PT ;  /* 0x0000000919177210 */ /* 0x040fe400007fe4ff */
[----:B------:R-:W-:-:S03]  /*36e0*/  IADD3.X R27, PT, PT, R25, R3, RZ, P2, !PT ;  /* 0x00000003191b7210 */ /* 0x000fc600017fe4ff */
[----:B------:R3:W-:Y:S04]  /*36f0*/  REDG.E.ADD.F32.FTZ.RN.STRONG.GPU desc[UR6][R22.64], R17 ;  /* 0x00000011160079a6 */ /* 0x0007e8000c12f306 */
[----:B------:R3:W-:Y:S04]  /*3700*/  REDG.E.ADD.F32.FTZ.RN.STRONG.GPU desc[UR6][R20.64], R18 ;  /* 0x00000012140079a6 */ /* 0x0007e8000c12f306 */
[----:B------:R3:W-:Y:S02]  /*3710*/  REDG.E.ADD.F32.FTZ.RN.STRONG.GPU desc[UR6][R26.64], R19 ;  /* 0x000000131a0079a6 */ /* 0x0007e4000c12f306 */
.L_x_673:
[----:B------:R-:W-:Y:S05]  /*3720*/  BSYNC.RECONVERGENT B0 ;  /* 0x0000000000007941 */ /* 0x000fea0003800200 */
.L_x_672:
[----:B------:R-:W5:Y:S02]  /*3730*/  LDCU UR4, c[0x0][0x370] ;  /* 0x00006e00ff0477ac */ /* 0x000f640008000800 */
[----:B-----5:R-:W-:-:S09]  /*3740*/  UISETP.GE.U32.AND UP0, UPT, UR4, 0x2, UPT ;  /* 0x000000020400788c */ /* 0x020fd2000bf06070 */
[----:B------:R-:W-:Y:S05]  /*3750*/  BRA.U !UP0, `(.L_x_674) ;  /* 0x0000000908bc7547 */ /* 0x000fea000b800000 */
[----:B------:R-:W5:Y:S01]  /*3760*/  LDC R9, c[0x0][0x370] ;  /* 0x0000dc00ff097b82 */ /* 0x000f620000000800 */
[----:B------:R-:W1:Y:S01]  /*3770*/  S2R R30, SR_CTAID.Y ;  /* 0x00000000001e7919 */ /* 0x000e620000002600 */
[----:B------:R-:W-:-:S05]  /*3780*/  LOP3.LUT R3, R51, 0x1, RZ, 0xc0, !PT ;  /* 0x0000000133037812 */ /* 0x000fca00078ec0ff */
[----:B0--3--:R-:W-:Y:S01]  /*3790*/  IMAD R18, R3, R2, RZ ;  /* 0x0000000203127224 */ /* 0x009fe200078e02ff */
[----:B------:R-:W0:Y:S03]  /*37a0*/  LDC.64 R26, c[0x0][0x3d0] ;  /* 0x0000f400ff1a7b82 */ /* 0x000e260000000a00 */
[----:B-----5:R-:W-:-:S05]  /*37b0*/  IMAD R3, R18, R9, RZ ;  /* 0x0000000912037224 */ /* 0x020fca00078e02ff */
[----:B------:R-:W-:-:S05]  /*37c0*/  SHF.L.U32 R3, R3, 0x1, RZ ;  /* 0x0000000103037819 */ /* 0x000fca00000006ff */
[----:B0-----:R-:W-:Y:S01]  /*37d0*/  IMAD.WIDE R26, R3, 0x4, R26 ;  /* 0x00000004031a7825 */ /* 0x001fe200078e021a */
[----:B-1----:R-:W-:Y:S06]  /*37e0*/  @P1 BRA `(.L_x_675) ;  /* 0x0000000000541947 */ /* 0x002fec0003800000 */
[----:B------:R-:W0:Y:S01]  /*37f0*/  LDC.64 R16, c[0x0][0x3c8] ;  /* 0x0000f200ff107b82 */ /* 0x000e220000000a00 */
[----:B------:R-:W-:Y:S01]  /*3800*/  IADD3 R3, PT, PT, R18, R30, RZ ;  /* 0x0000001e12037210 */ /* 0x000fe20007ffe0ff */
[----:B------:R-:W-:Y:S01]  /*3810*/  IMAD R19, R50, R2, R30 ;  /* 0x0000000232137224 */ /* 0x000fe200078e021e */
[----:B------:R-:W-:-:S03]  /*3820*/  LOP3.LUT P0, R9, R51, 0x2, RZ, 0xc0, !PT ;  /* 0x0000000233097812 */ /* 0x000fc6000780c0ff */
[----:B------:R-:W-:Y:S01]  /*3830*/  IMAD.WIDE.U32 R18, R19, 0x8, R26 ;  /* 0x0000000813127825 */ /* 0x000fe200078e001a */
[----:B------:R-:W-:-:S04]  /*3840*/  IADD3 R9, PT, PT, -R9, 0x1, RZ ;  /* 0x0000000109097810 */ /* 0x000fc80007ffe1ff */
[----:B------:R1:W-:Y:S01]  /*3850*/  STG.E.64 desc[UR6][R18.64], R14 ;  /* 0x0000000e12007986 */ /* 0x0003e2000c101b06 */
[----:B0-----:R-:W-:Y:S02]  /*3860*/  IMAD.WIDE.U32 R16, R3, 0x4, R16 ;  /* 0x0000000403107825 */ /* 0x001fe400078e0010 */
[----:B------:R-:W0:Y:S01]  /*3870*/  LDC R3, c[0x0][0x370] ;  /* 0x0000dc00ff037b82 */ /* 0x000e220000000800 */
[----:B------:R-:W-:Y:S06]  /*3880*/  MEMBAR.ALL.GPU ;  /* 0x0000000000007992 */ /* 0x000fec000000a000 */
[----:B------:R-:W-:-:S00]  /*3890*/  ERRBAR ;  /* 0x00000000000079ab */ /* 0x000fc00000000000 */
[----:B------:R-:W-:Y:S06]  /*38a0*/  CGAERRBAR ;  /* 0x00000000000075ab */ /* 0x000fec0000000000 */
[----:B------:R1:W-:Y:S01]  /*38b0*/  REDG.E.ADD.S32.STRONG.GPU desc[UR6][R16.64], R9 ;  /* 0x000000091000798e */ /* 0x0003e2000c12e306 */
[----:B0-----:R-:W-:-:S04]  /*38c0*/  SEL R20, R3, RZ, !P0 ;  /* 0x000000ff03147207 */ /* 0x001fc80004000000 */
[----:B------:R-:W-:-:S13]  /*38d0*/  ISETP.NE.AND P0, PT, R20, -0x1, PT ;  /* 0xffffffff1400780c */ /* 0x000fda0003f05270 */
[----:B-1----:R-:W-:Y:S05]  /*38e0*/  @!P0 BRA `(.L_x_675) ;  /* 0x0000000000148947 */ /* 0x002fea0003800000 */
.L_x_676:
[----:B------:R-:W3:Y:S04]  /*38f0*/  LDG.E.STRONG.GPU R3, desc[UR6][R16.64] ;  /* 0x0000000610037981 */ /* 0x000ee8000c1ef900 */
[----:B---3--:R-:W-:Y:S01]  /*3900*/  CCTL.IVALL ;  /* 0x00000000ff00798f */ /* 0x008fe20002000000 */
[----:B------:R-:W-:Y:S05]  /*3910*/  YIELD ;  /* 0x0000000000007946 */ /* 0x000fea0003800000 */
[----:B------:R-:W-:-:S13]  /*3920*/  ISETP.NE.AND P0, PT, R3, R20, PT ;  /* 0x000000140300720c */ /* 0x000fda0003f05270 */
[----:B------:R-:W-:Y:S05]  /*3930*/  @P0 BRA `(.L_x_676) ;  /* 0xfffffffc00ec0947 */ /* 0x000fea000383ffff */
.L_x_675:
[----:B------:R-:W0:Y:S01]  /*3940*/  LDC R3, c[0x0][0x370] ;  /* 0x0000dc00ff037b82 */ /* 0x000e220000000800 */
[----:B------:R-:W-:Y:S05]  /*3950*/  WARPSYNC.ALL ;  /* 0x0000000000007948 */ /* 0x000fea0003800000 */
[----:B0-----:R-:W-:Y:S02]  /*3960*/  ISETP.GE.U32.AND P0, PT, R3, 0x8, PT ;  /* 0x000000080300780c */ /* 0x001fe40003f06070 */
[----:B------:R-:W-:Y:S01]  /*3970*/  BAR.SYNC.DEFER_BLOCKING 0x0 ;  /* 0x0000000000007b1d */ /* 0x000fe20000010000 */
[----:B------:R-:W-:-:S10]  /*3980*/  HFMA2 R3, -RZ, RZ, 0, 0 ;  /* 0x00000000ff037431 */ /* 0x000fd400000001ff */
[----:B------:R-:W-:Y:S05]  /*3990*/  @!P0 BRA `(.L_x_677) ;  /* 0x0000000400208947 */ /* 0x000fea0003800000 */
[CC--:B------:R-:W-:Y:S01]  /*39a0*/  LEA R20, R2.reuse, R30.reuse, 0x1 ;  /* 0x0000001e02147211 */ /* 0x0c0fe200078e08ff */
[C-C-:B------:R-:W-:Y:S01]  /*39b0*/  IMAD R3, R2.reuse, 0x3, R30.reuse ;  /* 0x0000000302037824 */ /* 0x140fe200078e021e */
[C---:B------:R-:W-:Y:S01]  /*39c0*/  LEA R9, R2.reuse, R30, 0x2 ;  /* 0x0000001e02097211 */ /* 0x040fe200078e10ff */
[--C-:B------:R-:W-:Y:S01]  /*39d0*/  IMAD R17, R2, 0x7, R30.reuse ;  /* 0x0000000702117824 */ /* 0x100fe200078e021e */
[----:B------:R-:W-:Y:S01]  /*39e0*/  IADD3 R22, PT, PT, R30, R2, RZ ;  /* 0x000000021e167210 */ /* 0x000fe20007ffe0ff */
[--C-:B------:R-:W-:Y:S01]  /*39f0*/  IMAD R18, R2, 0x6, R30.reuse ;  /* 0x0000000602127824 */ /* 0x100fe200078e021e */
[----:B------:R-:W-:Y:S01]  /*3a00*/  IADD3 R16, PT, PT, -R50, RZ, RZ ;  /* 0x000000ff32107210 */ /* 0x000fe20007ffe1ff */
[----:B------:R-:W-:Y:S01]  /*3a10*/  IMAD R19, R2, 0x5, R30 ;  /* 0x0000000502137824 */ /* 0x000fe200078e021e */
[----:B----4-:R-:W-:Y:S01]  /*3a20*/  MOV R21, R30 ;  /* 0x0000001e00157202 */ /* 0x010fe20000000f00 */
[----:B------:R-:W-:-:S06]  /*3a30*/  UMOV UR4, URZ ;  /* 0x000000ff00047c82 */ /* 0x000fcc0008000000 */
.L_x_678:
[----:B------:R-:W-:Y:S01]  /*3a40*/  ISETP.EQ.OR P0, PT, R16, RZ, P1 ;  /* 0x000000ff1000720c */ /* 0x000fe20000f02670 */
[----:B------:R-:W-:-:S06]  /*3a50*/  UIADD3 UR5, UPT, UPT, UR4, 0x1, URZ ;  /* 0x0000000104057890 */ /* 0x000fcc000fffe0ff */
[----:B------:R-:W-:-:S06]  /*3a60*/  ISETP.EQ.OR P2, PT, R50, UR5, P1 ;  /* 0x0000000532007c0c */ /* 0x000fcc0008f42670 */
[----:B------:R-:W-:-:S06]  /*3a70*/  @!P0 IMAD.WIDE.U32 R28, R21, 0x8, R26 ;  /* 0x00000008151c8825 */ /* 0x000fcc00078e001a */
[----:B------:R-:W3:Y:S01]  /*3a80*/  @!P0 LDG.E.64 R28, desc[UR6][R28.64] ;  /* 0x000000061c1c8981 */ /* 0x000ee2000c1e1b00 */
[----:B------:R-:W-:-:S06]  /*3a90*/  @!P2 IMAD.WIDE.U32 R24, R22, 0x8, R26 ;  /* 0x000000081618a825 */ /* 0x000fcc00078e001a */
[----:B------:R-:W4:Y:S01]  /*3aa0*/  @!P2 LDG.E.64 R24, desc[UR6][R24.64] ;  /* 0x000000061818a981 */ /* 0x000f22000c1e1b00 */
[----:B------:R-:W-:-:S06]  /*3ab0*/  UIADD3 UR5, UPT, UPT, UR4, 0x2, URZ ;  /* 0x0000000204057890 */ /* 0x000fcc000fffe0ff */
[----:B------:R-:W-:Y:S01]  /*3ac0*/  ISETP.EQ.OR P3, PT, R50, UR5, P1 ;  /* 0x0000000532007c0c */ /* 0x000fe20008f62670 */
[----:B------:R-:W-:Y:S01]  /*3ad0*/  UIADD3 UR5, UPT, UPT, UR4, 0x3, URZ ;  /* 0x0000000304057890 */ /* 0x000fe2000fffe0ff */
[----:B---3--:R-:W-:Y:S01]  /*3ae0*/  @!P0 FADD.FTZ R14, R14, R28 ;  /* 0x0000001c0e0e8221 */ /* 0x008fe20000010000 */
[----:B------:R-:W-:-:S10]  /*3af0*/  @!P0 FADD.FTZ R15, R15, R29 ;  /* 0x0000001d0f0f8221 */ /* 0x000fd40000010000 */
[----:B------:R-:W-:Y:S01]  /*3b00*/  @!P3 IMAD.WIDE.U32 R28, R20, 0x8, R26 ;  /* 0x00000008141cb825 */ /* 0x000fe200078e001a */
[----:B------:R-:W-:-:S05]  /*3b10*/  ISETP.EQ.OR P0, PT, R50, UR5, P1 ;  /* 0x0000000532007c0c */ /* 0x000fca0008f02670 */
[----:B------:R-:W3:Y:S01]  /*3b20*/  @!P3 LDG.E.64 R28, desc[UR6][R28.64] ;  /* 0x000000061c1cb981 */ /* 0x000ee2000c1e1b00 */
[----:B----4-:R-:W-:Y:S01]  /*3b30*/  @!P2 FADD.FTZ R14, R14, R24 ;  /* 0x000000180e0ea221 */ /* 0x010fe20000010000 */
[----:B------:R-:W-:-:S06]  /*3b40*/  @!P2 FADD.FTZ R15, R15, R25 ;  /* 0x000000190f0fa221 */ /* 0x000fcc0000010000 */
        /* <DEDUP_REMOVED lines=26> */
[----:B--2---:R-:W0:Y:S01]  /*3cf0*/  LDC R23, c[0x0][0x370] ;  /* 0x0000dc00ff177b82 */ /* 0x004e220000000800 */
[----:B------:R-:W-:Y:S01]  /*3d00*/  UIADD3 UR4, UPT, UPT, UR4, 0x8, URZ ;  /* 0x0000000804047890 */ /* 0x000fe2000fffe0ff */
[----:B------:R-:W-:Y:S02]  /*3d10*/  IADD3 R16, PT, PT, R16, 0x8, RZ ;  /* 0x0000000810107810 */ /* 0x000fe40007ffe0ff */
[C---:B------:R-:W-:Y:S02]  /*3d20*/  LEA R21, R2.reuse, R21, 0x3 ;  /* 0x0000001502157211 */ /* 0x040fe400078e18ff */
[----:B0-----:R-:W-:Y:S02]  /*3d30*/  LOP3.LUT R23, R23, 0x7ffffff8, RZ, 0xc0, !PT ;  /* 0x7ffffff817177812 */ /* 0x001fe400078ec0ff */
[C---:B------:R-:W-:Y:S02]  /*3d40*/  LEA R22, R2.reuse, R22, 0x3 ;  /* 0x0000001602167211 */ /* 0x040fe400078e18ff */
[----:B------:R-:W-:-:S02]  /*3d50*/  LEA R20, R2, R20, 0x3 ;  /* 0x0000001402147211 */ /* 0x000fc400078e18ff */
[C---:B------:R-:W-:Y:S02]  /*3d60*/  LEA R3, R2.reuse, R3, 0x3 ;  /* 0x0000000302037211 */ /* 0x040fe400078e18ff */
[C---:B------:R-:W-:Y:S02]  /*3d70*/  LEA R9, R2.reuse, R9, 0x3 ;  /* 0x0000000902097211 */ /* 0x040fe400078e18ff */
[C---:B------:R-:W-:Y:S02]  /*3d80*/  LEA R19, R2.reuse, R19, 0x3 ;  /* 0x0000001302137211 */ /* 0x040fe400078e18ff */
[C---:B------:R-:W-:Y:S02]  /*3d90*/  LEA R18, R2.reuse, R18, 0x3 ;  /* 0x0000001202127211 */ /* 0x040fe400078e18ff */
[----:B------:R-:W-:Y:S01]  /*3da0*/  LEA R17, R2, R17, 0x3 ;  /* 0x0000001102117211 */ /* 0x000fe200078e18ff */
[----:B---3--:R-:W-:Y:S01]  /*3db0*/  @!P0 FADD.FTZ R14, R14, R28 ;  /* 0x0000001c0e0e8221 */ /* 0x008fe20000010000 */
[----:B------:R-:W-:Y:S01]  /*3dc0*/  @!P0 FADD.FTZ R15, R15, R29 ;  /* 0x0000001d0f0f8221 */ /* 0x000fe20000010000 */
[----:B------:R-:W-:-:S02]  /*3dd0*/  ISETP.NE.AND P0, PT, R23, UR4, PT ;  /* 0x0000000417007c0c */ /* 0x000fc4000bf05270 */
[----:B----4-:R-:W-:Y:S01]  /*3de0*/  @!P2 FADD.FTZ R14, R14, R24 ;  /* 0x000000180e0ea221 */ /* 0x010fe20000010000 */
[----:B------:R-:W-:-:S10]  /*3df0*/  @!P2 FADD.FTZ R15, R15, R25 ;  /* 0x000000190f0fa221 */ /* 0x000fd40000010000 */
[----:B------:R-:W-:Y:S05]  /*3e00*/  @P0 BRA `(.L_x_678) ;  /* 0xfffffffc000c0947 */ /* 0x000fea000383ffff */
[----:B------:R-:W-:-:S07]  /*3e10*/  MOV R3, R23 ;  /* 0x0000001700037202 */ /* 0x000fce0000000f00 */
.L_x_677:
[----:B------:R-:W0:Y:S02]  /*3e20*/  LDCU UR4, c[0x0][0x370] ;  /* 0x00006e00ff0477ac */ /* 0x000e240008000800 */
[----:B0-----:R-:W-:-:S09]  /*3e30*/  ULOP3.LUT UP0, URZ, UR4, 0x7, URZ, 0xc0, !UPT ;  /* 0x0000000704ff7892 */ /* 0x001fd2000f80c0ff */
[----:B------:R-:W-:Y:S05]  /*3e40*/  BRA.U !UP0, `(.L_x_674) ;  /* 0x0000000508007547 */ /* 0x000fea000b800000 */
[----:B------:R-:W0:Y:S01]  /*3e50*/  LDCU UR4, c[0x0][0x370] ;  /* 0x00006e00ff0477ac */ /* 0x000e220008000800 */
[----:B------:R-:W1:Y:S01]  /*3e60*/  LDCU UR5, c[0x0][0x370] ;  /* 0x00006e00ff0577ac */ /* 0x000e620008000800 */
[----:B0-----:R-:W-:-:S04]  /*3e70*/  ULOP3.LUT UR4, UR4, 0x7, URZ, 0xc0, !UPT ;  /* 0x0000000704047892 */ /* 0x001fc8000f8ec0ff */
[----:B------:R-:W-:Y:S02]  /*3e80*/  UIADD3 UR4, UPT, UPT, UR4, -0x1, URZ ;  /* 0xffffffff04047890 */ /* 0x000fe4000fffe0ff */
[----:B-1----:R-:W-:Y:S02]  /*3e90*/  ULOP3.LUT UP1, UR5, UR5, 0x3, URZ, 0xc0, !UPT ;  /* 0x0000000305057892 */ /* 0x002fe4000f82c0ff */
[----:B------:R-:W-:-:S09]  /*3ea0*/  UISETP.GE.U32.AND UP0, UPT, UR4, 0x3, UPT ;  /* 0x000000030400788c */ /* 0x000fd2000bf06070 */
[----:B------:R-:W-:Y:S05]  /*3eb0*/  BRA.U !UP0, `(.L_x_679) ;  /* 0x0000000108707547 */ /* 0x000fea000b800000 */
[C---:B------:R-:W-:Y:S02]  /*3ec0*/  IADD3 R19, PT, PT, R3.reuse, 0x1, RZ ;  /* 0x0000000103137810 */ /* 0x040fe40007ffe0ff */
[CC--:B------:R-:W-:Y:S02]  /*3ed0*/  ISETP.EQ.OR P0, PT, R3.reuse, R50.reuse, P1 ;  /* 0x000000320300720c */ /* 0x0c0fe40000f02670 */
[----:B--2---:R-:W-:Y:S02]  /*3ee0*/  IADD3 R23, PT, PT, R3, 0x2, RZ ;  /* 0x0000000203177810 */ /* 0x004fe40007ffe0ff */
[-C--:B------:R-:W-:Y:S02]  /*3ef0*/  ISETP.EQ.OR P2, PT, R19, R50.reuse, P1 ;  /* 0x000000321300720c */ /* 0x080fe40000f42670 */
[----:B----4-:R-:W-:Y:S02]  /*3f00*/  IADD3 R21, PT, PT, R3, 0x3, RZ ;  /* 0x0000000303157810 */ /* 0x010fe40007ffe0ff */
[----:B------:R-:W-:-:S02]  /*3f10*/  ISETP.EQ.OR P3, PT, R23, R50, P1 ;  /* 0x000000321700720c */ /* 0x000fc40000f62670 */
[----:B------:R-:W-:-:S03]  /*3f20*/  ISETP.EQ.OR P4, PT, R21, R50, P1 ;  /* 0x000000321500720c */ /* 0x000fc60000f82670 */
[----:B------:R-:W-:-:S04]  /*3f30*/  @!P0 IMAD R17, R3, R2, R30 ;  /* 0x0000000203118224 */ /* 0x000fc800078e021e */
[----:B------:R-:W-:Y:S02]  /*3f40*/  @!P2 IMAD R19, R19, R2, R30 ;  /* 0x000000021313a224 */ /* 0x000fe400078e021e */
[----:B------:R-:W-:-:S04]  /*3f50*/  @!P0 IMAD.WIDE.U32 R16, R17, 0x8, R26 ;  /* 0x0000000811108825 */ /* 0x000fc800078e001a */
[-C--:B------:R-:W-:Y:S02]  /*3f60*/  @!P3 IMAD R23, R23, R2.reuse, R30 ;  /* 0x000000021717b224 */ /* 0x080fe400078e021e */
[----:B------:R-:W-:Y:S01]  /*3f70*/  @!P2 IMAD.WIDE.U32 R18, R19, 0x8, R26 ;  /* 0x000000081312a825 */ /* 0x000fe200078e001a */
[----:B------:R-:W2:Y:S03]  /*3f80*/  @!P0 LDG.E.64 R16, desc[UR6][R16.64] ;  /* 0x0000000610108981 */ /* 0x000ea6000c1e1b00 */
[----:B------:R-:W-:Y:S02]  /*3f90*/  @!P4 IMAD R21, R21, R2, R30 ;  /* 0x000000021515c224 */ /* 0x000fe400078e021e */
[--C-:B------:R-:W-:Y:S01]  /*3fa0*/  @!P3 IMAD.WIDE.U32 R22, R23, 0x8, R26.reuse ;  /* 0x000000081716b825 */ /* 0x100fe200078e001a */
        /* <DEDUP_REMOVED lines=13> */
.L_x_679:
[----:B------:R-:W-:Y:S05]  /*4080*/  BRA.U !UP1, `(.L_x_674) ;  /* 0x0000000109707547 */ /* 0x000fea000b800000 */
[----:B------:R-:W0:Y:S01]  /*4090*/  LDC R9, c[0x0][0x370] ;  /* 0x0000dc00ff097b82 */ /* 0x000e220000000800 */
[----:B------:R-:W-:Y:S01]  /*40a0*/  UISETP.NE.AND UP0, UPT, UR5, 0x1, UPT ;  /* 0x000000010500788c */ /* 0x000fe2000bf05270 */
[----:B0-----:R-:W-:-:S08]  /*40b0*/  LOP3.LUT R9, R9, 0x1, RZ, 0xc0, !PT ;  /* 0x0000000109097812 */ /* 0x001fd000078ec0ff */
[----:B------:R-:W-:Y:S05]  /*40c0*/  BRA.U !UP0, `(.L_x_680) ;  /* 0x0000000108387547 */ /* 0x000fea000b800000 */
[C---:B------:R-:W-:Y:S02]  /*40d0*/  IADD3 R17, PT, PT, R3.reuse, 0x1, RZ ;  /* 0x0000000103117810 */ /* 0x040fe40007ffe0ff */
[-C--:B------:R-:W-:Y:S02]  /*40e0*/  ISETP.EQ.OR P2, PT, R3, R50.reuse, P1 ;  /* 0x000000320300720c */ /* 0x080fe40000f42670 */
[----:B------:R-:W-:-:S11]  /*40f0*/  ISETP.EQ.OR P0, PT, R17, R50, P1 ;  /* 0x000000321100720c */ /* 0x000fd60000f02670 */
[-CC-:B------:R-:W-:Y:S02]  /*4100*/  @!P2 IMAD R19, R3, R2.reuse, R30.reuse ;  /* 0x000000020313a224 */ /* 0x180fe400078e021e */
[----:B------:R-:W-:Y:S02]  /*4110*/  @!P0 IMAD R17, R17, R2, R30 ;  /* 0x0000000211118224 */ /* 0x000fe400078e021e */
[----:B------:R-:W-:-:S04]  /*4120*/  @!P2 IMAD.WIDE.U32 R18, R19, 0x8, R26 ;  /* 0x000000081312a825 */ /* 0x000fc800078e001a */
[----:B------:R-:W-:Y:S02]  /*4130*/  @!P0 IMAD.WIDE.U32 R16, R17, 0x8, R26 ;  /* 0x0000000811108825 */ /* 0x000fe400078e001a */
[----:B------:R-:W4:Y:S04]  /*4140*/  @!P2 LDG.E.64 R18, desc[UR6][R18.64] ;  /* 0x000000061212a981 */ /* 0x000f28000c1e1b00 */
[----:B------:R-:W3:Y:S01]  /*4150*/  @!P0 LDG.E.64 R16, desc[UR6][R16.64] ;  /* 0x0000000610108981 */ /* 0x000ee2000c1e1b00 */
[----:B------:R-:W-:Y:S01]  /*4160*/  IADD3 R3, PT, PT, R3, 0x2, RZ ;  /* 0x0000000203037810 */ /* 0x000fe20007ffe0ff */
[----:B----4-:R-:W-:Y:S01]  /*4170*/  @!P2 FADD.FTZ R14, R14, R18 ;  /* 0x000000120e0ea221 */ /* 0x010fe20000010000 */
[----:B------:R-:W-:-:S03]  /*4180*/  @!P2 FADD.FTZ R15, R15, R19 ;  /* 0x000000130f0fa221 */ /* 0x000fc60000010000 */
[----:B---3--:R-:W-:Y:S01]  /*4190*/  @!P0 FADD.FTZ R14, R14, R16 ;  /* 0x000000100e0e8221 */ /* 0x008fe20000010000 */
[----:B------:R-:W-:-:S07]  /*41a0*/  @!P0 FADD.FTZ R15, R15, R17 ;  /* 0x000000110f0f8221 */ /* 0x000fce0000010000 */
.L_x_680:
[----:B------:R-:W-:Y:S01]  /*41b0*/  ISETP.EQ.OR P0, PT, R3, R50, P1 ;  /* 0x000000320300720c */ /* 0x000fe20000f02670 */
[----:B------:R-:W-:Y:S03]  /*41c0*/  BSSY.RECONVERGENT B0, `(.L_x_674) ;  /* 0x0000008000007945 */ /* 0x000fe60003800200 */
[----:B------:R-:W-:-:S13]  /*41d0*/  ISETP.NE.U32.OR P0, PT, R9, 0x1, P0 ;  /* 0x000000010900780c */ /* 0x000fda0000705470 */
[----:B------:R-:W-:Y:S05]  /*41e0*/  @P0 BRA `(.L_x_681) ;  /* 0x0000000000140947 */ /* 0x000fea0003800000 */
[----:B------:R-:W-:-:S04]  /*41f0*/  IMAD R3, R2, R3, R30 ;  /* 0x0000000302037224 */ /* 0x000fc800078e021e */
[----:B------:R-:W-:-:S06]  /*4200*/  IMAD.WIDE.U32 R26, R3, 0x8, R26 ;  /* 0x00000008031a7825 */ /* 0x000fcc00078e001a */
[----:B------:R-:W4:Y:S02]  /*4210*/  LDG.E.64 R26, desc[UR6][R26.64] ;  /* 0x000000061a1a7981 */ /* 0x000f24000c1e1b00 */
[----:B----4-:R-:W-:Y:S01]  /*4220*/  FADD.FTZ R14, R14, R26 ;  /* 0x0000001a0e0e7221 */ /* 0x010fe20000010000 */
[----:B------:R-:W-:-:S07]  /*4230*/  FADD.FTZ R15, R15, R27 ;  /* 0x0000001b0f0f7221 */ /* 0x000fce0000010000 */
.L_x_681:
[----:B------:R-:W-:Y:S05]  /*4240*/  BSYNC.RECONVERGENT B0 ;  /* 0x0000000000007941 */ /* 0x000fea0003800200 */
.L_x_674:
[----:B------:R-:W5:Y:S01]  /*4250*/  S2UR UR5, SR_CgaCtaId ;  /* 0x00000000000579c3 */ /* 0x000f620000008800 */
[----:B------:R-:W-:Y:S01]  /*4260*/  UMOV UR4, 0x400 ;  /* 0x0000040000047882 */ /* 0x000fe20000000000 */
[--C-:B------:R-:W-:Y:S02]  /*4270*/  HADD2.F32 R3, -RZ, R47.reuse.H0_H0 ;  /* 0x2000002fff037230 */ /* 0x100fe40000004100 */
[----:B------:R-:W-:Y:S02]  /*4280*/  HADD2.F32 R47, -RZ, R47.H1_H1 ;  /* 0x3000002fff2f7230 */ /* 0x000fe40000004100 */
[--C-:B------:R-:W-:Y:S02]  /*4290*/  HADD2.F32 R9, -RZ, R39.reuse.H0_H0 ;  /* 0x20000027ff097230 */ /* 0x100fe40000004100 */
[C---:B------:R-:W-:Y:S01]  /*42a0*/  FADD.FTZ R3, -R8.reuse, R3 ;  /* 0x0000000308037221 */ /* 0x040fe20000010100 */
[----:B---3--:R-:W-:Y:S02]  /*42b0*/  HADD2.F32 R16, -RZ, R39.H1_H1 ;  /* 0x30000027ff107230 */ /* 0x008fe40000004100 */
[----:B------:R-:W-:Y:S01]  /*42c0*/  FADD.FTZ R25, -R8, R47 ;  /* 0x0000002f08197221 */ /* 0x000fe20000010100 */
[----:B------:R-:W-:-:S02]  /*42d0*/  HADD2.F32 R31, -RZ, R46.H0_H0 ;  /* 0x2000002eff1f7230 */ /* 0x000fc40000004100 */
[-C--:B------:R-:W-:Y:S01]  /*42e0*/  FMUL.FTZ R17, R3, R0.reuse ;  /* 0x0000000003117220 */ /* 0x080fe20000410000 */
[----:B------:R-:W-:Y:S02]  /*42f0*/  HADD2.F32 R46, -RZ, R46.H1_H1 ;  /* 0x3000002eff2e7230 */ /* 0x000fe40000004100 */
[----:B------:R-:W-:Y:S01]  /*4300*/  FMUL.FTZ R30, R25, R0 ;  /* 0x00000000191e7220 */ /* 0x000fe20000410000 */
[--C-:B------:R-:W-:Y:S02]  /*4310*/  HADD2.F32 R39, -RZ, R45.reuse.H0_H0 ;  /* 0x2000002dff277230 */ /* 0x100fe40000004100 */
[----:B------:R-:W-:Y:S02]  /*4320*/  HADD2.F32 R18, -RZ, R45.H1_H1 ;  /* 0x3000002dff127230 */ /* 0x000fe40000004100 */
[--C-:B--2---:R-:W-:Y:S02]  /*4330*/  HADD2.F32 R23, -RZ, R44.reuse.H0_H0 ;  /* 0x2000002cff177230 */ /* 0x104fe40000004100 */
[----:B------:R-:W-:-:S02]  /*4340*/  HADD2.F32 R22, -RZ, R44.H1_H1 ;  /* 0x3000002cff167230 */ /* 0x000fc40000004100 */
[--C-:B----4-:R-:W-:Y:S01]  /*4350*/  HADD2.F32 R21, -RZ, R43.reuse.H0_H0 ;  /* 0x2000002bff157230 */ /* 0x110fe20000004100 */
[----:B-----5:R-:W-:Y:S01]  /*4360*/  ULEA UR4, UR5, UR4, 0x18 ;  /* 0x0000000405047291 */ /* 0x020fe2000f8ec0ff */
[----:B------:R-:W-:Y:S01]  /*4370*/  HADD2.F32 R47, -RZ, R43.H1_H1 ;  /* 0x3000002bff2f7230 */ /* 0x000fe20000004100 */
[----:B------:R-:W2:Y:S01]  /*4380*/  LDCU.U8 UR5, c[0x0][0x414] ;  /* 0x00008280ff0577ac */ /* 0x000ea20008000000 */
[----:B------:R-:W-:-:S06]  /*4390*/  HADD2.F32 R19, -RZ, R42.H0_H0 ;  /* 0x2000002aff137230 */ /* 0x000fcc0000004100 */
[----:B------:R-:W-:Y:S01]  /*43a0*/  @!P1 STS.64 [UR4+0x78], R14 ;  /* 0x0000780eff009988 */ /* 0x000fe20008000a04 */
[----:B------:R-:W-:Y:S01]  /*43b0*/  BAR.SYNC.DEFER_BLOCKING 0x0 ;  /* 0x0000000000007b1d */ /* 0x000fe20000010000 */
[----:B--2---:R-:W-:-:S05]  /*43c0*/  UISETP.NE.AND UP0, UPT, UR5, URZ, UPT ;  /* 0x000000ff0500728c */ /* 0x004fca000bf05270 */
[----:B-1----:R-:W1:Y:S01]  /*43d0*/  LDS.64 R14, [UR4+0x78] ;  /* 0x00007804ff0e7984 */ /* 0x002e620008000a00 */
[----:B------:R-:W1:Y:S02]  /*43e0*/  LDCU UR4, c[0x0][0x42c] ;  /* 0x00008580ff0477ac */ /* 0x000e640008000800 */
[----:B-1----:R-:W-:Y:S01]  /*43f0*/  FMUL.FTZ R14, R14, UR4 ;  /* 0x000000040e0e7c20 */ /* 0x002fe20008410000 */
[----:B------:R-:W-:Y:S01]  /*4400*/  FMUL.FTZ R15, R15, UR4 ;  /* 0x000000040f0f7c20 */ /* 0x000fe20008410000 */
        /* <DEDUP_REMOVED lines=11> */
[----:B-1----:R-:W-:Y:S01]  /*44c0*/  FMUL.FTZ R9, R9, R26 ;  /* 0x0000001a09097220 */ /* 0x002fe20000410000 */
[----:B------:R-:W-:-:S04]  /*44d0*/  FADD.FTZ R43, -R26, 1 ;  /* 0x3f8000001a2b7421 */ /* 0x000fc80000010100 */
[----:B------:R-:W-:Y:S01]  /*44e0*/  FFMA.FTZ R20, R20, R43, 1 ;  /* 0x3f80000014147423 */ /* 0x000fe2000001002b */
[----:B--2---:R-:W-:Y:S01]  /*44f0*/  FADD.FTZ R26, -R29, 1 ;  /* 0x3f8000001d1a7421 */ /* 0x004fe20000010100 */
[----:B------:R-:W-:Y:S02]  /*4500*/  FMUL.FTZ R16, R16, R29 ;  /* 0x0000001d10107220 */ /* 0x000fe40000410000 */
[----:B------:R-:W-:Y:S01]  /*4510*/  FMUL.FTZ R9, R9, R20 ;  /* 0x0000001409097220 */ /* 0x000fe20000410000 */
[----:B------:R-:W-:-:S04]  /*4520*/  FFMA.FTZ R3, R3, R26, 1 ;  /* 0x3f80000003037423 */ /* 0x000fc8000001001a */
[----:B------:R-:W-:-:S07]  /*4530*/  FMUL.FTZ R16, R16, R3 ;  /* 0x0000000310107220 */ /* 0x000fce0000410000 */
.L_x_682:
[----:B------:R-:W1:Y:S01]  /*4540*/  LDCU UR4, c[0x0][0x41c] ;  /* 0x00008380ff0477ac */ /* 0x000e620008000800 */
[----:B------:R-:W-:Y:S02]  /*4550*/  HADD2.F32 R45, -RZ, R42.H1_H1 ;  /* 0x3000002aff2d7230 */ /* 0x000fe40000004100 */
[C---:B------:R-:W-:Y:S01]  /*4560*/  FADD.FTZ R43, -R8.reuse, R31 ;  /* 0x0000001f082b7221 */ /* 0x040fe20000010100 */
[--C-:B------:R-:W-:Y:S01]  /*4570*/  HADD2.F32 R3, -RZ, R41.reuse.H0_H0 ;  /* 0x20000029ff037230 */ /* 0x100fe20000004100 */
[----:B------:R-:W2:Y:S01]  /*4580*/  LDCU.64 UR8, c[0x0][0x400] ;  /* 0x00008000ff0877ac */ /* 0x000ea20008000a00 */
[----:B------:R-:W-:Y:S02]  /*4590*/  HADD2.F32 R25, -RZ, R41.H1_H1 ;  /* 0x30000029ff197230 */ /* 0x000fe40000004100 */
[C---:B------:R-:W-:Y:S01]  /*45a0*/  FADD.FTZ R41, -R8.reuse, R18 ;  /* 0x0000001208297221 */ /* 0x040fe20000010100 */
[--C-:B------:R-:W-:Y:S02]  /*45b0*/  HADD2.F32 R27, -RZ, R40.reuse.H0_H0 ;  /* 0x20000028ff1b7230 */ /* 0x100fe40000004100 */
[----:B------:R-:W-:Y:S01]  /*45c0*/  FADD.FTZ R31, -R8, R46 ;  /* 0x0000002e081f7221 */ /* 0x000fe20000010100 */
[----:B------:R-:W-:-:S02]  /*45d0*/  HADD2.F32 R29, -RZ, R40.H1_H1 ;  /* 0x30000028ff1d7230 */ /* 0x000fc40000004100 */
[C---:B------:R-:W-:Y:S01]  /*45e0*/  FADD.FTZ R39, -R8.reuse, R39 ;  /* 0x0000002708277221 */ /* 0x040fe20000010100 */
[C---:B------:R-:W-:Y:S01]  /*45f0*/  FADD.FTZ R23, -R8.reuse, R23 ;  /* 0x0000001708177221 */ /* 0x040fe20000010100 */
[C---:B------:R-:W-:Y:S01]  /*4600*/  FADD.FTZ R22, -R8.reuse, R22 ;  /* 0x0000001608167221 */ /* 0x040fe20000010100 */
[C---:B------:R-:W-:Y:S01]  /*4610*/  FADD.FTZ R21, -R8.reuse, R21 ;  /* 0x0000001508157221 */ /* 0x040fe20000010100 */
[C---:B------:R-:W-:Y:S01]  /*4620*/  FADD.FTZ R20, -R8.reuse, R47 ;  /* 0x0000002f08147221 */ /* 0x040fe20000010100 */
[C---:B------:R-:W-:Y:S01]  /*4630*/  FADD.FTZ R19, -R8.reuse, R19 ;  /* 0x0000001308137221 */ /* 0x040fe20000010100 */
[C---:B------:R-:W-:Y:S01]  /*4640*/  FADD.FTZ R18, -R8.reuse, R45 ;  /* 0x0000002d08127221 */ /* 0x040fe20000010100 */
[----:B------:R-:W-:Y:S01]  /*4650*/  FADD.FTZ R3, -R8, R3 ;  /* 0x0000000308037221 */ /* 0x000fe20000010100 */
[----:B-1----:R-:W-:Y:S02]  /*4660*/  IMAD R50, R50, UR4, R49 ;  /* 0x0000000432327c24 */ /* 0x002fe4000f8e0231 */
[C---:B------:R-:W-:Y:S01]  /*4670*/  FADD.FTZ R25, -R8.reuse, R25 ;  /* 0x0000001908197221 */ /* 0x040fe20000010100 */
[C---:B------:R-:W-:Y:S01]  /*4680*/  FADD.FTZ R24, -R8.reuse, R27 ;  /* 0x0000001b08187221 */ /* 0x040fe20000010100 */
[----:B------:R-:W-:Y:S01]  /*4690*/  FADD.FTZ R26, -R8, R29 ;  /* 0x0000001d081a7221 */ /* 0x000fe20000010100 */
[--C-:B------:R-:W-:Y:S01]  /*46a0*/  FFMA.FTZ R45, R14, R17, R15.reuse ;  /* 0x000000110e2d7223 */ /* 0x100fe2000001000f */
[----:B--2---:R-:W-:Y:S01]  /*46b0*/  ISETP.GE.U32.AND P0, PT, R50, UR8, PT ;  /* 0x0000000832007c0c */ /* 0x004fe2000bf06070 */
[----:B------:R-:W-:Y:S01]  /*46c0*/  FFMA.FTZ R30, R14, R30, R15 ;  /* 0x0000001e0e1e7223 */ /* 0x000fe2000001000f */
[----:B------:R-:W-:Y:S01]  /*46d0*/  SHF.R.S32.HI R8, RZ, 0x1f, R50 ;  /* 0x0000001fff087819 */ /* 0x000fe20000011432 */
[----:B------:R-:W-:Y:S01]  /*46e0*/  BSSY.RECONVERGENT B0, `(.L_x_683) ;  /* 0x000001c000007945 */ /* 0x000fe20003800200 */
[----:B------:R-:W-:Y:S01]  /*46f0*/  IADD3 R29, PT, PT, R50, 0x10, RZ ;  /* 0x00000010321d7810 */ /* 0x000fe20007ffe0ff */
[----:B------:R-:W-:Y:S01]  /*4700*/  FFMA.FTZ R45, R12, R9, -R45 ;  /* 0x000000090c2d7223 */ /* 0x000fe2000001082d */
[----:B------:R-:W-:Y:S01]  /*4710*/  ISETP.GE.AND.EX P0, PT, R8, UR9, PT, P0 ;  /* 0x0000000908007c0c */ /* 0x000fe2000bf06300 */
[----:B------:R-:W-:Y:S01]  /*4720*/  FFMA.FTZ R47, R13, R16, -R30 ;  /* 0x000000100d2f7223 */ /* 0x000fe2000001081e */
[----:B------:R-:W-:Y:S01]  /*4730*/  IADD3 R27, PT, PT, R50, 0x20, RZ ;  /* 0x00000020321b7810 */ /* 0x000fe20007ffe0ff */
[----:B------:R-:W-:Y:S01]  /*4740*/  FMUL.FTZ R43, R43, R0 ;  /* 0x000000002b2b7220 */ /* 0x000fe20000410000 */
[----:B------:R-:W-:-:S02]  /*4750*/  ISETP.GE.U32.AND P1, PT, R29, UR8, PT ;  /* 0x000000081d007c0c */ /* 0x000fc4000bf26070 */
[----:B------:R-:W-:Y:S02]  /*4760*/  ISETP.GE.U32.AND P2, PT, R27, UR8, PT ;  /* 0x000000081b007c0c */ /* 0x000fe4000bf46070 */
[----:B------:R-:W-:Y:S02]  /*4770*/  SHF.R.S32.HI R40, RZ, 0x1f, R29 ;  /* 0x0000001fff287819 */ /* 0x000fe4000001141d */
[----:B------:R-:W-:Y:S02]  /*4780*/  SHF.R.S32.HI R28, RZ, 0x1f, R27 ;  /* 0x0000001fff1c7819 */ /* 0x000fe4000001141b */
[----:B------:R-:W-:Y:S02]  /*4790*/  ISETP.GE.AND.EX P1, PT, R40, UR9, PT, P1 ;  /* 0x0000000928007c0c */ /* 0x000fe4000bf26310 */
[----:B------:R-:W-:Y:S01]  /*47a0*/  ISETP.GE.AND.EX P2, PT, R28, UR9, PT, P2 ;  /* 0x000000091c007c0c */ /* 0x000fe2000bf46320 */
[----:B------:R-:W-:-:S12]  /*47b0*/  @P0 BRA `(.L_x_684) ;  /* 0x0000000000380947 */ /* 0x000fd80003800000 */
[----:B------:R-:W1:Y:S01]  /*47c0*/  LDCU.64 UR10, c[0x0][0x3f8] ;  /* 0x00007f00ff0a77ac */ /* 0x000e620008000a00 */
[----:B------:R-:W-:Y:S01]  /*47d0*/  MOV R9, R7 ;  /* 0x0000000700097202 */ /* 0x000fe20000000f00 */
[----:B------:R-:W-:Y:S01]  /*47e0*/  FMUL.FTZ R47, R47, R0 ;  /* 0x000000002f2f7220 */ /* 0x000fe20000410000 */
[----:B------:R-:W2:Y:S01]  /*47f0*/  LDCU.64 UR4, c[0x0][0x380] ;  /* 0x00007000ff0477ac */ /* 0x000ea20008000a00 */
[----:B-1----:R-:W-:Y:S01]  /*4800*/  IMAD R17, R8, UR10, RZ ;  /* 0x0000000a08117c24 */ /* 0x002fe2000f8e02ff */
[----:B------:R-:W-:-:S03]  /*4810*/  MOV R8, R4 ;  /* 0x0000000400087202 */ /* 0x000fc60000000f00 */
[C---:B------:R-:W-:Y:S02]  /*4820*/  IMAD R17, R50.reuse, UR11, R17 ;  /* 0x0000000b32117c24 */ /* 0x040fe4000f8e0211 */
[----:B------:R-:W-:-:S05]  /*4830*/  IMAD.WIDE.U32 R8, R50, UR10, R8 ;  /* 0x0000000a32087c25 */ /* 0x000fca000f8e0008 */
[----:B------:R-:W-:Y:S02]  /*4840*/  IADD3 R17, PT, PT, R9, R17, RZ ;  /* 0x0000001109117210 */ /* 0x000fe40007ffe0ff */
[----:B--2---:R-:W-:-:S04]  /*4850*/  LEA R16, P0, R8, UR4, 0x1 ;  /* 0x0000000408107c11 */ /* 0x004fc8000f8008ff */
[----:B------:R-:W-:Y:S01]  /*4860*/  LEA.HI.X R17, R8, UR5, R17, 0x1, P0 ;  /* 0x0000000508117c11 */ /* 0x000fe200080f0c11 */
[----:B------:R-:W-:-:S05]  /*4870*/  FMUL.FTZ R8, R45, R0 ;  /* 0x000000002d087220 */ /* 0x000fca0000410000 */
[----:B------:R-:W-:-:S05]  /*4880*/  F2FP.F16.F32.PACK_AB R47, R47, R8 ;  /* 0x000000082f2f723e */ /* 0x000fca00000000ff */
[----:B------:R1:W-:Y:S02]  /*4890*/  STG.E desc[UR6][R16.64], R47 ;  /* 0x0000002f10007986 */ /* 0x0003e4000c101906 */
.L_x_684:
[----:B------:R-:W-:Y:S05]  /*48a0*/  BSYNC.RECONVERGENT B0 ;  /* 0x0000000000007941 */ /* 0x000fea0003800200 */
.L_x_683:
[--C-:B------:R-:W-:Y:S02]  /*48b0*/  HADD2.F32 R8, -RZ, R38.reuse.H0_H0 ;  /* 0x20000026ff087230 */ /* 0x100fe40000004100 */
[----:B------:R-:W-:Y:S01]  /*48c0*/  FFMA.FTZ R9, R14, R43, R15 ;  /* 0x0000002b0e097223 */ /* 0x000fe2000001000f */
[----:B------:R-:W-:Y:S02]  /*48d0*/  HADD2.F32 R38, -RZ, R38.H1_H1 ;  /* 0x30000026ff267230 */ /* 0x000fe40000004100 */
[----:B-1----:R-:W-:Y:S01]  /*48e0*/  FMUL.FTZ R16, R31, R0 ;  /* 0x000000001f107220 */ /* 0x002fe20000410000 */
        /* <DEDUP_REMOVED lines=19> */
.L_x_685:
[----:B------:R-:W-:Y:S01]  /*4a20*/  FFMA.FTZ R16, R14, R16, R15 ;  /* 0x000000100e107223 */ /* 0x000fe2000001000f */
[----:B------:R-:W-:Y:S01]  /*4a30*/  BSSY.RECONVERGENT B0, `(.L_x_686) ;  /* 0x0000014000007945 */ /* 0x000fe20003800200 */
[----:B------:R-:W-:Y:S01]  /*4a40*/  FFMA.FTZ R17, R12, R8, -R9 ;  /* 0x000000080c117223 */ /* 0x000fe20000010809 */
[-C--:B------:R-:W-:Y:S01]  /*4a50*/  FMUL.FTZ R39, R39, R0.reuse ;  /* 0x0000000027277220 */ /* 0x080fe20000410000 */
[----:B------:R-:W-:Y:S01]  /*4a60*/  FMUL.FTZ R30, R41, R0 ;  /* 0x00000000291e7220 */ /* 0x000fe20000410000 */
[----:B------:R-:W-:Y:S01]  /*4a70*/  FFMA.FTZ R31, R13, R38, -R16 ;  /* 0x000000260d1f7223 */ /* 0x000fe20000010810 */
[----:B------:R-:W-:Y:S06]  /*4a80*/  @P1 BRA `(.L_x_687) ;  /* 0x0000000000381947 */ /* 0x000fec0003800000 */
[----:B------:R-:W1:Y:S01]  /*4a90*/  LDCU.64 UR4, c[0x0][0x3f8] ;  /* 0x00007f00ff0477ac */ /* 0x000e620008000a00 */
[----:B------:R-:W-:Y:S01]  /*4aa0*/  MOV R8, R4 ;  /* 0x0000000400087202 */ /* 0x000fe20000000f00 */
[----:B------:R-:W-:Y:S01]  /*4ab0*/  FMUL.FTZ R38, R17, R0 ;  /* 0x0000000011267220 */ /* 0x000fe20000410000 */
[----:B------:R-:W-:Y:S01]  /*4ac0*/  MOV R9, R7 ;  /* 0x0000000700097202 */ /* 0x000fe20000000f00 */
[----:B------:R-:W2:Y:S01]  /*4ad0*/  LDCU.64 UR10, c[0x0][0x380] ;  /* 0x00007000ff0a77ac */ /* 0x000ea20008000a00 */
[----:B-1----:R-:W-:Y:S02]  /*4ae0*/  IMAD R40, R40, UR4, RZ ;  /* 0x0000000428287c24 */ /* 0x002fe4000f8e02ff */
[----:B------:R-:W-:-:S04]  /*4af0*/  IMAD.WIDE.U32 R8, R29, UR4, R8 ;  /* 0x000000041d087c25 */ /* 0x000fc8000f8e0008 */
[----:B------:R-:W-:Y:S02]  /*4b00*/  IMAD R41, R29, UR5, R40 ;  /* 0x000000051d297c24 */ /* 0x000fe4000f8e0228 */
[----:B------:R-:W-:Y:S01]  /*4b10*/  FMUL.FTZ R29, R31, R0 ;  /* 0x000000001f1d7220 */ /* 0x000fe20000410000 */
[C---:B--2---:R-:W-:Y:S02]  /*4b20*/  LEA R16, P0, R8.reuse, UR10, 0x1 ;  /* 0x0000000a08107c11 */ /* 0x044fe4000f8008ff */
[----:B------:R-:W-:Y:S02]  /*4b30*/  IADD3 R41, PT, PT, R9, R41, RZ ;  /* 0x0000002909297210 */ /* 0x000fe40007ffe0ff */
[----:B------:R-:W-:Y:S02]  /*4b40*/  F2FP.F16.F32.PACK_AB R29, R29, R38 ;  /* 0x000000261d1d723e */ /* 0x000fe400000000ff */
[----:B------:R-:W-:-:S05]  /*4b50*/  LEA.HI.X R17, R8, UR11, R41, 0x1, P0 ;  /* 0x0000000b08117c11 */ /* 0x000fca00080f0c29 */
[----:B------:R1:W-:Y:S02]  /*4b60*/  STG.E desc[UR6][R16.64], R29 ;  /* 0x0000001d10007986 */ /* 0x0003e4000c101906 */
.L_x_687:
[----:B------:R-:W-:Y:S05]  /*4b70*/  BSYNC.RECONVERGENT B0 ;  /* 0x0000000000007941 */ /* 0x000fea0003800200 */
.L_x_686:
[--C-:B-1----:R-:W-:Y:S02]  /*4b80*/  HADD2.F32 R16, -RZ, R37.reuse.H0_H0 ;  /* 0x20000025ff107230 */ /* 0x102fe40000004100 */
[C-C-:B------:R-:W-:Y:S01]  /*4b90*/  FFMA.FTZ R9, R14.reuse, R39, R15.reuse ;  /* 0x000000270e097223 */ /* 0x140fe2000001000f */
[----:B------:R-:W-:Y:S01]  /*4ba0*/  FFMA.FTZ R8, R14, R30, R15 ;  /* 0x0000001e0e087223 */ /* 0x000fe2000001000f */
[----:B------:R-:W-:Y:S01]  /*4bb0*/  HADD2.F32 R37, -RZ, R37.H1_H1 ;  /* 0x30000025ff257230 */ /* 0x000fe20000004100 */
        /* <DEDUP_REMOVED lines=19> */
.L_x_688:
[----:B------:R-:W-:Y:S01]  /*4cf0*/  BSSY.RECONVERGENT B0, `(.L_x_689) ;  /* 0x0000012000007945 */ /* 0x000fe20003800200 */
[----:B------:R-:W-:Y:S01]  /*4d00*/  FFMA.FTZ R17, R12, R16, -R9 ;  /* 0x000000100c117223 */ /* 0x000fe20000010809 */
[----:B------:R-:W-:Y:S02]  /*4d10*/  FFMA.FTZ R37, R13, R37, -R8 ;  /* 0x000000250d257223 */ /* 0x000fe40000010808 */
[----:B------:R-:W-:Y:S05]  /*4d20*/  @P2 BRA `(.L_x_690) ;  /* 0x0000000000382947 */ /* 0x000fea0003800000 */
[----:B------:R-:W1:Y:S01]  /*4d30*/  LDCU.64 UR4, c[0x0][0x3f8] ;  /* 0x00007f00ff0477ac */ /* 0x000e620008000a00 */
[----:B------:R-:W-:Y:S02]  /*4d40*/  MOV R8, R4 ;  /* 0x0000000400087202 */ /* 0x000fe40000000f00 */
[----:B------:R-:W-:Y:S01]  /*4d50*/  MOV R9, R7 ;  /* 0x0000000700097202 */ /* 0x000fe20000000f00 */
[----:B------:R-:W2:Y:S01]  /*4d60*/  LDCU.64 UR10, c[0x0][0x380] ;  /* 0x00007000ff0a77ac */ /* 0x000ea20008000a00 */
[----:B-1----:R-:W-:Y:S02]  /*4d70*/  IMAD R28, R28, UR4, RZ ;  /* 0x000000041c1c7c24 */ /* 0x002fe4000f8e02ff */
[----:B------:R-:W-:-:S04]  /*4d80*/  IMAD.WIDE.U32 R8, R27, UR4, R8 ;  /* 0x000000041b087c25 */ /* 0x000fc8000f8e0008 */
[----:B------:R-:W-:Y:S02]  /*4d90*/  IMAD R29, R27, UR5, R28 ;  /* 0x000000051b1d7c24 */ /* 0x000fe4000f8e021c */
[-C--:B------:R-:W-:Y:S01]  /*4da0*/  FMUL.FTZ R28, R17, R0.reuse ;  /* 0x00000000111c7220 */ /* 0x080fe20000410000 */
[----:B------:R-:W-:Y:S01]  /*4db0*/  FMUL.FTZ R27, R37, R0 ;  /* 0x00000000251b7220 */ /* 0x000fe20000410000 */
[C---:B--2---:R-:W-:Y:S02]  /*4dc0*/  LEA R16, P0, R8.reuse, UR10, 0x1 ;  /* 0x0000000a08107c11 */ /* 0x044fe4000f8008ff */
[----:B------:R-:W-:Y:S02]  /*4dd0*/  IADD3 R29, PT, PT, R9, R29, RZ ;  /* 0x0000001d091d7210 */ /* 0x000fe40007ffe0ff */
[----:B------:R-:W-:Y:S02]  /*4de0*/  F2FP.F16.F32.PACK_AB R27, R27, R28 ;  /* 0x0000001c1b1b723e */ /* 0x000fe400000000ff */
[----:B------:R-:W-:-:S05]  /*4df0*/  LEA.HI.X R17, R8, UR11, R29, 0x1, P0 ;  /* 0x0000000b08117c11 */ /* 0x000fca00080f0c1d */
[----:B------:R1:W-:Y:S02]  /*4e00*/  STG.E desc[UR6][R16.64], R27 ;  /* 0x0000001b10007986 */ /* 0x0003e4000c101906 */
.L_x_690:
[----:B------:R-:W-:Y:S05]  /*4e10*/  BSYNC.RECONVERGENT B0 ;  /* 0x0000000000007941 */ /* 0x000fea0003800200 */
.L_x_689:
[--C-:B------:R-:W-:Y:S02]  /*4e20*/  HADD2.F32 R8, -RZ, R36.reuse.H0_H0 ;  /* 0x20000024ff087230 */ /* 0x100fe40000004100 */
[-C--:B------:R-:W-:Y:S01]  /*4e30*/  FMUL.FTZ R23, R23, R0.reuse ;  /* 0x0000000017177220 */ /* 0x080fe20000410000 */
[----:B------:R-:W-:Y:S02]  /*4e40*/  HADD2.F32 R9, -RZ, R36.H1_H1 ;  /* 0x30000024ff097230 */ /* 0x000fe40000004100 */
        /* <DEDUP_REMOVED lines=28> */
.L_x_691:
[----:B------:R-:W-:Y:S01]  /*5010*/  IADD3 R41, PT, PT, R50, 0x30, RZ ;  /* 0x0000003032297810 */ /* 0x000fe20007ffe0ff */
[--C-:B------:R-:W-:Y:S01]  /*5020*/  FFMA.FTZ R43, R14, R23, R15.reuse ;  /* 0x000000170e2b7223 */ /* 0x100fe2000001000f */
[----:B------:R-:W-:Y:S01]  /*5030*/  IADD3 R36, PT, PT, R50, 0x40, RZ ;  /* 0x0000004032247810 */ /* 0x000fe20007ffe0ff */
[C---:B------:R-:W-:Y:S01]  /*5040*/  FFMA.FTZ R42, R14.reuse, R42, R15 ;  /* 0x0000002a0e2a7223 */ /* 0x040fe2000001000f */
[----:B------:R-:W-:Y:S01]  /*5050*/  ISETP.GE.U32.AND P2, PT, R41, UR8, PT ;  /* 0x0000000829007c0c */ /* 0x000fe2000bf46070 */
[----:B------:R-:W-:Y:S01]  /*5060*/  BSSY.RECONVERGENT B0, `(.L_x_692) ;  /* 0x0000029000007945 */ /* 0x000fe20003800200 */
[----:B------:R-:W-:Y:S01]  /*5070*/  SHF.R.S32.HI R44, RZ, 0x1f, R41 ;  /* 0x0000001fff2c7819 */ /* 0x000fe20000011429 */
[--C-:B------:R-:W-:Y:S01]  /*5080*/  FFMA.FTZ R39, R14, R21, R15.reuse ;  /* 0x000000150e277223 */ /* 0x100fe2000001000f */
[----:B-1----:R-:W-:Y:S01]  /*5090*/  IADD3 R17, PT, PT, R50, 0x50, RZ ;  /* 0x0000005032117810 */ /* 0x002fe20007ffe0ff */
[--C-:B------:R-:W-:Y:S01]  /*50a0*/  FFMA.FTZ R38, R14, R20, R15.reuse ;  /* 0x000000140e267223 */ /* 0x100fe2000001000f */
[----:B------:R-:W-:Y:S01]  /*50b0*/  ISETP.GE.AND.EX P2, PT, R44, UR9, PT, P2 ;  /* 0x000000092c007c0c */ /* 0x000fe2000bf46320 */
[--C-:B------:R-:W-:Y:S01]  /*50c0*/  FFMA.FTZ R16, R14, R19, R15.reuse ;  /* 0x000000130e107223 */ /* 0x100fe2000001000f */
[----:B------:R-:W-:Y:S01]  /*50d0*/  IADD3 R22, PT, PT, R50, 0x60, RZ ;  /* 0x0000006032167810 */ /* 0x000fe20007ffe0ff */
[--C-:B------:R-:W-:Y:S01]  /*50e0*/  FFMA.FTZ R28, R14, R18, R15.reuse ;  /* 0x000000120e1c7223 */ /* 0x100fe2000001000f */
[----:B------:R-:W-:Y:S01]  /*50f0*/  IADD3 R50, PT, PT, R50, 0x70, RZ ;  /* 0x0000007032327810 */ /* 0x000fe20007ffe0ff */
[--C-:B------:R-:W-:Y:S01]  /*5100*/  FFMA.FTZ R29, R14, R3, R15.reuse ;  /* 0x000000030e1d7223 */ /* 0x100fe2000001000f */
[----:B------:R-:W-:Y:S01]  /*5110*/  ISETP.GE.U32.AND P3, PT, R36, UR8, PT ;  /* 0x0000000824007c0c */ /* 0x000fe2000bf66070 */
[C-C-:B------:R-:W-:Y:S01]  /*5120*/  FFMA.FTZ R30, R14.reuse, R25, R15.reuse ;  /* 0x000000190e1e7223 */ /* 0x140fe2000001000f */
[----:B------:R-:W-:Y:S01]  /*5130*/  ISETP.GE.U32.AND P4, PT, R17, UR8, PT ;  /* 0x0000000811007c0c */ /* 0x000fe2000bf86070 */
[--C-:B------:R-:W-:Y:S01]  /*5140*/  FFMA.FTZ R31, R14, R24, R15.reuse ;  /* 0x000000180e1f7223 */ /* 0x100fe2000001000f */
        /* <DEDUP_REMOVED lines=10> */
[----:B------:R-:W-:Y:S01]  /*51f0*/  ISETP.GE.AND.EX P1, PT, R27, UR9, PT, P1 ;  /* 0x000000091b007c0c */ /* 0x000fe2000bf26310 */
[----:B------:R-:W-:-:S12]  /*5200*/  @P2 BRA `(.L_x_693) ;  /* 0x0000000000382947 */ /* 0x000fd80003800000 */
[----:B------:R-:W1:Y:S01]  /*5210*/  LDCU.64 UR4, c[0x0][0x3f8] ;  /* 0x00007f00ff0477ac */ /* 0x000e620008000a00 */
[----:B------:R-:W-:Y:S01]  /*5220*/  MOV R8, R4 ;  /* 0x0000000400087202 */ /* 0x000fe20000000f00 */
[-C--:B------:R-:W-:Y:S01]  /*5230*/  FMUL.FTZ R42, R15, R0.reuse ;  /* 0x000000000f2a7220 */ /* 0x080fe20000410000 */
[----:B------:R-:W-:Y:S01]  /*5240*/  MOV R9, R7 ;  /* 0x0000000700097202 */ /* 0x000fe20000000f00 */
[----:B------:R-:W2:Y:S01]  /*5250*/  LDCU.64 UR10, c[0x0][0x380] ;  /* 0x00007000ff0a77ac */ /* 0x000ea20008000a00 */
[----:B------:R-:W-:-:S05]  /*5260*/  FMUL.FTZ R43, R43, R0 ;  /* 0x000000002b2b7220 */ /* 0x000fca0000410000 */
[----:B------:R-:W-:Y:S01]  /*5270*/  F2FP.F16.F32.PACK_AB R43, R43, R42 ;  /* 0x0000002a2b2b723e */ /* 0x000fe200000000ff */
[----:B-1----:R-:W-:Y:S02]  /*5280*/  IMAD R44, R44, UR4, RZ ;  /* 0x000000042c2c7c24 */ /* 0x002fe4000f8e02ff */
[----:B------:R-:W-:-:S04]  /*5290*/  IMAD.WIDE.U32 R8, R41, UR4, R8 ;  /* 0x0000000429087c25 */ /* 0x000fc8000f8e0008 */
[----:B------:R-:W-:Y:S01]  /*52a0*/  IMAD R45, R41, UR5, R44 ;  /* 0x00000005292d7c24 */ /* 0x000fe2000f8e022c */
[----:B--2---:R-:W-:-:S04]  /*52b0*/  LEA R14, P2, R8, UR10, 0x1 ;  /* 0x0000000a080e7c11 */ /* 0x004fc8000f8408ff */
[----:B------:R-:W-:-:S04]  /*52c0*/  IADD3 R45, PT, PT, R9, R45, RZ ;  /* 0x0000002d092d7210 */ /* 0x000fc80007ffe0ff */
[----:B------:R-:W-:-:S05]  /*52d0*/  LEA.HI.X R15, R8, UR11, R45, 0x1, P2 ;  /* 0x0000000b080f7c11 */ /* 0x000fca00090f0c2d */
[----:B------:R1:W-:Y:S02]  /*52e0*/  STG.E desc[UR6][R14.64], R43 ;  /* 0x0000002b0e007986 */ /* 0x0003e4000c101906 */
.L_x_693:
[----:B------:R-:W-:Y:S05]  /*52f0*/  BSYNC.RECONVERGENT B0 ;  /* 0x0000000000007941 */ /* 0x000fea0003800200 */
.L_x_692:
[--C-:B------:R-:W-:Y:S02]  /*5300*/  HADD2.F32 R8, -RZ, R35.reuse.H0_H0 ;  /* 0x20000023ff087230 */ /* 0x100fe40000004100 */
[----:B------:R-:W-:Y:S01]  /*5310*/  HADD2.F32 R35, -RZ, R35.H1_H1 ;  /* 0x30000023ff237230 */ /* 0x000fe20000004100 */
        /* <DEDUP_REMOVED lines=11> */
[----:B--2---:R-:W-:Y:S01]  /*53d0*/  FMUL.FTZ R35, R35, R42 ;  /* 0x0000002a23237220 */ /* 0x004fe20000410000 */
[----:B-1----:R-:W-:Y:S01]  /*53e0*/  FMUL.FTZ R8, R8, R15 ;  /* 0x0000000f08087220 */ /* 0x002fe20000410000 */
[----:B------:R-:W-:Y:S01]  /*53f0*/  FADD.FTZ R44, -R15, 1 ;  /* 0x3f8000000f2c7421 */ /* 0x000fe20000010100 */
[----:B------:R-:W-:-:S03]  /*5400*/  FADD.FTZ R15, -R42, 1 ;  /* 0x3f8000002a0f7421 */ /* 0x000fc60000010100 */
[----:B------:R-:W-:Y:S01]  /*5410*/  FFMA.FTZ R21, R21, R44, 1 ;  /* 0x3f80000015157423 */ /* 0x000fe2000001002c */
[----:B------:R-:W-:-:S03]  /*5420*/  FFMA.FTZ R20, R20, R15, 1 ;  /* 0x3f80000014147423 */ /* 0x000fc6000001000f */
[----:B------:R-:W-:Y:S01]  /*5430*/  FMUL.FTZ R8, R8, R21 ;  /* 0x0000001508087220 */ /* 0x000fe20000410000 */
[----:B------:R-:W-:-:S07]  /*5440*/  FMUL.FTZ R35, R35, R20 ;  /* 0x0000001423237220 */ /* 0x000fce0000410000 */
.L_x_694:
[----:B------:R-:W-:Y:S01]  /*5450*/  BSSY.RECONVERGENT B0, `(.L_x_695) ;  /* 0x0000012000007945 */ /* 0x000fe20003800200 */
[----:B------:R-:W-:Y:S01]  /*5460*/  FFMA.FTZ R39, R12, R8, -R39 ;  /* 0x000000080c277223 */ /* 0x000fe20000010827 */
[----:B------:R-:W-:Y:S02]  /*5470*/  FFMA.FTZ R35, R13, R35, -R38 ;  /* 0x000000230d237223 */ /* 0x000fe40000010826 */
[----:B------:R-:W-:Y:S05]  /*5480*/  @P3 BRA `(.L_x_696) ;  /* 0x0000000000383947 */ /* 0x000fea0003800000 */
[----:B------:R-:W1:Y:S01]  /*5490*/  LDCU.64 UR4, c[0x0][0x3f8] ;  /* 0x00007f00ff0477ac */ /* 0x000e620008000a00 */
[----:B------:R-:W-:Y:S01]  /*54a0*/  MOV R8, R4 ;  /* 0x0000000400087202 */ /* 0x000fe20000000f00 */
[-C--:B------:R-:W-:Y:S01]  /*54b0*/  FMUL.FTZ R39, R39, R0.reuse ;  /* 0x0000000027277220 */ /* 0x080fe20000410000 */
        /* <DEDUP_REMOVED lines=8> */
[----:B------:R-:W-:Y:S02]  /*5540*/  F2FP.F16.F32.PACK_AB R9, R20, R39 ;  /* 0x000000271409723e */ /* 0x000fe400000000ff */
[----:B------:R-:W-:-:S05]  /*5550*/  LEA.HI.X R15, R8, UR11, R15, 0x1, P2 ;  /* 0x0000000b080f7c11 */ /* 0x000fca00090f0c0f */
[----:B------:R2:W-:Y:S02]  /*5560*/  STG.E desc[UR6][R14.64], R9 ;  /* 0x000000090e007986 */ /* 0x0005e4000c101906 */
.L_x_696:
[----:B------:R-:W-:Y:S05]  /*5570*/  BSYNC.RECONVERGENT B0 ;  /* 0x0000000000007941 */ /* 0x000fea0003800200 */
.L_x_695:
[--C-:B--2---:R-:W-:Y:S02]  /*5580*/  HADD2.F32 R9, -RZ, R34.reuse.H0_H0 ;  /* 0x20000022ff097230 */ /* 0x104fe40000004100 */
[----:B------:R-:W-:Y:S01]  /*5590*/  HADD2.F32 R34, -RZ, R34.H1_H1 ;  /* 0x30000022ff227230 */ /* 0x000fe20000004100 */
[----:B------:R-:W-:Y:S06]  /*55a0*/  BRA.U !UP0, `(.L_x_697) ;  /* 0x0000000108487547 */ /* 0x000fec000b800000 */
[----:B------:R-:W-:Y:S01]  /*55b0*/  FFMA.FTZ R19, R12, R19, R10 ;  /* 0x000000130c137223 */ /* 0x000fe2000001000a */
[----:B------:R-:W-:-:S03]  /*55c0*/  FFMA.FTZ R18, R13, R18, R11 ;  /* 0x000000120d127223 */ /* 0x000fc6000001000b */
[----:B------:R-:W-:Y:S01]  /*55d0*/  FMUL.FTZ R8, R19, -1.4426950216293334961 ;  /* 0xbfb8aa3b13087820 */ /* 0x000fe20000410000 */
[----:B-1----:R-:W-:-:S05]  /*55e0*/  FMUL.FTZ R15, R18, -1.4426950216293334961 ;  /* 0xbfb8aa3b120f7820 */ /* 0x002fca0000410000 */
        /* <DEDUP_REMOVED lines=14> */
.L_x_697:
[----:B------:R-:W-:Y:S01]  /*56d0*/  BSSY.RECONVERGENT B0, `(.L_x_698) ;  /* 0x0000012000007945 */ /* 0x000fe20003800200 */
[----:B-1----:R-:W-:Y:S01]  /*56e0*/  FFMA.FTZ R15, R12, R9, -R16 ;  /* 0x000000090c0f7223 */ /* 0x002fe20000010810 */
        /* <DEDUP_REMOVED lines=11> */
[----:B--2---:R-:W-:Y:S02]  /*57a0*/  LEA R14, P2, R8, UR10, 0x1 ;  /* 0x0000000a080e7c11 */ /* 0x004fe4000f8408ff */
[----:B------:R-:W-:Y:S02]  /*57b0*/  IADD3 R21, PT, PT, R9, R21, RZ ;  /* 0x0000001509157210 */ /* 0x000fe40007ffe0ff */
[----:B------:R-:W-:Y:S02]  /*57c0*/  F2FP.F16.F32.PACK_AB R9, R16, R17 ;  /* 0x000000111009723e */ /* 0x000fe400000000ff */
[----:B------:R-:W-:-:S05]  /*57d0*/  LEA.HI.X R15, R8, UR11, R21, 0x1, P2 ;  /* 0x0000000b080f7c11 */ /* 0x000fca00090f0c15 */
[----:B------:R1:W-:Y:S02]  /*57e0*/  STG.E desc[UR6][R14.64], R9 ;  /* 0x000000090e007986 */ /* 0x0003e4000c101906 */
.L_x_699:
[----:B------:R-:W-:Y:S05]  /*57f0*/  BSYNC.RECONVERGENT B0 ;  /* 0x0000000000007941 */ /* 0x000fea0003800200 */
.L_x_698:
[--C-:B------:R-:W-:Y:S02]  /*5800*/  HADD2.F32 R8, -RZ, R33.reuse.H0_H0 ;  /* 0x20000021ff087230 */ /* 0x100fe40000004100 */
[----:B------:R-:W-:Y:S01]  /*5810*/  HADD2.F32 R33, -RZ, R33.H1_H1 ;  /* 0x30000021ff217230 */ /* 0x000fe20000004100 */
[----:B------:R-:W-:Y:S06]  /*5820*/  BRA.U !UP0, `(.L_x_700) ;  /* 0x0000000108487547 */ /* 0x000fec000b800000 */
[----:B------:R-:W-:Y:S01]  /*5830*/  FFMA.FTZ R3, R12, R3, R10 ;  /* 0x000000030c037223 */ /* 0x000fe2000001000a */
[----:B------:R-:W-:-:S03]  /*5840*/  FFMA.FTZ R25, R13, R25, R11 ;  /* 0x000000190d197223 */ /* 0x000fc6000001000b */
[----:B-1----:R-:W-:Y:S01]  /*5850*/  FMUL.FTZ R9, R3, -1.4426950216293334961 ;  /* 0xbfb8aa3b03097820 */ /* 0x002fe20000410000 */
        /* <DEDUP_REMOVED lines=15> */
.L_x_700:
[----:B------:R-:W-:Y:S01]  /*5950*/  BSSY.RECONVERGENT B0, `(.L_x_701) ;  /* 0x0000012000007945 */ /* 0x000fe20003800200 */
[----:B------:R-:W-:Y:S01]  /*5960*/  FFMA.FTZ R29, R12, R8, -R29 ;  /* 0x000000080c1d7223 */ /* 0x000fe2000001081d */
[----:B------:R-:W-:Y:S02]  /*5970*/  FFMA.FTZ R3, R13, R33, -R30 ;  /* 0x000000210d037223 */ /* 0x000fe4000001081e */
[----:B------:R-:W-:Y:S05]  /*5980*/  @P1 BRA `(.L_x_702) ;  /* 0x0000000000381947 */ /* 0x000fea0003800000 */
[----:B------:R-:W2:Y:S01]  /*5990*/  LDCU.64 UR4, c[0x0][0x3f8] ;  /* 0x00007f00ff0477ac */ /* 0x000ea20008000a00 */
[----:B------:R-:W-:Y:S01]  /*59a0*/  MOV R8, R4 ;  /* 0x0000000400087202 */ /* 0x000fe20000000f00 */
[-C--:B------:R-:W-:Y:S01]  /*59b0*/  FMUL.FTZ R16, R29, R0.reuse ;  /* 0x000000001d107220 */ /* 0x080fe20000410000 */
[----:B-1----:R-:W-:Y:S01]  /*59c0*/  MOV R9, R7 ;  /* 0x0000000700097202 */ /* 0x002fe20000000f00 */
[----:B------:R-:W1:Y:S01]  /*59d0*/  LDCU.64 UR10, c[0x0][0x380] ;  /* 0x00007000ff0a77ac */ /* 0x000e620008000a00 */
[----:B------:R-:W-:-:S05]  /*59e0*/  FMUL.FTZ R3, R3, R0 ;  /* 0x0000000003037220 */ /* 0x000fca0000410000 */
[----:B------:R-:W-:Y:S01]  /*59f0*/  F2FP.F16.F32.PACK_AB R3, R3, R16 ;  /* 0x000000100303723e */ /* 0x000fe200000000ff */
[----:B--2---:R-:W-:Y:S02]  /*5a00*/  IMAD R27, R27, UR4, RZ ;  /* 0x000000041b1b7c24 */ /* 0x004fe4000f8e02ff */
[----:B------:R-:W-:-:S04]  /*5a10*/  IMAD.WIDE.U32 R8, R22, UR4, R8 ;  /* 0x0000000416087c25 */ /* 0x000fc8000f8e0008 */
[----:B------:R-:W-:Y:S01]  /*5a20*/  IMAD R27, R22, UR5, R27 ;  /* 0x00000005161b7c24 */ /* 0x000fe2000f8e021b */
[----:B-1----:R-:W-:-:S04]  /*5a30*/  LEA R14, P1, R8, UR10, 0x1 ;  /* 0x0000000a080e7c11 */ /* 0x002fc8000f8208ff */
[----:B------:R-:W-:-:S04]  /*5a40*/  IADD3 R27, PT, PT, R9, R27, RZ ;  /* 0x0000001b091b7210 */ /* 0x000fc80007ffe0ff */
[----:B------:R-:W-:-:S05]  /*5a50*/  LEA.HI.X R15, R8, UR11, R27, 0x1, P1 ;  /* 0x0000000b080f7c11 */ /* 0x000fca00088f0c1b */
[----:B------:R2:W-:Y:S02]  /*5a60*/  STG.E desc[UR6][R14.64], R3 ;  /* 0x000000030e007986 */ /* 0x0005e4000c101906 */
.L_x_702:
[----:B------:R-:W-:Y:S05]  /*5a70*/  BSYNC.RECONVERGENT B0 ;  /* 0x0000000000007941 */ /* 0x000fea0003800200 */
.L_x_701:
[--C-:B--2---:R-:W-:Y:S01]  /*5a80*/  HADD2.F32 R3, -RZ, R32.reuse.H0_H0 ;  /* 0x20000020ff037230 */ /* 0x104fe20000004100 */
[----:B------:R-:W-:Y:S01]  /*5a90*/  SHF.R.S32.HI R20, RZ, 0x1f, R50 ;  /* 0x0000001fff147819 */ /* 0x000fe20000011432 */
        /* <DEDUP_REMOVED lines=20> */
.L_x_703:
[----:B------:R-:W-:Y:S01]  /*5be0*/  ISETP.GE.AND.EX P0, PT, R20, UR9, PT, P0 ;  /* 0x0000000914007c0c */ /* 0x000fe2000bf06300 */
[----:B------:R-:W-:Y:S01]  /*5bf0*/  FFMA.FTZ R31, R12, R3, -R31 ;  /* 0x000000030c1f7223 */ /* 0x000fe2000001081f */
[----:B------:R-:W-:Y:S01]  /*5c00*/  FFMA.FTZ R37, R13, R32, -R37 ;  /* 0x000000200d257223 */ /* 0x000fe20000010825 */
[----:B------:R-:W-:Y:S02]  /*5c10*/  BSSY.RECONVERGENT B0, `(.L_x_704) ;  /* 0x000000f000007945 */ /* 0x000fe40003800200 */
[-C--:B------:R-:W-:Y:S01]  /*5c20*/  FMUL.FTZ R3, R31, R0.reuse ;  /* 0x000000001f037220 */ /* 0x080fe20000410000 */
[----:B------:R-:W-:-:S07]  /*5c30*/  FMUL.FTZ R0, R37, R0 ;  /* 0x0000000025007220 */ /* 0x000fce0000410000 */
[----:B------:R-:W-:Y:S05]  /*5c40*/  @P0 BRA `(.L_x_705) ;  /* 0x00000000002c0947 */ /* 0x000fea0003800000 */
[----:B------:R-:W1:Y:S01]  /*5c50*/  LDCU.64 UR4, c[0x0][0x3f8] ;  /* 0x00007f00ff0477ac */ /* 0x000e620008000a00 */
[----:B------:R-:W-:Y:S02]  /*5c60*/  MOV R5, R7 ;  /* 0x0000000700057202 */ /* 0x000fe40000000f00 */
[----:B------:R-:W-:Y:S01]  /*5c70*/  F2FP.F16.F32.PACK_AB R3, R0, R3 ;  /* 0x000000030003723e */ /* 0x000fe200000000ff */
        /* <DEDUP_REMOVED lines=8> */
.L_x_705:
[----:B------:R-:W-:Y:S05]  /*5d00*/  BSYNC.RECONVERGENT B0 ;  /* 0x0000000000007941 */ /* 0x000fea0003800200 */
.L_x_704:
[----:B------:R-:W3:Y:S01]  /*5d10*/  LDCU UR4, c[0x0][0x410] ;  /* 0x00008200ff0477ac */ /* 0x000ee20008000800 */
[----:B0-----:R-:W-:Y:S02]  /*5d20*/  IADD3 R48, PT, PT, R2, R48, RZ ;  /* 0x0000003002307210 */ /* 0x001fe40007ffe0ff */
[----:B------:R-:W-:Y:S01]  /*5d30*/  IADD3 R51, PT, PT, R51, 0x1, RZ ;  /* 0x0000000133337810 */ /* 0x000fe20007ffe0ff */
[----:B------:R-:W3:Y:S02]  /*5d40*/  LDCU UR5, c[0x0][0x3e0] ;  /* 0x00007c00ff0577ac */ /* 0x000ee40008000800 */
[----:B---3--:R-:W-:-:S06]  /*5d50*/  UIMAD UR4, UR4, UR5, URZ ;  /* 0x00000005040472a4 */ /* 0x008fcc000f8e02ff */
[----:B------:R-:W-:-:S13]  /*5d60*/  ISETP.GE.AND P0, PT, R48, UR4, PT ;  /* 0x0000000430007c0c */ /* 0x000fda000bf06270 */
[----:B------:R-:W-:Y:S05]  /*5d70*/  @!P0 BRA `(.L_x_706) ;  /* 0xffffffa000f48947 */ /* 0x000fea000383ffff */
.L_x_663:
[----:B------:R-:W0:Y:S01]  /*5d80*/  S2R R11, SR_TID.X ;  /* 0x00000000000b7919 */ /* 0x000e220000002100 */
[----:B--2---:R-:W2:Y:S01]  /*5d90*/  LDC R4, c[0x0][0x370] ;  /* 0x0000dc00ff047b82 */ /* 0x004ea20000000800 */
[----:B------:R-:W-:Y:S07]  /*5da0*/  BSSY.RECONVERGENT B0, `(.L_x_707) ;  /* 0x000000e000007945 */ /* 0x000fee0003800200 */
[----:B------:R-:W3:Y:S08]  /*5db0*/  LDC R7, c[0x0][0x374] ;  /* 0x0000dd00ff077b82 */ /* 0x000ef00000000800 */
[----:B------:R-:W4:Y:S01]  /*5dc0*/  LDC.64 R2, c[0x0][0x3c8] ;  /* 0x0000f200ff027b82 */ /* 0x000f220000000a00 */
[----:B--2---:R-:W-:-:S02]  /*5dd0*/  ISETP.NE.AND P0, PT, R4, 0x1, PT ;  /* 0x000000010400780c */ /* 0x004fc40003f05270 */
[----:B0-----:R-:W-:Y:S02]  /*5de0*/  ISETP.NE.AND P1, PT, R11, RZ, PT ;  /* 0x000000ff0b00720c */ /* 0x001fe40003f25270 */
[----:B---3--:R-:W-:-:S04]  /*5df0*/  SHF.L.U32 R0, R7, 0x1, RZ ;  /* 0x0000000107007819 */ /* 0x008fc800000006ff */
        /* <DEDUP_REMOVED lines=8> */
.L_x_708:
[----:B------:R-:W-:Y:S05]  /*5e80*/  BSYNC.RECONVERGENT B0 ;  /* 0x0000000000007941 */ /* 0x000fea0003800200 */
.L_x_707:
[----:B------:R-:W2:Y:S01]  /*5e90*/  S2UR UR5, SR_CTAID.Y ;  /* 0x00000000000579c3 */ /* 0x000ea20000002600 */
[----:B0-----:R-:W-:Y:S02]  /*5ea0*/  IADD3 R5, PT, PT, R7, -0x1, RZ ;  /* 0xffffffff07057810 */ /* 0x001fe40007ffe0ff */
[----:B------:R-:W-:-:S05]  /*5eb0*/  IADD3 R0, PT, PT, R4, -0x1, RZ ;  /* 0xffffffff04007810 */ /* 0x000fca0007ffe0ff */
[----:B------:R-:W0:Y:S01]  /*5ec0*/  S2UR UR4, SR_CTAID.X ;  /* 0x00000000000479c3 */ /* 0x000e220000002500 */
[----:B--2---:R-:W-:-:S04]  /*5ed0*/  ISETP.NE.AND P0, PT, R5, UR5, PT ;  /* 0x0000000505007c0c */ /* 0x004fc8000bf05270 */
[----:B0-----:R-:W-:-:S13]  /*5ee0*/  ISETP.NE.OR P0, PT, R0, UR4, P0 ;  /* 0x0000000400007c0c */ /* 0x001fda0008705670 */
[----:B------:R-:W-:Y:S05]  /*5ef0*/  @P0 EXIT ;  /* 0x000000000000094d */ /* 0x000fea0003800000 */
[----:B------:R-:W-:Y:S05]  /*5f00*/  @P1 BRA `(.L_x_709) ;  /* 0x0000000000201947 */ /* 0x000fea0003800000 */
[----:B------:R-:W-:-:S05]  /*5f10*/  IMAD R0, R4, R7, RZ ;  /* 0x0000000704007224 */ /* 0x000fca00078e02ff */
[----:B------:R-:W-:-:S13]  /*5f20*/  ISETP.NE.AND P0, PT, R0, -0x1, PT ;  /* 0xffffffff0000780c */ /* 0x000fda0003f05270 */
[----:B------:R-:W-:Y:S05]  /*5f30*/  @!P0 BRA `(.L_x_709) ;  /* 0x0000000000148947 */ /* 0x000fea0003800000 */
.L_x_710:
[----:B------:R-:W2:Y:S04]  /*5f40*/  LDG.E.STRONG.GPU R5, desc[UR6][R2.64] ;  /* 0x0000000602057981 */ /* 0x000ea8000c1ef900 */
[----:B--2---:R-:W-:Y:S01]  /*5f50*/  CCTL.IVALL ;  /* 0x00000000ff00798f */ /* 0x004fe20002000000 */
[----:B------:R-:W-:Y:S05]  /*5f60*/  YIELD ;  /* 0x0000000000007946 */ /* 0x000fea0003800000 */
[----:B------:R-:W-:-:S13]  /*5f70*/  ISETP.NE.AND P0, PT, R5, R0, PT ;  /* 0x000000000500720c */ /* 0x000fda0003f05270 */
[----:B------:R-:W-:Y:S05]  /*5f80*/  @P0 BRA `(.L_x_710) ;  /* 0xfffffffc00ec0947 */ /* 0x000fea000383ffff */
.L_x_709:
[----:B------:R-:W-:Y:S05]  /*5f90*/  WARPSYNC.ALL ;  /* 0x0000000000007948 */ /* 0x000fea0003800000 */
[----:B-1----:R-:W0:Y:S08]  /*5fa0*/  LDC.64 R8, c[0x0][0x3f8] ;  /* 0x0000fe00ff087b82 */ /* 0x002e300000000a00 */
        /* <DEDUP_REMOVED lines=72> */
.L_x_713:
        /* <DEDUP_REMOVED lines=29> */
.L_x_712:
[----:B------:R-:W-:Y:S05]  /*6600*/  BSYNC.RECONVERGENT B0 ;  /* 0x0000000000007941 */ /* 0x000fea0003800200 */
.L_x_711:
        /* <DEDUP_REMOVED lines=10> */
.L_x_714:
        /* <DEDUP_REMOVED lines=82> */
.L_x_715:
        /* <DEDUP_REMOVED lines=11> */
.L_x_4506:


//--------------------- .text._Z35group_norm_nhwc_bwd_one_pass_kernelI11Fp16IOFp32WLi256ELi48ELi384EEv26Group_norm_nhwc_bwd_params --------------------------
	.section	.text._Z35group_norm_nhwc_bwd_one_pass_kernelI11Fp16IOFp32WLi256ELi48ELi384EEv26Group_norm_nhwc_bwd_params,"ax",@progbits
	.align	128
        .global         _Z35group_norm_nhwc_bwd_one_pass_kernelI11Fp16IOFp32WLi256ELi48ELi384EEv26Group_norm_nhwc_bwd_params
        .type           _Z35group_norm_nhwc_bwd_one_pass_kernelI11Fp16IOFp32WLi256ELi48ELi384EEv26Group_norm_nhwc_bwd_params,@function
        .size           _Z35group_norm_nhwc_bwd_one_pass_kernelI11Fp16IOFp32WLi256ELi48ELi384EEv26Group_norm_nhwc_bwd_params,(.L_x_4507 - _Z35group_norm_nhwc_bwd_one_pass_kernelI11Fp16IOFp32WLi256ELi48ELi384EEv26Group_norm_nhwc_bwd_params)
        .other          _Z35group_norm_nhwc_bwd_one_pass_kernelI11Fp16IOFp32WLi256ELi48ELi384EEv26Group_norm_nhwc_bwd_params,@"STO_CUDA_ENTRY STV_DEFAULT"
_Z35group_norm_nhwc_bwd_one_pass_kernelI11Fp16IOFp32WLi256ELi48ELi384EEv26Group_norm_nhwc_bwd_params:
.text._Z35group_norm_nhwc_bwd_one_pass_kernelI11Fp16IOFp32WLi256ELi48ELi384EEv26Group_norm_nhwc_bwd_params:
        /* <DEDUP_REMOVED lines=22> */
.L_x_783:
[----:B------:R-:W1:Y:S01]  /*0160*/  LDC R11, c[0x0][0x410] ;  /* 0x00010400ff0b7b82 */ /* 0x000e620000000800 */
[----:B0-----:R-:W-:Y:S01]  /*0170*/  MOV R2, RZ ;  /* 0x000000ff00027202 */ /* 0x001fe20000000f00 */
[----:B------:R-:W2:Y:S01]  /*0180*/  LDCU UR4, c[0x0][0x41c] ;  /* 0x00008380ff0477ac */ /* 0x000ea20008000800 */
[----:B------:R-:W-:Y:S02]  /*0190*/  IABS R7, R54 ;  /* 0x0000003600077213 */ /* 0x000fe40000000000 */
[----:B------:R-:W-:Y:S01]  /*01a0*/  ISETP.GE.AND P3, PT, R54, RZ, PT ;  /* 0x000000ff3600720c */ /* 0x000fe20003f66270 */
[----:B------:R-:W3:Y:S01]  /*01b0*/  LDCU.128 UR8, c[0x0][0x400] ;  /* 0x00008000ff0877ac */ /* 0x000ee20008000c00 */
[----:B------:R-:W-:Y:S02]  /*01c0*/  MOV R50, RZ ;  /* 0x000000ff00327202 */ /* 0x000fe40000000f00 */
[----:B-1----:R-:W-:-:S04]  /*01d0*/  IABS R6, R11 ;  /* 0x0000000b00067213 */ /* 0x002fc80000000000 */
[----:B------:R-:W1:Y:S08]  /*01e0*/  I2F.RP R4, R6 ;  /* 0x0000000600047306 */ /* 0x000e700000209400 */
[----:B-1----:R-:W1:Y:S02]  /*01f0*/  MUFU.RCP R4, R4 ;  /* 0x0000000400047308 */ /* 0x002e640000001000 */
[----:B-1----:R-:W-:-:S06]  /*0200*/  IADD3 R3, PT, PT, R4, 0xffffffe, RZ ;  /* 0x0ffffffe04037810 */ /* 0x002fcc0007ffe0ff */
[----:B------:R-:W1:Y:S02]  /*0210*/  F2I.FTZ.U32.TRUNC.NTZ R3, R3 ;  /* 0x0000000300037305 */ /* 0x000e64000021f000 */
[----:B-1----:R-:W-:-:S05]  /*0220*/  IADD3 R5, PT, PT, RZ, -R3, RZ ;  /* 0x80000003ff057210 */ /* 0x002fca0007ffe0ff */
[----:B------:R-:W-:-:S04]  /*0230*/  IMAD R5, R5, R6, RZ ;  /* 0x0000000605057224 */ /* 0x000fc800078e02ff */
[----:B------:R-:W-:Y:S02]  /*0240*/  IMAD.HI.U32 R5, R3, R5, R2 ;  /* 0x0000000503057227 */ /* 0x000fe400078e0002 */
[----:B------:R-:W2:Y:S04]  /*0250*/  S2R R2, SR_CTAID.X ;  /* 0x0000000000027919 */ /* 0x000ea80000002500 */
[----:B------:R-:W-:-:S05]  /*0260*/  IMAD.HI.U32 R5, R5, R7, RZ ;  /* 0x0000000705057227 */ /* 0x000fca00078e00ff */
[----:B------:R-:W-:-:S05]  /*0270*/  IADD3 R4, PT, PT, -R5, RZ, RZ ;  /* 0x000000ff05047210 */ /* 0x000fca0007ffe1ff */
[----:B------:R-:W-:Y:S01]  /*0280*/  IMAD R3, R6, R4, R7 ;  /* 0x0000000406037224 */ /* 0x000fe200078e0207 */
[----:B------:R-:W-:-:S04]  /*0290*/  LOP3.LUT R7, R54, R11, RZ, 0x3c, !PT ;  /* 0x0000000b36077212 */ /* 0x000fc800078e3cff */
[----:B------:R-:W-:Y:S02]  /*02a0*/  ISETP.GT.U32.AND P4, PT, R6, R3, PT ;  /* 0x000000030600720c */ /* 0x000fe40003f84070 */
[----:B------:R-:W-:Y:S01]  /*02b0*/  ISETP.GE.AND P0, PT, R7, RZ, PT ;  /* 0x000000ff0700720c */ /* 0x000fe20003f06270 */
[----:B--2---:R-:W-:-:S10]  /*02c0*/  IMAD R57, R2, UR4, R53 ;  /* 0x0000000402397c24 */ /* 0x004fd4000f8e0235 */
[----:B------:R-:W-:Y:S02]  /*02d0*/  @!P4 IADD3 R3, PT, PT, R3, -R6, RZ ;  /* 0x800000060303c210 */ /* 0x000fe40007ffe0ff */
[----:B------:R-:W-:Y:S02]  /*02e0*/  CS2R R48, SRZ ;  /* 0x0000000000307805 */ /* 0x000fe4000001ff00 */
[----:B------:R-:W-:Y:S02]  /*02f0*/  @!P4 IADD3 R5, PT, PT, R5, 0x1, RZ ;  /* 0x000000010505c810 */ /* 0x000fe40007ffe0ff */
[----:B------:R-:W-:Y:S02]  /*0300*/  CS2R R46, SRZ ;  /* 0x00000000002e7805 */ /* 0x000fe4000001ff00 */
[----:B---3--:R-:W-:Y:S02]  /*0310*/  ISETP.GE.U32.AND P2, PT, R57, UR8, PT ;  /* 0x0000000839007c0c */ /* 0x008fe4000bf46070 */
[----:B------:R-:W-:-:S02]  /*0320*/  CS2R R44, SRZ ;  /* 0x00000000002c7805 */ /* 0x000fc4000001ff00 */
[----:B------:R-:W-:Y:S02]  /*0330*/  SHF.R.S32.HI R9, RZ, 0x1f, R57 ;  /* 0x0000001fff097819 */ /* 0x000fe40000011439 */
[----:B------:R-:W-:Y:S02]  /*0340*/  CS2R R42, SRZ ;  /* 0x00000000002a7805 */ /* 0x000fe4000001ff00 */
[----:B------:R-:W-:Y:S02]  /*0350*/  ISETP.GE.U32.AND P1, PT, R3, R6, PT ;  /* 0x000000060300720c */ /* 0x000fe40003f26070 */
[----:B------:R-:W-:Y:S02]  /*0360*/  CS2R R40, SRZ ;  /* 0x0000000000287805 */ /* 0x000fe4000001ff00 */
[----:B------:R-:W-:Y:S02]  /*0370*/  ISETP.GE.AND.EX P2, PT, R9, UR9, PT, P2 ;  /* 0x0000000909007c0c */ /* 0x000fe4000bf46320 */
[----:B------:R-:W-:-:S02]  /*0380*/  CS2R R38, SRZ ;  /* 0x0000000000267805 */ /* 0x000fc4000001ff00 */
[-C--:B------:R-:W-:Y:S02]  /*0390*/  ISETP.GT.U32.AND P5, PT, R6, R3.reuse, PT ;  /* 0x000000030600720c */ /* 0x080fe40003fa4070 */
[----:B------:R-:W-:Y:S02]  /*03a0*/  CS2R R36, SRZ ;  /* 0x0000000000247805 */ /* 0x000fe4000001ff00 */
[----:B------:R-:W-:Y:S02]  /*03b0*/  IADD3 R4, PT, PT, R3, -R6, RZ ;  /* 0x8000000603047210 */ /* 0x000fe40007ffe0ff */
[----:B------:R-:W-:Y:S02]  /*03c0*/  CS2R R34, SRZ ;  /* 0x0000000000227805 */ /* 0x000fe4000001ff00 */
[----:B------:R-:W-:Y:S01]  /*03d0*/  IADD3 R7, PT, PT, R57, 0x10, RZ ;  /* 0x0000001039077810 */ /* 0x000fe20007ffe0ff */
[----:B------:R-:W1:Y:S01]  /*03e0*/  LDCU.U8 UR4, c[0x0][0x414] ;  /* 0x00008280ff0477ac */ /* 0x000e620008000000 */
[----:B------:R-:W-:-:S02]  /*03f0*/  SEL R3, R4, R3, !P5 ;  /* 0x0000000304037207 */ /* 0x000fc40006800000 */
[----:B------:R-:W-:Y:S02]  /*0400*/  ISETP.NE.AND P4, PT, R11, RZ, PT ;  /* 0x000000ff0b00720c */ /* 0x000fe40003f85270 */
[----:B------:R-:W-:Y:S01]  /*0410*/  LOP3.LUT R4, RZ, R11, RZ, 0x33, !PT ;  /* 0x0000000bff047212 */ /* 0x000fe200078e33ff */
[----:B------:R-:W2:Y:S01]  /*0420*/  @!P2 LDC.64 R12, c[0x0][0x3f8] ;  /* 0x0000fe00ff0cab82 */ /* 0x000ea20000000a00 */
[----:B------:R-:W-:Y:S02]  /*0430*/  @!P3 IADD3 R3, PT, PT, -R3, RZ, RZ ;  /* 0x000000ff0303b210 */ /* 0x000fe40007ffe1ff */
[----:B------:R-:W-:Y:S02]  /*0440*/  @P1 IADD3 R5, PT, PT, R5, 0x1, RZ ;  /* 0x0000000105051810 */ /* 0x000fe40007ffe0ff */
[----:B------:R-:W-:Y:S02]  /*0450*/  ISETP.GE.U32.AND P3, PT, R7, UR8, PT ;  /* 0x0000000807007c0c */ /* 0x000fe4000bf66070 */
[----:B------:R-:W-:Y:S01]  /*0460*/  SHF.R.S32.HI R11, RZ, 0x1f, R7 ;  /* 0x0000001fff0b7819 */ /* 0x000fe20000011407 */
[----:B------:R-:W3:Y:S01]  /*0470*/  @!P2 LDC.64 R16, c[0x0][0x3a0] ;  /* 0x0000e800ff10ab82 */ /* 0x000ee20000000a00 */
[----:B------:R-:W-:-:S02]  /*0480*/  SEL R60, R4, R3, !P4 ;  /* 0x00000003043c7207 */ /* 0x000fc40006000000 */
[----:B------:R-:W-:Y:S02]  /*0490*/  @!P0 IADD3 R5, PT, PT, -R5, RZ, RZ ;  /* 0x000000ff05058210 */ /* 0x000fe40007ffe1ff */
[----:B------:R-:W-:Y:S01]  /*04a0*/  ISETP.GE.AND.EX P3, PT, R11, UR9, PT, P3 ;  /* 0x000000090b007c0c */ /* 0x000fe2000bf66330 */
[----:B------:R-:W-:Y:S01]  /*04b0*/  IMAD R6, R60, 0x30, RZ ;  /* 0x000000303c067824 */ /* 0x000fe200078e02ff */
[----:B------:R-:W-:Y:S01]  /*04c0*/  SEL R5, R4, R5, !P4 ;  /* 0x0000000504057207 */ /* 0x000fe20006000000 */
[----:B------:R-:W4:Y:S01]  /*04d0*/  @!P2 LDC.64 R22, c[0x0][0x398] ;  /* 0x0000e600ff16ab82 */ /* 0x000f220000000a00 */
[----:B------:R-:W-:Y:S02]  /*04e0*/  IADD3 R15, PT, PT, R57, 0x20, RZ ;  /* 0x00000020390f7810 */ /* 0x000fe40007ffe0ff */
[----:B------:R-:W-:Y:S02]  /*04f0*/  IADD3 R64, P0, PT, R6, R55, RZ ;  /* 0x0000003706407210 */ /* 0x000fe40007f1e0ff */
[----:B------:R-:W-:-:S02]  /*0500*/  SHF.R.S32.HI R3, RZ, 0x1f, R5 ;  /* 0x0000001fff037819 */ /* 0x000fc40000011405 */
[----:B------:R-:W-:Y:S02]  /*0510*/  LEA.HI.X.SX32 R65, R6, RZ, 0x1, P0 ;  /* 0x000000ff06417211 */ /* 0x000fe400000f0eff */
[----:B------:R-:W-:Y:S01]  /*0520*/  ISETP.GE.U32.AND P4, PT, R15, UR8, PT ;  /* 0x000000080f007c0c */ /* 0x000fe2000bf86070 */
[----:B------:R-:W-:Y:S01]  /*0530*/  IMAD R4, R3, UR10, RZ ;  /* 0x0000000a03047c24 */ /* 0x000fe2000f8e02ff */
[----:B------:R-:W0:Y:S01]  /*0540*/  @!P3 LDC.64 R26, c[0x0][0x3f8] ;  /* 0x0000fe00ff1abb82 */ /* 0x000e220000000a00 */
[----:B------:R-:W-:Y:S01]  /*0550*/  IMAD.WIDE.U32 R64, R5, UR10, R64 ;  /* 0x0000000a05407c25 */ /* 0x000fe2000f8e0040 */
[----:B------:R-:W-:Y:S02]  /*0560*/  SHF.R.S32.HI R21, RZ, 0x1f, R15 ;  /* 0x0000001fff157819 */ /* 0x000fe4000001140f */
[----:B------:R-:W-:Y:S01]  /*0570*/  IADD3 R14, PT, PT, R57, 0x30, RZ ;  /* 0x00000030390e7810 */ /* 0x000fe20007ffe0ff */
[----:B------:R-:W-:Y:S01]  /*0580*/  IMAD R67, R5, UR11, R4 ;  /* 0x0000000b05437c24 */ /* 0x000fe2000f8e0204 */
[----:B------:R-:W-:Y:S01]  /*0590*/  @!P2 MOV R66, R64 ;  /* 0x000000400042a202 */ /* 0x000fe20000000f00 */
[----:B--2---:R-:W-:Y:S01]  /*05a0*/  @!P2 IMAD R4, R9, R12, RZ ;  /* 0x0000000c0904a224 */ /* 0x004fe200078e02ff */
[----:B------:R-:W-:-:S02]  /*05b0*/  ISETP.GE.AND.EX P4, PT, R21, UR9, PT, P4 ;  /* 0x0000000915007c0c */ /* 0x000fc4000bf86340 */
[----:B------:R-:W-:Y:S01]  /*05c0*/  IADD3 R67, PT, PT, R65, R67, RZ ;  /* 0x0000004341437210 */ /* 0x000fe20007ffe0ff */
[C---:B------:R-:W-:Y:S01]  /*05d0*/  @!P2 IMAD R3, R57.reuse, R13, R4 ;  /* 0x0000000d3903a224 */ /* 0x040fe200078e0204 */
[----:B------:R-:W-:Y:S02]  /*05e0*/  ISETP.GE.U32.AND P0, PT, R14, UR8, PT ;  /* 0x000000080e007c0c */ /* 0x000fe4000bf06070 */
[----:B------:R-:W-:Y:S01]  /*05f0*/  SHF.R.S32.HI R25, RZ, 0x1f, R14 ;  /* 0x0000001fff197819 */ /* 0x000fe2000001140e */
[----:B------:R-:W-:-:S03]  /*0600*/  @!P2 IMAD.WIDE.U32 R4, R57, R12, R66 ;  /* 0x0000000c3904a225 */ /* 0x000fc600078e0042 */
[----:B------:R-:W-:Y:S02]  /*0610*/  ISETP.GE.AND.EX P0, PT, R25, UR9, PT, P0 ;  /* 0x0000000919007c0c */ /* 0x000fe4000bf06300 */
[----:B------:R-:W-:Y:S01]  /*0620*/  @!P2 IADD3 R3, PT, PT, R5, R3, RZ ;  /* 0x000000030503a210 */ /* 0x000fe20007ffe0ff */
[----:B------:R-:W2:Y:S01]  /*0630*/  @!P4 LDC.64 R8, c[0x0][0x3f8] ;  /* 0x0000fe00ff08cb82 */ /* 0x000ea20000000a00 */
[C---:B------:R-:W-:Y:S02]  /*0640*/  @!P2 SHF.L.U32 R19, R4.reuse, 0x1, RZ ;  /* 0x000000010413a819 */ /* 0x040fe400000006ff */
[----:B------:R-:W-:Y:S01]  /*0650*/  @!P2 SHF.L.U64.HI R12, R4, 0x1, R3 ;  /* 0x00000001040ca819 */ /* 0x000fe20000010203 */
[----:B0-----:R-:W-:Y:S01]  /*0660*/  @!P3 IMAD R4, R11, R26, RZ ;  /* 0x0000001a0b04b224 */ /* 0x001fe200078e02ff */
[----:B------:R-:W-:Y:S02]  /*0670*/  @!P3 MOV R5, R67 ;  /* 0x000000430005b202 */ /* 0x000fe40000000f00 */
[----:B---3--:R-:W-:Y:S01]  /*0680*/  @!P2 IADD3 R16, P1, PT, R19, R16, RZ ;  /* 0x000000101310a210 */ /* 0x008fe20007f3e0ff */
[----:B------:R-:W0:Y:S01]  /*0690*/  @!P3 LDC.64 R10, c[0x0][0x3a0] ;  /* 0x0000e800ff0abb82 */ /* 0x000e220000000a00 */
[----:B------:R-:W-:Y:S01]  /*06a0*/  @!P3 IMAD R3, R7, R27, R4 ;  /* 0x0000001b0703b224 */ /* 0x000fe200078e0204 */
[----:B------:R-:W-:-:S02]  /*06b0*/  @!P3 MOV R4, R64 ;  /* 0x000000400004b202 */ /* 0x000fc40000000f00 */
[C---:B------:R-:W-:Y:S02]  /*06c0*/  @!P2 IADD3.X R17, PT, PT, R12.reuse, R17, RZ, P1, !PT ;  /* 0x000000110c11a210 */ /* 0x040fe40000ffe4ff */
[----:B----4-:R-:W-:Y:S01]  /*06d0*/  @!P2 IADD3 R18, P1, PT, R19, R22, RZ ;  /* 0x000000161312a210 */ /* 0x010fe20007f3e0ff */
[----:B------:R-:W-:Y:S02]  /*06e0*/  @!P3 IMAD.WIDE.U32 R4, R7, R26, R4 ;  /* 0x0000001a0704b225 */ /* 0x000fe400078e0004 */
[----:B------:R-:W3:Y:S01]  /*06f0*/  @!P3 LDC.64 R6, c[0x0][0x398] ;  /* 0x0000e600ff06bb82 */ /* 0x000ee20000000a00 */
[----:B------:R0:W5:Y:S01]  /*0700*/  @!P2 LDG.E R50, desc[UR6][R16.64] ;  /* 0x000000061032a981 */ /* 0x000162000c1e1900 */
[----:B------:R-:W-:Y:S02]  /*0710*/  @!P2 IADD3.X R19, PT, PT, R12, R23, RZ, P1, !PT ;  /* 0x000000170c13a210 */ /* 0x000fe40000ffe4ff */
[----:B------:R-:W-:Y:S02]  /*0720*/  @!P3 IADD3 R5, PT, PT, R5, R3, RZ ;  /* 0x000000030505b210 */ /* 0x000fe40007ffe0ff */
[----:B------:R-:W-:Y:S01]  /*0730*/  IADD3 R3, PT, PT, R57, 0x40, RZ ;  /* 0x0000004039037810 */ /* 0x000fe20007ffe0ff */
[----:B--2---:R-:W-:Y:S01]  /*0740*/  @!P4 IMAD R20, R21, R8, RZ ;  /* 0x000000081514c224 */ /* 0x004fe200078e02ff */
[----:B------:R-:W-:Y:S01]  /*0750*/  @!P3 SHF.L.U32 R29, R4, 0x1, RZ ;  /* 0x00000001041db819 */ /* 0x000fe200000006ff */
[----:B------:R-:W2:Y:S01]  /*0760*/  @!P4 LDC.64 R12, c[0x0][0x3a0] ;  /* 0x0000e800ff0ccb82 */ /* 0x000ea20000000a00 */
[----:B------:R-:W-:Y:S01]  /*0770*/  ISETP.GE.U32.AND P1, PT, R3, UR8, PT ;  /* 0x0000000803007c0c */ /* 0x000fe2000bf26070 */
[----:B------:R-:W5:Y:S01]  /*0780*/  @!P2 LDG.E R49, desc[UR6][R18.64] ;  /* 0x000000061231a981 */ /* 0x000f62000c1e1900 */
[----:B------:R-:W-:-:S02]  /*0790*/  SHF.R.S32.HI R27, RZ, 0x1f, R3 ;  /* 0x0000001fff1b7819 */ /* 0x000fc40000011403 */
[----:B------:R-:W-:Y:S02]  /*07a0*/  @!P3 SHF.L.U64.HI R24, R4, 0x1, R5 ;  /* 0x000000010418b819 */ /* 0x000fe40000010205 */
[----:B------:R-:W-:Y:S01]  /*07b0*/  ISETP.GE.AND.EX P1, PT, R27, UR9, PT, P1 ;  /* 0x000000091b007c0c */ /* 0x000fe2000bf26310 */
[----:B------:R-:W4:Y:S01]  /*07c0*/  @!P0 LDC.64 R4, c[0x0][0x3f8] ;  /* 0x0000fe00ff048b82 */ /* 0x000f220000000a00 */
[----:B0-----:R-:W-:Y:S02]  /*07d0*/  @!P3 IADD3 R16, P5, PT, R29, R10, RZ ;  /* 0x0000000a1d10b210 */ /* 0x001fe40007fbe0ff */
[----:B------:R-:W-:Y:S02]  /*07e0*/  @!P4 MOV R22, R64 ;  /* 0x000000400016c202 */ /* 0x000fe40000000f00 */
[----:B------:R-:W-:Y:S01]  /*07f0*/  @!P4 MOV R23, R67 ;  /* 0x000000430017c202 */ /* 0x000fe20000000f00 */
[----:B------:R-:W-:Y:S01]  /*0800*/  @!P4 IMAD R9, R15, R9, R20 ;  /* 0x000000090f09c224 */ /* 0x000fe200078e0214 */
[----:B------:R-:W-:-:S02]  /*0810*/  @!P3 IADD3.X R17, PT, PT, R24, R11, RZ, P5, !PT ;  /* 0x0000000b1811b210 */ /* 0x000fc40002ffe4ff */
[----:B------:R-:W0:Y:S01]  /*0820*/  @!P4 LDC.64 R10, c[0x0][0x398] ;  /* 0x0000e600ff0acb82 */ /* 0x000e220000000a00 */
[----:B------:R-:W-:Y:S01]  /*0830*/  @!P4 IMAD.WIDE.U32 R22, R15, R8, R22 ;  /* 0x000000080f16c225 */ /* 0x000fe200078e0016 */
[----:B---3--:R-:W-:Y:S01]  /*0840*/  @!P3 IADD3 R20, P2, PT, R29, R6, RZ ;  /* 0x000000061d14b210 */ /* 0x008fe20007f5e0ff */
[----:B------:R3:W5:Y:S03]  /*0850*/  @!P3 LDG.E R48, desc[UR6][R16.64] ;  /* 0x000000061030b981 */ /* 0x000766000c1e1900 */
[----:B------:R-:W-:Y:S02]  /*0860*/  @!P4 IADD3 R23, PT, PT, R23, R9, RZ ;  /* 0x000000091717c210 */ /* 0x000fe40007ffe0ff */
[----:B------:R-:W1:Y:S01]  /*0870*/  @!P1 LDC.64 R8, c[0x0][0x3f8] ;  /* 0x0000fe00ff089b82 */ /* 0x000e620000000a00 */
[----:B------:R-:W-:Y:S02]  /*0880*/  @!P3 IADD3.X R21, PT, PT, R24, R7, RZ, P2, !PT ;  /* 0x000000071815b210 */ /* 0x000fe400017fe4ff */
[----:B------:R-:W-:-:S05]  /*0890*/  @!P4 SHF.L.U32 R15, R22, 0x1, RZ ;  /* 0x00000001160fc819 */ /* 0x000fca00000006ff */
[----:B------:R-:W1:Y:S01]  /*08a0*/  @!P0 LDC.64 R6, c[0x0][0x3a0] ;  /* 0x0000e800ff068b82 */ /* 0x000e620000000a00 */
[----:B---3--:R-:W-:Y:S01]  /*08b0*/  IADD3 R17, PT, PT, R57, 0x50, RZ ;  /* 0x0000005039117810 */ /* 0x008fe20007ffe0ff */
[----:B----4-:R-:W-:Y:S01]  /*08c0*/  @!P0 IMAD R25, R25, R4, RZ ;  /* 0x0000000419198224 */ /* 0x010fe200078e02ff */
[----:B------:R-:W-:Y:S01]  /*08d0*/  @!P0 MOV R18, R64 ;  /* 0x0000004000128202 */ /* 0x000fe20000000f00 */
[----:B------:R3:W5:Y:S01]  /*08e0*/  @!P3 LDG.E R47, desc[UR6][R20.64] ;  /* 0x00000006142fb981 */ /* 0x000762000c1e1900 */
[----:B------:R-:W-:Y:S02]  /*08f0*/  @!P0 MOV R19, R67 ;  /* 0x0000004300138202 */ /* 0x000fe40000000f00 */
[----:B------:R-:W-:Y:S02]  /*0900*/  @!P4 SHF.L.U64.HI R22, R22, 0x1, R23 ;  /* 0x000000011616c819 */ /* 0x000fe40000010217 */
[----:B--2---:R-:W-:Y:S02]  /*0910*/  @!P4 IADD3 R12, P2, PT, R15, R12, RZ ;  /* 0x0000000c0f0cc210 */ /* 0x004fe40007f5e0ff */
[----:B------:R-:W-:-:S02]  /*0920*/  ISETP.GE.U32.AND P3, PT, R17, UR8, PT ;  /* 0x0000000811007c0c */ /* 0x000fc4000bf66070 */
[----:B------:R-:W-:Y:S01]  /*0930*/  SHF.R.S32.HI R29, RZ, 0x1f, R17 ;  /* 0x0000001fff1d7819 */ /* 0x000fe20000011411 */
[----:B------:R-:W-:Y:S01]  /*0940*/  @!P0 IMAD R25, R14, R5, R25 ;  /* 0x000000050e198224 */ /* 0x000fe200078e0219 */
[----:B------:R-:W-:Y:S01]  /*0950*/  @!P4 IADD3.X R13, PT, PT, R22, R13, RZ, P2, !PT ;  /* 0x0000000d160dc210 */ /* 0x000fe200017fe4ff */
[----:B------:R-:W-:Y:S01]  /*0960*/  @!P0 IMAD.WIDE.U32 R18, R14, R4, R18 ;  /* 0x000000040e128225 */ /* 0x000fe200078e0012 */
[----:B0-----:R-:W-:Y:S01]  /*0970*/  @!P4 IADD3 R14, P2, PT, R15, R10, RZ ;  /* 0x0000000a0f0ec210 */ /* 0x001fe20007f5e0ff */
[----:B------:R-:W0:Y:S01]  /*0980*/  @!P0 LDC.64 R4, c[0x0][0x398] ;  /* 0x0000e600ff048b82 */ /* 0x000e220000000a00 */
[----:B------:R-:W-:Y:S01]  /*0990*/  ISETP.GE.AND.EX P3, PT, R29, UR9, PT, P3 ;  /* 0x000000091d007c0c */ /* 0x000fe2000bf66330 */
[----:B------:R2:W5:Y:S01]  /*09a0*/  @!P4 LDG.E R46, desc[UR6][R12.64] ;  /* 0x000000060c2ec981 */ /* 0x000562000c1e1900 */
[----:B------:R-:W-:Y:S01]  /*09b0*/  @!P4 IADD3.X R15, PT, PT, R22, R11, RZ, P2, !PT ;  /* 0x0000000b160fc210 */ /* 0x000fe200017fe4ff */
[----:B-1----:R-:W-:Y:S01]  /*09c0*/  @!P1 IMAD R10, R27, R8, RZ ;  /* 0x000000081b0a9224 */ /* 0x002fe200078e02ff */
[----:B---3--:R-:W-:-:S02]  /*09d0*/  @!P0 IADD3 R21, PT, PT, R19, R25, RZ ;  /* 0x0000001913158210 */ /* 0x008fc40007ffe0ff */
[----:B------:R-:W-:Y:S01]  /*09e0*/  @!P1 MOV R22, R64 ;  /* 0x0000004000169202 */ /* 0x000fe20000000f00 */
[----:B------:R1:W5:Y:S01]  /*09f0*/  @!P4 LDG.E R45, desc[UR6][R14.64] ;  /* 0x000000060e2dc981 */ /* 0x000362000c1e1900 */
[----:B------:R-:W-:Y:S02]  /*0a00*/  @!P1 MOV R23, R67 ;  /* 0x0000004300179202 */ /* 0x000fe40000000f00 */
[C---:B------:R-:W-:Y:S01]  /*0a10*/  @!P0 SHF.L.U32 R19, R18.reuse, 0x1, RZ ;  /* 0x0000000112138819 */ /* 0x040fe200000006ff */
[C---:B------:R-:W-:Y:S01]  /*0a20*/  @!P1 IMAD R25, R3.reuse, R9, R10 ;  /* 0x0000000903199224 */ /* 0x040fe200078e020a */
[----:B------:R-:W-:Y:S01]  /*0a30*/  @!P0 SHF.L.U64.HI R24, R18, 0x1, R21 ;  /* 0x0000000112188819 */ /* 0x000fe20000010215 */
[----:B------:R-:W-:Y:S01]  /*0a40*/  @!P1 IMAD.WIDE.U32 R22, R3, R8, R22 ;  /* 0x0000000803169225 */ /* 0x000fe200078e0016 */
[----:B------:R-:W-:Y:S01]  /*0a50*/  @!P0 IADD3 R20, P2, PT, R19, R6, RZ ;  /* 0x0000000613148210 */ /* 0x000fe20007f5e0ff */
[----:B--2---:R-:W2:Y:S01]  /*0a60*/  @!P1 LDC.64 R12, c[0x0][0x3a0] ;  /* 0x0000e800ff0c9b82 */ /* 0x004ea20000000a00 */
[----:B------:R-:W-:-:S02]  /*0a70*/  IADD3 R3, PT, PT, R57, 0x60, RZ ;  /* 0x0000006039037810 */ /* 0x000fc40007ffe0ff */
[----:B------:R-:W-:Y:S02]  /*0a80*/  @!P0 IADD3.X R21, PT, PT, R24, R7, RZ, P2, !PT ;  /* 0x0000000718158210 */ /* 0x000fe400017fe4ff */
[----:B------:R-:W-:-:S03]  /*0a90*/  ISETP.GE.U32.AND P2, PT, R3, UR8, PT ;  /* 0x0000000803007c0c */ /* 0x000fc6000bf46070 */
[----:B------:R-:W3:Y:S01]  /*0aa0*/  @!P3 LDC.64 R10, c[0x0][0x3f8] ;  /* 0x0000fe00ff0abb82 */ /* 0x000ee20000000a00 */
[----:B------:R-:W-:Y:S01]  /*0ab0*/  SHF.R.S32.HI R27, RZ, 0x1f, R3 ;  /* 0x0000001fff1b7819 */ /* 0x000fe20000011403 */
[----:B------:R4:W5:Y:S03]  /*0ac0*/  @!P0 LDG.E R44, desc[UR6][R20.64] ;  /* 0x00000006142c8981 */ /* 0x000966000c1e1900 */
[----:B------:R-:W-:-:S03]  /*0ad0*/  ISETP.GE.AND.EX P2, PT, R27, UR9, PT, P2 ;  /* 0x000000091b007c0c */ /* 0x000fc6000bf46320 */
[----:B------:R-:W4:Y:S01]  /*0ae0*/  @!P1 LDC.64 R8, c[0x0][0x398] ;  /* 0x0000e600ff089b82 */ /* 0x000f220000000a00 */
[----:B0-----:R-:W-:Y:S02]  /*0af0*/  @!P0 IADD3 R18, P4, PT, R19, R4, RZ ;  /* 0x0000000413128210 */ /* 0x001fe40007f9e0ff */
[----:B------:R-:W-:Y:S02]  /*0b00*/  @!P1 IADD3 R7, PT, PT, R23, R25, RZ ;  /* 0x0000001917079210 */ /* 0x000fe40007ffe0ff */
[----:B------:R-:W-:Y:S02]  /*0b10*/  IADD3 R16, PT, PT, R57, 0x70, RZ ;  /* 0x0000007039107810 */ /* 0x000fe40007ffe0ff */
[----:B------:R-:W-:Y:S01]  /*0b20*/  @!P0 IADD3.X R19, PT, PT, R24, R5, RZ, P4, !PT ;  /* 0x0000000518138210 */ /* 0x000fe200027fe4ff */
[----:B-1----:R-:W0:Y:S01]  /*0b30*/  @!P3 LDC.64 R14, c[0x0][0x398] ;  /* 0x0000e600ff0ebb82 */ /* 0x002e220000000a00 */
[C---:B------:R-:W-:Y:S02]  /*0b40*/  @!P1 SHF.L.U32 R23, R22.reuse, 0x1, RZ ;  /* 0x0000000116179819 */ /* 0x040fe400000006ff */
[----:B------:R-:W-:Y:S01]  /*0b50*/  @!P1 SHF.L.U64.HI R24, R22, 0x1, R7 ;  /* 0x0000000116189819 */ /* 0x000fe20000010207 */
[----:B------:R1:W5:Y:S01]  /*0b60*/  @!P0 LDG.E R43, desc[UR6][R18.64] ;  /* 0x00000006122b8981 */ /* 0x000362000c1e1900 */
[----:B------:R-:W-:-:S03]  /*0b70*/  ISETP.GE.U32.AND P4, PT, R16, UR8, PT ;  /* 0x0000000810007c0c */ /* 0x000fc6000bf86070 */
[----:B------:R-:W1:Y:S01]  /*0b80*/  @!P2 LDC.64 R4, c[0x0][0x3f8] ;  /* 0x0000fe00ff04ab82 */ /* 0x000e620000000a00 */
[----:B------:R-:W-:Y:S02]  /*0b90*/  SHF.R.S32.HI R25, RZ, 0x1f, R16 ;  /* 0x0000001fff197819 */ /* 0x000fe40000011410 */
[----:B--2---:R-:W-:Y:S01]  /*0ba0*/  @!P1 IADD3 R22, P5, PT, R23, R12, RZ ;  /* 0x0000000c17169210 */ /* 0x004fe20007fbe0ff */
[----:B---3--:R-:W-:-:S04]  /*0bb0*/  @!P3 IMAD R12, R29, R10, RZ ;  /* 0x0000000a1d0cb224 */ /* 0x008fc800078e02ff */
[----:B------:R-:W2:Y:S01]  /*0bc0*/  @!P3 LDC.64 R6, c[0x0][0x3a0] ;  /* 0x0000e800ff06bb82 */ /* 0x000ea20000000a00 */
[----:B------:R-:W-:Y:S01]  /*0bd0*/  ISETP.GE.AND.EX P4, PT, R25, UR9, PT, P4 ;  /* 0x0000000919007c0c */ /* 0x000fe2000bf86340 */
[----:B----4-:R-:W-:Y:S01]  /*0be0*/  @!P3 IMAD R21, R17, R11, R12 ;  /* 0x0000000b1115b224 */ /* 0x010fe200078e020c */
[----:B------:R-:W-:Y:S02]  /*0bf0*/  @!P1 IADD3 R8, P0, PT, R23, R8, RZ ;  /* 0x0000000817089210 */ /* 0x000fe40007f1e0ff */
[----:B------:R-:W-:Y:S02]  /*0c00*/  @!P1 IADD3.X R23, PT, PT, R24, R13, RZ, P5, !PT ;  /* 0x0000000d18179210 */ /* 0x000fe40002ffe4ff */
[----:B------:R-:W-:Y:S02]  /*0c10*/  @!P3 MOV R12, R64 ;  /* 0x00000040000cb202 */ /* 0x000fe40000000f00 */
[----:B------:R-:W-:Y:S01]  /*0c20*/  @!P3 MOV R13, R67 ;  /* 0x00000043000db202 */ /* 0x000fe20000000f00 */
[----:B------:R3:W5:Y:S02]  /*0c30*/  @!P1 LDG.E R42, desc[UR6][R22.64] ;  /* 0x00000006162a9981 */ /* 0x000764000c1e1900 */
[----:B------:R-:W-:-:S03]  /*0c40*/  @!P3 IMAD.WIDE.U32 R10, R17, R10, R12 ;  /* 0x0000000a110ab225 */ /* 0x000fc600078e000c */
[----:B------:R-:W4:Y:S02]  /*0c50*/  @!P4 LDC.64 R12, c[0x0][0x3f8] ;  /* 0x0000fe00ff0ccb82 */ /* 0x000f240000000a00 */
[----:B------:R-:W-:Y:S02]  /*0c60*/  @!P3 IADD3 R17, PT, PT, R11, R21, RZ ;  /* 0x000000150b11b210 */ /* 0x000fe40007ffe0ff */
[----:B------:R-:W-:Y:S01]  /*0c70*/  @!P3 SHF.L.U32 R11, R10, 0x1, RZ ;  /* 0x000000010a0bb819 */ /* 0x000fe200000006ff */
[----:B-1----:R-:W-:Y:S01]  /*0c80*/  @!P2 IMAD R18, R27, R4, RZ ;  /* 0x000000041b12a224 */ /* 0x002fe200078e02ff */
[----:B------:R-:W-:Y:S02]  /*0c90*/  @!P1 IADD3.X R9, PT, PT, R24, R9, RZ, P0, !PT ;  /* 0x0000000918099210 */ /* 0x000fe400007fe4ff */
[----:B------:R-:W-:Y:S02]  /*0ca0*/  @!P3 SHF.L.U64.HI R24, R10, 0x1, R17 ;  /* 0x000000010a18b819 */ /* 0x000fe40000010211 */
[----:B--2---:R-:W-:Y:S01]  /*0cb0*/  @!P3 IADD3 R20, P0, PT, R11, R6, RZ ;  /* 0x000000060b14b210 */ /* 0x004fe20007f1e0ff */
[----:B------:R-:W-:Y:S01]  /*0cc0*/  @!P2 IMAD R17, R3, R5, R18 ;  /* 0x000000050311a224 */ /* 0x000fe200078e0212 */
[----:B0-----:R-:W-:Y:S01]  /*0cd0*/  @!P3 IADD3 R14, P5, PT, R11, R14, RZ ;  /* 0x0000000e0b0eb210 */ /* 0x001fe20007fbe0ff */
[----:B------:R0:W5:Y:S01]  /*0ce0*/  @!P1 LDG.E R41, desc[UR6][R8.64] ;  /* 0x0000000608299981 */ /* 0x000162000c1e1900 */
[----:B------:R-:W-:Y:S01]  /*0cf0*/  IADD3 R18, PT, PT, R57, 0x80, RZ ;  /* 0x0000008039127810 */ /* 0x000fe20007ffe0ff */
[----:B------:R-:W1:Y:S01]  /*0d00*/  @!P2 LDC.64 R10, c[0x0][0x398] ;  /* 0x0000e600ff0aab82 */ /* 0x000e620000000a00 */
[----:B------:R-:W-:-:S02]  /*0d10*/  @!P3 IADD3.X R21, PT, PT, R24, R7, RZ, P0, !PT ;  /* 0x000000071815b210 */ /* 0x000fc400007fe4ff */
[----:B------:R-:W-:Y:S02]  /*0d20*/  ISETP.GE.U32.AND P1, PT, R18, UR8, PT ;  /* 0x0000000812007c0c */ /* 0x000fe4000bf26070 */
[----:B---3--:R-:W-:Y:S01]  /*0d30*/  SHF.R.S32.HI R23, RZ, 0x1f, R18 ;  /* 0x0000001fff177819 */ /* 0x008fe20000011412 */
[----:B------:R2:W5:Y:S02]  /*0d40*/  @!P3 LDG.E R40, desc[UR6][R20.64] ;  /* 0x000000061428b981 */ /* 0x000564000c1e1900 */
[----:B------:R-:W3:Y:S01]  /*0d50*/  @!P2 LDC.64 R6, c[0x0][0x3a0] ;  /* 0x0000e800ff06ab82 */ /* 0x000ee20000000a00 */
[----:B0-----:R-:W-:Y:S02]  /*0d60*/  @!P2 MOV R8, R64 ;  /* 0x000000400008a202 */ /* 0x001fe40000000f00 */
[----:B------:R-:W-:Y:S02]  /*0d70*/  @!P2 MOV R9, R67 ;  /* 0x000000430009a202 */ /* 0x000fe40000000f00 */
[----:B------:R-:W-:Y:S01]  /*0d80*/  ISETP.GE.AND.EX P1, PT, R23, UR9, PT, P1 ;  /* 0x0000000917007c0c */ /* 0x000fe2000bf26310 */
[----:B------:R-:W-:Y:S01]  /*0d90*/  @!P2 IMAD.WIDE.U32 R4, R3, R4, R8 ;  /* 0x000000040304a225 */ /* 0x000fe200078e0008 */
[----:B------:R-:W-:-:S02]  /*0da0*/  IADD3 R3, PT, PT, R57, 0x90, RZ ;  /* 0x0000009039037810 */ /* 0x000fc40007ffe0ff */
[----:B------:R-:W0:Y:S01]  /*0db0*/  @!P4 LDC.64 R8, c[0x0][0x3a0] ;  /* 0x0000e800ff08cb82 */ /* 0x000e220000000a00 */
[----:B------:R-:W-:Y:S01]  /*0dc0*/  @!P3 IADD3.X R15, PT, PT, R24, R15, RZ, P5, !PT ;  /* 0x0000000f180fb210 */ /* 0x000fe20002ffe4ff */
[----:B----4-:R-:W-:Y:S01]  /*0dd0*/  @!P4 IMAD R25, R25, R12, RZ ;  /* 0x0000000c1919c224 */ /* 0x010fe200078e02ff */
[----:B------:R-:W-:Y:S02]  /*0de0*/  ISETP.GE.U32.AND P5, PT, R3, UR8, PT ;  /* 0x0000000803007c0c */ /* 0x000fe4000bfa6070 */
[----:B------:R-:W-:Y:S02]  /*0df0*/  SHF.R.S32.HI R19, RZ, 0x1f, R3 ;  /* 0x0000001fff137819 */ /* 0x000fe40000011403 */
[----:B------:R-:W-:Y:S02]  /*0e00*/  @!P2 IADD3 R5, PT, PT, R5, R17, RZ ;  /* 0x000000110505a210 */ /* 0x000fe40007ffe0ff */
[----:B--2---:R-:W-:Y:S02]  /*0e10*/  @!P4 MOV R20, R64 ;  /* 0x000000400014c202 */ /* 0x004fe40000000f00 */
[----:B------:R-:W-:Y:S01]  /*0e20*/  @!P4 MOV R21, R67 ;  /* 0x000000430015c202 */ /* 0x000fe20000000f00 */
[----:B------:R-:W-:Y:S01]  /*0e30*/  @!P4 IMAD R25, R16, R13, R25 ;  /* 0x0000000d1019c224 */ /* 0x000fe200078e0219 */
[----:B------:R-:W-:Y:S01]  /*0e40*/  ISETP.GE.AND.EX P5, PT, R19, UR9, PT, P5 ;  /* 0x0000000913007c0c */ /* 0x000fe2000bfa6350 */
[----:B------:R2:W5:Y:S01]  /*0e50*/  @!P3 LDG.E R39, desc[UR6][R14.64] ;  /* 0x000000060e27b981 */ /* 0x000562000c1e1900 */
[----:B------:R-:W-:Y:S01]  /*0e60*/  @!P2 SHF.L.U32 R17, R4, 0x1, RZ ;  /* 0x000000010411a819 */ /* 0x000fe200000006ff */
[----:B------:R-:W-:Y:S01]  /*0e70*/  @!P4 IMAD.WIDE.U32 R12, R16, R12, R20 ;  /* 0x0000000c100cc225 */ /* 0x000fe200078e0014 */
[----:B------:R-:W-:Y:S01]  /*0e80*/  @!P2 SHF.L.U64.HI R22, R4, 0x1, R5 ;  /* 0x000000010416a819 */ /* 0x000fe20000010205 */
[----:B------:R-:W4:Y:S01]  /*0e90*/  @!P1 LDC.64 R20, c[0x0][0x3a0] ;  /* 0x0000e800ff149b82 */ /* 0x000f220000000a00 */
[----:B---3--:R-:W-:-:S02]  /*0ea0*/  @!P2 IADD3 R16, P0, PT, R17, R6, RZ ;  /* 0x000000061110a210 */ /* 0x008fc40007f1e0ff */
[----:B-1----:R-:W-:-:S05]  /*0eb0*/  @!P2 IADD3 R10, P3, PT, R17, R10, RZ ;  /* 0x0000000a110aa210 */ /* 0x002fca0007f7e0ff */
[----:B------:R-:W1:Y:S01]  /*0ec0*/  @!P1 LDC.64 R4, c[0x0][0x3f8] ;  /* 0x0000fe00ff049b82 */ /* 0x000e620000000a00 */
[----:B------:R-:W-:Y:S02]  /*0ed0*/  @!P4 IADD3 R13, PT, PT, R13, R25, RZ ;  /* 0x000000190d0dc210 */ /* 0x000fe40007ffe0ff */
[C---:B------:R-:W-:Y:S02]  /*0ee0*/  @!P2 IADD3.X R17, PT, PT, R22.reuse, R7, RZ, P0, !PT ;  /* 0x000000071611a210 */ /* 0x040fe400007fe4ff */
[----:B------:R-:W-:Y:S02]  /*0ef0*/  @!P2 IADD3.X R11, PT, PT, R22, R11, RZ, P3, !PT ;  /* 0x0000000b160ba210 */ /* 0x000fe40001ffe4ff */
[C---:B------:R-:W-:Y:S01]  /*0f00*/  @!P4 SHF.L.U32 R27, R12.reuse, 0x1, RZ ;  /* 0x000000010c1bc819 */ /* 0x040fe200000006ff */
[----:B------:R-:W3:Y:S01]  /*0f10*/  @!P4 LDC.64 R6, c[0x0][0x398] ;  /* 0x0000e600ff06cb82 */ /* 0x000ee20000000a00 */
[----:B------:R-:W-:Y:S01]  /*0f20*/  @!P4 SHF.L.U64.HI R22, R12, 0x1, R13 ;  /* 0x000000010c16c819 */ /* 0x000fe2000001020d */
[----:B------:R-:W5:Y:S01]  /*0f30*/  @!P2 LDG.E R37, desc[UR6][R10.64] ;  /* 0x000000060a25a981 */ /* 0x000f62000c1e1900 */
[----:B0-----:R-:W-:-:S02]  /*0f40*/  @!P4 IADD3 R8, P0, PT, R27, R8, RZ ;  /* 0x000000081b08c210 */ /* 0x001fc40007f1e0ff */
[----:B------:R-:W-:Y:S01]  /*0f50*/  IADD3 R25, PT, PT, R57, 0xa0, RZ ;  /* 0x000000a039197810 */ /* 0x000fe20007ffe0ff */
[----:B------:R-:W5:Y:S02]  /*0f60*/  @!P2 LDG.E R38, desc[UR6][R16.64] ;  /* 0x000000061026a981 */ /* 0x000f64000c1e1900 */
[----:B------:R-:W0:Y:S01]  /*0f70*/  @!P5 LDC.64 R12, c[0x0][0x3f8] ;  /* 0x0000fe00ff0cdb82 */ /* 0x000e220000000a00 */
[----:B------:R-:W-:-:S05]  /*0f80*/  @!P4 IADD3.X R9, PT, PT, R22, R9, RZ, P0, !PT ;  /* 0x000000091609c210 */ /* 0x000fca00007fe4ff */
[----:B------:R4:W5:Y:S01]  /*0f90*/  @!P4 LDG.E R36, desc[UR6][R8.64] ;  /* 0x000000060824c981 */ /* 0x000962000c1e1900 */
[----:B-1----:R-:W-:Y:S01]  /*0fa0*/  @!P1 IMAD R23, R23, R4, RZ ;  /* 0x0000000417179224 */ /* 0x002fe200078e02ff */
[----:B------:R-:W-:Y:S01]  /*0fb0*/  ISETP.GE.U32.AND P3, PT, R25, UR8, PT ;  /* 0x0000000819007c0c */ /* 0x000fe2000bf66070 */
[----:B--2---:R-:W1:Y:S01]  /*0fc0*/  @!P1 LDC.64 R14, c[0x0][0x398] ;  /* 0x0000e600ff0e9b82 */ /* 0x004e620000000a00 */
[----:B------:R-:W-:Y:S01]  /*0fd0*/  SHF.R.S32.HI R29, RZ, 0x1f, R25 ;  /* 0x0000001fff1d7819 */ /* 0x000fe20000011419 */
[----:B------:R-:W-:Y:S01]  /*0fe0*/  @!P1 IMAD R23, R18, R5, R23 ;  /* 0x0000000512179224 */ /* 0x000fe200078e0217 */
[----:B----4-:R-:W-:Y:S02]  /*0ff0*/  @!P1 MOV R8, R64 ;  /* 0x0000004000089202 */ /* 0x010fe40000000f00 */
[----:B------:R-:W-:-:S03]  /*1000*/  @!P1 MOV R9, R67 ;  /* 0x0000004300099202 */ /* 0x000fc60000000f00 */
[----:B------:R-:W2:Y:S01]  /*1010*/  @!P5 LDC.64 R10, c[0x0][0x3a0] ;  /* 0x0000e800ff0adb82 */ /* 0x000ea20000000a00 */
[----:B------:R-:W-:Y:S01]  /*1020*/  ISETP.GE.AND.EX P3, PT, R29, UR9, PT, P3 ;  /* 0x000000091d007c0c */ /* 0x000fe2000bf66330 */
[----:B------:R-:W-:Y:S01]  /*1030*/  @!P1 IMAD.WIDE.U32 R4, R18, R4, R8 ;  /* 0x0000000412049225 */ /* 0x000fe200078e0008 */
[----:B---3--:R-:W-:-:S03]  /*1040*/  @!P4 IADD3 R6, P0, PT, R27, R6, RZ ;  /* 0x000000061b06c210 */ /* 0x008fc60007f1e0ff */
[----:B0-----:R-:W-:Y:S01]  /*1050*/  @!P5 IMAD R8, R19, R12, RZ ;  /* 0x0000000c1308d224 */ /* 0x001fe200078e02ff */
[----:B------:R-:W-:Y:S02]  /*1060*/  @!P1 IADD3 R5, PT, PT, R5, R23, RZ ;  /* 0x0000001705059210 */ /* 0x000fe40007ffe0ff */
[----:B------:R-:W-:Y:S01]  /*1070*/  IADD3 R23, PT, PT, R57, 0xb0, RZ ;  /* 0x000000b039177810 */ /* 0x000fe20007ffe0ff */
[----:B------:R-:W-:Y:S01]  /*1080*/  @!P5 IMAD R19, R3, R13, R8 ;  /* 0x0000000d0313d224 */ /* 0x000fe200078e0208 */
[----:B------:R-:W-:Y:S01]  /*1090*/  @!P4 IADD3.X R7, PT, PT, R22, R7, RZ, P0, !PT ;  /* 0x000000071607c210 */ /* 0x000fe200007fe4ff */
[----:B------:R-:W0:Y:S01]  /*10a0*/  @!P5 LDC.64 R8, c[0x0][0x398] ;  /* 0x0000e600ff08db82 */ /* 0x000e220000000a00 */
[C---:B------:R-:W-:Y:S02]  /*10b0*/  @!P1 SHF.L.U32 R17, R4.reuse, 0x1, RZ ;  /* 0x0000000104119819 */ /* 0x040fe400000006ff */
[----:B------:R-:W-:Y:S01]  /*10c0*/  @!P1 SHF.L.U64.HI R16, R4, 0x1, R5 ;  /* 0x0000000104109819 */ /* 0x000fe20000010205 */
[----:B------:R3:W5:Y:S01]  /*10d0*/  @!P4 LDG.E R35, desc[UR6][R6.64] ;  /* 0x000000060623c981 */ /* 0x000762000c1e1900 */
[----:B------:R-:W-:-:S02]  /*10e0*/  @!P5 MOV R4, R64 ;  /* 0x000000400004d202 */ /* 0x000fc40000000f00 */
[----:B------:R-:W-:Y:S02]  /*10f0*/  @!P5 MOV R5, R67 ;  /* 0x000000430005d202 */ /* 0x000fe40000000f00 */
[----:B------:R-:W-:Y:S02]  /*1100*/  ISETP.GE.U32.AND P0, PT, R23, UR8, PT ;  /* 0x0000000817007c0c */ /* 0x000fe4000bf06070 */
[----:B------:R-:W-:Y:S01]  /*1110*/  SHF.R.S32.HI R27, RZ, 0x1f, R23 ;  /* 0x0000001fff1b7819 */ /* 0x000fe20000011417 */
[----:B------:R-:W-:Y:S02]  /*1120*/  @!P5 IMAD.WIDE.U32 R12, R3, R12, R4 ;  /* 0x0000000c030cd225 */ /* 0x000fe400078e0004 */
[----:B------:R-:W4:Y:S01]  /*1130*/  @!P3 LDC.64 R4, c[0x0][0x3f8] ;  /* 0x0000fe00ff04bb82 */ /* 0x000f220000000a00 */
[----:B------:R-:W-:Y:S02]  /*1140*/  ISETP.GE.AND.EX P0, PT, R27, UR9, PT, P0 ;  /* 0x000000091b007c0c */ /* 0x000fe4000bf06300 */
[----:B------:R-:W-:-:S02]  /*1150*/  @!P1 IADD3 R20, P2, PT, R17, R20, RZ ;  /* 0x0000001411149210 */ /* 0x000fc40007f5e0ff */
[----:B------:R-:W-:Y:S02]  /*1160*/  @!P5 IADD3 R3, PT, PT, R13, R19, RZ ;  /* 0x000000130d03d210 */ /* 0x000fe40007ffe0ff */
[----:B------:R-:W-:Y:S01]  /*1170*/  @!P1 IADD3.X R21, PT, PT, R16, R21, RZ, P2, !PT ;  /* 0x0000001510159210 */ /* 0x000fe200017fe4ff */
[----:B------:R-:W4:Y:S01]  /*1180*/  @!P3 LDC.64 R18, c[0x0][0x398] ;  /* 0x0000e600ff12bb82 */ /* 0x000f220000000a00 */
[----:B-1----:R-:W-:Y:S02]  /*1190*/  @!P1 IADD3 R14, P2, PT, R17, R14, RZ ;  /* 0x0000000e110e9210 */ /* 0x002fe40007f5e0ff */
[----:B------:R-:W-:Y:S01]  /*11a0*/  @!P5 SHF.L.U32 R31, R12, 0x1, RZ ;  /* 0x000000010c1fd819 */ /* 0x000fe200000006ff */
[----:B------:R0:W5:Y:S01]  /*11b0*/  @!P1 LDG.E R34, desc[UR6][R20.64] ;  /* 0x0000000614229981 */ /* 0x000162000c1e1900 */
[----:B------:R-:W-:-:S03]  /*11c0*/  MOV R13, RZ ;  /* 0x000000ff000d7202 */ /* 0x000fc60000000f00 */
[----:B---3--:R-:W1:Y:S01]  /*11d0*/  @!P0 LDC.64 R6, c[0x0][0x3f8] ;  /* 0x0000fe00ff068b82 */ /* 0x008e620000000a00 */
[----:B------:R-:W-:Y:S02]  /*11e0*/  @!P1 IADD3.X R15, PT, PT, R16, R15, RZ, P2, !PT ;  /* 0x0000000f100f9210 */ /* 0x000fe400017fe4ff */
[----:B------:R-:W-:Y:S02]  /*11f0*/  @!P5 SHF.L.U64.HI R12, R12, 0x1, R3 ;  /* 0x000000010c0cd819 */ /* 0x000fe40000010203 */
[C---:B--2---:R-:W-:Y:S01]  /*1200*/  @!P5 IADD3 R10, P4, PT, R31.reuse, R10, RZ ;  /* 0x0000000a1f0ad210 */ /* 0x044fe20007f9e0ff */
[----:B------:R2:W5:Y:S01]  /*1210*/  @!P1 LDG.E R13, desc[UR6][R14.64] ;  /* 0x000000060e0d9981 */ /* 0x000562000c1e1900 */
[----:B------:R-:W-:Y:S01]  /*1220*/  MOV R3, RZ ;  /* 0x000000ff00037202 */ /* 0x000fe20000000f00 */
[----:B------:R-:W3:Y:S01]  /*1230*/  @!P3 LDC.64 R16, c[0x0][0x3a0] ;  /* 0x0000e800ff10bb82 */ /* 0x000ee20000000a00 */
[----:B------:R-:W-:Y:S02]  /*1240*/  @!P5 IADD3.X R11, PT, PT, R12, R11, RZ, P4, !PT ;  /* 0x0000000b0c0bd210 */ /* 0x000fe400027fe4ff */
[----:B0-----:R-:W-:-:S02]  /*1250*/  @!P5 IADD3 R20, P1, PT, R31, R8, RZ ;  /* 0x000000081f14d210 */ /* 0x001fc40007f3e0ff */
[----:B------:R-:W-:Y:S01]  /*1260*/  IADD3 R61, PT, PT, R57, 0xc0, RZ ;  /* 0x000000c0393d7810 */ /* 0x000fe20007ffe0ff */
[----:B------:R0:W5:Y:S01]  /*1270*/  @!P5 LDG.E R3, desc[UR6][R10.64] ;  /* 0x000000060a03d981 */ /* 0x000162000c1e1900 */
[----:B------:R-:W-:Y:S01]  /*1280*/  @!P5 IADD3.X R21, PT, PT, R12, R9, RZ, P1, !PT ;  /* 0x000000090c15d210 */ /* 0x000fe20000ffe4ff */
[----:B----4-:R-:W-:Y:S01]  /*1290*/  @!P3 IMAD R22, R29, R4, RZ ;  /* 0x000000041d16b224 */ /* 0x010fe200078e02ff */
[----:B------:R-:W-:Y:S01]  /*12a0*/  ISETP.GE.U32.AND P1, PT, R61, UR8, PT ;  /* 0x000000083d007c0c */ /* 0x000fe2000bf26070 */
[----:B--2---:R-:W2:Y:S01]  /*12b0*/  @!P0 LDC.64 R14, c[0x0][0x3a0] ;  /* 0x0000e800ff0e8b82 */ /* 0x004ea20000000a00 */
[----:B------:R-:W-:Y:S01]  /*12c0*/  SHF.R.S32.HI R31, RZ, 0x1f, R61 ;  /* 0x0000001fff1f7819 */ /* 0x000fe2000001143d */
[----:B------:R-:W-:Y:S01]  /*12d0*/  @!P3 IMAD R5, R25, R5, R22 ;  /* 0x000000051905b224 */ /* 0x000fe200078e0216 */
[----:B0-----:R-:W-:Y:S02]  /*12e0*/  @!P3 MOV R10, R64 ;  /* 0x00000040000ab202 */ /* 0x001fe40000000f00 */
[----:B------:R-:W-:-:S02]  /*12f0*/  @!P3 MOV R11, R67 ;  /* 0x00000043000bb202 */ /* 0x000fc40000000f00 */
[----:B------:R-:W-:Y:S01]  /*1300*/  ISETP.GE.AND.EX P1, PT, R31, UR9, PT, P1 ;  /* 0x000000091f007c0c */ /* 0x000fe2000bf26310 */
[----:B------:R-:W-:-:S04]  /*1310*/  @!P3 IMAD.WIDE.U32 R24, R25, R4, R10 ;  /* 0x000000041918b225 */ /* 0x000fc800078e000a */
[----:B-1----:R-:W-:Y:S01]  /*1320*/  @!P0 IMAD R10, R27, R6, RZ ;  /* 0x000000061b0a8224 */ /* 0x002fe200078e02ff */
[----:B------:R-:W-:Y:S01]  /*1330*/  @!P3 IADD3 R9, PT, PT, R25, R5, RZ ;  /* 0x000000051909b210 */ /* 0x000fe20007ffe0ff */
[----:B------:R-:W0:Y:S01]  /*1340*/  LDC.64 R26, c[0x0][0x3b8] ;  /* 0x0000ee00ff1a7b82 */ /* 0x000e220000000a00 */
[C---:B------:R-:W-:Y:S01]  /*1350*/  @!P3 SHF.L.U32 R5, R24.reuse, 0x1, RZ ;  /* 0x000000011805b819 */ /* 0x040fe200000006ff */
[----:B------:R-:W-:Y:S01]  /*1360*/  @!P0 IMAD R7, R23, R7, R10 ;  /* 0x0000000717078224 */ /* 0x000fe200078e020a */
[----:B------:R-:W-:Y:S02]  /*1370*/  @!P3 SHF.L.U64.HI R24, R24, 0x1, R9 ;  /* 0x000000011818b819 */ /* 0x000fe40000010209 */
[----:B------:R-:W-:-:S03]  /*1380*/  MOV R4, RZ ;  /* 0x000000ff00047202 */ /* 0x000fc60000000f00 */
[----:B------:R-:W1:Y:S01]  /*1390*/  @!P0 LDC.64 R8, c[0x0][0x398] ;  /* 0x0000e600ff088b82 */ /* 0x000e620000000a00 */
[----:B---3--:R-:W-:Y:S02]  /*13a0*/  @!P3 IADD3 R16, P2, PT, R5, R16, RZ ;  /* 0x000000100510b210 */ /* 0x008fe40007f5e0ff */
[----:B------:R-:W-:Y:S01]  /*13b0*/  IADD3 R59, PT, PT, R57, 0xd0, RZ ;  /* 0x000000d0393b7810 */ /* 0x000fe20007ffe0ff */
[----:B------:R3:W5:Y:S04]  /*13c0*/  @!P5 LDG.E R4, desc[UR6][R20.64] ;  /* 0x000000061404d981 */ /* 0x000768000c1e1900 */
[----:B------:R-:W4:Y:S01]  /*13d0*/  @!P1 LDC.64 R10, c[0x0][0x3f8] ;  /* 0x0000fe00ff0a9b82 */ /* 0x000f220000000a00 */
[----:B------:R-:W-:Y:S02]  /*13e0*/  @!P3 IADD3.X R17, PT, PT, R24, R17, RZ, P2, !PT ;  /* 0x000000111811b210 */ /* 0x000fe400017fe4ff */
[----:B------:R-:W-:-:S02]  /*13f0*/  ISETP.GE.U32.AND P2, PT, R59, UR8, PT ;  /* 0x000000083b007c0c */ /* 0x000fc4000bf46070 */
[----:B------:R-:W-:Y:S02]  /*1400*/  SHF.R.S32.HI R63, RZ, 0x1f, R59 ;  /* 0x0000001fff3f7819 */ /* 0x000fe4000001143b */
[----:B---3--:R-:W-:Y:S02]  /*1410*/  @!P0 MOV R20, R64 ;  /* 0x0000004000148202 */ /* 0x008fe40000000f00 */
[----:B------:R-:W-:Y:S02]  /*1420*/  @!P0 MOV R21, R67 ;  /* 0x0000004300158202 */ /* 0x000fe40000000f00 */
[----:B------:R-:W-:Y:S02]  /*1430*/  @!P3 IADD3 R18, P4, PT, R5, R18, RZ ;  /* 0x000000120512b210 */ /* 0x000fe40007f9e0ff */
[----:B------:R-:W-:Y:S01]  /*1440*/  ISETP.GE.AND.EX P2, PT, R63, UR9, PT, P2 ;  /* 0x000000093f007c0c */ /* 0x000fe2000bf46320 */
[----:B------:R-:W-:Y:S01]  /*1450*/  @!P0 IMAD.WIDE.U32 R20, R23, R6, R20 ;  /* 0x0000000617148225 */ /* 0x000fe200078e0014 */
[----:B------:R-:W-:-:S02]  /*1460*/  MOV R6, RZ ;  /* 0x000000ff00067202 */ /* 0x000fc40000000f00 */
[----:B------:R-:W-:Y:S02]  /*1470*/  @!P3 IADD3.X R19, PT, PT, R24, R19, RZ, P4, !PT ;  /* 0x000000131813b210 */ /* 0x000fe400027fe4ff */
[----:B------:R-:W-:Y:S02]  /*1480*/  MOV R5, RZ ;  /* 0x000000ff00057202 */ /* 0x000fe40000000f00 */
[----:B------:R-:W-:Y:S01]  /*1490*/  @!P0 IADD3 R7, PT, PT, R21, R7, RZ ;  /* 0x0000000715078210 */ /* 0x000fe20007ffe0ff */
[----:B------:R3:W5:Y:S01]  /*14a0*/  @!P3 LDG.E R6, desc[UR6][R18.64] ;  /* 0x000000061206b981 */ /* 0x000762000c1e1900 */
[C---:B------:R-:W-:Y:S02]  /*14b0*/  @!P0 SHF.L.U32 R23, R20.reuse, 0x1, RZ ;  /* 0x0000000114178819 */ /* 0x040fe400000006ff */
[----:B------:R-:W-:Y:S01]  /*14c0*/  @!P0 SHF.L.U64.HI R20, R20, 0x1, R7 ;  /* 0x0000000114148819 */ /* 0x000fe20000010207 */
[----:B------:R0:W5:Y:S01]  /*14d0*/  @!P3 LDG.E R5, desc[UR6][R16.64] ;  /* 0x000000061005b981 */ /* 0x000162000c1e1900 */
[----:B--2---:R-:W-:-:S02]  /*14e0*/  @!P0 IADD3 R30, P6, PT, R23, R14, RZ ;  /* 0x0000000e171e8210 */ /* 0x004fc40007fde0ff */
[----:B-1----:R-:W-:Y:S01]  /*14f0*/  @!P0 IADD3 R22, P5, PT, R23, R8, RZ ;  /* 0x0000000817168210 */ /* 0x002fe20007fbe0ff */
[----:B---3--:R-:W1:Y:S01]  /*1500*/  @!P1 LDC.64 R18, c[0x0][0x3a0] ;  /* 0x0000e800ff129b82 */ /* 0x008e620000000a00 */
[----:B----4-:R-:W-:Y:S01]  /*1510*/  @!P1 IMAD R8, R31, R10, RZ ;  /* 0x0000000a1f089224 */ /* 0x010fe200078e02ff */
[----:B------:R-:W-:-:S06]  /*1520*/  @!P0 IADD3.X R31, PT, PT, R20, R15, RZ, P6, !PT ;  /* 0x0000000f141f8210 */ /* 0x000fcc00037fe4ff */
[----:B0-----:R-:W0:Y:S01]  /*1530*/  @!P2 LDC.64 R16, c[0x0][0x3f8] ;  /* 0x0000fe00ff10ab82 */ /* 0x001e220000000a00 */
[----:B------:R-:W-:Y:S02]  /*1540*/  @!P1 MOV R32, R64 ;  /* 0x0000004000209202 */ /* 0x000fe40000000f00 */
[----:B------:R-:W-:-:S05]  /*1550*/  @!P1 MOV R33, R67 ;  /* 0x0000004300219202 */ /* 0x000fca0000000f00 */
[----:B------:R-:W2:Y:S01]  /*1560*/  @!P1 LDC.64 R14, c[0x0][0x398] ;  /* 0x0000e600ff0e9b82 */ /* 0x000ea20000000a00 */
[----:B------:R-:W-:Y:S01]  /*1570*/  @!P0 IADD3.X R23, PT, PT, R20, R9, RZ, P5, !PT ;  /* 0x0000000914178210 */ /* 0x000fe20002ffe4ff */
[----:B------:R-:W-:Y:S01]  /*1580*/  @!P1 IMAD R9, R61, R11, R8 ;  /* 0x0000000b3d099224 */ /* 0x000fe200078e0208 */
[----:B------:R-:W-:Y:S01]  /*1590*/  IADD3 R25, PT, PT, R57, 0xe0, RZ ;  /* 0x000000e039197810 */ /* 0x000fe20007ffe0ff */
[----:B------:R-:W-:Y:S01]  /*15a0*/  @!P1 IMAD.WIDE.U32 R32, R61, R10, R32 ;  /* 0x0000000a3d209225 */ /* 0x000fe200078e0020 */
[----:B------:R-:W-:Y:S02]  /*15b0*/  MOV R7, RZ ;  /* 0x000000ff00077202 */ /* 0x000fe40000000f00 */
[----:B------:R-:W-:Y:S01]  /*15c0*/  MOV R8, RZ ;  /* 0x000000ff00087202 */ /* 0x000fe20000000f00 */
[----:B------:R-:W-:Y:S01]  /*15d0*/  IMAD.WIDE R26, R54, 0x8, R26 ;  /* 0x00000008361a7825 */ /* 0x000fe200078e021a */
[----:B------:R-:W-:Y:S01]  /*15e0*/  ISETP.GE.U32.AND P3, PT, R25, UR8, PT ;  /* 0x0000000819007c0c */ /* 0x000fe2000bf66070 */
[----:B------:R-:W3:Y:S01]  /*15f0*/  @!P2 LDC.64 R20, c[0x0][0x398] ;  /* 0x0000e600ff14ab82 */ /* 0x000ee20000000a00 */
[----:B------:R-:W-:Y:S01]  /*1600*/  SHF.R.S32.HI R29, RZ, 0x1f, R25 ;  /* 0x0000001fff1d7819 */ /* 0x000fe20000011419 */
[----:B------:R-:W5:Y:S01]  /*1610*/  @!P0 LDG.E R7, desc[UR6][R30.64] ;  /* 0x000000061e078981 */ /* 0x000f62000c1e1900 */
[----:B------:R-:W-:-:S02]  /*1620*/  @!P1 IADD3 R9, PT, PT, R33, R9, RZ ;  /* 0x0000000921099210 */ /* 0x000fc40007ffe0ff */
[C---:B------:R-:W-:Y:S01]  /*1630*/  @!P1 SHF.L.U32 R33, R32.reuse, 0x1, RZ ;  /* 0x0000000120219819 */ /* 0x040fe200000006ff */
[----:B------:R4:W5:Y:S01]  /*1640*/  @!P0 LDG.E R8, desc[UR6][R22.64] ;  /* 0x0000000616088981 */ /* 0x000962000c1e1900 */
[----:B------:R-:W-:Y:S01]  /*1650*/  ISETP.GE.AND.EX P3, PT, R29, UR9, PT, P3 ;  /* 0x000000091d007c0c */ /* 0x000fe2000bf66330 */
[----:B0-----:R-:W-:Y:S01]  /*1660*/  @!P2 IMAD R12, R63, R16, RZ ;  /* 0x000000103f0ca224 */ /* 0x001fe200078e02ff */
[----:B------:R-:W-:Y:S01]  /*1670*/  @!P1 SHF.L.U64.HI R32, R32, 0x1, R9 ;  /* 0x0000000120209819 */ /* 0x000fe20000010209 */
[----:B------:R-:W0:Y:S01]  /*1680*/  @!P2 LDC.64 R10, c[0x0][0x3a0] ;  /* 0x0000e800ff0aab82 */ /* 0x000e220000000a00 */
[----:B-1----:R-:W-:Y:S02]  /*1690*/  @!P1 IADD3 R18, P0, PT, R33, R18, RZ ;  /* 0x0000001221129210 */ /* 0x002fe40007f1e0ff */
[----:B------:R-:W-:Y:S02]  /*16a0*/  IADD3 R57, PT, PT, R57, 0xf0, RZ ;  /* 0x000000f039397810 */ /* 0x000fe40007ffe0ff */
[----:B------:R-:W-:-:S02]  /*16b0*/  @!P1 IADD3.X R19, PT, PT, R32, R19, RZ, P0, !PT ;  /* 0x0000001320139210 */ /* 0x000fc400007fe4ff */
[----:B----4-:R-:W-:Y:S01]  /*16c0*/  @!P2 MOV R22, R64 ;  /* 0x000000400016a202 */ /* 0x010fe20000000f00 */
[----:B------:R-:W1:Y:S01]  /*16d0*/  LDC.64 R30, c[0x0][0x3a8] ;  /* 0x0000ea00ff1e7b82 */ /* 0x000e620000000a00 */
[----:B------:R-:W-:Y:S02]  /*16e0*/  @!P2 MOV R23, R67 ;  /* 0x000000430017a202 */ /* 0x000fe40000000f00 */
[----:B--2---:R-:W-:Y:S01]  /*16f0*/  @!P1 IADD3 R58, P0, PT, R33, R14, RZ ;  /* 0x0000000e213a9210 */ /* 0x004fe20007f1e0ff */
[----:B------:R-:W-:Y:S01]  /*1700*/  @!P2 IMAD R61, R59, R17, R12 ;  /* 0x000000113b3da224 */ /* 0x000fe200078e020c */
[----:B------:R-:W-:Y:S01]  /*1710*/  ISETP.GE.U32.AND P4, PT, R57, UR8, PT ;  /* 0x0000000839007c0c */ /* 0x000fe2000bf86070 */
[----:B------:R-:W-:Y:S01]  /*1720*/  @!P2 IMAD.WIDE.U32 R16, R59, R16, R22 ;  /* 0x000000103b10a225 */ /* 0x000fe200078e0016 */
[----:B------:R-:W-:Y:S01]  /*1730*/  SHF.R.S32.HI R55, RZ, 0x1f, R57 ;  /* 0x0000001fff377819 */ /* 0x000fe20000011439 */
[----:B------:R-:W2:Y:S01]  /*1740*/  @!P3 LDC.64 R22, c[0x0][0x3f8] ;  /* 0x0000fe00ff16bb82 */ /* 0x000ea20000000a00 */
[----:B------:R-:W-:-:S02]  /*1750*/  @!P1 IADD3.X R59, PT, PT, R32, R15, RZ, P0, !PT ;  /* 0x0000000f203b9210 */ /* 0x000fc400007fe4ff */
[----:B------:R-:W4:Y:S01]  /*1760*/  LDG.E.64 R14, desc[UR6][R26.64] ;  /* 0x000000061a0e7981 */ /* 0x000f22000c1e1b00 */
[----:B------:R-:W-:Y:S02]  /*1770*/  ISETP.GE.AND.EX P4, PT, R55, UR9, PT, P4 ;  /* 0x0000000937007c0c */ /* 0x000fe4000bf86340 */
[----:B------:R-:W-:Y:S02]  /*1780*/  @!P2 IADD3 R17, PT, PT, R17, R61, RZ ;  /* 0x0000003d1111a210 */ /* 0x000fe40007ffe0ff */
[----:B------:R-:W-:Y:S02]  /*1790*/  MOV R9, RZ ;  /* 0x000000ff00097202 */ /* 0x000fe40000000f00 */
[C---:B------:R-:W-:Y:S02]  /*17a0*/  @!P2 SHF.L.U32 R33, R16.reuse, 0x1, RZ ;  /* 0x000000011021a819 */ /* 0x040fe400000006ff */
[----:B------:R-:W-:Y:S02]  /*17b0*/  @!P2 SHF.L.U64.HI R12, R16, 0x1, R17 ;  /* 0x00000001100ca819 */ /* 0x000fe40000010211 */
[----:B------:R3:W5:Y:S03]  /*17c0*/  @!P1 LDG.E R9, desc[UR6][R18.64] ;  /* 0x0000000612099981 */ /* 0x000766000c1e1900 */
[----:B------:R-:W1:Y:S01]  /*17d0*/  @!P4 LDC.64 R16, c[0x0][0x3f8] ;  /* 0x0000fe00ff10cb82 */ /* 0x000e620000000a00 */
[----:B------:R-:W-:-:S02]  /*17e0*/  ISETP.NE.AND P0, PT, RZ, UR4, PT ;  /* 0x00000004ff007c0c */ /* 0x000fc4000bf05270 */
[----:B---3--:R-:W-:-:S05]  /*17f0*/  @!P2 IADD3 R32, P6, PT, R33, R20, RZ ;  /* 0x000000142120a210 */ /* 0x008fca0007fde0ff */
[----:B------:R-:W3:Y:S01]  /*1800*/  @!P3 LDC.64 R18, c[0x0][0x3a0] ;  /* 0x0000e800ff12bb82 */ /* 0x000ee20000000a00 */
[----:B0-----:R-:W-:Y:S01]  /*1810*/  @!P2 IADD3 R62, P5, PT, R33, R10, RZ ;  /* 0x0000000a213ea210 */ /* 0x001fe20007fbe0ff */
[----:B--2---:R-:W-:Y:S01]  /*1820*/  @!P3 IMAD R24, R29, R22, RZ ;  /* 0x000000161d18b224 */ /* 0x004fe200078e02ff */
[C---:B------:R-:W-:Y:S02]  /*1830*/  @!P2 IADD3.X R33, PT, PT, R12.reuse, R21, RZ, P6, !PT ;  /* 0x000000150c21a210 */ /* 0x040fe400037fe4ff */
[----:B------:R-:W-:Y:S02]  /*1840*/  @!P3 MOV R28, R64 ;  /* 0x00000040001cb202 */ /* 0x000fe40000000f00 */
[----:B------:R-:W-:Y:S01]  /*1850*/  @!P3 MOV R29, R67 ;  /* 0x00000043001db202 */ /* 0x000fe20000000f00 */
[----:B------:R-:W0:Y:S01]  /*1860*/  @!P3 LDC.64 R20, c[0x0][0x398] ;  /* 0x0000e600ff14bb82 */ /* 0x000e220000000a00 */
[C---:B------:R-:W-:Y:S01]  /*1870*/  @!P3 IMAD R61, R25.reuse, R23, R24 ;  /* 0x00000017193db224 */ /* 0x040fe200078e0218 */
[----:B------:R-:W-:Y:S01]  /*1880*/  @!P2 IADD3.X R63, PT, PT, R12, R11, RZ, P5, !PT ;  /* 0x0000000b0c3fa210 */ /* 0x000fe20002ffe4ff */
[----:B------:R-:W-:Y:S01]  /*1890*/  @!P3 IMAD.WIDE.U32 R28, R25, R22, R28 ;  /* 0x00000016191cb225 */ /* 0x000fe200078e001c */
[----:B------:R-:W-:-:S04]  /*18a0*/  MOV R12, RZ ;  /* 0x000000ff000c7202 */ /* 0x000fc80000000f00 */
[----:B------:R-:W2:Y:S01]  /*18b0*/  @!P4 LDC.64 R22, c[0x0][0x3a0] ;  /* 0x0000e800ff16cb82 */ /* 0x000ea20000000a00 */
[----:B------:R-:W-:-:S07]  /*18c0*/  CS2R R10, SRZ ;  /* 0x00000000000a7805 */ /* 0x000fce000001ff00 */
[----:B------:R-:W2:Y:S01]  /*18d0*/  @!P4 LDC.64 R24, c[0x0][0x398] ;  /* 0x0000e600ff18cb82 */ /* 0x000ea20000000a00 */
[----:B------:R3:W5:Y:S01]  /*18e0*/  @!P2 LDG.E R12, desc[UR6][R32.64] ;  /* 0x00000006200ca981 */ /* 0x000762000c1e1900 */
[----:B-1----:R-:W-:-:S06]  /*18f0*/  @!P4 IMAD R56, R55, R16, RZ ;  /* 0x000000103738c224 */ /* 0x002fcc00078e02ff */
[----:B------:R-:W1:Y:S01]  /*1900*/  @P0 LDC.64 R26, c[0x0][0x3b0] ;  /* 0x0000ec00ff1a0b82 */ /* 0x000e620000000a00 */
[----:B------:R-:W-:Y:S01]  /*1910*/  @!P3 IADD3 R29, PT, PT, R29, R61, RZ ;  /* 0x0000003d1d1db210 */ /* 0x000fe20007ffe0ff */
[----:B------:R3:W5:Y:S01]  /*1920*/  @!P1 LDG.E R10, desc[UR6][R58.64] ;  /* 0x000000063a0a9981 */ /* 0x000762000c1e1900 */
[----:B------:R-:W-:Y:S02]  /*1930*/  LOP3.LUT R55, R52, 0xffff, RZ, 0xc0, !PT ;  /* 0x0000ffff34377812 */ /* 0x000fe400078ec0ff */
[C---:B------:R-:W-:Y:S01]  /*1940*/  @!P3 SHF.L.U32 R61, R28.reuse, 0x1, RZ ;  /* 0x000000011c3db819 */ /* 0x040fe200000006ff */
[----:B------:R0:W5:Y:S01]  /*1950*/  @!P2 LDG.E R11, desc[UR6][R62.64] ;  /* 0x000000063e0ba981 */ /* 0x000162000c1e1900 */
[----:B---3--:R-:W-:Y:S02]  /*1960*/  @!P4 MOV R32, R64 ;  /* 0x000000400020c202 */ /* 0x008fe40000000f00 */
[----:B------:R-:W-:Y:S02]  /*1970*/  @!P4 MOV R33, R67 ;  /* 0x000000430021c202 */ /* 0x000fe40000000f00 */
[----:B------:R-:W-:Y:S01]  /*1980*/  @!P3 SHF.L.U64.HI R58, R28, 0x1, R29 ;  /* 0x000000011c3ab819 */ /* 0x000fe2000001021d */
[----:B------:R-:W-:Y:S01]  /*1990*/  IMAD R59, R60, 0x30, R55 ;  /* 0x000000303c3b7824 */ /* 0x000fe200078e0237 */
[----:B------:R-:W-:Y:S01]  /*19a0*/  @!P3 IADD3 R28, P1, PT, R61, R18, RZ ;  /* 0x000000123d1cb210 */ /* 0x000fe20007f3e0ff */
[----:B0-----:R-:W-:-:S02]  /*19b0*/  @!P4 IMAD R63, R57, R17, R56 ;  /* 0x00000011393fc224 */ /* 0x001fc400078e0238 */
[----:B------:R-:W-:Y:S01]  /*19c0*/  @!P4 IMAD.WIDE.U32 R16, R57, R16, R32 ;  /* 0x000000103910c225 */ /* 0x000fe200078e0020 */
[----:B------:R-:W-:Y:S02]  /*19d0*/  @!P3 IADD3.X R29, PT, PT, R58, R19, RZ, P1, !PT ;  /* 0x000000133a1db210 */ /* 0x000fe40000ffe4ff */
[----:B------:R-:W-:Y:S01]  /*19e0*/  @!P3 IADD3 R20, P1, PT, R61, R20, RZ ;  /* 0x000000143d14b210 */ /* 0x000fe20007f3e0ff */
[----:B------:R-:W-:Y:S01]  /*19f0*/  IMAD.WIDE R18, R59, 0x4, R30 ;  /* 0x000000043b127825 */ /* 0x000fe200078e021e */
[----:B------:R-:W-:Y:S02]  /*1a00*/  @!P4 IADD3 R31, PT, PT, R17, R63, RZ ;  /* 0x0000003f111fc210 */ /* 0x000fe40007ffe0ff */
[----:B------:R-:W-:Y:S02]  /*1a10*/  @!P4 SHF.L.U32 R17, R16, 0x1, RZ ;  /* 0x000000011011c819 */ /* 0x000fe400000006ff */
[----:B------:R-:W-:Y:S01]  /*1a20*/  @!P3 IADD3.X R21, PT, PT, R58, R21, RZ, P1, !PT ;  /* 0x000000153a15b210 */ /* 0x000fe20000ffe4ff */
[----:B-1----:R-:W-:Y:S01]  /*1a30*/  @P0 IMAD.WIDE R26, R59, 0x4, R26 ;  /* 0x000000043b1a0825 */ /* 0x002fe200078e021a */
[----:B------:R-:W-:-:S02]  /*1a40*/  @!P4 SHF.L.U64.HI R16, R16, 0x1, R31 ;  /* 0x000000011010c819 */ /* 0x000fc4000001021f */
[----:B------:R-:W-:Y:S02]  /*1a50*/  CS2R R56, SRZ ;  /* 0x0000000000387805 */ /* 0x000fe4000001ff00 */
[C---:B--2---:R-:W-:Y:S01]  /*1a60*/  @!P4 IADD3 R22, P1, PT, R17.reuse, R22, RZ ;  /* 0x000000161116c210 */ /* 0x044fe20007f3e0ff */
[----:B------:R-:W5:Y:S01]  /*1a70*/  LDG.E.64 R18, desc[UR6][R18.64] ;  /* 0x0000000612127981 */ /* 0x000f62000c1e1b00 */
[----:B------:R-:W-:Y:S02]  /*1a80*/  @!P4 IADD3 R24, P2, PT, R17, R24, RZ ;  /* 0x000000181118c210 */ /* 0x000fe40007f5e0ff */
[----:B------:R-:W-:Y:S02]  /*1a90*/  CS2R R58, SRZ ;  /* 0x00000000003a7805 */ /* 0x000fe4000001ff00 */
[C---:B------:R-:W-:Y:S01]  /*1aa0*/  @!P4 IADD3.X R23, PT, PT, R16.reuse, R23, RZ, P1, !PT ;  /* 0x000000171017c210 */ /* 0x040fe20000ffe4ff */
[----:B------:R-:W5:Y:S01]  /*1ab0*/  @!P3 LDG.E R56, desc[UR6][R28.64] ;  /* 0x000000061c38b981 */ /* 0x000f62000c1e1900 */
[----:B------:R-:W-:-:S03]  /*1ac0*/  @!P4 IADD3.X R25, PT, PT, R16, R25, RZ, P2, !PT ;  /* 0x000000191019c210 */ /* 0x000fc600017fe4ff */
[----:B------:R-:W5:Y:S04]  /*1ad0*/  @!P4 LDG.E R59, desc[UR6][R22.64] ;  /* 0x00000006163bc981 */ /* 0x000f68000c1e1900 */
[----:B------:R-:W5:Y:S01]  /*1ae0*/  @!P4 LDG.E R58, desc[UR6][R24.64] ;  /* 0x00000006183ac981 */ /* 0x000f62000c1e1900 */
[----:B------:R-:W-:-:S03]  /*1af0*/  CS2R R16, SRZ ;  /* 0x0000000000107805 */ /* 0x000fc6000001ff00 */
[----:B------:R0:W5:Y:S04]  /*1b00*/  @!P3 LDG.E R57, desc[UR6][R20.64] ;  /* 0x000000061439b981 */ /* 0x000168000c1e1900 */
[----:B------:R1:W5:Y:S01]  /*1b10*/  @P0 LDG.E.64 R16, desc[UR6][R26.64] ;  /* 0x000000061a100981 */ /* 0x000362000c1e1b00 */
[----:B------:R-:W-:Y:S01]  /*1b20*/  UISETP.NE.AND UP0, UPT, UR4, URZ, UPT ;  /* 0x000000ff0400728c */ /* 0x000fe2000bf05270 */
[----:B----4-:R-:W-:-:S05]  /*1b30*/  FFMA.FTZ R15, -R14, R14, R15 ;  /* 0x0000000e0e0f7223 */ /* 0x010fca000001010f */
        /* <DEDUP_REMOVED lines=9> */
[C---:B------:R-:W-:Y:S01]  /*1bd0*/  FADD.FTZ R22, -R14.reuse, R23 ;  /* 0x000000170e167221 */ /* 0x040fe20000010100 */
[----:B-1----:R-:W-:Y:S02]  /*1be0*/  HADD2.F32 R20, -RZ, R49.H1_H1 ;  /* 0x30000031ff147230 */ /* 0x002fe40000004100 */
[----:B------:R-:W-:Y:S01]  /*1bf0*/  FADD.FTZ R24, -R14, R25 ;  /* 0x000000190e187221 */ /* 0x000fe20000010100 */
[----:B------:R-:W-:-:S02]  /*1c00*/  HADD2.F32 R29, -RZ, R48.H1_H1 ;  /* 0x30000030ff1d7230 */ /* 0x000fc40000004100 */
[----:B------:R-:W-:Y:S01]  /*1c10*/  FMUL.FTZ R25, R18, R21 ;  /* 0x0000001512197220 */ /* 0x000fe20000410000 */
[-C--:B0-----:R-:W-:Y:S01]  /*1c20*/  FMUL.FTZ R22, R22, R15.reuse ;  /* 0x0000000f16167220 */ /* 0x081fe20000410000 */
[----:B------:R-:W-:Y:S01]  /*1c30*/  FMUL.FTZ R23, R24, R15 ;  /* 0x0000000f18177220 */ /* 0x000fe20000410000 */
[----:B------:R-:W-:Y:S01]  /*1c40*/  FMUL.FTZ R26, R19, R20 ;  /* 0x00000014131a7220 */ /* 0x000fe20000410000 */
[----:B------:R-:W-:Y:S01]  /*1c50*/  FADD.FTZ R27, RZ, R25 ;  /* 0x00000019ff1b7221 */ /* 0x000fe20000010000 */
[----:B------:R-:W-:Y:S01]  /*1c60*/  FFMA.FTZ R24, R22, R25, RZ ;  /* 0x0000001916187223 */ /* 0x000fe200000100ff */
[----:B------:R-:W-:Y:S02]  /*1c70*/  HADD2.F32 R25, -RZ, R48.H0_H0 ;  /* 0x20000030ff197230 */ /* 0x000fe40000004100 */
[----:B------:R-:W-:Y:S01]  /*1c80*/  FFMA.FTZ R30, R21, R22, RZ ;  /* 0x00000016151e7223 */ /* 0x000fe200000100ff */
[--C-:B------:R-:W-:Y:S02]  /*1c90*/  HADD2.F32 R31, -RZ, R47.reuse.H0_H0 ;  /* 0x2000002fff1f7230 */ /* 0x100fe40000004100 */
[C---:B------:R-:W-:Y:S01]  /*1ca0*/  FADD.FTZ R22, -R14.reuse, R29 ;  /* 0x0000001d0e167221 */ /* 0x040fe20000010100 */
[----:B------:R-:W-:Y:S01]  /*1cb0*/  FFMA.FTZ R24, R23, R26, R24 ;  /* 0x0000001a17187223 */ /* 0x000fe20000010018 */
[----:B------:R-:W-:Y:S01]  /*1cc0*/  FADD.FTZ R28, -R14, R25 ;  /* 0x000000190e1c7221 */ /* 0x000fe20000010100 */
[----:B------:R-:W-:Y:S01]  /*1cd0*/  FFMA.FTZ R29, R20, R23, RZ ;  /* 0x00000017141d7223 */ /* 0x000fe200000100ff */
[----:B------:R-:W-:Y:S01]  /*1ce0*/  FADD.FTZ R27, R26, R27 ;  /* 0x0000001b1a1b7221 */ /* 0x000fe20000010000 */
[----:B------:R-:W-:Y:S01]  /*1cf0*/  FMUL.FTZ R23, R22, R15 ;  /* 0x0000000f16177220 */ /* 0x000fe20000410000 */
[----:B------:R-:W-:-:S02]  /*1d00*/  HADD2.F32 R26, -RZ, R47.H1_H1 ;  /* 0x3000002fff1a7230 */ /* 0x000fc40000004100 */
[----:B------:R-:W-:Y:S01]  /*1d10*/  FADD.FTZ R32, RZ, R21 ;  /* 0x00000015ff207221 */ /* 0x000fe20000010000 */
[----:B------:R-:W-:Y:S02]  /*1d20*/  HADD2.F32 R33, -RZ, R46.H0_H0 ;  /* 0x2000002eff217230 */ /* 0x000fe40000004100 */
[----:B------:R-:W-:Y:S01]  /*1d30*/  FMUL.FTZ R25, R28, R15 ;  /* 0x0000000f1c197220 */ /* 0x000fe20000410000 */
[----:B------:R-:W-:Y:S01]  /*1d40*/  FMUL.FTZ R22, R18, R31 ;  /* 0x0000001f12167220 */ /* 0x000fe20000410000 */
[----:B------:R-:W-:Y:S01]  /*1d50*/  FADD.FTZ R21, RZ, R20 ;  /* 0x00000014ff157221 */ /* 0x000fe20000010000 */
[C---:B------:R-:W-:Y:S01]  /*1d60*/  FFMA.FTZ R20, R26.reuse, R23, R29 ;  /* 0x000000171a147223 */ /* 0x040fe2000001001d */
[----:B------:R-:W-:Y:S01]  /*1d70*/  FFMA.FTZ R30, R31, R25, R30 ;  /* 0x000000191f1e7223 */ /* 0x000fe2000001001e */
[----:B------:R-:W-:Y:S01]  /*1d80*/  FADD.FTZ R27, R27, R22 ;  /* 0x000000161b1b7221 */ /* 0x000fe20000010000 */
[----:B------:R-:W-:Y:S01]  /*1d90*/  FFMA.FTZ R24, R25, R22, R24 ;  /* 0x0000001619187223 */ /* 0x000fe20000010018 */
[----:B------:R-:W-:Y:S01]  /*1da0*/  FADD.FTZ R21, R26, R21 ;  /* 0x000000151a157221 */ /* 0x000fe20000010000 */
[----:B------:R-:W-:Y:S01]  /*1db0*/  FADD.FTZ R22, -R14, R33 ;  /* 0x000000210e167221 */ /* 0x000fe20000010100 */
[----:B------:R-:W-:Y:S01]  /*1dc0*/  FMUL.FTZ R26, R19, R26 ;  /* 0x0000001a131a7220 */ /* 0x000fe20000410000 */
[----:B------:R-:W-:-:S02]  /*1dd0*/  HADD2.F32 R25, -RZ, R45.H0_H0 ;  /* 0x2000002dff197230 */ /* 0x000fc40000004100 */
[----:B------:R-:W-:Y:S01]  /*1de0*/  FADD.FTZ R32, R31, R32 ;  /* 0x000000201f207221 */ /* 0x000fe20000010000 */
[----:B------:R-:W-:Y:S01]  /*1df0*/  FMUL.FTZ R29, R22, R15 ;  /* 0x0000000f161d7220 */ /* 0x000fe20000410000 */
[----:B------:R-:W-:Y:S01]  /*1e00*/  FFMA.FTZ R24, R23, R26, R24 ;  /* 0x0000001a17187223 */ /* 0x000fe20000010018 */
[----:B------:R-:W-:Y:S01]  /*1e10*/  FADD.FTZ R27, R26, R27 ;  /* 0x0000001b1a1b7221 */ /* 0x000fe20000010000 */
[----:B------:R-:W-:Y:S02]  /*1e20*/  HADD2.F32 R23, -RZ, R46.H1_H1 ;  /* 0x3000002eff177230 */ /* 0x000fe40000004100 */
[----:B------:R-:W-:Y:S01]  /*1e30*/  FMUL.FTZ R22, R18, R25 ;  /* 0x0000001912167220 */ /* 0x000fe20000410000 */
[----:B------:R-:W-:Y:S01]  /*1e40*/  FADD.FTZ R32, R32, R25 ;  /* 0x0000001920207221 */ /* 0x000fe20000010000 */
[----:B------:R-:W-:Y:S01]  /*1e50*/  FFMA.FTZ R30, R25, R29, R30 ;  /* 0x0000001d191e7223 */ /* 0x000fe2000001001e */
[----:B------:R-:W-:Y:S02]  /*1e60*/  HADD2.F32 R25, -RZ, R44.H0_H0 ;  /* 0x2000002cff197230 */ /* 0x000fe40000004100 */
[----:B------:R-:W-:Y:S01]  /*1e70*/  FADD.FTZ R26, R27, R22 ;  /* 0x000000161b1a7221 */ /* 0x000fe20000010000 */
[----:B------:R-:W-:Y:S01]  /*1e80*/  FFMA.FTZ R29, R29, R22, R24 ;  /* 0x000000161d1d7223 */ /* 0x000fe20000010018 */
[----:B------:R-:W-:Y:S01]  /*1e90*/  FADD.FTZ R22, -R14, R23 ;  /* 0x000000170e167221 */ /* 0x000fe20000010100 */
[----:B------:R-:W-:-:S02]  /*1ea0*/  HADD2.F32 R23, -RZ, R45.H1_H1 ;  /* 0x3000002dff177230 */ /* 0x000fc40000004100 */
[----:B------:R-:W-:Y:S01]  /*1eb0*/  FADD.FTZ R24, -R14, R25 ;  /* 0x000000190e187221 */ /* 0x000fe20000010100 */
[--C-:B------:R-:W-:Y:S02]  /*1ec0*/  HADD2.F32 R31, -RZ, R43.reuse.H0_H0 ;  /* 0x2000002bff1f7230 */ /* 0x100fe40000004100 */
[-C--:B------:R-:W-:Y:S01]  /*1ed0*/  FMUL.FTZ R22, R22, R15.reuse ;  /* 0x0000000f16167220 */ /* 0x080fe20000410000 */
[----:B------:R-:W-:Y:S02]  /*1ee0*/  HADD2.F32 R27, -RZ, R44.H1_H1 ;  /* 0x3000002cff1b7230 */ /* 0x000fe40000004100 */
[----:B------:R-:W-:Y:S01]  /*1ef0*/  FMUL.FTZ R62, R24, R15 ;  /* 0x0000000f183e7220 */ /* 0x000fe20000410000 */
        /* <DEDUP_REMOVED lines=8> */
[----:B------:R-:W-:Y:S01]  /*1f80*/  FADD.FTZ R28, -R14, R27 ;  /* 0x0000001b0e1c7221 */ /* 0x000fe20000010100 */
[----:B------:R-:W-:-:S02]  /*1f90*/  HADD2.F32 R22, -RZ, R43.H1_H1 ;  /* 0x3000002bff167230 */ /* 0x000fc40000004100 */
[----:B------:R-:W-:Y:S01]  /*1fa0*/  FADD.FTZ R26, R26, R31 ;  /* 0x0000001f1a1a7221 */ /* 0x000fe20000010000 */
[----:B------:R-:W-:Y:S01]  /*1fb0*/  FFMA.FTZ R29, R62, R31, R29 ;  /* 0x0000001f3e1d7223 */ /* 0x000fe2000001001d */
[--C-:B------:R-:W-:Y:S02]  /*1fc0*/  HADD2.F32 R27, -RZ, R42.reuse.H0_H0 ;  /* 0x2000002aff1b7230 */ /* 0x100fe40000004100 */
[----:B------:R-:W-:Y:S01]  /*1fd0*/  FMUL.FTZ R28, R28, R15 ;  /* 0x0000000f1c1c7220 */ /* 0x000fe20000410000 */
[----:B------:R-:W-:Y:S02]  /*1fe0*/  HADD2.F32 R31, -RZ, R42.H1_H1 ;  /* 0x3000002aff1f7230 */ /* 0x000fe40000004100 */
[----:B------:R-:W-:Y:S01]  /*1ff0*/  FMUL.FTZ R23, R19, R22 ;  /* 0x0000001613177220 */ /* 0x000fe20000410000 */
[----:B------:R-:W-:Y:S01]  /*2000*/  FADD.FTZ R24, R24, R22 ;  /* 0x0000001618187221 */ /* 0x000fe20000010000 */
[----:B------:R-:W-:Y:S01]  /*2010*/  FFMA.FTZ R25, R22, R28, R25 ;  /* 0x0000001c16197223 */ /* 0x000fe20000010019 */
[----:B------:R-:W-:Y:S01]  /*2020*/  FADD.FTZ R30, -R14, R27 ;  /* 0x0000001b0e1e7221 */ /* 0x000fe20000010100 */
[----:B------:R-:W-:-:S02]  /*2030*/  HADD2.F32 R22, -RZ, R41.H0_H0 ;  /* 0x20000029ff167230 */ /* 0x000fc40000004100 */
[----:B------:R-:W-:Y:S01]  /*2040*/  FADD.FTZ R32, -R14, R31 ;  /* 0x0000001f0e207221 */ /* 0x000fe20000010100 */
[----:B------:R-:W-:Y:S01]  /*2050*/  FFMA.FTZ R29, R28, R23, R29 ;  /* 0x000000171c1d7223 */ /* 0x000fe2000001001d */
[----:B------:R-:W-:Y:S02]  /*2060*/  HADD2.F32 R28, -RZ, R41.H1_H1 ;  /* 0x30000029ff1c7230 */ /* 0x000fe40000004100 */
[-C--:B------:R-:W-:Y:S01]  /*2070*/  FMUL.FTZ R30, R30, R15.reuse ;  /* 0x0000000f1e1e7220 */ /* 0x080fe20000410000 */
[----:B------:R-:W-:Y:S01]  /*2080*/  FMUL.FTZ R32, R32, R15 ;  /* 0x0000000f20207220 */ /* 0x000fe20000410000 */
[----:B------:R-:W-:Y:S01]  /*2090*/  FADD.FTZ R26, R23, R26 ;  /* 0x0000001a171a7221 */ /* 0x000fe20000010000 */
[----:B------:R-:W-:Y:S02]  /*20a0*/  HADD2.F32 R33, -RZ, R40.H0_H0 ;  /* 0x20000028ff217230 */ /* 0x000fe40000004100 */
[----:B------:R-:W-:Y:S01]  /*20b0*/  FMUL.FTZ R31, R18, R22 ;  /* 0x00000016121f7220 */ /* 0x000fe20000410000 */
[----:B------:R-:W-:Y:S01]  /*20c0*/  FADD.FTZ R23, R20, R22 ;  /* 0x0000001614177221 */ /* 0x000fe20000010000 */
[----:B------:R-:W-:Y:S01]  /*20d0*/  FFMA.FTZ R27, R22, R30, R21 ;  /* 0x0000001e161b7223 */ /* 0x000fe20000010015 */
[----:B------:R-:W-:Y:S01]  /*20e0*/  FFMA.FTZ R21, R28, R32, R25 ;  /* 0x000000201c157223 */ /* 0x000fe20000010019 */
[----:B------:R-:W-:-:S02]  /*20f0*/  HADD2.F32 R22, -RZ, R39.H0_H0 ;  /* 0x20000027ff167230 */ /* 0x000fc40000004100 */
[----:B------:R-:W-:Y:S01]  /*2100*/  FADD.FTZ R20, R24, R28 ;  /* 0x0000001c18147221 */ /* 0x000fe20000010000 */
[----:B------:R-:W-:Y:S01]  /*2110*/  FMUL.FTZ R25, R19, R28 ;  /* 0x0000001c13197220 */ /* 0x000fe20000410000 */
[----:B------:R-:W-:Y:S01]  /*2120*/  FADD.FTZ R26, R26, R31 ;  /* 0x0000001f1a1a7221 */ /* 0x000fe20000010000 */
[----:B------:R-:W-:Y:S01]  /*2130*/  FFMA.FTZ R29, R30, R31, R29 ;  /* 0x0000001f1e1d7223 */ /* 0x000fe2000001001d */
[----:B------:R-:W-:Y:S01]  /*2140*/  FADD.FTZ R24, -R14, R33 ;  /* 0x000000210e187221 */ /* 0x000fe20000010100 */
[----:B------:R-:W-:Y:S01]  /*2150*/  FMUL.FTZ R31, R18, R22 ;  /* 0x00000016121f7220 */ /* 0x000fe20000410000 */
[----:B------:R-:W-:Y:S01]  /*2160*/  FADD.FTZ R26, R25, R26 ;  /* 0x0000001a191a7221 */ /* 0x000fe20000010000 */
[----:B------:R-:W-:Y:S01]  /*2170*/  FFMA.FTZ R29, R32, R25, R29 ;  /* 0x00000019201d7223 */ /* 0x000fe2000001001d */
[----:B------:R-:W-:Y:S01]  /*2180*/  FMUL.FTZ R24, R24, R15 ;  /* 0x0000000f18187220 */ /* 0x000fe20000410000 */
[----:B------:R-:W-:Y:S02]  /*2190*/  HADD2.F32 R25, -RZ, R40.H1_H1 ;  /* 0x30000028ff197230 */ /* 0x000fe40000004100 */
[----:B------:R-:W-:Y:S01]  /*21a0*/  FADD.FTZ R28, R26, R31 ;  /* 0x0000001f1a1c7221 */ /* 0x000fe20000010000 */
[----:B------:R-:W-:-:S02]  /*21b0*/  HADD2.F32 R33, -RZ, R38.H0_H0 ;  /* 0x20000026ff217230 */ /* 0x000fc40000004100 */
[----:B------:R-:W-:Y:S01]  /*21c0*/  FFMA.FTZ R27, R22, R24, R27 ;  /* 0x00000018161b7223 */ /* 0x000fe2000001001b */
[----:B------:R-:W-:Y:S01]  /*21d0*/  FFMA.FTZ R31, R24, R31, R29 ;  /* 0x0000001f181f7223 */ /* 0x000fe2000001001d */
[C---:B------:R-:W-:Y:S01]  /*21e0*/  FADD.FTZ R24, -R14.reuse, R25 ;  /* 0x000000190e187221 */ /* 0x040fe20000010100 */
[----:B------:R-:W-:Y:S01]  /*21f0*/  FADD.FTZ R23, R23, R22 ;  /* 0x0000001617177221 */ /* 0x000fe20000010000 */
[----:B------:R-:W-:Y:S02]  /*2200*/  HADD2.F32 R22, -RZ, R39.H1_H1 ;  /* 0x30000027ff167230 */ /* 0x000fe40000004100 */
[----:B------:R-:W-:Y:S01]  /*2210*/  FADD.FTZ R26, -R14, R33 ;  /* 0x000000210e1a7221 */ /* 0x000fe20000010100 */
[----:B------:R-:W-:Y:S01]  /*2220*/  FMUL.FTZ R24, R24, R15 ;  /* 0x0000000f18187220 */ /* 0x000fe20000410000 */
[----:B------:R-:W-:Y:S02]  /*2230*/  HADD2.F32 R33, -RZ, R38.H1_H1 ;  /* 0x30000026ff217230 */ /* 0x000fe40000004100 */
[----:B------:R-:W-:-:S02]  /*2240*/  HADD2.F32 R30, -RZ, R37.H0_H0 ;  /* 0x20000025ff1e7230 */ /* 0x000fc40000004100 */
[----:B------:R-:W-:Y:S01]  /*2250*/  FMUL.FTZ R32, R26, R15 ;  /* 0x0000000f1a207220 */ /* 0x000fe20000410000 */
[----:B------:R-:W-:Y:S01]  /*2260*/  FADD.FTZ R25, R20, R22 ;  /* 0x0000001614197221 */ /* 0x000fe20000010000 */
[----:B------:R-:W-:Y:S01]  /*2270*/  FFMA.FTZ R26, R22, R24, R21 ;  /* 0x00000018161a7223 */ /* 0x000fe20000010015 */
[----:B------:R-:W-:Y:S01]  /*2280*/  FMUL.FTZ R29, R19, R22 ;  /* 0x00000016131d7220 */ /* 0x000fe20000410000 */
[----:B------:R-:W-:Y:S01]  /*2290*/  FADD.FTZ R22, -R14, R33 ;  /* 0x000000210e167221 */ /* 0x000fe20000010100 */
[----:B------:R-:W-:Y:S01]  /*22a0*/  FADD.FTZ R20, R23, R30 ;  /* 0x0000001e17147221 */ /* 0x000fe20000010000 */
[----:B------:R-:W-:Y:S01]  /*22b0*/  FFMA.FTZ R21, R30, R32, R27 ;  /* 0x000000201e157223 */ /* 0x000fe2000001001b */
[----:B------:R-:W-:Y:S01]  /*22c0*/  FMUL.FTZ R27, R18, R30 ;  /* 0x0000001e121b7220 */ /* 0x000fe20000410000 */
[----:B------:R-:W-:Y:S01]  /*22d0*/  FADD.FTZ R28, R29, R28 ;  /* 0x0000001c1d1c7221 */ /* 0x000fe20000010000 */
[----:B------:R-:W-:Y:S01]  /*22e0*/  FFMA.FTZ R31, R24, R29, R31 ;  /* 0x0000001d181f7223 */ /* 0x000fe2000001001f */
[----:B------:R-:W-:-:S02]  /*22f0*/  HADD2.F32 R23, -RZ, R37.H1_H1 ;  /* 0x30000025ff177230 */ /* 0x000fc40000004100 */
[----:B------:R-:W-:Y:S01]  /*2300*/  FMUL.FTZ R22, R22, R15 ;  /* 0x0000000f16167220 */ /* 0x000fe20000410000 */
[----:B------:R-:W-:Y:S01]  /*2310*/  FADD.FTZ R28, R28, R27 ;  /* 0x0000001b1c1c7221 */ /* 0x000fe20000010000 */
[----:B------:R-:W-:Y:S01]  /*2320*/  FFMA.FTZ R31, R32, R27, R31 ;  /* 0x0000001b201f7223 */ /* 0x000fe2000001001f */
[--C-:B------:R-:W-:Y:S02]  /*2330*/  HADD2.F32 R29, -RZ, R36.reuse.H0_H0 ;  /* 0x20000024ff1d7230 */ /* 0x100fe40000004100 */
[----:B------:R-:W-:Y:S01]  /*2340*/  FMUL.FTZ R27, R19, R23 ;  /* 0x00000017131b7220 */ /* 0x000fe20000410000 */
[----:B------:R-:W-:Y:S01]  /*2350*/  FADD.FTZ R25, R25, R23 ;  /* 0x0000001719197221 */ /* 0x000fe20000010000 */
[----:B------:R-:W-:Y:S01]  /*2360*/  FFMA.FTZ R26, R23, R22, R26 ;  /* 0x00000016171a7223 */ /* 0x000fe2000001001a */
[----:B------:R-:W-:Y:S02]  /*2370*/  HADD2.F32 R23, -RZ, R36.H1_H1 ;  /* 0x30000024ff177230 */ /* 0x000fe40000004100 */
[----:B------:R-:W-:Y:S01]  /*2380*/  FFMA.FTZ R31, R22, R27, R31 ;  /* 0x0000001b161f7223 */ /* 0x000fe2000001001f */
[----:B------:R-:W-:Y:S01]  /*2390*/  FADD.FTZ R24, -R14, R29 ;  /* 0x0000001d0e187221 */ /* 0x000fe20000010100 */
[----:B------:R-:W-:-:S02]  /*23a0*/  HADD2.F32 R22, -RZ, R35.H0_H0 ;  /* 0x20000023ff167230 */ /* 0x000fc40000004100 */
[----:B------:R-:W-:Y:S01]  /*23b0*/  FADD.FTZ R28, R27, R28 ;  /* 0x0000001c1b1c7221 */ /* 0x000fe20000010000 */
[----:B------:R-:W-:Y:S01]  /*23c0*/  FADD.FTZ R30, -R14, R23 ;  /* 0x000000170e1e7221 */ /* 0x000fe20000010100 */
[----:B------:R-:W-:Y:S02]  /*23d0*/  HADD2.F32 R23, -RZ, R35.H1_H1 ;  /* 0x30000023ff177230 */ /* 0x000fe40000004100 */
[-C--:B------:R-:W-:Y:S01]  /*23e0*/  FMUL.FTZ R24, R24, R15.reuse ;  /* 0x0000000f18187220 */ /* 0x080fe20000410000 */
[----:B------:R-:W-:Y:S02]  /*23f0*/  HADD2.F32 R61, -RZ, R34.H0_H0 ;  /* 0x20000022ff3d7230 */ /* 0x000fe40000004100 */
[----:B------:R-:W-:Y:S01]  /*2400*/  FMUL.FTZ R30, R30, R15 ;  /* 0x0000000f1e1e7220 */ /* 0x000fe20000410000 */
[----:B------:R-:W-:Y:S01]  /*2410*/  FMUL.FTZ R33, R18, R22 ;  /* 0x0000001612217220 */ /* 0x000fe20000410000 */
[----:B------:R-:W-:Y:S01]  /*2420*/  FADD.FTZ R27, R20, R22 ;  /* 0x00000016141b7221 */ /* 0x000fe20000010000 */
[----:B------:R-:W-:Y:S01]  /*2430*/  FFMA.FTZ R29, R22, R24, R21 ;  /* 0x00000018161d7223 */ /* 0x000fe20000010015 */
[----:B------:R-:W-:Y:S01]  /*2440*/  FADD.FTZ R20, R25, R23 ;  /* 0x0000001719147221 */ /* 0x000fe20000010000 */
[----:B------:R-:W-:Y:S01]  /*2450*/  FFMA.FTZ R21, R23, R30, R26 ;  /* 0x0000001e17157223 */ /* 0x000fe2000001001a */
[----:B------:R-:W-:Y:S01]  /*2460*/  FFMA.FTZ R31, R24, R33, R31 ;  /* 0x00000021181f7223 */ /* 0x000fe2000001001f */
[----:B------:R-:W-:Y:S01]  /*2470*/  FMUL.FTZ R23, R19, R23 ;  /* 0x0000001713177220 */ /* 0x000fe20000410000 */
[----:B------:R-:W-:Y:S01]  /*2480*/  FADD.FTZ R28, R28, R33 ;  /* 0x000000211c1c7221 */ /* 0x000fe20000010000 */
[----:B------:R-:W-:Y:S01]  /*2490*/  FADD.FTZ R24, -R14, R61 ;  /* 0x0000003d0e187221 */ /* 0x000fe20000010100 */
[----:B------:R-:W-:-:S02]  /*24a0*/  HADD2.F32 R22, -RZ, R13.H0_H0 ;  /* 0x2000000dff167230 */ /* 0x000fc40000004100 */
[----:B------:R-:W-:Y:S01]  /*24b0*/  FFMA.FTZ R31, R30, R23, R31 ;  /* 0x000000171e1f7223 */ /* 0x000fe2000001001f */
[----:B------:R-:W-:Y:S01]  /*24c0*/  FADD.FTZ R28, R23, R28 ;  /* 0x0000001c171c7221 */ /* 0x000fe20000010000 */
[----:B------:R-:W-:Y:S01]  /*24d0*/  FMUL.FTZ R24, R24, R15 ;  /* 0x0000000f18187220 */ /* 0x000fe20000410000 */
[----:B------:R-:W-:Y:S02]  /*24e0*/  HADD2.F32 R23, -RZ, R34.H1_H1 ;  /* 0x30000022ff177230 */ /* 0x000fe40000004100 */
[----:B------:R-:W-:Y:S01]  /*24f0*/  FMUL.FTZ R25, R18, R22 ;  /* 0x0000001612197220 */ /* 0x000fe20000410000 */
[----:B------:R-:W-:Y:S01]  /*2500*/  FADD.FTZ R27, R27, R22 ;  /* 0x000000161b1b7221 */ /* 0x000fe20000010000 */
[----:B------:R-:W-:Y:S01]  /*2510*/  FFMA.FTZ R29, R22, R24, R29 ;  /* 0x00000018161d7223 */ /* 0x000fe2000001001d */
[----:B------:R-:W-:Y:S02]  /*2520*/  HADD2.F32 R61, -RZ, R3.H0_H0 ;  /* 0x20000003ff3d7230 */ /* 0x000fe40000004100 */
[----:B------:R-:W-:Y:S01]  /*2530*/  FFMA.FTZ R33, R24, R25, R31 ;  /* 0x0000001918217223 */ /* 0x000fe2000001001f */
[----:B------:R-:W-:-:S02]  /*2540*/  HADD2.F32 R22, -RZ, R13.H1_H1 ;  /* 0x3000000dff167230 */ /* 0x000fc40000004100 */
[C---:B------:R-:W-:Y:S01]  /*2550*/  FADD.FTZ R24, -R14.reuse, R23 ;  /* 0x000000170e187221 */ /* 0x040fe20000010100 */
[--C-:B------:R-:W-:Y:S02]  /*2560*/  HADD2.F32 R26, -RZ, R4.reuse.H0_H0 ;  /* 0x20000004ff1a7230 */ /* 0x100fe40000004100 */
[----:B------:R-:W-:Y:S01]  /*2570*/  FADD.FTZ R30, -R14, R61 ;  /* 0x0000003d0e1e7221 */ /* 0x000fe20000010100 */
[----:B------:R-:W-:Y:S02]  /*2580*/  HADD2.F32 R61, -RZ, R3.H1_H1 ;  /* 0x30000003ff3d7230 */ /* 0x000fe40000004100 */
[-C--:B------:R-:W-:Y:S01]  /*2590*/  FMUL.FTZ R24, R24, R15.reuse ;  /* 0x0000000f18187220 */ /* 0x080fe20000410000 */
[----:B------:R-:W-:Y:S01]  /*25a0*/  FMUL.FTZ R31, R19, R22 ;  /* 0x00000016131f7220 */ /* 0x000fe20000410000 */
[----:B------:R-:W-:Y:S01]  /*25b0*/  FADD.FTZ R28, R28, R25 ;  /* 0x000000191c1c7221 */ /* 0x000fe20000010000 */
[----:B------:R-:W-:Y:S01]  /*25c0*/  FMUL.FTZ R30, R30, R15 ;  /* 0x0000000f1e1e7220 */ /* 0x000fe20000410000 */
[----:B------:R-:W-:Y:S01]  /*25d0*/  FFMA.FTZ R25, R22, R24, R21 ;  /* 0x0000001816197223 */ /* 0x000fe20000010015 */
[----:B------:R-:W-:Y:S01]  /*25e0*/  FFMA.FTZ R33, R24, R31, R33 ;  /* 0x0000001f18217223 */ /* 0x000fe20000010021 */
[----:B------:R-:W-:Y:S01]  /*25f0*/  FADD.FTZ R23, R20, R22 ;  /* 0x0000001614177221 */ /* 0x000fe20000010000 */
[----:B------:R-:W-:Y:S01]  /*2600*/  FADD.FTZ R24, -R14, R61 ;  /* 0x0000003d0e187221 */ /* 0x000fe20000010100 */
[----:B------:R-:W-:Y:S01]  /*2610*/  FADD.FTZ R20, R27, R26 ;  /* 0x0000001a1b147221 */ /* 0x000fe20000010000 */
[----:B------:R-:W-:Y:S01]  /*2620*/  FFMA.FTZ R21, R26, R30, R29 ;  /* 0x0000001e1a157223 */ /* 0x000fe2000001001d */
[----:B------:R-:W-:Y:S01]  /*2630*/  FMUL.FTZ R27, R18, R26 ;  /* 0x0000001a121b7220 */ /* 0x000fe20000410000 */
[----:B------:R-:W-:Y:S01]  /*2640*/  FADD.FTZ R28, R31, R28 ;  /* 0x0000001c1f1c7221 */ /* 0x000fe20000010000 */
[----:B------:R-:W-:-:S02]  /*2650*/  HADD2.F32 R22, -RZ, R4.H1_H1 ;  /* 0x30000004ff167230 */ /* 0x000fc40000004100 */
[----:B------:R-:W-:Y:S01]  /*2660*/  FMUL.FTZ R24, R24, R15 ;  /* 0x0000000f18187220 */ /* 0x000fe20000410000 */
[--C-:B------:R-:W-:Y:S02]  /*2670*/  HADD2.F32 R29, -RZ, R5.reuse.H0_H0 ;  /* 0x20000005ff1d7230 */ /* 0x100fe40000004100 */
[----:B------:R-:W-:Y:S01]  /*2680*/  FADD.FTZ R28, R28, R27 ;  /* 0x0000001b1c1c7221 */ /* 0x000fe20000010000 */
[----:B------:R-:W-:Y:S02]  /*2690*/  HADD2.F32 R31, -RZ, R5.H1_H1 ;  /* 0x30000005ff1f7230 */ /* 0x000fe40000004100 */
[----:B------:R-:W-:Y:S01]  /*26a0*/  FFMA.FTZ R33, R30, R27, R33 ;  /* 0x0000001b1e217223 */ /* 0x000fe20000010021 */
        /* <DEDUP_REMOVED lines=9> */
[----:B------:R-:W-:Y:S01]  /*2740*/  FADD.FTZ R28, R27, R28 ;  /* 0x0000001c1b1c7221 */ /* 0x000fe20000010000 */
[----:B------:R-:W-:Y:S02]  /*2750*/  HADD2.F32 R61, -RZ, R7.H0_H0 ;  /* 0x20000007ff3d7230 */ /* 0x000fe40000004100 */
[----:B------:R-:W-:Y:S01]  /*2760*/  FMUL.FTZ R30, R30, R15 ;  /* 0x0000000f1e1e7220 */ /* 0x000fe20000410000 */
[----:B------:R-:W-:Y:S01]  /*2770*/  FMUL.FTZ R31, R18, R22 ;  /* 0x00000016121f7220 */ /* 0x000fe20000410000 */
[----:B------:R-:W-:Y:S01]  /*2780*/  FFMA.FTZ R29, R22, R26, R21 ;  /* 0x0000001a161d7223 */ /* 0x000fe20000010015 */
[----:B------:R-:W-:Y:S01]  /*2790*/  FADD.FTZ R27, R20, R22 ;  /* 0x00000016141b7221 */ /* 0x000fe20000010000 */
[----:B------:R-:W-:Y:S01]  /*27a0*/  FADD.FTZ R21, R23, R24 ;  /* 0x0000001817157221 */ /* 0x000fe20000010000 */
[----:B------:R-:W-:Y:S01]  /*27b0*/  FFMA.FTZ R20, R24, R30, R25 ;  /* 0x0000001e18147223 */ /* 0x000fe20000010019 */
[----:B------:R-:W-:Y:S01]  /*27c0*/  FMUL.FTZ R23, R19, R24 ;  /* 0x0000001813177220 */ /* 0x000fe20000410000 */
[----:B------:R-:W-:Y:S01]  /*27d0*/  FADD.FTZ R28, R28, R31 ;  /* 0x0000001f1c1c7221 */ /* 0x000fe20000010000 */
[----:B------:R-:W-:Y:S01]  /*27e0*/  FFMA.FTZ R33, R26, R31, R33 ;  /* 0x0000001f1a217223 */ /* 0x000fe20000010021 */
[----:B------:R-:W-:Y:S01]  /*27f0*/  FADD.FTZ R24, -R14, R61 ;  /* 0x0000003d0e187221 */ /* 0x000fe20000010100 */
[----:B------:R-:W-:-:S02]  /*2800*/  HADD2.F32 R22, -RZ, R8.H0_H0 ;  /* 0x20000008ff167230 */ /* 0x000fc40000004100 */
[----:B------:R-:W-:Y:S01]  /*2810*/  FADD.FTZ R28, R23, R28 ;  /* 0x0000001c171c7221 */ /* 0x000fe20000010000 */
[----:B------:R-:W-:Y:S01]  /*2820*/  FFMA.FTZ R33, R30, R23, R33 ;  /* 0x000000171e217223 */ /* 0x000fe20000010021 */
[----:B------:R-:W-:Y:S01]  /*2830*/  FMUL.FTZ R24, R24, R15 ;  /* 0x0000000f18187220 */ /* 0x000fe20000410000 */
[----:B------:R-:W-:Y:S02]  /*2840*/  HADD2.F32 R23, -RZ, R7.H1_H1 ;  /* 0x30000007ff177230 */ /* 0x000fe40000004100 */
[----:B------:R-:W-:Y:S01]  /*2850*/  FMUL.FTZ R25, R18, R22 ;  /* 0x0000001612197220 */ /* 0x000fe20000410000 */
[----:B------:R-:W-:Y:S02]  /*2860*/  HADD2.F32 R31, -RZ, R9.H0_H0 ;  /* 0x20000009ff1f7230 */ /* 0x000fe40000004100 */
[----:B------:R-:W-:Y:S01]  /*2870*/  FADD.FTZ R27, R27, R22 ;  /* 0x000000161b1b7221 */ /* 0x000fe20000010000 */
[----:B------:R-:W-:Y:S01]  /*2880*/  FFMA.FTZ R29, R22, R24, R29 ;  /* 0x00000018161d7223 */ /* 0x000fe2000001001d */
[----:B------:R-:W-:Y:S01]  /*2890*/  FADD.FTZ R22, -R14, R23 ;  /* 0x000000170e167221 */ /* 0x000fe20000010100 */
[----:B------:R-:W-:Y:S01]  /*28a0*/  FFMA.FTZ R33, R24, R25, R33 ;  /* 0x0000001918217223 */ /* 0x000fe20000010021 */
[----:B------:R-:W-:-:S02]  /*28b0*/  HADD2.F32 R23, -RZ, R8.H1_H1 ;  /* 0x30000008ff177230 */ /* 0x000fc40000004100 */
[----:B------:R-:W-:Y:S01]  /*28c0*/  FADD.FTZ R24, -R14, R31 ;  /* 0x0000001f0e187221 */ /* 0x000fe20000010100 */
[-C--:B------:R-:W-:Y:S01]  /*28d0*/  FMUL.FTZ R22, R22, R15.reuse ;  /* 0x0000000f16167220 */ /* 0x080fe20000410000 */
[----:B------:R-:W-:Y:S01]  /*28e0*/  FADD.FTZ R28, R28, R25 ;  /* 0x000000191c1c7221 */ /* 0x000fe20000010000 */
[--C-:B------:R-:W-:Y:S02]  /*28f0*/  HADD2.F32 R26, -RZ, R10.reuse.H0_H0 ;  /* 0x2000000aff1a7230 */ /* 0x100fe40000004100 */
[----:B------:R-:W-:Y:S01]  /*2900*/  FMUL.FTZ R30, R24, R15 ;  /* 0x0000000f181e7220 */ /* 0x000fe20000410000 */
[----:B------:R-:W-:Y:S01]  /*2910*/  FADD.FTZ R24, R21, R23 ;  /* 0x0000001715187221 */ /* 0x000fe20000010000 */
[----:B------:R-:W-:Y:S01]  /*2920*/  FFMA.FTZ R25, R23, R22, R20 ;  /* 0x0000001617197223 */ /* 0x000fe20000010014 */
[----:B------:R-:W-:Y:S01]  /*2930*/  FMUL.FTZ R23, R19, R23 ;  /* 0x0000001713177220 */ /* 0x000fe20000410000 */
[----:B------:R-:W-:Y:S02]  /*2940*/  HADD2.F32 R31, -RZ, R9.H1_H1 ;  /* 0x30000009ff1f7230 */ /* 0x000fe40000004100 */
[----:B------:R-:W-:Y:S01]  /*2950*/  FADD.FTZ R20, R27, R26 ;  /* 0x0000001a1b147221 */ /* 0x000fe20000010000 */
[----:B------:R-:W-:Y:S01]  /*2960*/  FMUL.FTZ R27, R18, R26 ;  /* 0x0000001a121b7220 */ /* 0x000fe20000410000 */
[----:B------:R-:W-:Y:S01]  /*2970*/  FADD.FTZ R28, R23, R28 ;  /* 0x0000001c171c7221 */ /* 0x000fe20000010000 */
[----:B------:R-:W-:Y:S01]  /*2980*/  FFMA.FTZ R33, R22, R23, R33 ;  /* 0x0000001716217223 */ /* 0x000fe20000010021 */
        /* <DEDUP_REMOVED lines=17> */
[----:B------:R-:W-:Y:S02]  /*2aa0*/  HADD2.F32 R31, -RZ, R56.H0_H0 ;  /* 0x20000038ff1f7230 */ /* 0x000fe40000004100 */
[----:B------:R-:W-:Y:S01]  /*2ab0*/  FMUL.FTZ R32, R32, R15 ;  /* 0x0000000f20207220 */ /* 0x000fe20000410000 */
[----:B------:R-:W-:Y:S01]  /*2ac0*/  FADD.FTZ R28, R23, R28 ;  /* 0x0000001c171c7221 */ /* 0x000fe20000010000 */
[----:B------:R-:W-:Y:S01]  /*2ad0*/  FMUL.FTZ R29, R18, R22 ;  /* 0x00000016121d7220 */ /* 0x000fe20000410000 */
[----:B------:R-:W-:Y:S01]  /*2ae0*/  FADD.FTZ R23, R20, R22 ;  /* 0x0000001614177221 */ /* 0x000fe20000010000 */
[----:B------:R-:W-:Y:S01]  /*2af0*/  FFMA.FTZ R27, R22, R30, R21 ;  /* 0x0000001e161b7223 */ /* 0x000fe20000010015 */
[----:B------:R-:W-:Y:S01]  /*2b00*/  FADD.FTZ R20, R24, R26 ;  /* 0x0000001a18147221 */ /* 0x000fe20000010000 */
[----:B------:R-:W-:Y:S01]  /*2b10*/  FFMA.FTZ R21, R26, R32, R25 ;  /* 0x000000201a157223 */ /* 0x000fe20000010019 */
[----:B------:R-:W-:Y:S01]  /*2b20*/  FADD.FTZ R24, -R14, R31 ;  /* 0x0000001f0e187221 */ /* 0x000fe20000010100 */
[----:B------:R-:W-:Y:S01]  /*2b30*/  FMUL.FTZ R25, R19, R26 ;  /* 0x0000001a13197220 */ /* 0x000fe20000410000 */
[----:B------:R-:W-:Y:S01]  /*2b40*/  FADD.FTZ R28, R28, R29 ;  /* 0x0000001d1c1c7221 */ /* 0x000fe20000010000 */
[----:B------:R-:W-:Y:S01]  /*2b50*/  FFMA.FTZ R33, R30, R29, R33 ;  /* 0x0000001d1e217223 */ /* 0x000fe20000010021 */
[----:B------:R-:W-:-:S02]  /*2b60*/  HADD2.F32 R22, -RZ, R57.H0_H0 ;  /* 0x20000039ff167230 */ /* 0x000fc40000004100 */
[----:B------:R-:W-:Y:S01]  /*2b70*/  FMUL.FTZ R62, R24, R15 ;  /* 0x0000000f183e7220 */ /* 0x000fe20000410000 */
[----:B------:R-:W-:Y:S01]  /*2b80*/  FADD.FTZ R24, R25, R28 ;  /* 0x0000001c19187221 */ /* 0x000fe20000010000 */
[----:B------:R-:W-:Y:S01]  /*2b90*/  FFMA.FTZ R33, R32, R25, R33 ;  /* 0x0000001920217223 */ /* 0x000fe20000010021 */
[----:B------:R-:W-:Y:S02]  /*2ba0*/  HADD2.F32 R25, -RZ, R56.H1_H1 ;  /* 0x30000038ff197230 */ /* 0x000fe40000004100 */
[----:B------:R-:W-:Y:S01]  /*2bb0*/  FADD.FTZ R30, R23, R22 ;  /* 0x00000016171e7221 */ /* 0x000fe20000010000 */
[----:B------:R-:W-:Y:S01]  /*2bc0*/  FFMA.FTZ R28, R22, R62, R27 ;  /* 0x0000003e161c7223 */ /* 0x000fe2000001001b */
[----:B------:R-:W-:Y:S01]  /*2bd0*/  FMUL.FTZ R23, R18, R22 ;  /* 0x0000001612177220 */ /* 0x000fe20000410000 */
[----:B------:R-:W-:Y:S02]  /*2be0*/  HADD2.F32 R22, -RZ, R57.H1_H1 ;  /* 0x30000039ff167230 */ /* 0x000fe40000004100 */
[----:B------:R-:W-:Y:S01]  /*2bf0*/  FADD.FTZ R26, -R14, R25 ;  /* 0x000000190e1a7221 */ /* 0x000fe20000010100 */
[----:B------:R-:W-:-:S02]  /*2c00*/  HADD2.F32 R27, -RZ, R59.H0_H0 ;  /* 0x2000003bff1b7230 */ /* 0x000fc40000004100 */
[----:B------:R-:W-:Y:S01]  /*2c10*/  FADD.FTZ R24, R24, R23 ;  /* 0x0000001718187221 */ /* 0x000fe20000010000 */
[----:B------:R-:W-:Y:S01]  /*2c20*/  FFMA.FTZ R33, R62, R23, R33 ;  /* 0x000000173e217223 */ /* 0x000fe20000010021 */
[----:B------:R-:W-:Y:S01]  /*2c30*/  FMUL.FTZ R26, R26, R15 ;  /* 0x0000000f1a1a7220 */ /* 0x000fe20000410000 */
[----:B------:R-:W-:Y:S01]  /*2c40*/  FMUL.FTZ R25, R19, R22 ;  /* 0x0000001613197220 */ /* 0x000fe20000410000 */
[----:B------:R-:W-:Y:S02]  /*2c50*/  HADD2.F32 R23, -RZ, R58.H0_H0 ;  /* 0x2000003aff177230 */ /* 0x000fe40000004100 */
[----:B------:R-:W-:Y:S01]  /*2c60*/  FADD.FTZ R32, -R14, R27 ;  /* 0x0000001b0e207221 */ /* 0x000fe20000010100 */
[----:B------:R-:W-:Y:S01]  /*2c70*/  FFMA.FTZ R21, R22, R26, R21 ;  /* 0x0000001a16157223 */ /* 0x000fe20000010015 */
[----:B------:R-:W-:Y:S01]  /*2c80*/  FADD.FTZ R24, R25, R24 ;  /* 0x0000001819187221 */ /* 0x000fe20000010000 */
[----:B------:R-:W-:Y:S01]  /*2c90*/  FFMA.FTZ R33, R26, R25, R33 ;  /* 0x000000191a217223 */ /* 0x000fe20000010021 */
[----:B------:R-:W-:-:S02]  /*2ca0*/  HADD2.F32 R25, -RZ, R59.H1_H1 ;  /* 0x3000003bff197230 */ /* 0x000fc40000004100 */
[----:B------:R-:W-:Y:S01]  /*2cb0*/  FMUL.FTZ R62, R32, R15 ;  /* 0x0000000f203e7220 */ /* 0x000fe20000410000 */
[----:B------:R-:W-:Y:S02]  /*2cc0*/  HADD2.F32 R26, -RZ, R58.H1_H1 ;  /* 0x3000003aff1a7230 */ /* 0x000fe40000004100 */
[----:B------:R-:W-:Y:S01]  /*2cd0*/  FMUL.FTZ R27, R18, R23 ;  /* 0x00000017121b7220 */ /* 0x000fe20000410000 */
[----:B------:R-:W-:Y:S01]  /*2ce0*/  FADD.FTZ R20, R20, R22 ;  /* 0x0000001614147221 */ /* 0x000fe20000010000 */
[----:B------:R-:W-:Y:S01]  /*2cf0*/  FADD.FTZ R32, -R14, R25 ;  /* 0x000000190e207221 */ /* 0x000fe20000010100 */
        /* <DEDUP_REMOVED lines=9> */
[----:B------:R-:W-:Y:S01]  /*2d90*/  FFMA.FTZ R29, R26, R32, R21 ;  /* 0x000000201a1d7223 */ /* 0x000fe20000010015 */
[----:B------:R-:W-:Y:S06]  /*2da0*/  BRA `(.L_x_718) ;  /* 0x0000002400007947 */ /* 0x000fec0003800000 */
.L_x_717:
[--C-:B-----5:R-:W-:Y:S02]  /*2db0*/  HADD2.F32 R21, -RZ, R50.reuse.H0_H0 ;  /* 0x20000032ff157230 */ /* 0x120fe40000004100 */
[----:B------:R-:W-:Y:S02]  /*2dc0*/  HADD2.F32 R23, -RZ, R50.H1_H1 ;  /* 0x30000032ff177230 */ /* 0x000fe40000004100 */
[--C-:B------:R-:W-:Y:S02]  /*2dd0*/  HADD2.F32 R25, -RZ, R48.reuse.H0_H0 ;  /* 0x20000030ff197230 */ /* 0x100fe40000004100 */
[----:B-1----:R-:W-:Y:S01]  /*2de0*/  FADD.FTZ R20, -R14, R21 ;  /* 0x000000150e147221 */ /* 0x002fe20000010100 */
[----:B------:R-:W-:Y:S02]  /*2df0*/  HADD2.F32 R29, -RZ, R48.H1_H1 ;  /* 0x30000030ff1d7230 */ /* 0x000fe40000004100 */
[----:B------:R-:W-:Y:S02]  /*2e00*/  HADD2.F32 R33, -RZ, R49.H0_H0 ;  /* 0x20000031ff217230 */ /* 0x000fe40000004100 */
[----:B0-----:R-:W-:Y:S01]  /*2e10*/  FMUL.FTZ R21, R20, R15 ;  /* 0x0000000f14157220 */ /* 0x001fe20000410000 */
[C---:B------:R-:W-:Y:S01]  /*2e20*/  FADD.FTZ R20, -R14.reuse, R23 ;  /* 0x000000170e147221 */ /* 0x040fe20000010100 */
[----:B------:R-:W-:Y:S01]  /*2e30*/  FADD.FTZ R30, -R14, R25 ;  /* 0x000000190e1e7221 */ /* 0x000fe20000010100 */
[----:B------:R-:W-:-:S02]  /*2e40*/  HADD2.F32 R63, -RZ, R46.H1_H1 ;  /* 0x3000002eff3f7230 */ /* 0x000fc40000004100 */
[----:B------:R-:W-:Y:S01]  /*2e50*/  FFMA.FTZ R24, R18, R21, R16 ;  /* 0x0000001512187223 */ /* 0x000fe20000010010 */
[-C--:B------:R-:W-:Y:S01]  /*2e60*/  FMUL.FTZ R20, R20, R15.reuse ;  /* 0x0000000f14147220 */ /* 0x080fe20000410000 */
[----:B------:R-:W-:Y:S01]  /*2e70*/  FMUL.FTZ R27, R30, R15 ;  /* 0x0000000f1e1b7220 */ /* 0x000fe20000410000 */
[----:B------:R-:W-:Y:S01]  /*2e80*/  FADD.FTZ R30, -R14, R29 ;  /* 0x0000001d0e1e7221 */ /* 0x000fe20000010100 */
[----:B------:R-:W-:Y:S01]  /*2e90*/  FMUL.FTZ R22, R24, -1.4426950216293334961 ;  /* 0xbfb8aa3b18167820 */ /* 0x000fe20000410000 */
[----:B------:R-:W-:-:S04]  /*2ea0*/  FFMA.FTZ R23, R19, R20, R17 ;  /* 0x0000001413177223 */ /* 0x000fc80000010011 */
[----:B------:R-:W-:Y:S01]  /*2eb0*/  FMUL.FTZ R28, R23, -1.4426950216293334961 ;  /* 0xbfb8aa3b171c7820 */ /* 0x000fe20000410000 */
[----:B------:R-:W0:Y:S08]  /*2ec0*/  MUFU.EX2 R22, R22 ;  /* 0x0000001600167308 */ /* 0x000e300000000800 */
[----:B------:R-:W1:Y:S01]  /*2ed0*/  MUFU.EX2 R28, R28 ;  /* 0x0000001c001c7308 */ /* 0x000e620000000800 */
[----:B0-----:R-:W-:Y:S01]  /*2ee0*/  FADD.FTZ R26, R22, 1 ;  /* 0x3f800000161a7421 */ /* 0x001fe20000010000 */
[----:B------:R-:W-:-:S04]  /*2ef0*/  FFMA.FTZ R22, R18, R27, R16 ;  /* 0x0000001b12167223 */ /* 0x000fc80000010010 */
[----:B------:R-:W-:Y:S02]  /*2f00*/  FMUL.FTZ R31, R22, -1.4426950216293334961 ;  /* 0xbfb8aa3b161f7820 */ /* 0x000fe40000410000 */
[----:B------:R-:W0:Y:S01]  /*2f10*/  MUFU.RCP R26, R26 ;  /* 0x0000001a001a7308 */ /* 0x000e220000001000 */
[----:B-1----:R-:W-:Y:S01]  /*2f20*/  FADD.FTZ R25, R28, 1 ;  /* 0x3f8000001c197421 */ /* 0x002fe20000010000 */
[----:B------:R-:W-:-:S06]  /*2f30*/  FMUL.FTZ R28, R30, R15 ;  /* 0x0000000f1e1c7220 */ /* 0x000fcc0000410000 */
[----:B------:R-:W1:Y:S08]  /*2f40*/  MUFU.RCP R25, R25 ;  /* 0x0000001900197308 */ /* 0x000e700000001000 */
[----:B------:R-:W2:Y:S01]  /*2f50*/  MUFU.EX2 R31, R31 ;  /* 0x0000001f001f7308 */ /* 0x000ea20000000800 */
[----:B0-----:R-:W-:Y:S01]  /*2f60*/  FADD.FTZ R29, -R26, 1 ;  /* 0x3f8000001a1d7421 */ /* 0x001fe20000010100 */
[----:B------:R-:W-:-:S03]  /*2f70*/  FMUL.FTZ R26, R33, R26 ;  /* 0x0000001a211a7220 */ /* 0x000fc60000410000 */
[----:B------:R-:W-:Y:S01]  /*2f80*/  FFMA.FTZ R29, R24, R29, 1 ;  /* 0x3f800000181d7423 */ /* 0x000fe2000001001d */
[----:B------:R-:W-:Y:S01]  /*2f90*/  FFMA.FTZ R24, R19, R28, R17 ;  /* 0x0000001c13187223 */ /* 0x000fe20000010011 */
[----:B-1----:R-:W-:-:S03]  /*2fa0*/  FADD.FTZ R30, -R25, 1 ;  /* 0x3f800000191e7421 */ /* 0x002fc60000010100 */
[----:B------:R-:W-:Y:S01]  /*2fb0*/  FMUL.FTZ R33, R24, -1.4426950216293334961 ;  /* 0xbfb8aa3b18217820 */ /* 0x000fe20000410000 */
[----:B------:R-:W-:Y:S01]  /*2fc0*/  FMUL.FTZ R26, R26, R29 ;  /* 0x0000001d1a1a7220 */ /* 0x000fe20000410000 */
[----:B------:R-:W-:Y:S01]  /*2fd0*/  FFMA.FTZ R29, R23, R30, 1 ;  /* 0x3f800000171d7423 */ /* 0x000fe2000001001e */
[----:B------:R-:W-:-:S03]  /*2fe0*/  HADD2.F32 R23, -RZ, R46.H0_H0 ;  /* 0x2000002eff177230 */ /* 0x000fc60000004100 */
[----:B------:R-:W0:Y:S01]  /*2ff0*/  MUFU.EX2 R33, R33 ;  /* 0x0000002100217308 */ /* 0x000e220000000800 */
[----:B--2---:R-:W-:Y:S01]  /*3000*/  FADD.FTZ R32, R31, 1 ;  /* 0x3f8000001f207421 */ /* 0x004fe20000010000 */
[----:B------:R-:W-:Y:S02]  /*3010*/  HADD2.F32 R30, -RZ, R49.H1_H1 ;  /* 0x30000031ff1e7230 */ /* 0x000fe40000004100 */
[----:B------:R-:W-:-:S04]  /*3020*/  FADD.FTZ R62, -R14, R23 ;  /* 0x000000170e3e7221 */ /* 0x000fc80000010100 */
[----:B------:R-:W-:Y:S01]  /*3030*/  FMUL.FTZ R23, R62, R15 ;  /* 0x0000000f3e177220 */ /* 0x000fe20000410000 */
[----:B------:R-:W1:Y:S01]  /*3040*/  MUFU.RCP R32, R32 ;  /* 0x0000002000207308 */ /* 0x000e620000001000 */
[----:B------:R-:W-:Y:S02]  /*3050*/  FMUL.FTZ R30, R30, R25 ;  /* 0x000000191e1e7220 */ /* 0x000fe40000410000 */
[----:B------:R-:W-:Y:S02]  /*3060*/  FFMA.FTZ R25, R18, R23, R16 ;  /* 0x0000001712197223 */ /* 0x000fe40000010010 */
[----:B------:R-:W-:Y:S02]  /*3070*/  FMUL.FTZ R30, R30, R29 ;  /* 0x0000001d1e1e7220 */ /* 0x000fe40000410000 */
[----:B------:R-:W-:Y:S01]  /*3080*/  FMUL.FTZ R61, R25, -1.4426950216293334961 ;  /* 0xbfb8aa3b193d7820 */ /* 0x000fe20000410000 */
[----:B0-----:R-:W-:Y:S01]  /*3090*/  FADD.FTZ R31, R33, 1 ;  /* 0x3f800000211f7421 */ /* 0x001fe20000010000 */
[----:B------:R-:W-:-:S04]  /*30a0*/  HADD2.F32 R33, -RZ, R47.H0_H0 ;  /* 0x2000002fff217230 */ /* 0x000fc80000004100 */
[----:B------:R-:W0:Y:S01]  /*30b0*/  MUFU.EX2 R61, R61 ;  /* 0x0000003d003d7308 */ /* 0x000e220000000800 */
[----:B-1----:R-:W-:Y:S01]  /*30c0*/  FADD.FTZ R29, -R32, 1 ;  /* 0x3f800000201d7421 */ /* 0x002fe20000010100 */
[----:B------:R-:W-:-:S06]  /*30d0*/  FMUL.FTZ R32, R33, R32 ;  /* 0x0000002021207220 */ /* 0x000fcc0000410000 */
[----:B------:R-:W1:Y:S01]  /*30e0*/  MUFU.RCP R31, R31 ;  /* 0x0000001f001f7308 */ /* 0x000e620000001000 */
[----:B------:R-:W-:Y:S01]  /*30f0*/  FFMA.FTZ R29, R22, R29, 1 ;  /* 0x3f800000161d7423 */ /* 0x000fe2000001001d */
[----:B------:R-:W-:-:S04]  /*3100*/  FADD.FTZ R22, -R14, R63 ;  /* 0x0000003f0e167221 */ /* 0x000fc80000010100 */
[----:B------:R-:W-:Y:S01]  /*3110*/  FMUL.FTZ R22, R22, R15 ;  /* 0x0000000f16167220 */ /* 0x000fe20000410000 */
[----:B0-----:R-:W-:-:S06]  /*3120*/  FADD.FTZ R63, R61, 1 ;  /* 0x3f8000003d3f7421 */ /* 0x001fcc0000010000 */
[----:B------:R-:W0:Y:S01]  /*3130*/  MUFU.RCP R63, R63 ;  /* 0x0000003f003f7308 */ /* 0x000e220000001000 */
[----:B-1----:R-:W-:-:S04]  /*3140*/  FADD.FTZ R33, -R31, 1 ;  /* 0x3f8000001f217421 */ /* 0x002fc80000010100 */
[----:B------:R-:W-:Y:S01]  /*3150*/  FFMA.FTZ R62, R24, R33, 1 ;  /* 0x3f800000183e7423 */ /* 0x000fe20000010021 */
[----:B------:R-:W-:-:S05]  /*3160*/  HADD2.F32 R24, -RZ, R47.H1_H1 ;  /* 0x3000002fff187230 */ /* 0x000fca0000004100 */
[----:B------:R-:W-:Y:S01]  /*3170*/  FMUL.FTZ R33, R24, R31 ;  /* 0x0000001f18217220 */ /* 0x000fe20000410000 */
[----:B------:R-:W-:Y:S01]  /*3180*/  FFMA.FTZ R24, R19, R22, R17 ;  /* 0x0000001613187223 */ /* 0x000fe20000010011 */
[----:B------:R-:W-:Y:S02]  /*3190*/  FMUL.FTZ R31, R32, R29 ;  /* 0x0000001d201f7220 */ /* 0x000fe40000410000 */
[----:B------:R-:W-:Y:S01]  /*31a0*/  FMUL.FTZ R29, R33, R62 ;  /* 0x0000003e211d7220 */ /* 0x000fe20000410000 */
[----:B------:R-:W-:Y:S01]  /*31b0*/  FMUL.FTZ R61, R24, -1.4426950216293334961 ;  /* 0xbfb8aa3b183d7820 */ /* 0x000fe20000410000 */
[----:B------:R-:W-:Y:S02]  /*31c0*/  HADD2.F32 R62, -RZ, R45.H0_H0 ;  /* 0x2000002dff3e7230 */ /* 0x000fe40000004100 */
[----:B0-----:R-:W-:Y:S01]  /*31d0*/  FADD.FTZ R32, -R63, 1 ;  /* 0x3f8000003f207421 */ /* 0x001fe20000010100 */
[----:B------:R-:W-:Y:S02]  /*31e0*/  FMUL.FTZ R33, R19, R30 ;  /* 0x0000001e13217220 */ /* 0x000fe40000410000 */
[----:B------:R-:W0:Y:S01]  /*31f0*/  MUFU.EX2 R61, R61 ;  /* 0x0000003d003d7308 */ /* 0x000e220000000800 */
[----:B------:R-:W-:Y:S01]  /*3200*/  FFMA.FTZ R32, R25, R32, 1 ;  /* 0x3f80000019207423 */ /* 0x000fe20000010020 */
[----:B------:R-:W-:-:S04]  /*3210*/  FMUL.FTZ R25, R62, R63 ;  /* 0x0000003f3e197220 */ /* 0x000fc80000410000 */
[----:B------:R-:W-:Y:S01]  /*3220*/  FMUL.FTZ R25, R25, R32 ;  /* 0x0000002019197220 */ /* 0x000fe20000410000 */
[----:B------:R-:W-:Y:S01]  /*3230*/  FMUL.FTZ R32, R18, R26 ;  /* 0x0000001a12207220 */ /* 0x000fe20000410000 */
[----:B0-----:R-:W-:-:S03]  /*3240*/  FADD.FTZ R62, R61, 1 ;  /* 0x3f8000003d3e7421 */ /* 0x001fc60000010000 */
[----:B------:R-:W-:Y:S01]  /*3250*/  FFMA.FTZ R61, R21, R32, RZ ;  /* 0x00000020153d7223 */ /* 0x000fe200000100ff */
[----:B------:R-:W-:-:S03]  /*3260*/  FADD.FTZ R32, RZ, R32 ;  /* 0x00000020ff207221 */ /* 0x000fc60000010000 */
[----:B------:R-:W-:Y:S01]  /*3270*/  FFMA.FTZ R68, R20, R33, R61 ;  /* 0x0000002114447223 */ /* 0x000fe2000001003d */
[----:B------:R-:W0:Y:S01]  /*3280*/  MUFU.RCP R62, R62 ;  /* 0x0000003e003e7308 */ /* 0x000e220000001000 */
[----:B------:R-:W-:Y:S02]  /*3290*/  HADD2.F32 R61, -RZ, R45.H1_H1 ;  /* 0x3000002dff3d7230 */ /* 0x000fe40000004100 */
[----:B------:R-:W-:-:S03]  /*32a0*/  FADD.FTZ R33, R33, R32 ;  /* 0x0000002021217221 */ /* 0x000fc60000010000 */
[----:B0-----:R-:W-:Y:S01]  /*32b0*/  FMUL.FTZ R32, R61, R62 ;  /* 0x0000003e3d207220 */ /* 0x001fe20000410000 */
[----:B------:R-:W-:Y:S01]  /*32c0*/  FADD.FTZ R61, -R62, 1 ;  /* 0x3f8000003e3d7421 */ /* 0x000fe20000010100 */
[----:B------:R-:W-:Y:S01]  /*32d0*/  FFMA.FTZ R62, R21, R26, RZ ;  /* 0x0000001a153e7223 */ /* 0x000fe200000100ff */
[----:B------:R-:W-:Y:S02]  /*32e0*/  HADD2.F32 R21, -RZ, R44.H0_H0 ;  /* 0x2000002cff157230 */ /* 0x000fe40000004100 */
[----:B------:R-:W-:Y:S01]  /*32f0*/  FFMA.FTZ R61, R24, R61, 1 ;  /* 0x3f800000183d7423 */ /* 0x000fe2000001003d */
[----:B------:R-:W-:-:S03]  /*3300*/  FFMA.FTZ R62, R27, R31, R62 ;  /* 0x0000001f1b3e7223 */ /* 0x000fc6000001003e */
[----:B------:R-:W-:Y:S01]  /*3310*/  FMUL.FTZ R24, R32, R61 ;  /* 0x0000003d20187220 */ /* 0x000fe20000410000 */
[----:B------:R-:W-:Y:S01]  /*3320*/  FADD.FTZ R32, RZ, R26 ;  /* 0x0000001aff207221 */ /* 0x000fe20000010000 */
[----:B------:R-:W-:Y:S01]  /*3330*/  FADD.FTZ R26, -R14, R21 ;  /* 0x000000150e1a7221 */ /* 0x000fe20000010100 */
[----:B------:R-:W-:Y:S02]  /*3340*/  FFMA.FTZ R62, R23, R25, R62 ;  /* 0x00000019173e7223 */ /* 0x000fe4000001003e */
[----:B------:R-:W-:Y:S01]  /*3350*/  FADD.FTZ R32, R32, R31 ;  /* 0x0000001f20207221 */ /* 0x000fe20000010000 */
[----:B------:R-:W-:Y:S01]  /*3360*/  FMUL.FTZ R21, R26, R15 ;  /* 0x0000000f1a157220 */ /* 0x000fe20000410000 */
[----:B------:R-:W-:-:S03]  /*3370*/  FMUL.FTZ R31, R18, R31 ;  /* 0x0000001f121f7220 */ /* 0x000fc60000410000 */
[----:B------:R-:W-:Y:S01]  /*3380*/  FFMA.FTZ R26, R18, R21, R16 ;  /* 0x00000015121a7223 */ /* 0x000fe20000010010 */
[----:B------:R-:W-:Y:S01]  /*3390*/  FFMA.FTZ R61, R27, R31, R68 ;  /* 0x0000001f1b3d7223 */ /* 0x000fe20000010044 */
[----:B------:R-:W-:Y:S01]  /*33a0*/  FADD.FTZ R27, R33, R31 ;  /* 0x0000001f211b7221 */ /* 0x000fe20000010000 */
[----:B------:R-:W-:Y:S02]  /*33b0*/  HADD2.F32 R31, -RZ, R43.H0_H0 ;  /* 0x2000002bff1f7230 */ /* 0x000fe40000004100 */
[----:B------:R-:W-:-:S06]  /*33c0*/  FMUL.FTZ R63, R26, -1.4426950216293334961 ;  /* 0xbfb8aa3b1a3f7820 */ /* 0x000fcc0000410000 */
[----:B------:R-:W0:Y:S02]  /*33d0*/  MUFU.EX2 R63, R63 ;  /* 0x0000003f003f7308 */ /* 0x000e240000000800 */
[----:B0-----:R-:W-:-:S06]  /*33e0*/  FADD.FTZ R68, R63, 1 ;  /* 0x3f8000003f447421 */ /* 0x001fcc0000010000 */
[----:B------:R-:W0:Y:S02]  /*33f0*/  MUFU.RCP R68, R68 ;  /* 0x0000004400447308 */ /* 0x000e240000001000 */
[----:B0-----:R-:W-:Y:S01]  /*3400*/  FADD.FTZ R33, -R68, 1 ;  /* 0x3f80000044217421 */ /* 0x001fe20000010100 */
[----:B------:R-:W-:Y:S01]  /*3410*/  FMUL.FTZ R31, R31, R68 ;  /* 0x000000441f1f7220 */ /* 0x000fe20000410000 */
[----:B------:R-:W-:Y:S02]  /*3420*/  HADD2.F32 R68, -RZ, R43.H1_H1 ;  /* 0x3000002bff447230 */ /* 0x000fe40000004100 */
[----:B------:R-:W-:Y:S01]  /*3430*/  FFMA.FTZ R26, R26, R33, 1 ;  /* 0x3f8000001a1a7423 */ /* 0x000fe20000010021 */
[----:B------:R-:W-:Y:S01]  /*3440*/  FFMA.FTZ R33, R20, R30, RZ ;  /* 0x0000001e14217223 */ /* 0x000fe200000100ff */
[----:B------:R-:W-:Y:S02]  /*3450*/  FADD.FTZ R30, RZ, R30 ;  /* 0x0000001eff1e7221 */ /* 0x000fe40000010000 */
[----:B------:R-:W-:Y:S01]  /*3460*/  FMUL.FTZ R26, R31, R26 ;  /* 0x0000001a1f1a7220 */ /* 0x000fe20000410000 */
[----:B------:R-:W-:-:S02]  /*3470*/  HADD2.F32 R31, -RZ, R44.H1_H1 ;  /* 0x3000002cff1f7230 */ /* 0x000fc40000004100 */
[-C--:B------:R-:W-:Y:S01]  /*3480*/  FFMA.FTZ R33, R28, R29.reuse, R33 ;  /* 0x0000001d1c217223 */ /* 0x080fe20000010021 */
[----:B------:R-:W-:Y:S02]  /*3490*/  FFMA.FTZ R62, R21, R26, R62 ;  /* 0x0000001a153e7223 */ /* 0x000fe4000001003e */
[----:B------:R-:W-:Y:S01]  /*34a0*/  FADD.FTZ R20, -R14, R31 ;  /* 0x0000001f0e147221 */ /* 0x000fe20000010100 */
[----:B------:R-:W-:Y:S01]  /*34b0*/  FADD.FTZ R31, R30, R29 ;  /* 0x0000001d1e1f7221 */ /* 0x000fe20000010000 */
[C---:B------:R-:W-:Y:S01]  /*34c0*/  FMUL.FTZ R30, R19.reuse, R29 ;  /* 0x0000001d131e7220 */ /* 0x040fe20000410000 */
[----:B------:R-:W-:Y:S01]  /*34d0*/  FFMA.FTZ R33, R22, R24, R33 ;  /* 0x0000001816217223 */ /* 0x000fe20000010021 */
[----:B------:R-:W-:Y:S02]  /*34e0*/  FMUL.FTZ R20, R20, R15 ;  /* 0x0000000f14147220 */ /* 0x000fe40000410000 */
[----:B------:R-:W-:Y:S01]  /*34f0*/  FFMA.FTZ R28, R28, R30, R61 ;  /* 0x0000001e1c1c7223 */ /* 0x000fe2000001003d */
[----:B------:R-:W-:Y:S01]  /*3500*/  FADD.FTZ R30, R30, R27 ;  /* 0x0000001b1e1e7221 */ /* 0x000fe20000010000 */
        /* <DEDUP_REMOVED lines=9> */
[----:B------:R-:W-:Y:S02]  /*35a0*/  HADD2.F32 R29, -RZ, R42.H0_H0 ;  /* 0x2000002aff1d7230 */ /* 0x000fe40000004100 */
[----:B------:R-:W-:Y:S01]  /*35b0*/  FFMA.FTZ R61, R23, R63, R28 ;  /* 0x0000003f173d7223 */ /* 0x000fe2000001001c */
[----:B------:R-:W-:Y:S01]  /*35c0*/  FADD.FTZ R30, R30, R63 ;  /* 0x0000003f1e1e7221 */ /* 0x000fe20000010000 */
[----:B------:R-:W-:Y:S01]  /*35d0*/  FMUL.FTZ R27, R27, R68 ;  /* 0x000000441b1b7220 */ /* 0x000fe20000410000 */
[----:B------:R-:W-:Y:S02]  /*35e0*/  HADD2.F32 R63, -RZ, R41.H0_H0 ;  /* 0x20000029ff3f7230 */ /* 0x000fe40000004100 */
[----:B------:R-:W-:Y:S01]  /*35f0*/  FADD.FTZ R68, -R14, R29 ;  /* 0x0000001d0e447221 */ /* 0x000fe20000010100 */
[----:B------:R-:W-:Y:S01]  /*3600*/  FADD.FTZ R29, R32, R25 ;  /* 0x00000019201d7221 */ /* 0x000fe20000010000 */
[----:B------:R-:W-:-:S02]  /*3610*/  FFMA.FTZ R33, R20, R27, R33 ;  /* 0x0000001b14217223 */ /* 0x000fc40000010021 */
[----:B------:R-:W-:-:S04]  /*3620*/  FMUL.FTZ R25, R68, R15 ;  /* 0x0000000f44197220 */ /* 0x000fc80000410000 */
[----:B------:R-:W-:-:S04]  /*3630*/  FFMA.FTZ R23, R18, R25, R16 ;  /* 0x0000001912177223 */ /* 0x000fc80000010010 */
[----:B------:R-:W-:-:S06]  /*3640*/  FMUL.FTZ R28, R23, -1.4426950216293334961 ;  /* 0xbfb8aa3b171c7820 */ /* 0x000fcc0000410000 */
[----:B------:R-:W0:Y:S02]  /*3650*/  MUFU.EX2 R28, R28 ;  /* 0x0000001c001c7308 */ /* 0x000e240000000800 */
[----:B0-----:R-:W-:Y:S01]  /*3660*/  FADD.FTZ R32, R28, 1 ;  /* 0x3f8000001c207421 */ /* 0x001fe20000010000 */
[----:B------:R-:W-:-:S05]  /*3670*/  FADD.FTZ R28, R31, R24 ;  /* 0x000000181f1c7221 */ /* 0x000fca0000010000 */
[----:B------:R-:W0:Y:S02]  /*3680*/  MUFU.RCP R32, R32 ;  /* 0x0000002000207308 */ /* 0x000e240000001000 */
[----:B0-----:R-:W-:Y:S01]  /*3690*/  FADD.FTZ R68, -R32, 1 ;  /* 0x3f80000020447421 */ /* 0x001fe20000010100 */
[----:B------:R-:W-:-:S03]  /*36a0*/  FMUL.FTZ R63, R63, R32 ;  /* 0x000000203f3f7220 */ /* 0x000fc60000410000 */
[----:B------:R-:W-:-:S04]  /*36b0*/  FFMA.FTZ R68, R23, R68, 1 ;  /* 0x3f80000017447423 */ /* 0x000fc80000010044 */
[----:B------:R-:W-:Y:S01]  /*36c0*/  FMUL.FTZ R23, R63, R68 ;  /* 0x000000443f177220 */ /* 0x000fe20000410000 */
[----:B------:R-:W-:Y:S02]  /*36d0*/  HADD2.F32 R63, -RZ, R42.H1_H1 ;  /* 0x3000002aff3f7230 */ /* 0x000fe40000004100 */
[----:B------:R-:W-:Y:S01]  /*36e0*/  FMUL.FTZ R68, R19, R24 ;  /* 0x0000001813447220 */ /* 0x000fe20000410000 */
[----:B------:R-:W-:Y:S02]  /*36f0*/  FFMA.FTZ R62, R25, R23, R62 ;  /* 0x00000017193e7223 */ /* 0x000fe4000001003e */
[----:B------:R-:W-:Y:S01]  /*3700*/  FADD.FTZ R70, -R14, R63 ;  /* 0x0000003f0e467221 */ /* 0x000fe20000010100 */
[----:B------:R-:W-:Y:S01]  /*3710*/  FFMA.FTZ R32, R22, R68, R61 ;  /* 0x0000004416207223 */ /* 0x000fe2000001003d */
[----:B------:R-:W-:Y:S01]  /*3720*/  FADD.FTZ R31, R68, R30 ;  /* 0x0000001e441f7221 */ /* 0x000fe20000010000 */
[----:B------:R-:W-:Y:S02]  /*3730*/  HADD2.F32 R30, -RZ, R41.H1_H1 ;  /* 0x30000029ff1e7230 */ /* 0x000fe40000004100 */
[----:B------:R-:W-:-:S04]  /*3740*/  FMUL.FTZ R24, R70, R15 ;  /* 0x0000000f46187220 */ /* 0x000fc80000410000 */
        /* <DEDUP_REMOVED lines=12> */
[----:B------:R-:W-:-:S02]  /*3810*/  HADD2.F32 R69, -RZ, R40.H0_H0 ;  /* 0x20000028ff457230 */ /* 0x000fc40000004100 */
[----:B------:R-:W-:Y:S01]  /*3820*/  FADD.FTZ R30, R29, R26 ;  /* 0x0000001a1d1e7221 */ /* 0x000fe20000010000 */
[----:B------:R-:W-:Y:S02]  /*3830*/  HADD2.F32 R31, -RZ, R39.H0_H0 ;  /* 0x20000027ff1f7230 */ /* 0x000fe40000004100 */
[----:B------:R-:W-:Y:S01]  /*3840*/  FFMA.FTZ R33, R24, R22, R33 ;  /* 0x0000001618217223 */ /* 0x000fe20000010021 */
        /* <DEDUP_REMOVED lines=12> */
[----:B------:R-:W-:Y:S02]  /*3910*/  FADD.FTZ R32, R68, R32 ;  /* 0x0000002044207221 */ /* 0x000fe40000010000 */
[----:B------:R-:W-:Y:S01]  /*3920*/  FMUL.FTZ R21, R31, R70 ;  /* 0x000000461f157220 */ /* 0x000fe20000410000 */
[----:B------:R-:W-:-:S03]  /*3930*/  HADD2.F32 R31, -RZ, R40.H1_H1 ;  /* 0x30000028ff1f7230 */ /* 0x000fc60000004100 */
[----:B------:R-:W-:Y:S01]  /*3940*/  FADD.FTZ R30, R30, R21 ;  /* 0x000000151e1e7221 */ /* 0x000fe20000010000 */
[----:B------:R-:W-:Y:S01]  /*3950*/  FFMA.FTZ R62, R29, R21, R62 ;  /* 0x000000151d3e7223 */ /* 0x000fe2000001003e */
[----:B------:R-:W-:Y:S01]  /*3960*/  FADD.FTZ R70, -R14, R31 ;  /* 0x0000001f0e467221 */ /* 0x000fe20000010100 */
[----:B------:R-:W-:Y:S01]  /*3970*/  FADD.FTZ R31, R28, R27 ;  /* 0x0000001b1c1f7221 */ /* 0x000fe20000010000 */
[----:B------:R-:W-:Y:S01]  /*3980*/  FFMA.FTZ R28, R20, R68, R61 ;  /* 0x00000044141c7223 */ /* 0x000fe2000001003d */
[----:B------:R-:W-:Y:S02]  /*3990*/  HADD2.F32 R68, -RZ, R39.H1_H1 ;  /* 0x30000027ff447230 */ /* 0x000fe40000004100 */
[----:B------:R-:W-:Y:S01]  /*39a0*/  FMUL.FTZ R26, R70, R15 ;  /* 0x0000000f461a7220 */ /* 0x000fe20000410000 */
[----:B------:R-:W-:-:S03]  /*39b0*/  FADD.FTZ R31, R31, R22 ;  /* 0x000000161f1f7221 */ /* 0x000fc60000010000 */
        /* <DEDUP_REMOVED lines=12> */
[----:B------:R-:W-:-:S03]  /*3a80*/  HADD2.F32 R63, -RZ, R38.H0_H0 ;  /* 0x20000026ff3f7230 */ /* 0x000fc60000004100 */
[----:B------:R-:W-:Y:S01]  /*3a90*/  FADD.FTZ R31, R31, R20 ;  /* 0x000000141f1f7221 */ /* 0x000fe20000010000 */
[----:B------:R-:W-:Y:S01]  /*3aa0*/  FFMA.FTZ R33, R26, R20, R33 ;  /* 0x000000141a217223 */ /* 0x000fe20000010021 */
[----:B------:R-:W-:-:S04]  /*3ab0*/  FADD.FTZ R68, -R14, R63 ;  /* 0x0000003f0e447221 */ /* 0x000fc80000010100 */
[----:B------:R-:W-:Y:S01]  /*3ac0*/  FMUL.FTZ R23, R68, R15 ;  /* 0x0000000f44177220 */ /* 0x000fe20000410000 */
[----:B------:R-:W-:-:S03]  /*3ad0*/  HADD2.F32 R68, -RZ, R37.H0_H0 ;  /* 0x20000025ff447230 */ /* 0x000fc60000004100 */
        /* <DEDUP_REMOVED lines=9> */
[----:B------:R-:W-:Y:S02]  /*3b70*/  HADD2.F32 R61, -RZ, R38.H1_H1 ;  /* 0x30000026ff3d7230 */ /* 0x000fe40000004100 */
[----:B------:R-:W-:Y:S01]  /*3b80*/  FMUL.FTZ R68, R19, R22 ;  /* 0x0000001613447220 */ /* 0x000fe20000410000 */
[----:B------:R-:W-:Y:S01]  /*3b90*/  FADD.FTZ R30, R30, R25 ;  /* 0x000000191e1e7221 */ /* 0x000fe20000010000 */
[----:B------:R-:W-:Y:S01]  /*3ba0*/  FFMA.FTZ R62, R23, R25, R62 ;  /* 0x00000019173e7223 */ /* 0x000fe2000001003e */
        /* <DEDUP_REMOVED lines=15> */
[----:B------:R-:W-:-:S04]  /*3ca0*/  FFMA.FTZ R24, R24, R69, 1 ;  /* 0x3f80000018187423 */ /* 0x000fc80000010045 */
        /* <DEDUP_REMOVED lines=16> */
[----:B------:R-:W-:Y:S02]  /*3db0*/  HADD2.F32 R69, -RZ, R36.H1_H1 ;  /* 0x30000024ff457230 */ /* 0x000fe40000004100 */
[----:B------:R-:W-:Y:S01]  /*3dc0*/  FADD.FTZ R32, R68, R32 ;  /* 0x0000002044207221 */ /* 0x000fe20000010000 */
[----:B------:R-:W-:-:S02]  /*3dd0*/  FMUL.FTZ R27, R27, R28 ;  /* 0x0000001c1b1b7220 */ /* 0x000fc40000410000 */
[----:B------:R-:W-:Y:S02]  /*3de0*/  FADD.FTZ R28, -R14, R69 ;  /* 0x000000450e1c7221 */ /* 0x000fe40000010100 */
[----:B------:R-:W-:Y:S01]  /*3df0*/  FADD.FTZ R30, R30, R27 ;  /* 0x0000001b1e1e7221 */ /* 0x000fe20000010000 */
[----:B------:R-:W-:Y:S01]  /*3e00*/  FFMA.FTZ R62, R21, R27, R62 ;  /* 0x0000001b153e7223 */ /* 0x000fe2000001003e */
[----:B------:R-:W-:Y:S01]  /*3e10*/  FMUL.FTZ R20, R28, R15 ;  /* 0x0000000f1c147220 */ /* 0x000fe20000410000 */
[----:B------:R-:W-:Y:S01]  /*3e20*/  FFMA.FTZ R28, R26, R68, R29 ;  /* 0x000000441a1c7223 */ /* 0x000fe2000001001d */
[----:B------:R-:W-:Y:S02]  /*3e30*/  HADD2.F32 R68, -RZ, R35.H1_H1 ;  /* 0x30000023ff447230 */ /* 0x000fe40000004100 */
        /* <DEDUP_REMOVED lines=258> */
[----:B------:R-:W-:Y:S02]  /*4e60*/  HADD2.F32 R61, -RZ, R58.H0_H0 ;  /* 0x2000003aff3d7230 */ /* 0x000fe40000004100 */
[----:B0-----:R-:W-:Y:S01]  /*4e70*/  FADD.FTZ R69, -R63, 1 ;  /* 0x3f8000003f457421 */ /* 0x001fe20000010100 */
[----:B------:R-:W-:-:S03]  /*4e80*/  FMUL.FTZ R32, R32, R63 ;  /* 0x0000003f20207220 */ /* 0x000fc60000410000 */
[----:B------:R-:W-:-:S04]  /*4e90*/  FFMA.FTZ R69, R24, R69, 1 ;  /* 0x3f80000018457423 */ /* 0x000fc80000010045 */
[----:B------:R-:W-:Y:S01]  /*4ea0*/  FMUL.FTZ R24, R32, R69 ;  /* 0x0000004520187220 */ /* 0x000fe20000410000 */
[----:B------:R-:W-:Y:S02]  /*4eb0*/  HADD2.F32 R69, -RZ, R59.H0_H0 ;  /* 0x2000003bff457230 */ /* 0x000fe40000004100 */
[----:B------:R-:W-:-:S03]  /*4ec0*/  FADD.FTZ R32, R30, R21 ;  /* 0x000000151e207221 */ /* 0x000fc60000010000 */
[----:B------:R-:W-:-:S04]  /*4ed0*/  FADD.FTZ R68, -R14, R69 ;  /* 0x000000450e447221 */ /* 0x000fc80000010100 */
        /* <DEDUP_REMOVED lines=11> */
[----:B------:R-:W-:Y:S02]  /*4f90*/  HADD2.F32 R61, -RZ, R59.H1_H1 ;  /* 0x3000003bff3d7230 */ /* 0x000fe40000004100 */
[----:B------:R-:W-:Y:S01]  /*4fa0*/  FFMA.FTZ R26, R26, R28, R27 ;  /* 0x0000001c1a1a7223 */ /* 0x000fe2000001001b */
[----:B------:R-:W-:Y:S02]  /*4fb0*/  FADD.FTZ R29, R28, R29 ;  /* 0x0000001d1c1d7221 */ /* 0x000fe40000010000 */
[----:B------:R-:W-:Y:S01]  /*4fc0*/  FADD.FTZ R70, -R14, R61 ;  /* 0x0000003d0e467221 */ /* 0x000fe20000010100 */
[----:B------:R-:W-:-:S03]  /*4fd0*/  HADD2.F32 R61, -RZ, R58.H1_H1 ;  /* 0x3000003aff3d7230 */ /* 0x000fc60000004100 */
        /* <DEDUP_REMOVED lines=10> */
[----:B------:R-:W-:Y:S01]  /*5080*/  FADD.FTZ R27, R32, R25 ;  /* 0x00000019201b7221 */ /* 0x000fe20000010000 */
[----:B------:R-:W-:Y:S01]  /*5090*/  FFMA.FTZ R26, R23, R61, R26 ;  /* 0x0000003d171a7223 */ /* 0x000fe2000001001a */
[-C--:B------:R-:W-:Y:S01]  /*50a0*/  FMUL.FTZ R23, R19, R24.reuse ;  /* 0x0000001813177220 */ /* 0x080fe20000410000 */
[----:B------:R-:W-:Y:S01]  /*50b0*/  FMUL.FTZ R25, R28, R69 ;  /* 0x000000451c197220 */ /* 0x000fe20000410000 */
[----:B------:R-:W-:Y:S01]  /*50c0*/  FADD.FTZ R28, R29, R61 ;  /* 0x0000003d1d1c7221 */ /* 0x000fe20000010000 */
[C---:B------:R-:W-:Y:S01]  /*50d0*/  FFMA.FTZ R29, R22.reuse, R24, R33 ;  /* 0x00000018161d7223 */ /* 0x040fe20000010021 */
[----:B------:R-:W-:Y:S01]  /*50e0*/  FFMA.FTZ R26, R22, R23, R26 ;  /* 0x00000017161a7223 */ /* 0x000fe2000001001a */
[----:B------:R-:W-:Y:S01]  /*50f0*/  FADD.FTZ R22, R31, R24 ;  /* 0x000000181f167221 */ /* 0x000fe20000010000 */
[----:B------:R-:W-:Y:S01]  /*5100*/  FADD.FTZ R28, R23, R28 ;  /* 0x0000001c171c7221 */ /* 0x000fe20000010000 */
[----:B------:R-:W-:Y:S01]  /*5110*/  FMUL.FTZ R23, R18, R30 ;  /* 0x0000001e12177220 */ /* 0x000fe20000410000 */
[----:B------:R-:W-:Y:S01]  /*5120*/  FFMA.FTZ R29, R20, R25, R29 ;  /* 0x00000019141d7223 */ /* 0x000fe2000001001d */
[----:B------:R-:W-:-:S02]  /*5130*/  FADD.FTZ R31, R22, R25 ;  /* 0x00000019161f7221 */ /* 0x000fc40000010000 */
[----:B------:R-:W-:Y:S01]  /*5140*/  FFMA.FTZ R33, R21, R23, R26 ;  /* 0x0000001715217223 */ /* 0x000fe2000001001a */
[----:B------:R-:W-:Y:S01]  /*5150*/  FADD.FTZ R28, R28, R23 ;  /* 0x000000171c1c7221 */ /* 0x000fe20000010000 */
[----:B------:R-:W-:-:S04]  /*5160*/  FMUL.FTZ R23, R19, R25 ;  /* 0x0000001913177220 */ /* 0x000fc80000410000 */
[----:B------:R-:W-:Y:S01]  /*5170*/  FADD.FTZ R24, R23, R28 ;  /* 0x0000001c17187221 */ /* 0x000fe20000010000 */
[----:B------:R-:W-:Y:S01]  /*5180*/  FFMA.FTZ R28, R21, R30, R62 ;  /* 0x0000001e151c7223 */ /* 0x000fe2000001003e */
[----:B------:R-:W-:Y:S01]  /*5190*/  FFMA.FTZ R33, R20, R23, R33 ;  /* 0x0000001714217223 */ /* 0x000fe20000010021 */
[----:B------:R-:W-:-:S07]  /*51a0*/  FADD.FTZ R30, R27, R30 ;  /* 0x0000001e1b1e7221 */ /* 0x000fce0000010000 */
.L_x_718:
[----:B------:R-:W0:Y:S01]  /*51b0*/  SHFL.DOWN PT, R20, R33, 0x1, 0x1f ;  /* 0x08201f0021147f89 */ /* 0x000e2200000e0000 */
[C---:B------:R-:W-:Y:S01]  /*51c0*/  ISETP.GT.AND P0, PT, R0.reuse, 0x1e, PT ;  /* 0x0000001e0000780c */ /* 0x040fe20003f04270 */
[----:B------:R-:W1:Y:S01]  /*51d0*/  S2UR UR8, SR_CgaCtaId ;  /* 0x00000000000879c3 */ /* 0x000e620000008800 */
[----:B------:R-:W-:Y:S01]  /*51e0*/  UMOV UR5, 0x400 ;  /* 0x0000040000057882 */ /* 0x000fe20000000000 */
[----:B------:R-:W2:Y:S01]  /*51f0*/  SHFL.DOWN PT, R21, R24, 0x1, 0x1f ;  /* 0x08201f0018157f89 */ /* 0x000ea200000e0000 */
[----:B------:R-:W-:Y:S01]  /*5200*/  UIADD3 UR4, UPT, UPT, UR5, 0x80, URZ ;  /* 0x0000008005047890 */ /* 0x000fe2000fffe0ff */
[----:B------:R-:W-:Y:S01]  /*5210*/  ISETP.GT.AND P2, PT, R0, 0xf, PT ;  /* 0x0000000f0000780c */ /* 0x000fe20003f44270 */
[----:B------:R-:W-:Y:S01]  /*5220*/  BSSY.RECONVERGENT B0, `(.L_x_719) ;  /* 0x0000025000007945 */ /* 0x000fe20003800200 */
[----:B------:R-:W3:Y:S06]  /*5230*/  S2R R61, SR_TID.X ;  /* 0x00000000003d7919 */ /* 0x000eec0000002100 */
[----:B0-----:R-:W-:Y:S01]  /*5240*/  @!P0 FADD.FTZ R33, R20, R33 ;  /* 0x0000002114218221 */ /* 0x001fe20000010000 */
[----:B-1----:R-:W-:Y:S01]  /*5250*/  ULEA UR4, UR8, UR4, 0x18 ;  /* 0x0000000408047291 */ /* 0x002fe2000f8ec0ff */
[----:B--2---:R-:W-:-:S03]  /*5260*/  @!P0 FADD.FTZ R24, R21, R24 ;  /* 0x0000001815188221 */ /* 0x004fc60000010000 */
[----:B------:R-:W0:Y:S01]  /*5270*/  SHFL.DOWN PT, R20, R33, 0x2, 0x1f ;  /* 0x08401f0021147f89 */ /* 0x000e2200000e0000 */
[----:B------:R-:W-:-:S03]  /*5280*/  ISETP.GT.AND P0, PT, R0, 0x1d, PT ;  /* 0x0000001d0000780c */ /* 0x000fc60003f04270 */
[----:B------:R-:W1:Y:S01]  /*5290*/  SHFL.DOWN PT, R21, R24, 0x2, 0x1f ;  /* 0x08401f0018157f89 */ /* 0x000e6200000e0000 */
[C---:B---3--:R-:W-:Y:S02]  /*52a0*/  LEA R62, R61.reuse, UR4, 0x4 ;  /* 0x000000043d3e7c11 */ /* 0x048fe4000f8e20ff */
        /* <DEDUP_REMOVED lines=28> */
.L_x_720:
[----:B------:R-:W-:Y:S05]  /*5470*/  BSYNC.RECONVERGENT B0 ;  /* 0x0000000000007941 */ /* 0x000fea0003800200 */
.L_x_719:
[----:B------:R-:W-:Y:S06]  /*5480*/  BAR.SYNC.DEFER_BLOCKING 0x0 ;  /* 0x0000000000007b1d */ /* 0x000fec0000010000 */
[----:B------:R-:W-:Y:S04]  /*5490*/  BSSY.RECONVERGENT B0, `(.L_x_721) ;  /* 0x000001f000007945 */ /* 0x000fe80003800200 */
[----:B------:R-:W-:Y:S05]  /*54a0*/  @P1 BRA `(.L_x_722) ;  /* 0x0000000000741947 */ /* 0x000fea0003800000 */
[----:B------:R-:W-:-:S09]  /*54b0*/  ULEA UR4, UR8, UR5, 0x18 ;  /* 0x0000000508047291 */ /* 0x000fd2000f8ec0ff */
[----:B--2---:R-:W2:Y:S04]  /*54c0*/  LDS.64 R24, [UR4+0x18] ;  /* 0x00001804ff187984 */ /* 0x004ea80008000a00 */
[----:B-1-3--:R-:W0:Y:S01]  /*54d0*/  LDS.128 R20, [UR4+0x20] ;  /* 0x00002004ff147984 */ /* 0x00ae220008000c00 */
[----:B--2---:R-:W-:Y:S01]  /*54e0*/  FADD.FTZ R27, R32, R24 ;  /* 0x00000018201b7221 */ /* 0x004fe20000010000 */
[----:B------:R-:W-:-:S03]  /*54f0*/  FADD.FTZ R24, R33, R25 ;  /* 0x0000001921187221 */ /* 0x000fc60000010000 */
[----:B0-----:R-:W-:Y:S01]  /*5500*/  FADD.FTZ R33, R27, R20 ;  /* 0x000000141b217221 */ /* 0x001fe20000010000 */
[----:B------:R-:W-:Y:S02]  /*5510*/  FADD.FTZ R20, R24, R21 ;  /* 0x0000001518147221 */ /* 0x000fe40000010000 */
[----:B------:R-:W0:Y:S01]  /*5520*/  LDS.128 R24, [UR4+0x30] ;  /* 0x00003004ff187984 */ /* 0x000e220008000c00 */
[----:B------:R-:W-:Y:S01]  /*5530*/  FADD.FTZ R33, R33, R22 ;  /* 0x0000001621217221 */ /* 0x000fe20000010000 */
[----:B------:R-:W-:Y:S02]  /*5540*/  FADD.FTZ R32, R20, R23 ;  /* 0x0000001714207221 */ /* 0x000fe40000010000 */
[----:B------:R-:W1:Y:S01]  /*5550*/  LDS.128 R20, [UR4+0x40] ;  /* 0x00004004ff147984 */ /* 0x000e620008000c00 */
[----:B0-----:R-:W-:Y:S01]  /*5560*/  FADD.FTZ R33, R33, R24 ;  /* 0x0000001821217221 */ /* 0x001fe20000010000 */
[----:B------:R-:W-:-:S03]  /*5570*/  FADD.FTZ R32, R32, R25 ;  /* 0x0000001920207221 */ /* 0x000fc60000010000 */
[----:B------:R-:W-:Y:S01]  /*5580*/  FADD.FTZ R33, R33, R26 ;  /* 0x0000001a21217221 */ /* 0x000fe20000010000 */
[----:B------:R-:W-:Y:S02]  /*5590*/  FADD.FTZ R32, R32, R27 ;  /* 0x0000001b20207221 */ /* 0x000fe40000010000 */
[----:B------:R-:W0:Y:S01]  /*55a0*/  LDS.128 R24, [UR4+0x50] ;  /* 0x00005004ff187984 */ /* 0x000e220008000c00 */
[----:B-1----:R-:W-:Y:S01]  /*55b0*/  FADD.FTZ R33, R33, R20 ;  /* 0x0000001421217221 */ /* 0x002fe20000010000 */
[----:B------:R-:W-:-:S03]  /*55c0*/  FADD.FTZ R32, R32, R21 ;  /* 0x0000001520207221 */ /* 0x000fc60000010000 */
[----:B------:R-:W-:Y:S01]  /*55d0*/  FADD.FTZ R33, R33, R22 ;  /* 0x0000001621217221 */ /* 0x000fe20000010000 */
[----:B------:R-:W-:Y:S02]  /*55e0*/  FADD.FTZ R32, R32, R23 ;  /* 0x0000001720207221 */ /* 0x000fe40000010000 */
[----:B------:R-:W1:Y:S01]  /*55f0*/  LDS.128 R20, [UR4+0x60] ;  /* 0x00006004ff147984 */ /* 0x000e620008000c00 */
[----:B0-----:R-:W-:Y:S01]  /*5600*/  FADD.FTZ R33, R33, R24 ;  /* 0x0000001821217221 */ /* 0x001fe20000010000 */
[----:B------:R-:W-:-:S03]  /*5610*/  FADD.FTZ R32, R32, R25 ;  /* 0x0000001920207221 */ /* 0x000fc60000010000 */
[----:B------:R-:W-:Y:S01]  /*5620*/  FADD.FTZ R33, R33, R26 ;  /* 0x0000001a21217221 */ /* 0x000fe20000010000 */
[----:B------:R-:W-:-:S03]  /*5630*/  FADD.FTZ R32, R32, R27 ;  /* 0x0000001b20207221 */ /* 0x000fc60000010000 */
[----:B-1----:R-:W-:Y:S01]  /*5640*/  FADD.FTZ R33, R33, R20 ;  /* 0x0000001421217221 */ /* 0x002fe20000010000 */
[----:B------:R-:W-:-:S03]  /*5650*/  FADD.FTZ R20, R32, R21 ;  /* 0x0000001520147221 */ /* 0x000fc60000010000 */
[----:B------:R-:W-:Y:S01]  /*5660*/  FADD.FTZ R32, R33, R22 ;  /* 0x0000001621207221 */ /* 0x000fe20000010000 */
[----:B------:R-:W-:-:S07]  /*5670*/  FADD.FTZ R33, R20, R23 ;  /* 0x0000001714217221 */ /* 0x000fce0000010000 */
.L_x_722:
[----:B------:R-:W-:Y:S05]  /*5680*/  BSYNC.RECONVERGENT B0 ;  /* 0x0000000000007941 */ /* 0x000fea0003800200 */
.L_x_721:
[----:B------:R-:W-:Y:S06]  /*5690*/  BAR.SYNC.DEFER_BLOCKING 0x0 ;  /* 0x0000000000007b1d */ /* 0x000fec0000010000 */
[----:B------:R-:W-:Y:S04]  /*56a0*/  BSSY.RECONVERGENT B0, `(.L_x_723) ;  /* 0x000004d000007945 */ /* 0x000fe80003800200 */
[----:B------:R-:W-:Y:S05]  /*56b0*/  @P3 BRA `(.L_x_724) ;  /* 0x00000004002c3947 */ /* 0x000fea0003800000 */
[----:B-1-3--:R-:W1:Y:S04]  /*56c0*/  LDS.128 R20, [R62+0x180] ;  /* 0x000180003e147984 */ /* 0x00ae680000000c00 */
[----:B--2---:R-:W-:Y:S01]  /*56d0*/  LDS.128 R24, [R62+0x480] ;  /* 0x000480003e187984 */ /* 0x004fe20000000c00 */
[----:B-1----:R-:W-:Y:S01]  /*56e0*/  FADD.FTZ R63, R28, R20 ;  /* 0x000000141c3f7221 */ /* 0x002fe20000010000 */
[----:B------:R-:W-:Y:S01]  /*56f0*/  FADD.FTZ R28, R29, R21 ;  /* 0x000000151d1c7221 */ /* 0x000fe20000010000 */
[----:B------:R-:W-:Y:S01]  /*5700*/  FADD.FTZ R29, R30, R22 ;  /* 0x000000161e1d7221 */ /* 0x000fe20000010000 */
[----:B------:R-:W-:Y:S02]  /*5710*/  FADD.FTZ R30, R31, R23 ;  /* 0x000000171f1e7221 */ /* 0x000fe40000010000 */
[----:B------:R-:W1:Y:S02]  /*5720*/  LDS.128 R20, [R62+0x300] ;  /* 0x000300003e147984 */ /* 0x000e640000000c00 */
[----:B-1----:R-:W-:Y:S01]  /*5730*/  FADD.FTZ R63, R63, R20 ;  /* 0x000000143f3f7221 */ /* 0x002fe20000010000 */
[----:B------:R-:W-:Y:S01]  /*5740*/  FADD.FTZ R28, R28, R21 ;  /* 0x000000151c1c7221 */ /* 0x000fe20000010000 */
[----:B------:R-:W-:Y:S01]  /*5750*/  FADD.FTZ R29, R29, R22 ;  /* 0x000000161d1d7221 */ /* 0x000fe20000010000 */
[----:B------:R-:W-:Y:S01]  /*5760*/  FADD.FTZ R30, R30, R23 ;  /* 0x000000171e1e7221 */ /* 0x000fe20000010000 */
[----:B------:R-:W-:Y:S01]  /*5770*/  FADD.FTZ R63, R63, R24 ;  /* 0x000000183f3f7221 */ /* 0x000fe20000010000 */
[----:B------:R-:W1:Y:S01]  /*5780*/  LDS.128 R20, [R62+0x600] ;  /* 0x000600003e147984 */ /* 0x000e620000000c00 */
[----:B------:R-:W-:Y:S01]  /*5790*/  FADD.FTZ R28, R28, R25 ;  /* 0x000000191c1c7221 */ /* 0x000fe20000010000 */
[----:B------:R-:W-:Y:S01]  /*57a0*/  FADD.FTZ R29, R29, R26 ;  /* 0x0000001a1d1d7221 */ /* 0x000fe20000010000 */
[----:B------:R-:W-:-:S02]  /*57b0*/  FADD.FTZ R30, R30, R27 ;  /* 0x0000001b1e1e7221 */ /* 0x000fc40000010000 */
[----:B------:R-:W2:Y:S01]  /*57c0*/  LDS.128 R24, [R62+0x780] ;  /* 0x000780003e187984 */ /* 0x000ea20000000c00 */
        /* <DEDUP_REMOVED lines=34> */
[----:B------:R-:W-:Y:S01]  /*59f0*/  LDS.128 R20, [R62+0x1380] ;  /* 0x001380003e147984 */ /* 0x000fe20000000c00 */
[----:B--2---:R-:W-:Y:S01]  /*5a00*/  FADD.FTZ R63, R63, R24 ;  /* 0x000000183f3f7221 */ /* 0x004fe20000010000 */
[----:B------:R-:W-:Y:S01]  /*5a10*/  FADD.FTZ R28, R28, R25 ;  /* 0x000000191c1c7221 */ /* 0x000fe20000010000 */
[----:B------:R-:W-:Y:S01]  /*5a20*/  FADD.FTZ R29, R29, R26 ;  /* 0x0000001a1d1d7221 */ /* 0x000fe20000010000 */
[----:B------:R-:W-:-:S02]  /*5a30*/  FADD.FTZ R30, R30, R27 ;  /* 0x0000001b1e1e7221 */ /* 0x000fc40000010000 */
        /* <DEDUP_REMOVED lines=9> */
[----:B------:R-:W-:Y:S01]  /*5ad0*/  FADD.FTZ R68, R68, R23 ;  /* 0x0000001744447221 */ /* 0x000fe20000010000 */
        /* <DEDUP_REMOVED lines=8> */
[----:B------:R-:W-:-:S07]  /*5b60*/  FADD.FTZ R31, R68, R31 ;  /* 0x0000001f441f7221 */ /* 0x000fce0000010000 */
.L_x_724:
[----:B------:R-:W-:Y:S05]  /*5b70*/  BSYNC.RECONVERGENT B0 ;  /* 0x0000000000007941 */ /* 0x000fea0003800200 */
.L_x_723:
[----:B------:R-:W4:Y:S01]  /*5b80*/  LDC R63, c[0x0][0x374] ;  /* 0x0000dd00ff3f7b82 */ /* 0x000f220000000800 */
[----:B------:R-:W-:Y:S01]  /*5b90*/  BSSY.RECONVERGENT B0, `(.L_x_725) ;  /* 0x000001f000007945 */ /* 0x000fe20003800200 */
[----:B------:R-:W-:-:S06]  /*5ba0*/  IMAD R61, R60, 0x18, R61 ;  /* 0x000000183c3d7824 */ /* 0x000fcc00078e023d */
[----:B------:R-:W5:Y:S02]  /*5bb0*/  LDC R62, c[0x0][0x370] ;  /* 0x0000dc00ff3e7b82 */ /* 0x000f640000000800 */
[----:B-----5:R-:W-:Y:S01]  /*5bc0*/  ISETP.GE.U32.AND P0, PT, R62, 0x2, PT ;  /* 0x000000023e00780c */ /* 0x020fe20003f06070 */
[----:B----4-:R-:W-:-:S12]  /*5bd0*/  @P3 BRA `(.L_x_726) ;  /* 0x0000000000683947 */ /* 0x010fd80003800000 */
[----:B--2---:R-:W2:Y:S08]  /*5be0*/  LDC.64 R24, c[0x0][0x3d8] ;  /* 0x0000f600ff187b82 */ /* 0x004eb00000000a00 */
[----:B---3--:R-:W1:Y:S01]  /*5bf0*/  LDC.64 R20, c[0x0][0x3f8] ;  /* 0x0000fe00ff147b82 */ /* 0x008e620000000a00 */
[----:B--2---:R-:W-:-:S05]  /*5c00*/  IMAD.WIDE R24, R61, 0x4, R24 ;  /* 0x000000043d187825 */ /* 0x004fca00078e0218 */
[----:B------:R4:W-:Y:S01]  /*5c10*/  REDG.E.ADD.F32.FTZ.RN.STRONG.GPU desc[UR6][R24.64], R28 ;  /* 0x0000001c180079a6 */ /* 0x0009e2000c12f306 */
[----:B-1----:R-:W-:Y:S01]  /*5c20*/  IMAD.WIDE.U32 R22, R20, 0x3, RZ ;  /* 0x0000000314167825 */ /* 0x002fe200078e00ff */
[C---:B------:R-:W-:Y:S02]  /*5c30*/  LEA R61, R21.reuse, R21, 0x1 ;  /* 0x00000015153d7211 */ /* 0x040fe400078e08ff */
[----:B------:R-:W-:Y:S02]  /*5c40*/  LEA.HI R27, P2, R21, R20, RZ, 0x1 ;  /* 0x00000014151b7211 */ /* 0x000fe400078508ff */
[----:B------:R-:W-:-:S04]  /*5c50*/  IADD3 R61, PT, PT, R23, R61, RZ ;  /* 0x0000003d173d7210 */ /* 0x000fc80007ffe0ff */
[----:B------:R-:W-:Y:S02]  /*5c60*/  LEA.HI R26, P4, R61, R22, RZ, 0x1 ;  /* 0x000000163d1a7211 */ /* 0x000fe400078908ff */
[C---:B------:R-:W-:Y:S02]  /*5c70*/  LEA R22, P3, R20.reuse, R24, 0x2 ;  /* 0x0000001814167211 */ /* 0x040fe400078610ff */
[----:B------:R-:W-:Y:S02]  /*5c80*/  IADD3.X R61, PT, PT, RZ, R61, RZ, P4, !PT ;  /* 0x0000003dff3d7210 */ /* 0x000fe400027fe4ff */
[----:B------:R-:W-:Y:S02]  /*5c90*/  LEA.HI.X R23, R20, R25, R21, 0x2, P3 ;  /* 0x0000001914177211 */ /* 0x000fe400018f1415 */
[----:B------:R-:W-:Y:S02]  /*5ca0*/  IADD3.X R20, PT, PT, RZ, R21, RZ, P2, !PT ;  /* 0x00000015ff147210 */ /* 0x000fe400017fe4ff */
[----:B------:R-:W-:-:S02]  /*5cb0*/  SHF.L.U32 R21, R26, 0x1, RZ ;  /* 0x000000011a157819 */ /* 0x000fc400000006ff */
[C---:B------:R-:W-:Y:S02]  /*5cc0*/  SHF.L.U64.HI R69, R27.reuse, 0x1, R20 ;  /* 0x000000011b457819 */ /* 0x040fe40000010214 */
[----:B------:R-:W-:Y:S02]  /*5cd0*/  SHF.L.U32 R27, R27, 0x1, RZ ;  /* 0x000000011b1b7819 */ /* 0x000fe400000006ff */
[----:B------:R-:W-:Y:S02]  /*5ce0*/  SHF.L.U64.HI R61, R26, 0x1, R61 ;  /* 0x000000011a3d7819 */ /* 0x000fe4000001023d */
[----:B------:R-:W-:Y:S02]  /*5cf0*/  LOP3.LUT R27, R27, 0xfffffffc, RZ, 0xc0, !PT ;  /* 0xfffffffc1b1b7812 */ /* 0x000fe400078ec0ff */
[----:B------:R-:W-:Y:S02]  /*5d00*/  LOP3.LUT R21, R21, 0xfffffffc, RZ, 0xc0, !PT ;  /* 0xfffffffc15157812 */ /* 0x000fe400078ec0ff */
[----:B------:R-:W-:-:S04]  /*5d10*/  IADD3 R26, P2, PT, R24, R27, RZ ;  /* 0x0000001b181a7210 */ /* 0x000fc80007f5e0ff */
[----:B------:R-:W-:Y:S02]  /*5d20*/  IADD3.X R27, PT, PT, R25, R69, RZ, P2, !PT ;  /* 0x00000045191b7210 */ /* 0x000fe400017fe4ff */
[----:B------:R-:W-:-:S03]  /*5d30*/  IADD3 R20, P2, PT, R24, R21, RZ ;  /* 0x0000001518147210 */ /* 0x000fc60007f5e0ff */
[----:B------:R4:W-:Y:S01]  /*5d40*/  REDG.E.ADD.F32.FTZ.RN.STRONG.GPU desc[UR6][R26.64], R29 ;  /* 0x0000001d1a0079a6 */ /* 0x0009e2000c12f306 */
[----:B------:R-:W-:-:S03]  /*5d50*/  IADD3.X R21, PT, PT, R25, R61, RZ, P2, !PT ;  /* 0x0000003d19157210 */ /* 0x000fc600017fe4ff */
[----:B------:R4:W-:Y:S04]  /*5d60*/  REDG.E.ADD.F32.FTZ.RN.STRONG.GPU desc[UR6][R22.64], R30 ;  /* 0x0000001e160079a6 */ /* 0x0009e8000c12f306 */
[----:B------:R4:W-:Y:S02]  /*5d70*/  REDG.E.ADD.F32.FTZ.RN.STRONG.GPU desc[UR6][R20.64], R31 ;  /* 0x0000001f140079a6 */ /* 0x0009e4000c12f306 */
.L_x_726:
[----:B------:R-:W-:Y:S05]  /*5d80*/  BSYNC.RECONVERGENT B0 ;  /* 0x0000000000007941 */ /* 0x000fea0003800200 */
.L_x_725:
[----:B------:R-:W-:Y:S05]  /*5d90*/  @!P0 BRA `(.L_x_727) ;  /* 0x0000000800988947 */ /* 0x000fea0003800000 */
[----:B------:R-:W5:Y:S01]  /*5da0*/  LDC.64 R74, c[0x0][0x3d0] ;  /* 0x0000f400ff4a7b82 */ /* 0x000f620000000a00 */
[----:B----4-:R-:W4:Y:S01]  /*5db0*/  S2R R28, SR_CTAID.Y ;  /* 0x00000000001c7919 */ /* 0x010f220000002600 */
[----:B---3--:R-:W-:Y:S02]  /*5dc0*/  LOP3.LUT R20, R51, 0x1, RZ, 0xc0, !PT ;  /* 0x0000000133147812 */ /* 0x008fe400078ec0ff */
[----:B------:R-:W-:-:S03]  /*5dd0*/  ISETP.GE.U32.AND P2, PT, R62, 0x8, PT ;  /* 0x000000083e00780c */ /* 0x000fc60003f46070 */
[----:B-1----:R-:W-:-:S04]  /*5de0*/  IMAD R23, R20, R63, RZ ;  /* 0x0000003f14177224 */ /* 0x002fc800078e02ff */
[----:B------:R-:W-:-:S05]  /*5df0*/  IMAD R20, R23, R62, RZ ;  /* 0x0000003e17147224 */ /* 0x000fca00078e02ff */
[----:B------:R-:W-:-:S05]  /*5e00*/  SHF.L.U32 R21, R20, 0x1, RZ ;  /* 0x0000000114157819 */ /* 0x000fca00000006ff */
[----:B-----5:R-:W-:Y:S01]  /*5e10*/  IMAD.WIDE R74, R21, 0x4, R74 ;  /* 0x00000004154a7825 */ /* 0x020fe200078e024a */
[----:B----4-:R-:W-:Y:S06]  /*5e20*/  @P1 BRA `(.L_x_728) ;  /* 0x0000000000501947 */ /* 0x010fec0003800000 */
[----:B------:R-:W1:Y:S01]  /*5e30*/  LDC.64 R20, c[0x0][0x3c8] ;  /* 0x0000f200ff147b82 */ /* 0x000e620000000a00 */
[----:B--2---:R-:W-:Y:S01]  /*5e40*/  LOP3.LUT P0, R24, R51, 0x2, RZ, 0xc0, !PT ;  /* 0x0000000233187812 */ /* 0x004fe2000780c0ff */
[----:B------:R-:W-:Y:S01]  /*5e50*/  IMAD R25, R2, R63, R28 ;  /* 0x0000003f02197224 */ /* 0x000fe200078e021c */
[----:B------:R-:W-:Y:S02]  /*5e60*/  IADD3 R23, PT, PT, R23, R28, RZ ;  /* 0x0000001c17177210 */ /* 0x000fe40007ffe0ff */
[----:B------:R-:W-:-:S04]  /*5e70*/  SEL R27, R62, RZ, !P0 ;  /* 0x000000ff3e1b7207 */ /* 0x000fc80004000000 */
[----:B------:R-:W-:Y:S01]  /*5e80*/  ISETP.NE.AND P0, PT, R27, -0x1, PT ;  /* 0xffffffff1b00780c */ /* 0x000fe20003f05270 */
[----:B-1----:R-:W-:-:S04]  /*5e90*/  IMAD.WIDE.U32 R20, R23, 0x4, R20 ;  /* 0x0000000417147825 */ /* 0x002fc800078e0014 */
        /* <DEDUP_REMOVED lines=8> */
.L_x_729:
[----:B-1----:R-:W2:Y:S04]  /*5f20*/  LDG.E.STRONG.GPU R22, desc[UR6][R20.64] ;  /* 0x0000000614167981 */ /* 0x002ea8000c1ef900 */
[----:B--2---:R-:W-:Y:S01]  /*5f30*/  CCTL.IVALL ;  /* 0x00000000ff00798f */ /* 0x004fe20002000000 */
[----:B------:R-:W-:Y:S05]  /*5f40*/  YIELD ;  /* 0x0000000000007946 */ /* 0x000fea0003800000 */
[----:B------:R-:W-:-:S13]  /*5f50*/  ISETP.NE.AND P0, PT, R22, R27, PT ;  /* 0x0000001b1600720c */ /* 0x000fda0003f05270 */
[----:B------:R-:W-:Y:S05]  /*5f60*/  @P0 BRA `(.L_x_729) ;  /* 0xfffffffc00ec0947 */ /* 0x000fea000383ffff */
.L_x_728:
[----:B------:R-:W-:Y:S05]  /*5f70*/  WARPSYNC.ALL ;  /* 0x0000000000007948 */ /* 0x000fea0003800000 */
[----:B------:R-:W-:Y:S01]  /*5f80*/  BAR.SYNC.DEFER_BLOCKING 0x0 ;  /* 0x0000000000007b1d */ /* 0x000fe20000010000 */
[----:B------:R-:W-:-:S05]  /*5f90*/  MOV R29, RZ ;  /* 0x000000ff001d7202 */ /* 0x000fca0000000f00 */
[----:B------:R-:W-:Y:S05]  /*5fa0*/  @!P2 BRA `(.L_x_730) ;  /* 0x00000004001ca947 */ /* 0x000fea0003800000 */
[CC--:B------:R-:W-:Y:S01]  /*5fb0*/  LEA R72, R63.reuse, R28.reuse, 0x1 ;  /* 0x0000001c3f487211 */ /* 0x0c0fe200078e08ff */
[C-C-:B------:R-:W-:Y:S01]  /*5fc0*/  IMAD R70, R63.reuse, 0x5, R28.reuse ;  /* 0x000000053f467824 */ /* 0x140fe200078e021c */
[CC--:B------:R-:W-:Y:S01]  /*5fd0*/  LEA R68, R63.reuse, R28.reuse, 0x2 ;  /* 0x0000001c3f447211 */ /* 0x0c0fe200078e10ff */
[C-C-:B-1----:R-:W-:Y:S01]  /*5fe0*/  IMAD R22, R63.reuse, 0x7, R28.reuse ;  /* 0x000000073f167824 */ /* 0x142fe200078e021c */
[----:B------:R-:W-:Y:S01]  /*5ff0*/  IADD3 R30, PT, PT, R28, R63, RZ ;  /* 0x0000003f1c1e7210 */ /* 0x000fe20007ffe0ff */
[C-C-:B--2---:R-:W-:Y:S01]  /*6000*/  IMAD R24, R63.reuse, 0x3, R28.reuse ;  /* 0x000000033f187824 */ /* 0x144fe200078e021c */
[----:B------:R-:W-:Y:S01]  /*6010*/  IADD3 R23, PT, PT, -R2, RZ, RZ ;  /* 0x000000ff02177210 */ /* 0x000fe20007ffe1ff */
[----:B------:R-:W-:Y:S01]  /*6020*/  IMAD R26, R63, 0x6, R28 ;  /* 0x000000063f1a7824 */ /* 0x000fe200078e021c */
[----:B------:R-:W-:Y:S01]  /*6030*/  MOV R60, R28 ;  /* 0x0000001c003c7202 */ /* 0x000fe20000000f00 */
[----:B------:R-:W-:Y:S01]  /*6040*/  UMOV UR4, URZ ;  /* 0x000000ff00047c82 */ /* 0x000fe20008000000 */
[----:B------:R-:W-:-:S07]  /*6050*/  LOP3.LUT R25, R62, 0x7ffffff8, RZ, 0xc0, !PT ;  /* 0x7ffffff83e197812 */ /* 0x000fce00078ec0ff */
.L_x_731:
[----:B------:R-:W-:-:S13]  /*6060*/  ISETP.EQ.OR P0, PT, R23, RZ, P1 ;  /* 0x000000ff1700720c */ /* 0x000fda0000f02670 */
[----:B------:R-:W-:-:S05]  /*6070*/  @!P0 IMAD.WIDE.U32 R76, R60, 0x8, R74 ;  /* 0x000000083c4c8825 */ /* 0x000fca00078e004a */
[----:B------:R-:W0:Y:S01]  /*6080*/  @!P0 LDG.E.64 R20, desc[UR6][R76.64] ;  /* 0x000000064c148981 */ /* 0x000e22000c1e1b00 */
[----:B------:R-:W-:Y:S01]  /*6090*/  UIADD3 UR5, UPT, UPT, UR4, 0x1, URZ ;  /* 0x0000000104057890 */ /* 0x000fe2000fffe0ff */
[----:B0-----:R-:W-:Y:S01]  /*60a0*/  @!P0 FADD.FTZ R32, R32, R20 ;  /* 0x0000001420208221 */ /* 0x001fe20000010000 */
[----:B------:R-:W-:-:S04]  /*60b0*/  @!P0 FADD.FTZ R33, R33, R21 ;  /* 0x0000001521218221 */ /* 0x000fc80000010000 */
[----:B------:R-:W-:-:S13]  /*60c0*/  ISETP.EQ.OR P0, PT, R2, UR5, P1 ;  /* 0x0000000502007c0c */ /* 0x000fda0008f02670 */
[----:B------:R-:W-:-:S05]  /*60d0*/  @!P0 IMAD.WIDE.U32 R76, R30, 0x8, R74 ;  /* 0x000000081e4c8825 */ /* 0x000fca00078e004a */
[----:B------:R-:W2:Y:S01]  /*60e0*/  @!P0 LDG.E.64 R20, desc[UR6][R76.64] ;  /* 0x000000064c148981 */ /* 0x000ea2000c1e1b00 */
[----:B------:R-:W-:Y:S01]  /*60f0*/  UIADD3 UR5, UPT, UPT, UR4, 0x2, URZ ;  /* 0x0000000204057890 */ /* 0x000fe2000fffe0ff */
[----:B--2---:R-:W-:Y:S01]  /*6100*/  @!P0 FADD.FTZ R32, R32, R20 ;  /* 0x0000001420208221 */ /* 0x004fe20000010000 */
        /* <DEDUP_REMOVED lines=32> */
[----:B------:R-:W-:-:S06]  /*6310*/  @!P0 IMAD.WIDE.U32 R20, R22, 0x8, R74 ;  /* 0x0000000816148825 */ /* 0x000fcc00078e004a */
[----:B------:R-:W2:Y:S01]  /*6320*/  @!P0 LDG.E.64 R20, desc[UR6][R20.64] ;  /* 0x0000000614148981 */ /* 0x000ea2000c1e1b00 */
        /* <DEDUP_REMOVED lines=12> */
[----:B------:R-:W-:-:S13]  /*63f0*/  ISETP.NE.AND P0, PT, R25, UR4, PT ;  /* 0x0000000419007c0c */ /* 0x000fda000bf05270 */
[----:B------:R-:W-:Y:S05]  /*6400*/  @P0 BRA `(.L_x_731) ;  /* 0xfffffffc00140947 */ /* 0x000fea000383ffff */
[----:B------:R-:W-:-:S07]  /*6410*/  MOV R29, R25 ;  /* 0x00000019001d7202 */ /* 0x000fce0000000f00 */
.L_x_730:
[----:B-1----:R-:W-:-:S13]  /*6420*/  LOP3.LUT P0, R20, R62, 0x7, RZ, 0xc0, !PT ;  /* 0x000000073e147812 */ /* 0x002fda000780c0ff */
[----:B------:R-:W-:Y:S05]  /*6430*/  @!P0 BRA `(.L_x_727) ;  /* 0x0000000000f08947 */ /* 0x000fea0003800000 */
[----:B------:R-:W-:-:S04]  /*6440*/  IADD3 R20, PT, PT, R20, -0x1, RZ ;  /* 0xffffffff14147810 */ /* 0x000fc80007ffe0ff */
[----:B------:R-:W-:-:S13]  /*6450*/  ISETP.GE.U32.AND P0, PT, R20, 0x3, PT ;  /* 0x000000031400780c */ /* 0x000fda0003f06070 */
[----:B------:R-:W-:Y:S05]  /*6460*/  @!P0 BRA `(.L_x_732) ;  /* 0x0000000000708947 */ /* 0x000fea0003800000 */
[CC--:B------:R-:W-:Y:S02]  /*6470*/  ISETP.EQ.OR P0, PT, R29.reuse, R2.reuse, P1 ;  /* 0x000000021d00720c */ /* 0x0c0fe40000f02670 */
[C---:B------:R-:W-:Y:S02]  /*6480*/  IADD3 R23, PT, PT, R29.reuse, 0x1, RZ ;  /* 0x000000011d177810 */ /* 0x040fe40007ffe0ff */
[----:B------:R-:W-:Y:S02]  /*6490*/  IADD3 R25, PT, PT, R29, 0x2, RZ ;  /* 0x000000021d197810 */ /* 0x000fe40007ffe0ff */
[-C--:B------:R-:W-:Y:S02]  /*64a0*/  ISETP.EQ.OR P2, PT, R23, R2.reuse, P1 ;  /* 0x000000021700720c */ /* 0x080fe40000f42670 */
[----:B------:R-:W-:Y:S02]  /*64b0*/  ISETP.EQ.OR P3, PT, R25, R2, P1 ;  /* 0x000000021900720c */ /* 0x000fe40000f62670 */
[----:B------:R-:W-:-:S03]  /*64c0*/  IADD3 R27, PT, PT, R29, 0x3, RZ ;  /* 0x000000031d1b7810 */ /* 0x000fc60007ffe0ff */
[----:B------:R-:W-:Y:S01]  /*64d0*/  @!P0 IMAD R21, R29, R63, R28 ;  /* 0x0000003f1d158224 */ /* 0x000fe200078e021c */
[----:B------:R-:W-:-:S03]  /*64e0*/  ISETP.EQ.OR P4, PT, R27, R2, P1 ;  /* 0x000000021b00720c */ /* 0x000fc60000f82670 */
[----:B------:R-:W-:-:S04]  /*64f0*/  @!P0 IMAD.WIDE.U32 R20, R21, 0x8, R74 ;  /* 0x0000000815148825 */ /* 0x000fc800078e004a */
[-CC-:B------:R-:W-:Y:S02]  /*6500*/  @!P2 IMAD R23, R23, R63.reuse, R28.reuse ;  /* 0x0000003f1717a224 */ /* 0x180fe400078e021c */
[----:B------:R-:W-:Y:S01]  /*6510*/  @!P3 IMAD R25, R25, R63, R28 ;  /* 0x0000003f1919b224 */ /* 0x000fe200078e021c */
[----:B------:R-:W0:Y:S01]  /*6520*/  @!P0 LDG.E.64 R20, desc[UR6][R20.64] ;  /* 0x0000000614148981 */ /* 0x000e22000c1e1b00 */
[----:B------:R-:W-:-:S04]  /*6530*/  @!P2 IMAD.WIDE.U32 R22, R23, 0x8, R74 ;  /* 0x000000081716a825 */ /* 0x000fc800078e004a */
[----:B--2---:R-:W-:Y:S02]  /*6540*/  @!P3 IMAD.WIDE.U32 R24, R25, 0x8, R74 ;  /* 0x000000081918b825 */ /* 0x004fe400078e004a */
[----:B------:R-:W2:Y:S02]  /*6550*/  @!P2 LDG.E.64 R22, desc[UR6][R22.64] ;  /* 0x000000061616a981 */ /* 0x000ea4000c1e1b00 */
[----:B------:R-:W-:Y:S02]  /*6560*/  @!P4 IMAD R27, R27, R63, R28 ;  /* 0x0000003f1b1bc224 */ /* 0x000fe400078e021c */
[----:B------:R-:W3:Y:S02]  /*6570*/  @!P3 LDG.E.64 R24, desc[UR6][R24.64] ;  /* 0x000000061818b981 */ /* 0x000ee4000c1e1b00 */
[----:B------:R-:W-:-:S06]  /*6580*/  @!P4 IMAD.WIDE.U32 R26, R27, 0x8, R74 ;  /* 0x000000081b1ac825 */ /* 0x000fcc00078e004a */
        /* <DEDUP_REMOVED lines=10> */
.L_x_732:
[----:B------:R-:W-:-:S13]  /*6630*/  LOP3.LUT P0, R20, R62, 0x3, RZ, 0xc0, !PT ;  /* 0x000000033e147812 */ /* 0x000fda000780c0ff */
        /* <DEDUP_REMOVED lines=18> */
.L_x_733:
        /* <DEDUP_REMOVED lines=9> */
.L_x_734:
[----:B------:R-:W-:Y:S05]  /*67f0*/  BSYNC.RECONVERGENT B0 ;  /* 0x0000000000007941 */ /* 0x000fea0003800200 */
.L_x_727:
[----:B------:R-:W5:Y:S01]  /*6800*/  S2UR UR5, SR_CgaCtaId ;  /* 0x00000000000579c3 */ /* 0x000f620000008800 */
[----:B------:R-:W-:Y:S01]  /*6810*/  UMOV UR4, 0x400 ;  /* 0x0000040000047882 */ /* 0x000fe20000000000 */
[--C-:B-1--4-:R-:W-:Y:S02]  /*6820*/  HADD2.F32 R23, -RZ, R50.reuse.H0_H0 ;  /* 0x20000032ff177230 */ /* 0x112fe40000004100 */
[----:B------:R-:W-:-:S03]  /*6830*/  HADD2.F32 R25, -RZ, R50.H1_H1 ;  /* 0x30000032ff197230 */ /* 0x000fc60000004100 */
[C---:B------:R-:W-:Y:S02]  /*6840*/  FADD.FTZ R22, -R14.reuse, R23 ;  /* 0x000000170e167221 */ /* 0x040fe40000010100 */
[----:B------:R-:W-:Y:S01]  /*6850*/  FADD.FTZ R26, -R14, R25 ;  /* 0x000000190e1a7221 */ /* 0x000fe20000010100 */
[----:B-----5:R-:W-:Y:S01]  /*6860*/  ULEA UR4, UR5, UR4, 0x18 ;  /* 0x0000000405047291 */ /* 0x020fe2000f8ec0ff */
[----:B------:R-:W1:Y:S08]  /*6870*/  LDCU.U8 UR5, c[0x0][0x414] ;  /* 0x00008280ff0577ac */ /* 0x000e700008000000 */
[----:B------:R0:W-:Y:S01]  /*6880*/  @!P1 STS.64 [UR4+0x78], R32 ;  /* 0x00007820ff009988 */ /* 0x0001e20008000a04 */
[----:B------:R-:W-:Y:S01]  /*6890*/  BAR.SYNC.DEFER_BLOCKING 0x0 ;  /* 0x0000000000007b1d */ /* 0x000fe20000010000 */
[-C--:B0--3--:R-:W-:Y:S01]  /*68a0*/  FMUL.FTZ R33, R22, R15.reuse ;  /* 0x0000000f16217220 */ /* 0x089fe20000410000 */
[----:B-1----:R-:W-:Y:S01]  /*68b0*/  UISETP.NE.AND UP0, UPT, UR5, URZ, UPT ;  /* 0x000000ff0500728c */ /* 0x002fe2000bf05270 */
[----:B------:R-:W-:-:S03]  /*68c0*/  FMUL.FTZ R32, R26, R15 ;  /* 0x0000000f1a207220 */ /* 0x000fc60000410000 */
[----:B------:R-:W2:Y:S01]  /*68d0*/  LDS.64 R20, [UR4+0x78] ;  /* 0x00007804ff147984 */ /* 0x000ea20008000a00 */
[----:B------:R-:W2:Y:S02]  /*68e0*/  LDCU UR4, c[0x0][0x42c] ;  /* 0x00008580ff0477ac */ /* 0x000ea40008000800 */
[----:B--2---:R-:W-:Y:S01]  /*68f0*/  FMUL.FTZ R24, R20, UR4 ;  /* 0x0000000414187c20 */ /* 0x004fe20008410000 */
[----:B------:R-:W-:Y:S01]  /*6900*/  FMUL.FTZ R27, R21, UR4 ;  /* 0x00000004151b7c20 */ /* 0x000fe20008410000 */
[--C-:B------:R-:W-:Y:S02]  /*6910*/  HADD2.F32 R21, -RZ, R49.reuse.H0_H0 ;  /* 0x20000031ff157230 */ /* 0x100fe40000004100 */
[----:B------:R-:W-:Y:S01]  /*6920*/  HADD2.F32 R20, -RZ, R49.H1_H1 ;  /* 0x30000031ff147230 */ /* 0x000fe20000004100 */
        /* <DEDUP_REMOVED lines=19> */
.L_x_735:
[----:B------:R-:W0:Y:S01]  /*6a60*/  LDCU UR4, c[0x0][0x41c] ;  /* 0x00008380ff0477ac */ /* 0x000e220008000800 */
[C-C-:B------:R-:W-:Y:S01]  /*6a70*/  FFMA.FTZ R23, R24.reuse, R33, R27.reuse ;  /* 0x0000002118177223 */ /* 0x140fe2000001001b */
[----:B------:R-:W-:Y:S01]  /*6a80*/  FFMA.FTZ R22, R24, R32, R27 ;  /* 0x0000002018167223 */ /* 0x000fe2000001001b */
[----:B------:R-:W-:Y:S01]  /*6a90*/  BSSY.RECONVERGENT B0, `(.L_x_736) ;  /* 0x0000019000007945 */ /* 0x000fe20003800200 */
[----:B------:R-:W1:Y:S02]  /*6aa0*/  LDCU.64 UR8, c[0x0][0x400] ;  /* 0x00008000ff0877ac */ /* 0x000e640008000a00 */
[----:B------:R-:W-:Y:S01]  /*6ab0*/  FFMA.FTZ R22, R19, R20, -R22 ;  /* 0x0000001413167223 */ /* 0x000fe20000010816 */
[----:B0-----:R-:W-:Y:S02]  /*6ac0*/  IMAD R25, R2, UR4, R53 ;  /* 0x0000000402197c24 */ /* 0x001fe4000f8e0235 */
[----:B------:R-:W-:-:S03]  /*6ad0*/  FFMA.FTZ R2, R18, R21, -R23 ;  /* 0x0000001512027223 */ /* 0x000fc60000010817 */
[C---:B-1----:R-:W-:Y:S02]  /*6ae0*/  ISETP.GE.U32.AND P0, PT, R25.reuse, UR8, PT ;  /* 0x0000000819007c0c */ /* 0x042fe4000bf06070 */
[----:B------:R-:W-:Y:S02]  /*6af0*/  SHF.R.S32.HI R26, RZ, 0x1f, R25 ;  /* 0x0000001fff1a7819 */ /* 0x000fe40000011419 */
[C---:B------:R-:W-:Y:S02]  /*6b00*/  IADD3 R31, PT, PT, R25.reuse, 0x10, RZ ;  /* 0x00000010191f7810 */ /* 0x040fe40007ffe0ff */
[----:B------:R-:W-:Y:S02]  /*6b10*/  ISETP.GE.AND.EX P0, PT, R26, UR9, PT, P0 ;  /* 0x000000091a007c0c */ /* 0x000fe4000bf06300 */
[----:B------:R-:W-:-:S11]  /*6b20*/  IADD3 R29, PT, PT, R25, 0x20, RZ ;  /* 0x00000020191d7810 */ /* 0x000fd60007ffe0ff */
[----:B------:R-:W-:Y:S05]  /*6b30*/  @P0 BRA `(.L_x_737) ;  /* 0x0000000000380947 */ /* 0x000fea0003800000 */
[----:B------:R-:W0:Y:S01]  /*6b40*/  LDCU.64 UR10, c[0x0][0x3f8] ;  /* 0x00007f00ff0a77ac */ /* 0x000e220008000a00 */
[----:B------:R-:W-:Y:S01]  /*6b50*/  MOV R20, R64 ;  /* 0x0000004000147202 */ /* 0x000fe20000000f00 */
[----:B------:R-:W-:Y:S01]  /*6b60*/  FMUL.FTZ R33, R2, R15 ;  /* 0x0000000f02217220 */ /* 0x000fe20000410000 */
        /* <DEDUP_REMOVED lines=8> */
[----:B------:R-:W-:Y:S02]  /*6bf0*/  F2FP.F16.F32.PACK_AB R21, R2, R33 ;  /* 0x000000210215723e */ /* 0x000fe400000000ff */
[----:B------:R-:W-:-:S05]  /*6c00*/  LEA.HI.X R23, R20, UR5, R23, 0x1, P0 ;  /* 0x0000000514177c11 */ /* 0x000fca00080f0c17 */
[----:B------:R0:W-:Y:S02]  /*6c10*/  STG.E desc[UR6][R22.64], R21 ;  /* 0x0000001516007986 */ /* 0x0001e4000c101906 */
.L_x_737:
[----:B------:R-:W-:Y:S05]  /*6c20*/  BSYNC.RECONVERGENT B0 ;  /* 0x0000000000007941 */ /* 0x000fea0003800200 */
.L_x_736:
[--C-:B0-----:R-:W-:Y:S01]  /*6c30*/  HADD2.F32 R21, -RZ, R48.reuse.H0_H0 ;  /* 0x20000030ff157230 */ /* 0x101fe20000004100 */
[----:B------:R-:W-:Y:S01]  /*6c40*/  ISETP.GE.U32.AND P0, PT, R31, UR8, PT ;  /* 0x000000081f007c0c */ /* 0x000fe2000bf06070 */
[----:B------:R-:W-:Y:S01]  /*6c50*/  HADD2.F32 R33, -RZ, R48.H1_H1 ;  /* 0x30000030ff217230 */ /* 0x000fe20000004100 */
[----:B------:R-:W-:Y:S01]  /*6c60*/  ISETP.GE.U32.AND P1, PT, R29, UR8, PT ;  /* 0x000000081d007c0c */ /* 0x000fe2000bf26070 */
[--C-:B------:R-:W-:Y:S02]  /*6c70*/  HADD2.F32 R23, -RZ, R47.reuse.H0_H0 ;  /* 0x2000002fff177230 */ /* 0x100fe40000004100 */
[C---:B------:R-:W-:Y:S01]  /*6c80*/  FADD.FTZ R22, -R14.reuse, R21 ;  /* 0x000000150e167221 */ /* 0x040fe20000010100 */
[----:B------:R-:W-:Y:S01]  /*6c90*/  SHF.R.S32.HI R20, RZ, 0x1f, R31 ;  /* 0x0000001fff147819 */ /* 0x000fe2000001141f */
[----:B------:R-:W-:Y:S01]  /*6ca0*/  FADD.FTZ R26, -R14, R33 ;  /* 0x000000210e1a7221 */ /* 0x000fe20000010100 */
[----:B------:R-:W-:Y:S01]  /*6cb0*/  SHF.R.S32.HI R2, RZ, 0x1f, R29 ;  /* 0x0000001fff027819 */ /* 0x000fe2000001141d */
[----:B------:R-:W-:Y:S01]  /*6cc0*/  FMUL.FTZ R49, R22, R15 ;  /* 0x0000000f16317220 */ /* 0x000fe20000410000 */
[----:B------:R-:W-:Y:S01]  /*6cd0*/  ISETP.GE.AND.EX P0, PT, R20, UR9, PT, P0 ;  /* 0x0000000914007c0c */ /* 0x000fe2000bf06300 */
[----:B------:R-:W-:Y:S01]  /*6ce0*/  HADD2.F32 R22, -RZ, R47.H1_H1 ;  /* 0x3000002fff167230 */ /* 0x000fe20000004100 */
[----:B------:R-:W-:Y:S01]  /*6cf0*/  ISETP.GE.AND.EX P1, PT, R2, UR9, PT, P1 ;  /* 0x0000000902007c0c */ /* 0x000fe2000bf26310 */
[----:B------:R-:W-:-:S02]  /*6d00*/  HADD2.F32 R21, -RZ, R46.H0_H0 ;  /* 0x2000002eff157230 */ /* 0x000fc40000004100 */
[----:B------:R-:W-:Y:S01]  /*6d10*/  FFMA.FTZ R69, R24, R49, R27 ;  /* 0x0000003118457223 */ /* 0x000fe2000001001b */
[----:B------:R-:W-:Y:S01]  /*6d20*/  FMUL.FTZ R48, R26, R15 ;  /* 0x0000000f1a307220 */ /* 0x000fe20000410000 */
        /* <DEDUP_REMOVED lines=19> */
.L_x_738:
[----:B------:R-:W-:Y:S01]  /*6e60*/  FFMA.FTZ R28, R24, R48, R27 ;  /* 0x00000030181c7223 */ /* 0x000fe2000001001b */
[----:B------:R-:W-:Y:S01]  /*6e70*/  BSSY.RECONVERGENT B0, `(.L_x_739) ;  /* 0x0000014000007945 */ /* 0x000fe20003800200 */
[----:B------:R-:W-:Y:S01]  /*6e80*/  FFMA.FTZ R26, R18, R23, -R69 ;  /* 0x00000017121a7223 */ /* 0x000fe20000010845 */
[----:B------:R-:W-:Y:S02]  /*6e90*/  HADD2.F32 R33, -RZ, R46.H1_H1 ;  /* 0x3000002eff217230 */ /* 0x000fe40000004100 */
[----:B------:R-:W-:Y:S01]  /*6ea0*/  FADD.FTZ R30, -R14, R21 ;  /* 0x000000150e1e7221 */ /* 0x000fe20000010100 */
[----:B------:R-:W-:Y:S01]  /*6eb0*/  FFMA.FTZ R28, R19, R22, -R28 ;  /* 0x00000016131c7223 */ /* 0x000fe2000001081c */
[----:B------:R-:W-:Y:S06]  /*6ec0*/  @P0 BRA `(.L_x_740) ;  /* 0x0000000000380947 */ /* 0x000fec0003800000 */
[----:B------:R-:W0:Y:S01]  /*6ed0*/  LDCU.64 UR4, c[0x0][0x3f8] ;  /* 0x00007f00ff0477ac */ /* 0x000e220008000a00 */
[----:B------:R-:W-:Y:S01]  /*6ee0*/  MOV R21, R67 ;  /* 0x0000004300157202 */ /* 0x000fe20000000f00 */
[----:B------:R-:W1:Y:S01]  /*6ef0*/  LDCU.64 UR10, c[0x0][0x380] ;  /* 0x00007000ff0a77ac */ /* 0x000e620008000a00 */
[----:B0-----:R-:W-:Y:S01]  /*6f00*/  IMAD R22, R20, UR4, RZ ;  /* 0x0000000414167c24 */ /* 0x001fe2000f8e02ff */
[----:B------:R-:W-:-:S03]  /*6f10*/  MOV R20, R64 ;  /* 0x0000004000147202 */ /* 0x000fc60000000f00 */
[C---:B------:R-:W-:Y:S02]  /*6f20*/  IMAD R23, R31.reuse, UR5, R22 ;  /* 0x000000051f177c24 */ /* 0x040fe4000f8e0216 */
[----:B------:R-:W-:-:S04]  /*6f30*/  IMAD.WIDE.U32 R20, R31, UR4, R20 ;  /* 0x000000041f147c25 */ /* 0x000fc8000f8e0014 */
[-C--:B------:R-:W-:Y:S01]  /*6f40*/  FMUL.FTZ R31, R26, R15.reuse ;  /* 0x0000000f1a1f7220 */ /* 0x080fe20000410000 */
[----:B------:R-:W-:Y:S01]  /*6f50*/  FMUL.FTZ R26, R28, R15 ;  /* 0x0000000f1c1a7220 */ /* 0x000fe20000410000 */
[----:B-1----:R-:W-:Y:S02]  /*6f60*/  LEA R22, P0, R20, UR10, 0x1 ;  /* 0x0000000a14167c11 */ /* 0x002fe4000f8008ff */
[----:B------:R-:W-:Y:S02]  /*6f70*/  IADD3 R23, PT, PT, R21, R23, RZ ;  /* 0x0000001715177210 */ /* 0x000fe40007ffe0ff */
[----:B------:R-:W-:Y:S02]  /*6f80*/  F2FP.F16.F32.PACK_AB R21, R26, R31 ;  /* 0x0000001f1a15723e */ /* 0x000fe400000000ff */
[----:B------:R-:W-:-:S05]  /*6f90*/  LEA.HI.X R23, R20, UR11, R23, 0x1, P0 ;  /* 0x0000000b14177c11 */ /* 0x000fca00080f0c17 */
[----:B------:R0:W-:Y:S02]  /*6fa0*/  STG.E desc[UR6][R22.64], R21 ;  /* 0x0000001516007986 */ /* 0x0001e4000c101906 */
.L_x_740:
[----:B------:R-:W-:Y:S05]  /*6fb0*/  BSYNC.RECONVERGENT B0 ;  /* 0x0000000000007941 */ /* 0x000fea0003800200 */
.L_x_739:
[----:B0-----:R-:W-:Y:S01]  /*6fc0*/  FMUL.FTZ R23, R30, R15 ;  /* 0x0000000f1e177220 */ /* 0x001fe20000410000 */
[----:B------:R-:W-:Y:S01]  /*6fd0*/  FADD.FTZ R22, -R14, R33 ;  /* 0x000000210e167221 */ /* 0x000fe20000010100 */
[--C-:B------:R-:W-:Y:S02]  /*6fe0*/  HADD2.F32 R21, -RZ, R45.reuse.H0_H0 ;  /* 0x2000002dff157230 */ /* 0x100fe40000004100 */
[----:B------:R-:W-:Y:S02]  /*6ff0*/  HADD2.F32 R20, -RZ, R45.H1_H1 ;  /* 0x3000002dff147230 */ /* 0x000fe40000004100 */
[----:B------:R-:W-:Y:S01]  /*7000*/  FFMA.FTZ R45, R24, R23, R27 ;  /* 0x00000017182d7223 */ /* 0x000fe2000001001b */
        /* <DEDUP_REMOVED lines=20> */
.L_x_741:
[----:B------:R-:W-:Y:S01]  /*7150*/  FFMA.FTZ R26, R24, R46, R27 ;  /* 0x0000002e181a7223 */ /* 0x000fe2000001001b */
[----:B------:R-:W-:Y:S01]  /*7160*/  BSSY.RECONVERGENT B0, `(.L_x_742) ;  /* 0x0000014000007945 */ /* 0x000fe20003800200 */
[----:B------:R-:W-:Y:S01]  /*7170*/  FFMA.FTZ R22, R18, R21, -R45 ;  /* 0x0000001512167223 */ /* 0x000fe2000001082d */
[----:B------:R-:W-:Y:S01]  /*7180*/  IADD3 R33, PT, PT, R25, 0x30, RZ ;  /* 0x0000003019217810 */ /* 0x000fe20007ffe0ff */
[----:B------:R-:W-:Y:S01]  /*7190*/  FFMA.FTZ R26, R19, R20, -R26 ;  /* 0x00000014131a7223 */ /* 0x000fe2000001081a */
[----:B------:R-:W-:Y:S01]  /*71a0*/  IADD3 R31, PT, PT, R25, 0x40, RZ ;  /* 0x00000040191f7810 */ /* 0x000fe20007ffe0ff */
        /* <DEDUP_REMOVED lines=10> */
[----:B-1----:R-:W-:Y:S02]  /*7250*/  LEA R22, P0, R20, UR10, 0x1 ;  /* 0x0000000a14167c11 */ /* 0x002fe4000f8008ff */
[----:B------:R-:W-:Y:S02]  /*7260*/  IADD3 R23, PT, PT, R21, R23, RZ ;  /* 0x0000001715177210 */ /* 0x000fe40007ffe0ff */
[----:B------:R-:W-:Y:S02]  /*7270*/  F2FP.F16.F32.PACK_AB R21, R2, R29 ;  /* 0x0000001d0215723e */ /* 0x000fe400000000ff */
[----:B------:R-:W-:-:S05]  /*7280*/  LEA.HI.X R23, R20, UR11, R23, 0x1, P0 ;  /* 0x0000000b14177c11 */ /* 0x000fca00080f0c17 */
[----:B------:R0:W-:Y:S02]  /*7290*/  STG.E desc[UR6][R22.64], R21 ;  /* 0x0000001516007986 */ /* 0x0001e4000c101906 */
.L_x_743:
[----:B------:R-:W-:Y:S05]  /*72a0*/  BSYNC.RECONVERGENT B0 ;  /* 0x0000000000007941 */ /* 0x000fea0003800200 */
.L_x_742:
[--C-:B0-----:R-:W-:Y:S01]  /*72b0*/  HADD2.F32 R21, -RZ, R44.reuse.H0_H0 ;  /* 0x2000002cff157230 */ /* 0x101fe20000004100 */
[----:B------:R-:W-:Y:S01]  /*72c0*/  ISETP.GE.U32.AND P0, PT, R33, UR8, PT ;  /* 0x0000000821007c0c */ /* 0x000fe2000bf06070 */
[----:B------:R-:W-:Y:S01]  /*72d0*/  HADD2.F32 R23, -RZ, R44.H1_H1 ;  /* 0x3000002cff177230 */ /* 0x000fe20000004100 */
[----:B------:R-:W-:Y:S01]  /*72e0*/  ISETP.GE.U32.AND P1, PT, R31, UR8, PT ;  /* 0x000000081f007c0c */ /* 0x000fe2000bf26070 */
[----:B------:R-:W-:Y:S02]  /*72f0*/  HADD2.F32 R49, -RZ, R42.H0_H0 ;  /* 0x2000002aff317230 */ /* 0x000fe40000004100 */
[C---:B------:R-:W-:Y:S01]  /*7300*/  FADD.FTZ R22, -R14.reuse, R21 ;  /* 0x000000150e167221 */ /* 0x040fe20000010100 */
[----:B------:R-:W-:Y:S01]  /*7310*/  SHF.R.S32.HI R20, RZ, 0x1f, R33 ;  /* 0x0000001fff147819 */ /* 0x000fe20000011421 */
[----:B------:R-:W-:Y:S01]  /*7320*/  FADD.FTZ R26, -R14, R23 ;  /* 0x000000170e1a7221 */ /* 0x000fe20000010100 */
[----:B------:R-:W-:Y:S01]  /*7330*/  SHF.R.S32.HI R2, RZ, 0x1f, R31 ;  /* 0x0000001fff027819 */ /* 0x000fe2000001141f */
[----:B------:R-:W-:Y:S01]  /*7340*/  FMUL.FTZ R29, R22, R15 ;  /* 0x0000000f161d7220 */ /* 0x000fe20000410000 */
[----:B------:R-:W-:Y:S01]  /*7350*/  ISETP.GE.AND.EX P0, PT, R20, UR9, PT, P0 ;  /* 0x0000000914007c0c */ /* 0x000fe2000bf06300 */
[--C-:B------:R-:W-:Y:S01]  /*7360*/  HADD2.F32 R21, -RZ, R43.reuse.H0_H0 ;  /* 0x2000002bff157230 */ /* 0x100fe20000004100 */
[----:B------:R-:W-:Y:S01]  /*7370*/  ISETP.GE.AND.EX P1, PT, R2, UR9, PT, P1 ;  /* 0x0000000902007c0c */ /* 0x000fe2000bf26310 */
[----:B------:R-:W-:-:S02]  /*7380*/  HADD2.F32 R22, -RZ, R43.H1_H1 ;  /* 0x3000002bff167230 */ /* 0x000fc40000004100 */
        /* <DEDUP_REMOVED lines=21> */
.L_x_744:
        /* <DEDUP_REMOVED lines=9> */
[-C--:B------:R-:W-:Y:S01]  /*7570*/  FMUL.FTZ R29, R26, R15.reuse ;  /* 0x0000000f1a1d7220 */ /* 0x080fe20000410000 */
[----:B------:R-:W-:Y:S01]  /*7580*/  FMUL.FTZ R26, R28, R15 ;  /* 0x0000000f1c1a7220 */ /* 0x000fe20000410000 */
[----:B------:R-:W1:Y:S01]  /*7590*/  LDCU.64 UR10, c[0x0][0x380] ;  /* 0x00007000ff0a77ac */ /* 0x000e620008000a00 */
[----:B0-----:R-:W-:Y:S01]  /*75a0*/  IMAD R22, R20, UR4, RZ ;  /* 0x0000000414167c24 */ /* 0x001fe2000f8e02ff */
[----:B------:R-:W-:-:S05]  /*75b0*/  MOV R20, R64 ;  /* 0x0000004000147202 */ /* 0x000fca0000000f00 */
[----:B------:R-:W-:-:S04]  /*75c0*/  IMAD.WIDE.U32 R20, R33, UR4, R20 ;  /* 0x0000000421147c25 */ /* 0x000fc8000f8e0014 */
[----:B------:R-:W-:Y:S01]  /*75d0*/  IMAD R33, R33, UR5, R22 ;  /* 0x0000000521217c24 */ /* 0x000fe2000f8e0216 */
[----:B-1----:R-:W-:-:S04]  /*75e0*/  LEA R22, P0, R20, UR10, 0x1 ;  /* 0x0000000a14167c11 */ /* 0x002fc8000f8008ff */
[----:B------:R-:W-:Y:S02]  /*75f0*/  IADD3 R33, PT, PT, R21, R33, RZ ;  /* 0x0000002115217210 */ /* 0x000fe40007ffe0ff */
[----:B------:R-:W-:Y:S02]  /*7600*/  F2FP.F16.F32.PACK_AB R21, R26, R29 ;  /* 0x0000001d1a15723e */ /* 0x000fe400000000ff */
[----:B------:R-:W-:-:S05]  /*7610*/  LEA.HI.X R23, R20, UR11, R33, 0x1, P0 ;  /* 0x0000000b14177c11 */ /* 0x000fca00080f0c21 */
[----:B------:R0:W-:Y:S02]  /*7620*/  STG.E desc[UR6][R22.64], R21 ;  /* 0x0000001516007986 */ /* 0x0001e4000c101906 */
.L_x_746:
[----:B------:R-:W-:Y:S05]  /*7630*/  BSYNC.RECONVERGENT B0 ;  /* 0x0000000000007941 */ /* 0x000fea0003800200 */
.L_x_745:
        /* <DEDUP_REMOVED lines=25> */
.L_x_747:
[----:B------:R-:W-:Y:S01]  /*77d0*/  FFMA.FTZ R26, R24, R42, R27 ;  /* 0x0000002a181a7223 */ /* 0x000fe2000001001b */
[----:B------:R-:W-:Y:S01]  /*77e0*/  BSSY.RECONVERGENT B0, `(.L_x_748) ;  /* 0x0000014000007945 */ /* 0x000fe20003800200 */
[----:B------:R-:W-:Y:S01]  /*77f0*/  FFMA.FTZ R22, R18, R21, -R43 ;  /* 0x0000001512167223 */ /* 0x000fe2000001082b */
[--C-:B------:R-:W-:Y:S02]  /*7800*/  HADD2.F32 R29, -RZ, R40.reuse.H0_H0 ;  /* 0x20000028ff1d7230 */ /* 0x100fe40000004100 */
[----:B------:R-:W-:Y:S01]  /*7810*/  FFMA.FTZ R26, R19, R20, -R26 ;  /* 0x00000014131a7223 */ /* 0x000fe2000001081a */
[----:B------:R-:W-:Y:S01]  /*7820*/  HADD2.F32 R33, -RZ, R40.H1_H1 ;  /* 0x30000028ff217230 */ /* 0x000fe20000004100 */
        /* <DEDUP_REMOVED lines=15> */
.L_x_749:
[----:B------:R-:W-:Y:S05]  /*7920*/  BSYNC.RECONVERGENT B0 ;  /* 0x0000000000007941 */ /* 0x000fea0003800200 */
.L_x_748:
[----:B------:R-:W-:Y:S02]  /*7930*/  HADD2.F32 R61, -RZ, R5.H0_H0 ;  /* 0x20000005ff3d7230 */ /* 0x000fe40000004100 */
[C---:B------:R-:W-:Y:S01]  /*7940*/  FADD.FTZ R28, -R14.reuse, R29 ;  /* 0x0000001d0e1c7221 */ /* 0x040fe20000010100 */
[----:B------:R-:W-:Y:S02]  /*7950*/  HADD2.F32 R71, -RZ, R9.H0_H0 ;  /* 0x20000009ff477230 */ /* 0x000fe40000004100 */
[----:B------:R-:W-:Y:S01]  /*7960*/  FADD.FTZ R72, -R14, R33 ;  /* 0x000000210e487221 */ /* 0x000fe20000010100 */
[--C-:B0-----:R-:W-:Y:S02]  /*7970*/  HADD2.F32 R21, -RZ, R38.reuse.H0_H0 ;  /* 0x20000026ff157230 */ /* 0x101fe40000004100 */
[----:B------:R-:W-:Y:S01]  /*7980*/  FMUL.FTZ R33, R28, R15 ;  /* 0x0000000f1c217220 */ /* 0x000fe20000410000 */
[----:B------:R-:W-:Y:S02]  /*7990*/  HADD2.F32 R23, -RZ, R38.H1_H1 ;  /* 0x30000026ff177230 */ /* 0x000fe40000004100 */
[----:B------:R-:W-:Y:S01]  /*79a0*/  FADD.FTZ R50, -R14, R61 ;  /* 0x0000003d0e327221 */ /* 0x000fe20000010100 */
[----:B------:R-:W-:-:S02]  /*79b0*/  HADD2.F32 R5, -RZ, R5.H1_H1 ;  /* 0x30000005ff057230 */ /* 0x000fc40000004100 */
[C---:B------:R-:W-:Y:S01]  /*79c0*/  FADD.FTZ R70, -R14.reuse, R21 ;  /* 0x000000150e467221 */ /* 0x040fe20000010100 */
[----:B------:R-:W-:Y:S02]  /*79d0*/  HADD2.F32 R9, -RZ, R9.H1_H1 ;  /* 0x30000009ff097230 */ /* 0x000fe40000004100 */
[C---:B------:R-:W-:Y:S01]  /*79e0*/  FADD.FTZ R20, -R14.reuse, R23 ;  /* 0x000000170e147221 */ /* 0x040fe20000010100 */
[----:B------:R-:W-:Y:S02]  /*79f0*/  HADD2.F32 R69, -RZ, R7.H0_H0 ;  /* 0x20000007ff457230 */ /* 0x000fe40000004100 */
[C---:B------:R-:W-:Y:S01]  /*7a00*/  FADD.FTZ R46, -R14.reuse, R5 ;  /* 0x000000050e2e7221 */ /* 0x040fe20000010100 */
[----:B------:R-:W-:Y:S02]  /*7a10*/  HADD2.F32 R73, -RZ, R11.H0_H0 ;  /* 0x2000000bff497230 */ /* 0x000fe40000004100 */
[----:B------:R-:W-:Y:S01]  /*7a20*/  FADD.FTZ R38, -R14, R9 ;  /* 0x000000090e267221 */ /* 0x000fe20000010100 */
[----:B------:R-:W-:Y:S01]  /*7a30*/  HADD2.F32 R7, -RZ, R7.H1_H1 ;  /* 0x30000007ff077230 */ /* 0x000fe20000004100 */
[C---:B------:R-:W-:Y:S01]  /*7a40*/  IADD3 R21, PT, PT, R25.reuse, 0x50, RZ ;  /* 0x0000005019157810 */ /* 0x040fe20007ffe0ff */
[----:B------:R-:W-:Y:S01]  /*7a50*/  HADD2.F32 R11, -RZ, R11.H1_H1 ;  /* 0x3000000bff0b7230 */ /* 0x000fe20000004100 */
[C---:B------:R-:W-:Y:S01]  /*7a60*/  IADD3 R23, PT, PT, R25.reuse, 0x60, RZ ;  /* 0x0000006019177810 */ /* 0x040fe20007ffe0ff */
[--C-:B------:R-:W-:Y:S01]  /*7a70*/  HADD2.F32 R47, -RZ, R3.reuse.H0_H0 ;  /* 0x20000003ff2f7230 */ /* 0x100fe20000004100 */
[C---:B------:R-:W-:Y:S01]  /*7a80*/  IADD3 R9, PT, PT, R25.reuse, 0x70, RZ ;  /* 0x0000007019097810 */ /* 0x040fe20007ffe0ff */
[----:B------:R-:W-:Y:S01]  /*7a90*/  HADD2.F32 R49, -RZ, R3.H1_H1 ;  /* 0x30000003ff317230 */ /* 0x000fe20000004100 */
[----:B------:R-:W-:Y:S01]  /*7aa0*/  IADD3 R5, PT, PT, R25, 0x80, RZ ;  /* 0x0000008019057810 */ /* 0x000fe20007ffe0ff */
[----:B------:R-:W-:-:S02]  /*7ab0*/  HADD2.F32 R3, -RZ, R59.H0_H0 ;  /* 0x2000003bff037230 */ /* 0x000fc40000004100 */
[C---:B------:R-:W-:Y:S01]  /*7ac0*/  FADD.FTZ R42, -R14.reuse, R7 ;  /* 0x000000070e2a7221 */ /* 0x040fe20000010100 */
[--C-:B------:R-:W-:Y:S01]  /*7ad0*/  HADD2.F32 R31, -RZ, R36.reuse.H0_H0 ;  /* 0x20000024ff1f7230 */ /* 0x100fe20000004100 */
[----:B------:R-:W-:Y:S01]  /*7ae0*/  ISETP.GE.U32.AND P0, PT, R21, UR8, PT ;  /* 0x0000000815007c0c */ /* 0x000fe2000bf06070 */
[----:B------:R-:W-:Y:S01]  /*7af0*/  HADD2.F32 R41, -RZ, R36.H1_H1 ;  /* 0x30000024ff297230 */ /* 0x000fe20000004100 */
[----:B------:R-:W-:Y:S01]  /*7b00*/  ISETP.GE.U32.AND P1, PT, R23, UR8, PT ;  /* 0x0000000817007c0c */ /* 0x000fe2000bf26070 */
[--C-:B------:R-:W-:Y:S01]  /*7b10*/  HADD2.F32 R43, -RZ, R34.reuse.H0_H0 ;  /* 0x20000022ff2b7230 */ /* 0x100fe20000004100 */
[----:B------:R-:W-:Y:S01]  /*7b20*/  ISETP.GE.U32.AND P2, PT, R9, UR8, PT ;  /* 0x0000000809007c0c */ /* 0x000fe2000bf46070 */
[----:B------:R-:W-:Y:S02]  /*7b30*/  HADD2.F32 R45, -RZ, R34.H1_H1 ;  /* 0x30000022ff2d7230 */ /* 0x000fe40000004100 */
[C---:B------:R-:W-:Y:S01]  /*7b40*/  FADD.FTZ R34, -R14.reuse, R11 ;  /* 0x0000000b0e227221 */ /* 0x040fe20000010100 */
[--C-:B------:R-:W-:Y:S01]  /*7b50*/  HADD2.F32 R75, -RZ, R56.reuse.H0_H0 ;  /* 0x20000038ff4b7230 */ /* 0x100fe20000004100 */
[----:B------:R-:W-:Y:S01]  /*7b60*/  ISETP.GE.U32.AND P3, PT, R5, UR8, PT ;  /* 0x0000000805007c0c */ /* 0x000fe2000bf66070 */
[----:B------:R-:W-:Y:S01]  /*7b70*/  HADD2.F32 R77, -RZ, R56.H1_H1 ;  /* 0x30000038ff4d7230 */ /* 0x000fe20000004100 */
[----:B------:R-:W-:Y:S01]  /*7b80*/  SHF.R.S32.HI R2, RZ, 0x1f, R21 ;  /* 0x0000001fff027819 */ /* 0x000fe20000011415 */
[----:B------:R-:W-:Y:S01]  /*7b90*/  HADD2.F32 R59, -RZ, R59.H1_H1 ;  /* 0x3000003bff3b7230 */ /* 0x000fe20000004100 */
[----:B------:R-:W-:Y:S01]  /*7ba0*/  SHF.R.S32.HI R29, RZ, 0x1f, R23 ;  /* 0x0000001fff1d7819 */ /* 0x000fe20000011417 */
[C---:B------:R-:W-:Y:S01]  /*7bb0*/  FADD.FTZ R68, -R14.reuse, R31 ;  /* 0x0000001f0e447221 */ /* 0x040fe20000010100 */
[----:B------:R-:W-:Y:S01]  /*7bc0*/  SHF.R.S32.HI R11, RZ, 0x1f, R9 ;  /* 0x0000001fff0b7819 */ /* 0x000fe20000011409 */
[C---:B------:R-:W-:Y:S01]  /*7bd0*/  FADD.FTZ R62, -R14.reuse, R41 ;  /* 0x000000290e3e7221 */ /* 0x040fe20000010100 */
[----:B------:R-:W-:Y:S01]  /*7be0*/  SHF.R.S32.HI R7, RZ, 0x1f, R5 ;  /* 0x0000001fff077819 */ /* 0x000fe20000011405 */
[C---:B------:R-:W-:Y:S01]  /*7bf0*/  FADD.FTZ R60, -R14.reuse, R43 ;  /* 0x0000002b0e3c7221 */ /* 0x040fe20000010100 */
        /* <DEDUP_REMOVED lines=10> */
[----:B------:R-:W-:Y:S01]  /*7ca0*/  ISETP.GE.AND.EX P0, PT, R2, UR9, PT, P0 ;  /* 0x0000000902007c0c */ /* 0x000fe2000bf06300 */
[--C-:B------:R-:W-:Y:S01]  /*7cb0*/  HADD2.F32 R31, -RZ, R39.reuse.H0_H0 ;  /* 0x20000027ff1f7230 */ /* 0x100fe20000004100 */
[----:B------:R-:W-:Y:S01]  /*7cc0*/  ISETP.GE.AND.EX P1, PT, R29, UR9, PT, P1 ;  /* 0x000000091d007c0c */ /* 0x000fe2000bf26310 */
[----:B------:R-:W-:Y:S01]  /*7cd0*/  HADD2.F32 R14, -RZ, R39.H1_H1 ;  /* 0x30000027ff0e7230 */ /* 0x000fe20000004100 */
[----:B------:R-:W-:Y:S01]  /*7ce0*/  ISETP.GE.AND.EX P2, PT, R11, UR9, PT, P2 ;  /* 0x000000090b007c0c */ /* 0x000fe2000bf46320 */
[----:B------:R-:W-:Y:S01]  /*7cf0*/  FFMA.FTZ R3, R24, R33, R27 ;  /* 0x0000002118037223 */ /* 0x000fe2000001001b */
[----:B------:R-:W-:Y:S01]  /*7d00*/  ISETP.GE.AND.EX P3, PT, R7, UR9, PT, P3 ;  /* 0x0000000907007c0c */ /* 0x000fe2000bf66330 */
[----:B------:R-:W-:Y:S01]  /*7d10*/  FMUL.FTZ R72, R72, R15 ;  /* 0x0000000f48487220 */ /* 0x000fe20000410000 */
[----:B------:R-:W-:Y:S11]  /*7d20*/  BRA.U !UP0, `(.L_x_750) ;  /* 0x0000000108487547 */ /* 0x000ff6000b800000 */
        /* <DEDUP_REMOVED lines=13> */
[----:B-1----:R-:W-:Y:S01]  /*7e00*/  FMUL.FTZ R31, R31, R74 ;  /* 0x0000004a1f1f7220 */ /* 0x002fe20000410000 */
[----:B------:R-:W-:Y:S02]  /*7e10*/  FADD.FTZ R74, -R74, 1 ;  /* 0x3f8000004a4a7421 */ /* 0x000fe40000010100 */
[----:B------:R-:W-:Y:S02]  /*7e20*/  FMUL.FTZ R14, R14, R39 ;  /* 0x000000270e0e7220 */ /* 0x000fe40000410000 */
[----:B------:R-:W-:-:S04]  /*7e30*/  FFMA.FTZ R74, R33, R74, 1 ;  /* 0x3f800000214a7423 */ /* 0x000fc8000001004a */
[----:B------:R-:W-:-:S07]  /*7e40*/  FMUL.FTZ R31, R31, R74 ;  /* 0x0000004a1f1f7220 */ /* 0x000fce0000410000 */
.L_x_750:
        /* <DEDUP_REMOVED lines=21> */
.L_x_752:
[----:B------:R-:W-:Y:S05]  /*7fa0*/  BSYNC.RECONVERGENT B0 ;  /* 0x0000000000007941 */ /* 0x000fea0003800200 */
.L_x_751:
[--C-:B0-----:R-:W-:Y:S02]  /*7fb0*/  HADD2.F32 R3, -RZ, R37.reuse.H0_H0 ;  /* 0x20000025ff037230 */ /* 0x101fe40000004100 */
        /* <DEDUP_REMOVED lines=22> */
.L_x_753:
[----:B------:R-:W-:Y:S01]  /*8120*/  BSSY.RECONVERGENT B0, `(.L_x_754) ;  /* 0x0000013000007945 */ /* 0x000fe20003800200 */
[----:B------:R-:W-:Y:S01]  /*8130*/  FFMA.FTZ R14, R18, R3, -R39 ;  /* 0x00000003120e7223 */ /* 0x000fe20000010827 */
[----:B------:R-:W-:Y:S01]  /*8140*/  FMUL.FTZ R31, R68, R15 ;  /* 0x0000000f441f7220 */ /* 0x000fe20000410000 */
        /* <DEDUP_REMOVED lines=16> */
.L_x_755:
[----:B------:R-:W-:Y:S05]  /*8250*/  BSYNC.RECONVERGENT B0 ;  /* 0x0000000000007941 */ /* 0x000fea0003800200 */
.L_x_754:
[--C-:B0-----:R-:W-:Y:S02]  /*8260*/  HADD2.F32 R3, -RZ, R35.reuse.H0_H0 ;  /* 0x20000023ff037230 */ /* 0x101fe40000004100 */
[----:B------:R-:W-:Y:S01]  /*8270*/  FFMA.FTZ R37, R24, R31, R27 ;  /* 0x0000001f18257223 */ /* 0x000fe2000001001b */
[----:B------:R-:W-:Y:S02]  /*8280*/  HADD2.F32 R2, -RZ, R35.H1_H1 ;  /* 0x30000023ff027230 */ /* 0x000fe40000004100 */
        /* <DEDUP_REMOVED lines=20> */
.L_x_756:
        /* <DEDUP_REMOVED lines=18> */
[----:B------:R-:W-:Y:S02]  /*84f0*/  F2FP.F16.F32.PACK_AB R9, R9, R14 ;  /* 0x0000000e0909723e */ /* 0x000fe400000000ff */
[----:B------:R-:W-:-:S05]  /*8500*/  LEA.HI.X R21, R2, UR11, R11, 0x1, P0 ;  /* 0x0000000b02157c11 */ /* 0x000fca00080f0c0b */
[----:B------:R0:W-:Y:S02]  /*8510*/  STG.E desc[UR6][R20.64], R9 ;  /* 0x0000000914007986 */ /* 0x0001e4000c101906 */
.L_x_758:
[----:B------:R-:W-:Y:S05]  /*8520*/  BSYNC.RECONVERGENT B0 ;  /* 0x0000000000007941 */ /* 0x000fea0003800200 */
.L_x_757:
[--C-:B------:R-:W-:Y:S02]  /*8530*/  HADD2.F32 R3, -RZ, R13.reuse.H0_H0 ;  /* 0x2000000dff037230 */ /* 0x100fe40000004100 */
[C-C-:B------:R-:W-:Y:S01]  /*8540*/  FFMA.FTZ R23, R24.reuse, R29, R27.reuse ;  /* 0x0000001d18177223 */ /* 0x140fe2000001001b */
[----:B------:R-:W-:Y:S01]  /*8550*/  FFMA.FTZ R62, R24, R60, R27 ;  /* 0x0000003c183e7223 */ /* 0x000fe2000001001b */
[----:B------:R-:W-:Y:S01]  /*8560*/  HADD2.F32 R2, -RZ, R13.H1_H1 ;  /* 0x3000000dff027230 */ /* 0x000fe20000004100 */
        /* <DEDUP_REMOVED lines=19> */
.L_x_759:
        /* <DEDUP_REMOVED lines=18> */
.L_x_761:
[----:B------:R-:W-:Y:S05]  /*87c0*/  BSYNC.RECONVERGENT B0 ;  /* 0x0000000000007941 */ /* 0x000fea0003800200 */
.L_x_760:
        /* <DEDUP_REMOVED lines=35> */
.L_x_762:
[C---:B------:R-:W-:Y:S01]  /*8a00*/  IADD3 R49, PT, PT, R25.reuse, 0x90, RZ ;  /* 0x0000009019317810 */ /* 0x040fe20007ffe0ff */
[C-C-:B-1----:R-:W-:Y:S01]  /*8a10*/  FFMA.FTZ R5, R24.reuse, R29, R27.reuse ;  /* 0x0000001d18057223 */ /* 0x142fe2000001001b */
[----:B------:R-:W-:Y:S01]  /*8a20*/  IADD3 R43, PT, PT, R25, 0xa0, RZ ;  /* 0x000000a0192b7810 */ /* 0x000fe20007ffe0ff */
[C---:B------:R-:W-:Y:S01]  /*8a30*/  FFMA.FTZ R2, R24.reuse, R38, R27 ;  /* 0x0000002618027223 */ /* 0x040fe2000001001b */
[----:B------:R-:W-:Y:S01]  /*8a40*/  ISETP.GE.U32.AND P5, PT, R49, UR8, PT ;  /* 0x0000000831007c0c */ /* 0x000fe2000bfa6070 */
[----:B------:R-:W-:Y:S01]  /*8a50*/  BSSY.RECONVERGENT B0, `(.L_x_763) ;  /* 0x0000035000007945 */ /* 0x000fe20003800200 */
[----:B------:R-:W-:Y:S01]  /*8a60*/  SHF.R.S32.HI R59, RZ, 0x1f, R49 ;  /* 0x0000001fff3b7819 */ /* 0x000fe20000011431 */
[C-C-:B------:R-:W-:Y:S01]  /*8a70*/  FFMA.FTZ R45, R24.reuse, R50, R27.reuse ;  /* 0x00000032182d7223 */ /* 0x140fe2000001001b */
[----:B------:R-:W-:Y:S01]  /*8a80*/  IADD3 R37, PT, PT, R25, 0xb0, RZ ;  /* 0x000000b019257810 */ /* 0x000fe20007ffe0ff */
[C-C-:B------:R-:W-:Y:S01]  /*8a90*/  FFMA.FTZ R56, R24.reuse, R46, R27.reuse ;  /* 0x0000002e18387223 */ /* 0x140fe2000001001b */
[----:B------:R-:W-:Y:S01]  /*8aa0*/  ISETP.GE.AND.EX P5, PT, R59, UR9, PT, P5 ;  /* 0x000000093b007c0c */ /* 0x000fe2000bfa6350 */
[C-C-:B------:R-:W-:Y:S01]  /*8ab0*/  FFMA.FTZ R39, R24.reuse, R44, R27.reuse ;  /* 0x0000002c18277223 */ /* 0x140fe2000001001b */
[C---:B------:R-:W-:Y:S01]  /*8ac0*/  IADD3 R13, PT, PT, R25.reuse, 0xc0, RZ ;  /* 0x000000c0190d7810 */ /* 0x040fe20007ffe0ff */
[C-C-:B------:R-:W-:Y:S01]  /*8ad0*/  FFMA.FTZ R48, R24.reuse, R42, R27.reuse ;  /* 0x0000002a18307223 */ /* 0x140fe2000001001b */
[C---:B0-----:R-:W-:Y:S01]  /*8ae0*/  IADD3 R21, PT, PT, R25.reuse, 0xd0, RZ ;  /* 0x000000d019157810 */ /* 0x041fe20007ffe0ff */
        /* <DEDUP_REMOVED lines=20> */
[----:B------:R-:W-:Y:S02]  /*8c30*/  SHF.R.S32.HI R29, RZ, 0x1f, R21 ;  /* 0x0000001fff1d7819 */ /* 0x000fe40000011415 */
[----:B------:R-:W-:Y:S02]  /*8c40*/  SHF.R.S32.HI R31, RZ, 0x1f, R22 ;  /* 0x0000001fff1f7819 */ /* 0x000fe40000011416 */
[----:B------:R-:W-:Y:S02]  /*8c50*/  ISETP.GE.U32.AND P2, PT, R25, UR8, PT ;  /* 0x0000000819007c0c */ /* 0x000fe4000bf46070 */
[----:B------:R-:W-:Y:S02]  /*8c60*/  ISETP.GE.AND.EX P1, PT, R47, UR9, PT, P1 ;  /* 0x000000092f007c0c */ /* 0x000fe4000bf26310 */
[----:B------:R-:W-:Y:S02]  /*8c70*/  ISETP.GE.AND.EX P0, PT, R41, UR9, PT, P0 ;  /* 0x0000000929007c0c */ /* 0x000fe4000bf06300 */
[----:B------:R-:W-:-:S02]  /*8c80*/  ISETP.GE.AND.EX P6, PT, R23, UR9, PT, P6 ;  /* 0x0000000917007c0c */ /* 0x000fc4000bfc6360 */
[----:B------:R-:W-:Y:S02]  /*8c90*/  ISETP.GE.AND.EX P3, PT, R29, UR9, PT, P3 ;  /* 0x000000091d007c0c */ /* 0x000fe4000bf66330 */
[----:B------:R-:W-:Y:S01]  /*8ca0*/  ISETP.GE.AND.EX P4, PT, R31, UR9, PT, P4 ;  /* 0x000000091f007c0c */ /* 0x000fe2000bf86340 */
[----:B------:R-:W-:-:S12]  /*8cb0*/  @P5 BRA `(.L_x_764) ;  /* 0x0000000000385947 */ /* 0x000fd80003800000 */
[----:B------:R-:W0:Y:S01]  /*8cc0*/  LDCU.64 UR4, c[0x0][0x3f8] ;  /* 0x00007f00ff0477ac */ /* 0x000e220008000a00 */
[----:B------:R-:W-:Y:S01]  /*8cd0*/  MOV R3, R67 ;  /* 0x0000004300037202 */ /* 0x000fe20000000f00 */
[-C--:B------:R-:W-:Y:S01]  /*8ce0*/  FMUL.FTZ R60, R60, R15.reuse ;  /* 0x0000000f3c3c7220 */ /* 0x080fe20000410000 */
[----:B------:R-:W-:Y:S01]  /*8cf0*/  FMUL.FTZ R27, R4, R15 ;  /* 0x0000000f041b7220 */ /* 0x000fe20000410000 */
[----:B------:R-:W1:Y:S04]  /*8d00*/  LDCU.64 UR10, c[0x0][0x380] ;  /* 0x00007000ff0a77ac */ /* 0x000e680008000a00 */
[----:B------:R-:W-:Y:S01]  /*8d10*/  F2FP.F16.F32.PACK_AB R27, R27, R60 ;  /* 0x0000003c1b1b723e */ /* 0x000fe200000000ff */
[----:B0-----:R-:W-:-:S04]  /*8d20*/  IMAD R2, R59, UR4, RZ ;  /* 0x000000043b027c24 */ /* 0x001fc8000f8e02ff */
[----:B------:R-:W-:Y:S01]  /*8d30*/  IMAD R5, R49, UR5, R2 ;  /* 0x0000000531057c24 */ /* 0x000fe2000f8e0202 */
[----:B------:R-:W-:-:S05]  /*8d40*/  MOV R2, R64 ;  /* 0x0000004000027202 */ /* 0x000fca0000000f00 */
[----:B------:R-:W-:-:S05]  /*8d50*/  IMAD.WIDE.U32 R2, R49, UR4, R2 ;  /* 0x0000000431027c25 */ /* 0x000fca000f8e0002 */
[----:B------:R-:W-:Y:S02]  /*8d60*/  IADD3 R5, PT, PT, R3, R5, RZ ;  /* 0x0000000503057210 */ /* 0x000fe40007ffe0ff */
[----:B-1----:R-:W-:-:S04]  /*8d70*/  LEA R4, P5, R2, UR10, 0x1 ;  /* 0x0000000a02047c11 */ /* 0x002fc8000f8a08ff */
[----:B------:R-:W-:-:S05]  /*8d80*/  LEA.HI.X R5, R2, UR11, R5, 0x1, P5 ;  /* 0x0000000b02057c11 */ /* 0x000fca000a8f0c05 */
[----:B------:R0:W-:Y:S04]  /*8d90*/  STG.E desc[UR6][R4.64], R27 ;  /* 0x0000001b04007986 */ /* 0x0001e8000c101906 */
.L_x_764:
[----:B------:R-:W-:Y:S05]  /*8da0*/  BSYNC.RECONVERGENT B0 ;  /* 0x0000000000007941 */ /* 0x000fea0003800200 */
.L_x_763:
[--C-:B------:R-:W-:Y:S02]  /*8db0*/  HADD2.F32 R2, -RZ, R6.reuse.H0_H0 ;  /* 0x20000006ff027230 */ /* 0x100fe40000004100 */
[----:B------:R-:W-:Y:S01]  /*8dc0*/  HADD2.F32 R6, -RZ, R6.H1_H1 ;  /* 0x30000006ff067230 */ /* 0x000fe20000004100 */
        /* <DEDUP_REMOVED lines=19> */
.L_x_765:
[----:B------:R-:W-:Y:S01]  /*8f00*/  BSSY.RECONVERGENT B0, `(.L_x_766) ;  /* 0x0000012000007945 */ /* 0x000fe20003800200 */
[----:B0-----:R-:W-:Y:S01]  /*8f10*/  FFMA.FTZ R4, R18, R2, -R45 ;  /* 0x0000000212047223 */ /* 0x001fe2000001082d */
[----:B------:R-:W-:Y:S02]  /*8f20*/  FFMA.FTZ R6, R19, R6, -R56 ;  /* 0x0000000613067223 */ /* 0x000fe40000010838 */
        /* <DEDUP_REMOVED lines=15> */
.L_x_767:
[----:B------:R-:W-:Y:S05]  /*9020*/  BSYNC.RECONVERGENT B0 ;  /* 0x0000000000007941 */ /* 0x000fea0003800200 */
.L_x_766:
[--C-:B------:R-:W-:Y:S02]  /*9030*/  HADD2.F32 R2, -RZ, R8.reuse.H0_H0 ;  /* 0x20000008ff027230 */ /* 0x100fe40000004100 */
[----:B------:R-:W-:Y:S01]  /*9040*/  HADD2.F32 R8, -RZ, R8.H1_H1 ;  /* 0x30000008ff087230 */ /* 0x000fe20000004100 */
        /* <DEDUP_REMOVED lines=19> */
.L_x_768:
        /* <DEDUP_REMOVED lines=18> */
.L_x_770:
[----:B------:R-:W-:Y:S05]  /*92a0*/  BSYNC.RECONVERGENT B0 ;  /* 0x0000000000007941 */ /* 0x000fea0003800200 */
.L_x_769:
        /* <DEDUP_REMOVED lines=21> */
.L_x_771:
        /* <DEDUP_REMOVED lines=18> */
.L_x_773:
[----:B------:R-:W-:Y:S05]  /*9520*/  BSYNC.RECONVERGENT B0 ;  /* 0x0000000000007941 */ /* 0x000fea0003800200 */
.L_x_772:
        /* <DEDUP_REMOVED lines=21> */
.L_x_774:
[----:B------:R-:W-:Y:S01]  /*9680*/  BSSY.RECONVERGENT B0, `(.L_x_775) ;  /* 0x0000012000007945 */ /* 0x000fe20003800200 */
[----:B------:R-:W-:Y:S01]  /*9690*/  FFMA.FTZ R6, R18, R2, -R11 ;  /* 0x0000000212067223 */ /* 0x000fe2000001080b */
[----:B------:R-:W-:Y:S02]  /*96a0*/  FFMA.FTZ R38, R19, R12, -R38 ;  /* 0x0000000c13267223 */ /* 0x000fe40000010826 */
[----:B------:R-:W-:Y:S05]  /*96b0*/  @P3 BRA `(.L_x_776) ;  /* 0x0000000000383947 */ /* 0x000fea0003800000 */
[----:B------:R-:W1:Y:S01]  /*96c0*/  LDCU.64 UR4, c[0x0][0x3f8] ;  /* 0x00007f00ff0477ac */ /* 0x000e620008000a00 */
[----:B------:R-:W-:Y:S01]  /*96d0*/  MOV R2, R64 ;  /* 0x0000004000027202 */ /* 0x000fe20000000f00 */
[----:B------:R-:W-:Y:S01]  /*96e0*/  FMUL.FTZ R7, R6, R15 ;  /* 0x0000000f06077220 */ /* 0x000fe20000410000 */
[----:B0-----:R-:W-:Y:S01]  /*96f0*/  MOV R3, R67 ;  /* 0x0000004300037202 */ /* 0x001fe20000000f00 */
[----:B------:R-:W0:Y:S01]  /*9700*/  LDCU.64 UR10, c[0x0][0x380] ;  /* 0x00007000ff0a77ac */ /* 0x000e220008000a00 */
[----:B------:R-:W-:Y:S01]  /*9710*/  FMUL.FTZ R6, R38, R15 ;  /* 0x0000000f26067220 */ /* 0x000fe20000410000 */
[----:B-1----:R-:W-:Y:S02]  /*9720*/  IMAD R8, R29, UR4, RZ ;  /* 0x000000041d087c24 */ /* 0x002fe4000f8e02ff */
[----:B------:R-:W-:-:S04]  /*9730*/  IMAD.WIDE.U32 R4, R21, UR4, R2 ;  /* 0x0000000415047c25 */ /* 0x000fc8000f8e0002 */
[----:B------:R-:W-:Y:S01]  /*9740*/  IMAD R21, R21, UR5, R8 ;  /* 0x0000000515157c24 */ /* 0x000fe2000f8e0208 */
[----:B0-----:R-:W-:-:S04]  /*9750*/  LEA R2, P0, R4, UR10, 0x1 ;  /* 0x0000000a04027c11 */ /* 0x001fc8000f8008ff */
[----:B------:R-:W-:Y:S02]  /*9760*/  IADD3 R21, PT, PT, R5, R21, RZ ;  /* 0x0000001505157210 */ /* 0x000fe40007ffe0ff */
[----:B------:R-:W-:Y:S02]  /*9770*/  F2FP.F16.F32.PACK_AB R5, R6, R7 ;  /* 0x000000070605723e */ /* 0x000fe400000000ff */
[----:B------:R-:W-:-:S05]  /*9780*/  LEA.HI.X R3, R4, UR11, R21, 0x1, P0 ;  /* 0x0000000b04037c11 */ /* 0x000fca00080f0c15 */
[----:B------:R1:W-:Y:S02]  /*9790*/  STG.E desc[UR6][R2.64], R5 ;  /* 0x0000000502007986 */ /* 0x0003e4000c101906 */
.L_x_776:
[----:B------:R-:W-:Y:S05]  /*97a0*/  BSYNC.RECONVERGENT B0 ;  /* 0x0000000000007941 */ /* 0x000fea0003800200 */
.L_x_775:
[--C-:B-1----:R-:W-:Y:S02]  /*97b0*/  HADD2.F32 R2, -RZ, R57.reuse.H0_H0 ;  /* 0x20000039ff027230 */ /* 0x102fe40000004100 */
        /* <DEDUP_REMOVED lines=20> */
.L_x_777:
        /* <DEDUP_REMOVED lines=18> */
.L_x_779:
[----:B------:R-:W-:Y:S05]  /*9a20*/  BSYNC.RECONVERGENT B0 ;  /* 0x0000000000007941 */ /* 0x000fea0003800200 */
.L_x_778:
[--C-:B-1----:R-:W-:Y:S01]  /*9a30*/  HADD2.F32 R2, -RZ, R58.reuse.H0_H0 ;  /* 0x2000003aff027230 */ /* 0x102fe20000004100 */
[----:B------:R-:W-:Y:S01]  /*9a40*/  SHF.R.S32.HI R10, RZ, 0x1f, R25 ;  /* 0x0000001fff0a7819 */ /* 0x000fe20000011419 */
        /* <DEDUP_REMOVED lines=20> */
.L_x_780:
[----:B------:R-:W-:Y:S01]  /*9b90*/  ISETP.GE.AND.EX P2, PT, R10, UR9, PT, P2 ;  /* 0x000000090a007c0c */ /* 0x000fe2000bf46320 */
[----:B------:R-:W-:Y:S01]  /*9ba0*/  FFMA.FTZ R2, R18, R2, -R35 ;  /* 0x0000000212027223 */ /* 0x000fe20000010823 */
[----:B------:R-:W-:Y:S01]  /*9bb0*/  FFMA.FTZ R24, R19, R58, -R24 ;  /* 0x0000003a13187223 */ /* 0x000fe20000010818 */
[----:B------:R-:W-:Y:S02]  /*9bc0*/  BSSY.RECONVERGENT B0, `(.L_x_781) ;  /* 0x000000f000007945 */ /* 0x000fe40003800200 */
[-C--:B0-----:R-:W-:Y:S01]  /*9bd0*/  FMUL.FTZ R5, R2, R15.reuse ;  /* 0x0000000f02057220 */ /* 0x081fe20000410000 */
        /* <DEDUP_REMOVED lines=13> */
.L_x_782:
[----:B------:R-:W-:Y:S05]  /*9cb0*/  BSYNC.RECONVERGENT B0 ;  /* 0x0000000000007941 */ /* 0x000fea0003800200 */
.L_x_781:
[----:B------:R-:W1:Y:S01]  /*9cc0*/  LDCU UR4, c[0x0][0x410] ;  /* 0x00008200ff0477ac */ /* 0x000e620008000800 */
[----:B------:R-:W-:Y:S02]  /*9cd0*/  IADD3 R54, PT, PT, R63, R54, RZ ;  /* 0x000000363f367210 */ /* 0x000fe40007ffe0ff */
[----:B------:R-:W-:Y:S01]  /*9ce0*/  IADD3 R51, PT, PT, R51, 0x1, RZ ;  /* 0x0000000133337810 */ /* 0x000fe20007ffe0ff */
[----:B------:R-:W1:Y:S02]  /*9cf0*/  LDCU UR5, c[0x0][0x3e0] ;  /* 0x00007c00ff0577ac */ /* 0x000e640008000800 */
[----:B-1----:R-:W-:-:S06]  /*9d00*/  UIMAD UR4, UR4, UR5, URZ ;  /* 0x00000005040472a4 */ /* 0x002fcc000f8e02ff */
[----:B------:R-:W-:-:S13]  /*9d10*/  ISETP.GE.AND P0, PT, R54, UR4, PT ;  /* 0x0000000436007c0c */ /* 0x000fda000bf06270 */
[----:B------:R-:W-:Y:S05]  /*9d20*/  @!P0 BRA `(.L_x_783) ;  /* 0xffffff64000c8947 */ /* 0x000fea000383ffff */
.L_x_716:
[----:B------:R-:W1:Y:S01]  /*9d30*/  S2R R9, SR_TID.X ;  /* 0x0000000000097919 */ /* 0x000e620000002100 */
[----:B------:R-:W2:Y:S01]  /*9d40*/  LDC R4, c[0x0][0x370] ;  /* 0x0000dc00ff047b82 */ /* 0x000ea20000000800 */
[----:B------:R-:W-:Y:S07]  /*9d50*/  BSSY.RECONVERGENT B0, `(.L_x_784) ;  /* 0x000000e000007945 */ /* 0x000fee0003800200 */
[----:B------:R-:W3:Y:S08]  /*9d60*/  LDC R7, c[0x0][0x374] ;  /* 0x0000dd00ff077b82 */ /* 0x000ef00000000800 */
[----:B0-----:R-:W0:Y:S01]  /*9d70*/  LDC.64 R2, c[0x0][0x3c8] ;  /* 0x0000f200ff027b82 */ /* 0x001e220000000a00 */
[----:B--2---:R-:W-:-:S02]  /*9d80*/  ISETP.NE.AND P0, PT, R4, 0x1, PT ;  /* 0x000000010400780c */ /* 0x004fc40003f05270 */
[----:B-1----:R-:W-:Y:S02]  /*9d90*/  ISETP.NE.AND P1, PT, R9, RZ, PT ;  /* 0x000000ff0900720c */ /* 0x002fe40003f25270 */
[----:B---3--:R-:W-:-:S04]  /*9da0*/  SHF.L.U32 R0, R7, 0x1, RZ ;  /* 0x0000000107007819 */ /* 0x008fc800000006ff */
[----:B------:R-:W-:-:S05]  /*9db0*/  SEL R5, R0, RZ, P0 ;  /* 0x000000ff00057207 */ /* 0x000fca0000000000 */
[----:B0-----:R-:W-:Y:S02]  /*9dc0*/  IMAD.WIDE.U32 R2, R5, 0x4, R2 ;  /* 0x0000000405027825 */ /* 0x001fe400078e0002 */
[----:B------:R-:W-:Y:S05]  /*9dd0*/  @P1 BRA `(.L_x_785) ;  /* 0x0000000000141947 */ /* 0x000fea0003800000 */
[----:B------:R-:W-:Y:S01]  /*9de0*/  HFMA2 R5, -RZ, RZ, 0, 5.9604644775390625e-08 ;  /* 0x00000001ff057431 */ /* 0x000fe200000001ff */
[----:B------:R-:W-:Y:S06]  /*9df0*/  MEMBAR.ALL.GPU ;  /* 0x0000000000007992 */ /* 0x000fec000000a000 */
[----:B------:R-:W-:-:S00]  /*9e00*/  ERRBAR ;  /* 0x00000000000079ab */ /* 0x000fc00000000000 */
[----:B------:R-:W-:Y:S06]  /*9e10*/  CGAERRBAR ;  /* 0x00000000000075ab */ /* 0x000fec0000000000 */
[----:B------:R0:W-:Y:S02]  /*9e20*/  REDG.E.ADD.S32.STRONG.GPU desc[UR6][R2.64], R5 ;  /* 0x000000050200798e */ /* 0x0001e4000c12e306 */
.L_x_785:
[----:B------:R-:W-:Y:S05]  /*9e30*/  BSYNC.RECONVERGENT B0 ;  /* 0x0000000000007941 */ /* 0x000fea0003800200 */
.L_x_784:
        /* <DEDUP_REMOVED lines=11> */
.L_x_787:
[----:B------:R-:W2:Y:S04]  /*9ef0*/  LDG.E.STRONG.GPU R5, desc[UR6][R2.64] ;  /* 0x0000000602057981 */ /* 0x000ea8000c1ef900 */
[----:B--2---:R-:W-:Y:S01]  /*9f00*/  CCTL.IVALL ;  /* 0x00000000ff00798f */ /* 0x004fe20002000000 */
[----:B------:R-:W-:Y:S05]  /*9f10*/  YIELD ;  /* 0x0000000000007946 */ /* 0x000fea0003800000 */
[----:B------:R-:W-:-:S13]  /*9f20*/  ISETP.NE.AND P0, PT, R5, R0, PT ;  /* 0x000000000500720c */ /* 0x000fda0003f05270 */
[----:B------:R-:W-:Y:S05]  /*9f30*/  @P0 BRA `(.L_x_787) ;  /* 0xfffffffc00ec0947 */ /* 0x000fea000383ffff */
.L_x_786:
        /* <DEDUP_REMOVED lines=74> */
.L_x_790:
        /* <DEDUP_REMOVED lines=29> */
.L_x_789:
[----:B------:R-:W-:Y:S05]  /*a5b0*/  BSYNC.RECONVERGENT B0 ;  /* 0x0000000000007941 */ /* 0x000fea0003800200 */
.L_x_788:
        /* <DEDUP_REMOVED lines=10> */
.L_x_791:
[C---:B------:R-:W-:Y:S02]  /*a660*/  SHF.L.U32 R24, R2.reuse, 0x2, RZ ;  /* 0x0000000202187819 */ /* 0x040fe400000006ff */
[----:B------:R-:W-:Y:S02]  /*a670*/  SHF.L.U64.HI R10, R2, 0x2, R11 ;  /* 0x00000002020a7819 */ /* 0x000fe4000001020b */
[----:B-1----:R-:W-:-:S04]  /*a680*/  IADD3 R12, P0, PT, R24, UR4, RZ ;  /* 0x00000004180c7c10 */ /* 0x002fc8000ff1e0ff */
[----:B------:R-:W-:Y:S02]  /*a690*/  IADD3.X R13, PT, PT, R10, UR5, RZ, P0, !PT ;  /* 0x000000050a0d7c10 */ /* 0x000fe400087fe4ff */
[C---:B------:R-:W-:Y:S02]  /*a6a0*/  IADD3 R14, P0, PT, R12.reuse, R6, RZ ;  /* 0x000000060c0e7210 */ /* 0x040fe40007f1e0ff */
[C---:B---3--:R-:W-:Y:S01]  /*a6b0*/  IADD3 R18, P1, PT, R12.reuse, R9, RZ ;  /* 0x000000090c127210 */ /* 0x048fe20007f3e0ff */
[----:B------:R1:W3:Y:S01]  /*a6c0*/  LDG.E R26, desc[UR6][R12.64] ;  /* 0x000000060c1a7981 */ /* 0x0002e2000c1e1900 */
[C---:B------:R-:W-:Y:S02]  /*a6d0*/  IADD3.X R15, PT, PT, R13.reuse, R5, RZ, P0, !PT ;  /* 0x000000050d0f7210 */ /* 0x040fe400007fe4ff */
[----:B------:R-:W-:Y:S02]  /*a6e0*/  IADD3 R16, P0, PT, R12, R7, RZ ;  /* 0x000000070c107210 */ /* 0x000fe40007f1e0ff */
[C---:B------:R-:W-:Y:S01]  /*a6f0*/  IADD3.X R19, PT, PT, R13.reuse, R8, RZ, P1, !PT ;  /* 0x000000080d137210 */ /* 0x040fe20000ffe4ff */
[----:B------:R4:W3:Y:S01]  /*a700*/  LDG.E R27, desc[UR6][R14.64] ;  /* 0x000000060e1b7981 */ /* 0x0008e2000c1e1900 */
[----:B------:R-:W-:-:S03]  /*a710*/  IADD3.X R17, PT, PT, R13, R4, RZ, P0, !PT ;  /* 0x000000040d117210 */ /* 0x000fc600007fe4ff */
[----:B------:R-:W5:Y:S04]  /*a720*/  LDG.E R29, desc[UR6][R18.64] ;  /* 0x00000006121d7981 */ /* 0x000f68000c1e1900 */
[----:B------:R-:W5:Y:S01]  /*a730*/  LDG.E R28, desc[UR6][R16.64] ;  /* 0x00000006101c7981 */ /* 0x000f62000c1e1900 */
[C---:B------:R-:W-:Y:S02]  /*a740*/  SHF.L.U32 R34, R2.reuse, 0x3, RZ ;  /* 0x0000000302227819 */ /* 0x040fe400000006ff */
[----:B------:R-:W-:Y:S02]  /*a750*/  SHF.L.U64.HI R35, R2, 0x3, R11 ;  /* 0x0000000302237819 */ /* 0x000fe4000001020b */
[----:B------:R-:W-:Y:S02]  /*a760*/  LOP3.LUT R22, R34, 0xfffffff8, RZ, 0xc0, !PT ;  /* 0xfffffff822167812 */ /* 0x000fe400078ec0ff */
[----:B------:R-:W-:-:S02]  /*a770*/  LOP3.LUT R24, R24, 0xfffffffc, RZ, 0xc0, !PT ;  /* 0xfffffffc18187812 */ /* 0x000fc400078ec0ff */
[----:B------:R-:W-:Y:S02]  /*a780*/  LOP3.LUT R11, R35, 0x3, RZ, 0xc0, !PT ;  /* 0x00000003230b7812 */ /* 0x000fe400078ec0ff */
[----:B0-----:R-:W-:Y:S02]  /*a790*/  IADD3 R20, P0, PT, R22, UR8, RZ ;  /* 0x0000000816147c10 */ /* 0x001fe4000ff1e0ff */
[----:B------:R-:W-:Y:S02]  /*a7a0*/  LOP3.LUT R10, R10, 0x3, RZ, 0xc0, !PT ;  /* 0x000000030a0a7812 */ /* 0x000fe400078ec0ff */
[----:B------:R-:W-:Y:S02]  /*a7b0*/  IADD3 R24, P2, PT, R24, UR4, RZ ;  /* 0x0000000418187c10 */ /* 0x000fe4000ff5e0ff */
[----:B--2---:R-:W-:Y:S02]  /*a7c0*/  IADD3 R22, P1, PT, R22, UR10, RZ ;  /* 0x0000000a16167c10 */ /* 0x004fe4000ff3e0ff */
[----:B------:R-:W-:-:S02]  /*a7d0*/  IADD3.X R21, PT, PT, R11, UR9, RZ, P0, !PT ;  /* 0x000000090b157c10 */ /* 0x000fc400087fe4ff */
[----:B------:R-:W-:Y:S02]  /*a7e0*/  IADD3.X R25, PT, PT, R10, UR5, RZ, P2, !PT ;  /* 0x000000050a197c10 */ /* 0x000fe400097fe4ff */
[----:B------:R-:W-:Y:S02]  /*a7f0*/  IADD3.X R23, PT, PT, R11, UR11, RZ, P1, !PT ;  /* 0x0000000b0b177c10 */ /* 0x000fe40008ffe4ff */
[C---:B------:R-:W-:Y:S02]  /*a800*/  IADD3 R10, P0, PT, R24.reuse, R6, RZ ;  /* 0x00000006180a7210 */ /* 0x040fe40007f1e0ff */
[C---:B-1----:R-:W-:Y:S02]  /*a810*/  IADD3 R12, P1, PT, R24.reuse, R7, RZ ;  /* 0x00000007180c7210 */ /* 0x042fe40007f3e0ff */
[----:B----4-:R-:W-:Y:S02]  /*a820*/  IADD3 R14, P2, PT, R24, R9, RZ ;  /* 0x00000009180e7210 */ /* 0x010fe40007f5e0ff */
[----:B------:R-:W-:-:S02]  /*a830*/  IADD3.X R11, PT, PT, R25, R5, RZ, P0, !PT ;  /* 0x00000005190b7210 */ /* 0x000fc400007fe4ff */
[C---:B------:R-:W-:Y:S02]  /*a840*/  IADD3.X R13, PT, PT, R25.reuse, R4, RZ, P1, !PT ;  /* 0x00000004190d7210 */ /* 0x040fe40000ffe4ff */
[----:B------:R-:W-:Y:S01]  /*a850*/  IADD3.X R15, PT, PT, R25, R8, RZ, P2, !PT ;  /* 0x00000008190f7210 */ /* 0x000fe200017fe4ff */
[----:B---3--:R-:W-:Y:S04]  /*a860*/  STG.E.64 desc[UR6][R20.64], R26 ;  /* 0x0000001a14007986 */ /* 0x008fe8000c101b06 */
[----:B-----5:R0:W-:Y:S04]  /*a870*/  STG.E.64 desc[UR6][R22.64], R28 ;  /* 0x0000001c16007986 */ /* 0x0201e8000c101b06 */
[----:B------:R-:W2:Y:S04]  /*a880*/  LDG.E R30, desc[UR6][R24.64+0x600] ;  /* 0x00060006181e7981 */ /* 0x000ea8000c1e1900 */
[----:B------:R-:W2:Y:S04]  /*a890*/  LDG.E R31, desc[UR6][R10.64+0x600] ;  /* 0x000600060a1f7981 */ /* 0x000ea8000c1e1900 */
        /* <DEDUP_REMOVED lines=12> */
[----:B0-----:R-:W3:Y:S04]  /*a960*/  LDG.E R22, desc[UR6][R24.64+0xc00] ;  /* 0x000c000618167981 */ /* 0x001ee8000c1e1900 */
        /* <DEDUP_REMOVED lines=8> */
[----:B-1----:R-:W-:Y:S02]  /*a9f0*/  IADD3 R16, P1, PT, R21, UR10, RZ ;  /* 0x0000000a15107c10 */ /* 0x002fe4000ff3e0ff */
[----:B------:R-:W-:-:S02]  /*aa00*/  IADD3.X R21, PT, PT, R28, UR9, RZ, P0, !PT ;  /* 0x000000091c157c10 */ /* 0x000fc400087fe4ff */
[----:B------:R-:W-:-:S03]  /*aa10*/  IADD3.X R17, PT, PT, R28, UR11, RZ, P1, !PT ;  /* 0x0000000b1c117c10 */ /* 0x000fc60008ffe4ff */
[----:B---3--:R0:W-:Y:S04]  /*aa20*/  STG.E.64 desc[UR6][R20.64], R22 ;  /* 0x0000001614007986 */ /* 0x0081e8000c101b06 */
[----:B----4-:R3:W-:Y:S04]  /*aa30*/  STG.E.64 desc[UR6][R16.64], R26 ;  /* 0x0000001a10007986 */ /* 0x0107e8000c101b06 */
[----:B------:R-:W4:Y:S04]  /*aa40*/  LDG.E R28, desc[UR6][R24.64+0x1200] ;  /* 0x00120006181c7981 */ /* 0x000f28000c1e1900 */
[----:B------:R1:W4:Y:S04]  /*aa50*/  LDG.E R29, desc[UR6][R10.64+0x1200] ;  /* 0x001200060a1d7981 */ /* 0x000328000c1e1900 */
[----:B------:R-:W5:Y:S04]  /*aa60*/  LDG.E R30, desc[UR6][R12.64+0x1200] ;  /* 0x001200060c1e7981 */ /* 0x000f68000c1e1900 */
[----:B------:R-:W5:Y:S01]  /*aa70*/  LDG.E R31, desc[UR6][R14.64+0x1200] ;  /* 0x001200060e1f7981 */ /* 0x000f62000c1e1900 */
[----:B--2---:R-:W-:-:S04]  /*aa80*/  IADD3 R19, P0, PT, R34, 0x2400, RZ ;  /* 0x0000240022137810 */ /* 0x004fc80007f1e0ff */
        /* <DEDUP_REMOVED lines=10> */
[----:B-1----:R-:W-:Y:S01]  /*ab30*/  HFMA2 R11, -RZ, RZ, 0, 0 ;  /* 0x00000000ff0b7431 */ /* 0x002fe200000001ff */
[----:B----4-:R3:W-:Y:S04]  /*ab40*/  STG.E.64 desc[UR6][R18.64], R28 ;  /* 0x0000001c12007986 */ /* 0x0107e8000c101b06 */
[----:B-----5:R3:W-:Y:S07]  /*ab50*/  STG.E.64 desc[UR6][R20.64], R30 ;  /* 0x0000001e14007986 */ /* 0x0207ee000c101b06 */
[----:B------:R-:W-:Y:S05]  /*ab60*/  @P0 BRA `(.L_x_791) ;  /* 0xfffffff800bc0947 */ /* 0x000fea000383ffff */
[----:B------:R-:W-:Y:S05]  /*ab70*/  EXIT ;  /* 0x000000000000794d */ /* 0x000fea0003800000 */
.L_x_792:
        /* <DEDUP_REMOVED lines=16> */
.L_x_4507:


//--------------------- .text._Z35group_norm_nhwc_bwd_one_pass_kernelI11Fp16IOFp32WLi512ELi48ELi384EEv26Group_norm_nhwc_bwd_params --------------------------
	.section	.text._Z35group_norm_nhwc_bwd_one_pass_kernelI11Fp16IOFp32WLi512ELi48ELi384EEv26Group_norm_nhwc_bwd_params,"ax",@progbits
	.align	128
        .global         _Z35group_norm_nhwc_bwd_one_pass_kernelI11Fp16IOFp32WLi512ELi48ELi384EEv26Group_norm_nhwc_bwd_params
        .type           _Z35group_norm_nhwc_bwd_one_pass_kernelI11Fp16IOFp32WLi512ELi48ELi384EEv26Group_norm_nhwc_bwd_params,@function
        .size           _Z35group_norm_nhwc_bwd_one_pass_kernelI11Fp16IOFp32WLi512ELi48ELi384EEv26Group_norm_nhwc_bwd_params,(.L_x_4508 - _Z35group_norm_nhwc_bwd_one_pass_kernelI11Fp16IOFp32WLi512ELi48ELi384EEv26Group_norm_nhwc_bwd_params)
        .other          _Z35group_norm_nhwc_bwd_one_pass_kernelI11Fp16IOFp32WLi512ELi48ELi384EEv26Group_norm_nhwc_bwd_params,@"STO_CUDA_ENTRY STV_DEFAULT"
_Z35group_norm_nhwc_bwd_one_pass_kernelI11Fp16IOFp32WLi512ELi48ELi384EEv26Group_norm_nhwc_bwd_params:
.text._Z35group_norm_nhwc_bwd_one_pass_kernelI11Fp16IOFp32WLi512ELi48ELi384EEv26Group_norm_nhwc_bwd_params:
        /* <DEDUP_REMOVED lines=38> */
.L_x_819:
[----:B0-----:R-:W0:Y:S01]  /*0260*/  LDC R6, c[0x0][0x410] ;  /* 0x00010400ff067b82 */ /* 0x001e220000000800 */
[----:B------:R-:W1:Y:S01]  /*0270*/  LDCU.128 UR12, c[0x0][0x400] ;  /* 0x00008000ff0c77ac */ /* 0x000e620008000c00 */
[----:B------:R-:W-:Y:S02]  /*0280*/  SHF.R.S32.HI R9, RZ, 0x1f, R71 ;  /* 0x0000001fff097819 */ /* 0x000fe40000011447 */
[----:B------:R-:W-:Y:S02]  /*0290*/  ISETP.GE.AND P1, PT, R53, RZ, PT ;  /* 0x000000ff3500720c */ /* 0x000fe40003f26270 */
[----:B------:R-:W-:Y:S02]  /*02a0*/  LOP3.LUT R87, R87, 0xfeffffff, RZ, 0xc0, !PT ;  /* 0xfeffffff57577812 */ /* 0x000fe400078ec0ff */
[----:B------:R-:W-:Y:S02]  /*02b0*/  LOP3.LUT R85, R39, 0xffff, RZ, 0xc0, !PT ;  /* 0x0000ffff27557812 */ /* 0x000fe400078ec0ff */
[----:B------:R-:W-:-:S02]  /*02c0*/  MOV R48, RZ ;  /* 0x000000ff00307202 */ /* 0x000fc40000000f00 */
        /* <DEDUP_REMOVED lines=16> */
[----:B------:R-:W-:Y:S01]  /*03d0*/  IMAD.HI.U32 R3, R3, R4, RZ ;  /* 0x0000000403037227 */ /* 0x000fe200078e00ff */
[----:B------:R-:W-:-:S04]  /*03e0*/  SHF.R.S32.HI R11, RZ, 0x1f, R7 ;  /* 0x0000001fff0b7819 */ /* 0x000fc80000011407 */
[----:B------:R-:W-:-:S05]  /*03f0*/  IADD3 R0, PT, PT, -R3, RZ, RZ ;  /* 0x000000ff03007210 */ /* 0x000fca0007ffe1ff */
[----:B------:R-:W-:-:S05]  /*0400*/  IMAD R0, R5, R0, R4 ;  /* 0x0000000005007224 */ /* 0x000fca00078e0204 */
[----:B------:R-:W-:-:S13]  /*0410*/  ISETP.GT.U32.AND P4, PT, R5, R0, PT ;  /* 0x000000000500720c */ /* 0x000fda0003f84070 */
[-C--:B------:R-:W-:Y:S02]  /*0420*/  @!P4 IADD3 R0, PT, PT, R0, -R5.reuse, RZ ;  /* 0x800000050000c210 */ /* 0x080fe40007ffe0ff */
[----:B------:R-:W-:Y:S02]  /*0430*/  @!P4 IADD3 R3, PT, PT, R3, 0x1, RZ ;  /* 0x000000010303c810 */ /* 0x000fe40007ffe0ff */
[CC--:B------:R-:W-:Y:S02]  /*0440*/  ISETP.GE.U32.AND P3, PT, R0.reuse, R5.reuse, PT ;  /* 0x000000050000720c */ /* 0x0c0fe40003f66070 */
[----:B------:R-:W-:Y:S02]  /*0450*/  ISETP.GT.U32.AND P0, PT, R5, R0, PT ;  /* 0x000000000500720c */ /* 0x000fe40003f04070 */
[----:B------:R-:W-:-:S04]  /*0460*/  IADD3 R5, PT, PT, R0, -R5, RZ ;  /* 0x8000000500057210 */ /* 0x000fc80007ffe0ff */
[----:B------:R-:W-:Y:S02]  /*0470*/  SEL R0, R5, R0, !P0 ;  /* 0x0000000005007207 */ /* 0x000fe40004000000 */
[----:B------:R-:W-:Y:S02]  /*0480*/  ISETP.NE.AND P0, PT, R6, RZ, PT ;  /* 0x000000ff0600720c */ /* 0x000fe40003f05270 */
[----:B------:R-:W-:Y:S02]  /*0490*/  LOP3.LUT R5, RZ, R6, RZ, 0x33, !PT ;  /* 0x00000006ff057212 */ /* 0x000fe400078e33ff */
[----:B------:R-:W-:Y:S02]  /*04a0*/  @P3 IADD3 R3, PT, PT, R3, 0x1, RZ ;  /* 0x0000000103033810 */ /* 0x000fe40007ffe0ff */
[----:B------:R-:W-:Y:S02]  /*04b0*/  LOP3.LUT P3, RZ, R87, 0x1000000, RZ, 0xc0, !PT ;  /* 0x0100000057ff7812 */ /* 0x000fe4000786c0ff */
[----:B------:R-:W-:-:S02]  /*04c0*/  @!P1 IADD3 R0, PT, PT, -R0, RZ, RZ ;  /* 0x000000ff00009210 */ /* 0x000fc40007ffe1ff */
[----:B------:R-:W-:Y:S02]  /*04d0*/  @!P2 IADD3 R3, PT, PT, -R3, RZ, RZ ;  /* 0x000000ff0303a210 */ /* 0x000fe40007ffe1ff */
[C---:B------:R-:W-:Y:S02]  /*04e0*/  SEL R37, R5.reuse, R0, !P0 ;  /* 0x0000000005257207 */ /* 0x040fe40004000000 */
[----:B------:R-:W-:Y:S02]  /*04f0*/  SEL R3, R5, R3, !P0 ;  /* 0x0000000305037207 */ /* 0x000fe40004000000 */
[----:B------:R-:W-:Y:S01]  /*0500*/  ISETP.GE.U32.AND P0, PT, R7, UR12, PT ;  /* 0x0000000c07007c0c */ /* 0x000fe2000bf06070 */
[----:B------:R-:W-:Y:S01]  /*0510*/  IMAD R116, R37, 0x30, RZ ;  /* 0x0000003025747824 */ /* 0x000fe200078e02ff */
[----:B------:R-:W-:Y:S01]  /*0520*/  SHF.R.S32.HI R0, RZ, 0x1f, R3 ;  /* 0x0000001fff007819 */ /* 0x000fe20000011403 */
[----:B------:R-:W0:Y:S01]  /*0530*/  @!P3 LDC.64 R12, c[0x0][0x3f8] ;  /* 0x0000fe00ff0cbb82 */ /* 0x000e220000000a00 */
[----:B------:R-:W-:-:S02]  /*0540*/  ISETP.GE.AND.EX P6, PT, R11, UR13, PT, P0 ;  /* 0x0000000d0b007c0c */ /* 0x000fc4000bfc6300 */
[----:B------:R-:W-:Y:S01]  /*0550*/  IADD3 R94, P1, PT, R116, R85, RZ ;  /* 0x00000055745e7210 */ /* 0x000fe20007f3e0ff */
[----:B------:R-:W-:Y:S01]  /*0560*/  IMAD R0, R0, UR14, RZ ;  /* 0x0000000e00007c24 */ /* 0x000fe2000f8e02ff */
[----:B------:R-:W-:Y:S02]  /*0570*/  ISETP.GE.U32.AND P0, PT, R49, UR12, PT ;  /* 0x0000000c31007c0c */ /* 0x000fe4000bf06070 */
[----:B------:R-:W-:Y:S01]  /*0580*/  LEA.HI.X.SX32 R95, R116, RZ, 0x1, P1 ;  /* 0x000000ff745f7211 */ /* 0x000fe200008f0eff */
[----:B------:R-:W1:Y:S01]  /*0590*/  @!P3 LDC.64 R14, c[0x0][0x398] ;  /* 0x0000e600ff0ebb82 */ /* 0x000e620000000a00 */
[----:B------:R-:W-:Y:S01]  /*05a0*/  IMAD R93, R3, UR15, R0 ;  /* 0x0000000f035d7c24 */ /* 0x000fe2000f8e0200 */
[----:B------:R-:W-:Y:S01]  /*05b0*/  ISETP.GE.AND.EX P4, PT, R43, UR13, PT, P0 ;  /* 0x0000000d2b007c0c */ /* 0x000fe2000bf86300 */
[----:B------:R-:W-:Y:S01]  /*05c0*/  IMAD.WIDE.U32 R94, R3, UR14, R94 ;  /* 0x0000000e035e7c25 */ /* 0x000fe2000f8e005e */
[----:B------:R-:W-:Y:S02]  /*05d0*/  IADD3 R5, PT, PT, R71, 0x30, RZ ;  /* 0x0000003047057810 */ /* 0x000fe40007ffe0ff */
[----:B------:R-:W-:-:S02]  /*05e0*/  LOP3.LUT R87, R87, 0xff7fffff, RZ, 0xc0, !PT ;  /* 0xff7fffff57577812 */ /* 0x000fc400078ec0ff */
[----:B------:R-:W2:Y:S01]  /*05f0*/  @!P6 LDC.64 R16, c[0x0][0x3f8] ;  /* 0x0000fe00ff10eb82 */ /* 0x000ea20000000a00 */
[----:B------:R-:W-:Y:S02]  /*0600*/  IADD3 R93, PT, PT, R95, R93, RZ ;  /* 0x0000005d5f5d7210 */ /* 0x000fe40007ffe0ff */
[----:B------:R-:W-:Y:S02]  /*0610*/  @!P3 MOV R92, R94 ;  /* 0x0000005e005cb202 */ /* 0x000fe40000000f00 */
[----:B------:R-:W-:Y:S02]  /*0620*/  ISETP.GE.U32.AND P0, PT, R5, UR12, PT ;  /* 0x0000000c05007c0c */ /* 0x000fe4000bf06070 */
[----:B------:R-:W-:Y:S01]  /*0630*/  @P6 LOP3.LUT R87, R87, 0x800000, RZ, 0xfc, !PT ;  /* 0x0080000057576812 */ /* 0x000fe200078efcff */
[----:B------:R-:W3:Y:S01]  /*0640*/  @!P3 LDC.64 R60, c[0x0][0x3a0] ;  /* 0x0000e800ff3cbb82 */ /* 0x000ee20000000a00 */
[-C--:B0-----:R-:W-:Y:S02]  /*0650*/  @!P3 IMAD R0, R9, R12.reuse, RZ ;  /* 0x0000000c0900b224 */ /* 0x081fe400078e02ff */
[----:B------:R-:W-:Y:S01]  /*0660*/  @!P3 IMAD.WIDE.U32 R2, R71, R12, R92 ;  /* 0x0000000c4702b225 */ /* 0x000fe200078e005c */
[----:B------:R-:W-:-:S03]  /*0670*/  LOP3.LUT R87, R87, 0xffbfffff, RZ, 0xc0, !PT ;  /* 0xffbfffff57577812 */ /* 0x000fc600078ec0ff */
[----:B------:R-:W-:Y:S01]  /*0680*/  @!P3 IMAD R9, R71, R13, R0 ;  /* 0x0000000d4709b224 */ /* 0x000fe200078e0200 */
[----:B------:R-:W-:Y:S01]  /*0690*/  SHF.R.S32.HI R13, RZ, 0x1f, R5 ;  /* 0x0000001fff0d7819 */ /* 0x000fe20000011405 */
[----:B------:R-:W0:Y:S01]  /*06a0*/  @!P4 LDC.64 R20, c[0x0][0x3f8] ;  /* 0x0000fe00ff14cb82 */ /* 0x000e220000000a00 */
[C---:B------:R-:W-:Y:S02]  /*06b0*/  @!P3 SHF.L.U32 R63, R2.reuse, 0x1, RZ ;  /* 0x00000001023fb819 */ /* 0x040fe400000006ff */
[----:B------:R-:W-:Y:S02]  /*06c0*/  @!P3 IADD3 R3, PT, PT, R3, R9, RZ ;  /* 0x000000090303b210 */ /* 0x000fe40007ffe0ff */
[----:B------:R-:W-:Y:S02]  /*06d0*/  ISETP.GE.AND.EX P5, PT, R13, UR13, PT, P0 ;  /* 0x0000000d0d007c0c */ /* 0x000fe4000bfa6300 */
[----:B------:R-:W-:Y:S01]  /*06e0*/  IADD3 R9, PT, PT, R71, 0x40, RZ ;  /* 0x0000004047097810 */ /* 0x000fe20007ffe0ff */
[----:B--2---:R-:W-:Y:S01]  /*06f0*/  @!P6 IMAD R0, R11, R16, RZ ;  /* 0x000000100b00e224 */ /* 0x004fe200078e02ff */
[----:B------:R-:W-:Y:S01]  /*0700*/  @!P3 SHF.L.U64.HI R2, R2, 0x1, R3 ;  /* 0x000000010202b819 */ /* 0x000fe20000010203 */
[----:B------:R-:W2:Y:S01]  /*0710*/  @!P6 LDC.64 R106, c[0x0][0x3a0] ;  /* 0x0000e800ff6aeb82 */ /* 0x000ea20000000a00 */
[----:B-1----:R-:W-:-:S02]  /*0720*/  @!P3 IADD3 R62, P2, PT, R63, R14, RZ ;  /* 0x0000000e3f3eb210 */ /* 0x002fc40007f5e0ff */
[----:B------:R-:W-:Y:S02]  /*0730*/  ISETP.GE.U32.AND P0, PT, R9, UR12, PT ;  /* 0x0000000c09007c0c */ /* 0x000fe4000bf06070 */
[----:B---3--:R-:W-:Y:S02]  /*0740*/  @!P3 IADD3 R60, P1, PT, R63, R60, RZ ;  /* 0x0000003c3f3cb210 */ /* 0x008fe40007f3e0ff */
[----:B------:R-:W-:Y:S01]  /*0750*/  SHF.R.S32.HI R11, RZ, 0x1f, R9 ;  /* 0x0000001fff0b7819 */ /* 0x000fe20000011409 */
[----:B------:R-:W1:Y:S01]  /*0760*/  @!P6 LDC.64 R18, c[0x0][0x398] ;  /* 0x0000e600ff12eb82 */ /* 0x000e620000000a00 */
[----:B------:R-:W-:Y:S02]  /*0770*/  @P4 LOP3.LUT R87, R87, 0x400000, RZ, 0xfc, !PT ;  /* 0x0040000057574812 */ /* 0x000fe400078efcff */
[C---:B------:R-:W-:Y:S01]  /*0780*/  @!P3 IADD3.X R63, PT, PT, R2.reuse, R15, RZ, P2, !PT ;  /* 0x0000000f023fb210 */ /* 0x040fe200017fe4ff */
[----:B------:R-:W-:Y:S01]  /*0790*/  @!P6 IMAD R15, R7, R17, R0 ;  /* 0x00000011070fe224 */ /* 0x000fe200078e0200 */
[----:B------:R-:W-:Y:S01]  /*07a0*/  @!P3 IADD3.X R61, PT, PT, R2, R61, RZ, P1, !PT ;  /* 0x0000003d023db210 */ /* 0x000fe20000ffe4ff */
[----:B0-----:R-:W-:Y:S01]  /*07b0*/  @!P4 IMAD R4, R43, R20, RZ ;  /* 0x000000142b04c224 */ /* 0x001fe200078e02ff */
[----:B------:R-:W-:Y:S01]  /*07c0*/  ISETP.GE.AND.EX P2, PT, R11, UR13, PT, P0 ;  /* 0x0000000d0b007c0c */ /* 0x000fe2000bf46300 */
[----:B------:R-:W0:Y:S01]  /*07d0*/  @!P5 LDC.64 R24, c[0x0][0x3f8] ;  /* 0x0000fe00ff18db82 */ /* 0x000e220000000a00 */
[----:B------:R-:W-:Y:S01]  /*07e0*/  LOP3.LUT R87, R87, 0xffdfffff, RZ, 0xc0, !PT ;  /* 0xffdfffff57577812 */ /* 0x000fe200078ec0ff */
[----:B------:R-:W-:Y:S01]  /*07f0*/  @!P4 IMAD R17, R49, R21, R4 ;  /* 0x000000153111c224 */ /* 0x000fe200078e0204 */
[----:B------:R-:W-:-:S02]  /*0800*/  @!P6 MOV R2, R94 ;  /* 0x0000005e0002e202 */ /* 0x000fc40000000f00 */
[----:B------:R-:W-:Y:S02]  /*0810*/  @!P6 MOV R3, R93 ;  /* 0x0000005d0003e202 */ /* 0x000fe40000000f00 */
[----:B------:R-:W-:Y:S01]  /*0820*/  @P5 LOP3.LUT R87, R87, 0x200000, RZ, 0xfc, !PT ;  /* 0x0020000057575812 */ /* 0x000fe200078efcff */
[----:B------:R-:W3:Y:S01]  /*0830*/  @!P4 LDC.64 R66, c[0x0][0x3a0] ;  /* 0x0000e800ff42cb82 */ /* 0x000ee20000000a00 */
[----:B------:R-:W-:Y:S01]  /*0840*/  @!P6 IMAD.WIDE.U32 R2, R7, R16, R2 ;  /* 0x000000100702e225 */ /* 0x000fe200078e0002 */
[----:B------:R-:W-:Y:S02]  /*0850*/  IADD3 R7, PT, PT, R71, 0x50, RZ ;  /* 0x0000005047077810 */ /* 0x000fe40007ffe0ff */
[----:B------:R-:W-:Y:S02]  /*0860*/  LOP3.LUT R87, R87, 0xffefffff, RZ, 0xc0, !PT ;  /* 0xffefffff57577812 */ /* 0x000fe400078ec0ff */
[----:B------:R-:W-:Y:S02]  /*0870*/  @!P6 IADD3 R3, PT, PT, R3, R15, RZ ;  /* 0x0000000f0303e210 */ /* 0x000fe40007ffe0ff */
[----:B------:R-:W4:Y:S01]  /*0880*/  @!P4 LDC.64 R22, c[0x0][0x398] ;  /* 0x0000e600ff16cb82 */ /* 0x000f220000000a00 */
[----:B------:R-:W-:-:S02]  /*0890*/  ISETP.GE.U32.AND P1, PT, R7, UR12, PT ;  /* 0x0000000c07007c0c */ /* 0x000fc4000bf26070 */
[----:B------:R-:W-:Y:S02]  /*08a0*/  SHF.R.S32.HI R15, RZ, 0x1f, R7 ;  /* 0x0000001fff0f7819 */ /* 0x000fe40000011407 */
[----:B------:R-:W-:Y:S02]  /*08b0*/  @P2 LOP3.LUT R87, R87, 0x100000, RZ, 0xfc, !PT ;  /* 0x0010000057572812 */ /* 0x000fe400078efcff */
[----:B------:R-:W-:Y:S01]  /*08c0*/  ISETP.GE.AND.EX P3, PT, R15, UR13, PT, P1 ;  /* 0x0000000d0f007c0c */ /* 0x000fe2000bf66310 */
[----:B------:R-:W4:Y:S01]  /*08d0*/  @!P5 LDC.64 R104, c[0x0][0x3a0] ;  /* 0x0000e800ff68db82 */ /* 0x000f220000000a00 */
[----:B------:R-:W-:Y:S02]  /*08e0*/  LOP3.LUT P1, RZ, R87, 0x400000, RZ, 0xc0, !PT ;  /* 0x0040000057ff7812 */ /* 0x000fe4000782c0ff */
[C---:B------:R-:W-:Y:S02]  /*08f0*/  @!P6 SHF.L.U32 R65, R2.reuse, 0x1, RZ ;  /* 0x000000010241e819 */ /* 0x040fe400000006ff */
[----:B------:R-:W-:-:S02]  /*0900*/  @!P6 SHF.L.U64.HI R0, R2, 0x1, R3 ;  /* 0x000000010200e819 */ /* 0x000fc40000010203 */
[----:B------:R-:W-:Y:S01]  /*0910*/  @!P4 MOV R2, R94 ;  /* 0x0000005e0002c202 */ /* 0x000fe20000000f00 */
[----:B------:R-:W4:Y:S01]  /*0920*/  @!P2 LDC.64 R68, c[0x0][0x3a0] ;  /* 0x0000e800ff44ab82 */ /* 0x000f220000000a00 */
[----:B------:R-:W-:Y:S02]  /*0930*/  @!P4 MOV R3, R93 ;  /* 0x0000005d0003c202 */ /* 0x000fe40000000f00 */
[----:B--2---:R-:W-:Y:S02]  /*0940*/  @!P6 IADD3 R106, P0, PT, R65, R106, RZ ;  /* 0x0000006a416ae210 */ /* 0x004fe40007f1e0ff */
[----:B------:R-:W-:Y:S01]  /*0950*/  LOP3.LUT R87, R87, 0xfff7ffff, RZ, 0xc0, !PT ;  /* 0xfff7ffff57577812 */ /* 0x000fe200078ec0ff */
[----:B------:R-:W-:Y:S01]  /*0960*/  @!P4 IMAD.WIDE.U32 R2, R49, R20, R2 ;  /* 0x000000143102c225 */ /* 0x000fe200078e0002 */
[----:B------:R-:W-:Y:S01]  /*0970*/  @!P6 IADD3.X R107, PT, PT, R0, R107, RZ, P0, !PT ;  /* 0x0000006b006be210 */ /* 0x000fe200007fe4ff */
[----:B------:R-:W2:Y:S01]  /*0980*/  @!P2 LDC.64 R20, c[0x0][0x3f8] ;  /* 0x0000fe00ff14ab82 */ /* 0x000ea20000000a00 */
[----:B-1----:R-:W-:-:S02]  /*0990*/  @!P6 IADD3 R64, P0, PT, R65, R18, RZ ;  /* 0x000000124140e210 */ /* 0x002fc40007f1e0ff */
[----:B------:R-:W-:Y:S02]  /*09a0*/  @!P1 IADD3 R3, PT, PT, R3, R17, RZ ;  /* 0x0000001103039210 */ /* 0x000fe40007ffe0ff */
[----:B------:R-:W-:Y:S02]  /*09b0*/  @!P6 IADD3.X R65, PT, PT, R0, R19, RZ, P0, !PT ;  /* 0x000000130041e210 */ /* 0x000fe400007fe4ff */
[C---:B------:R-:W-:Y:S01]  /*09c0*/  @!P1 SHF.L.U32 R33, R2.reuse, 0x1, RZ ;  /* 0x0000000102219819 */ /* 0x040fe200000006ff */
[----:B------:R-:W1:Y:S01]  /*09d0*/  @!P5 LDC.64 R16, c[0x0][0x398] ;  /* 0x0000e600ff10db82 */ /* 0x000e620000000a00 */
[----:B------:R-:W-:Y:S01]  /*09e0*/  @!P1 SHF.L.U64.HI R0, R2, 0x1, R3 ;  /* 0x0000000102009819 */ /* 0x000fe20000010203 */
[----:B0-----:R-:W-:Y:S01]  /*09f0*/  @!P5 IMAD R2, R13, R24, RZ ;  /* 0x000000180d02d224 */ /* 0x001fe200078e02ff */
[----:B------:R-:W-:Y:S02]  /*0a00*/  @!P5 MOV R3, R93 ;  /* 0x0000005d0003d202 */ /* 0x000fe40000000f00 */
[----:B---3--:R-:W-:Y:S01]  /*0a10*/  @!P1 IADD3 R66, P0, PT, R33, R66, RZ ;  /* 0x0000004221429210 */ /* 0x008fe20007f1e0ff */
[----:B------:R-:W-:Y:S01]  /*0a20*/  @!P5 IMAD R13, R5, R25, R2 ;  /* 0x00000019050dd224 */ /* 0x000fe200078e0202 */
[----:B------:R-:W-:Y:S01]  /*0a30*/  @!P5 MOV R2, R94 ;  /* 0x0000005e0002d202 */ /* 0x000fe20000000f00 */
[----:B------:R-:W0:Y:S01]  /*0a40*/  @!P3 LDC.64 R18, c[0x0][0x3f8] ;  /* 0x0000fe00ff12bb82 */ /* 0x000e220000000a00 */
[----:B------:R-:W-:-:S02]  /*0a50*/  @!P1 IADD3.X R67, PT, PT, R0, R67, RZ, P0, !PT ;  /* 0x0000004300439210 */ /* 0x000fc400007fe4ff */
[----:B----4-:R-:W-:Y:S01]  /*0a60*/  @!P1 IADD3 R32, P0, PT, R33, R22, RZ ;  /* 0x0000001621209210 */ /* 0x010fe20007f1e0ff */
[----:B------:R-:W-:Y:S01]  /*0a70*/  @!P5 IMAD.WIDE.U32 R2, R5, R24, R2 ;  /* 0x000000180502d225 */ /* 0x000fe200078e0002 */
[----:B------:R-:W-:Y:S02]  /*0a80*/  @P3 LOP3.LUT R87, R87, 0x80000, RZ, 0xfc, !PT ;  /* 0x0008000057573812 */ /* 0x000fe400078efcff */
[----:B------:R-:W-:Y:S01]  /*0a90*/  @!P1 IADD3.X R33, PT, PT, R0, R23, RZ, P0, !PT ;  /* 0x0000001700219210 */ /* 0x000fe200007fe4ff */
[----:B--2---:R-:W-:Y:S01]  /*0aa0*/  @!P2 IMAD R6, R11, R20, RZ ;  /* 0x000000140b06a224 */ /* 0x004fe200078e02ff */
[----:B------:R-:W-:Y:S01]  /*0ab0*/  @!P5 IADD3 R3, PT, PT, R3, R13, RZ ;  /* 0x0000000d0303d210 */ /* 0x000fe20007ffe0ff */
[----:B------:R-:W2:Y:S01]  /*0ac0*/  @!P2 LDC.64 R10, c[0x0][0x398] ;  /* 0x0000e600ff0aab82 */ /* 0x000ea20000000a00 */
[C---:B------:R-:W-:Y:S01]  /*0ad0*/  @!P5 SHF.L.U32 R103, R2.reuse, 0x1, RZ ;  /* 0x000000010267d819 */ /* 0x040fe200000006ff */
[----:B------:R-:W-:Y:S01]  /*0ae0*/  @!P2 IMAD R5, R9, R21, R6 ;  /* 0x000000150905a224 */ /* 0x000fe200078e0206 */
[----:B------:R-:W-:-:S02]  /*0af0*/  @!P5 SHF.L.U64.HI R4, R2, 0x1, R3 ;  /* 0x000000010204d819 */ /* 0x000fc40000010203 */
[----:B------:R-:W-:Y:S02]  /*0b00*/  @!P2 MOV R2, R94 ;  /* 0x0000005e0002a202 */ /* 0x000fe40000000f00 */
[----:B------:R-:W-:Y:S01]  /*0b10*/  @!P2 MOV R3, R93 ;  /* 0x0000005d0003a202 */ /* 0x000fe20000000f00 */
[----:B------:R-:W3:Y:S01]  /*0b20*/  @!P3 LDC.64 R100, c[0x0][0x3a0] ;  /* 0x0000e800ff64bb82 */ /* 0x000ee20000000a00 */
[----:B------:R-:W-:Y:S02]  /*0b30*/  @!P5 IADD3 R104, P0, PT, R103, R104, RZ ;  /* 0x000000686768d210 */ /* 0x000fe40007f1e0ff */
[----:B------:R-:W-:Y:S01]  /*0b40*/  P2R R0, PR, RZ, 0x2 ;  /* 0x00000002ff007803 */ /* 0x000fe20000000000 */
[----:B------:R-:W-:Y:S01]  /*0b50*/  @!P2 IMAD.WIDE.U32 R2, R9, R20, R2 ;  /* 0x000000140902a225 */ /* 0x000fe200078e0002 */
[C---:B------:R-:W-:Y:S02]  /*0b60*/  @!P5 IADD3.X R105, PT, PT, R4.reuse, R105, RZ, P0, !PT ;  /* 0x000000690469d210 */ /* 0x040fe400007fe4ff */
[----:B-1----:R-:W-:Y:S01]  /*0b70*/  @!P5 IADD3 R102, P0, PT, R103, R16, RZ ;  /* 0x000000106766d210 */ /* 0x002fe20007f1e0ff */
[----:B------:R-:W1:Y:S01]  /*0b80*/  @!P3 LDC.64 R8, c[0x0][0x398] ;  /* 0x0000e600ff08bb82 */ /* 0x000e620000000a00 */
[----:B------:R-:W-:Y:S01]  /*0b90*/  @!P2 IADD3 R3, PT, PT, R3, R5, RZ ;  /* 0x000000050303a210 */ /* 0x000fe20007ffe0ff */
[----:B0-----:R-:W-:Y:S01]  /*0ba0*/  @!P3 IMAD R6, R15, R18, RZ ;  /* 0x000000120f06b224 */ /* 0x001fe200078e02ff */
[----:B------:R-:W-:-:S02]  /*0bb0*/  @!P5 IADD3.X R103, PT, PT, R4, R17, RZ, P0, !PT ;  /* 0x000000110467d210 */ /* 0x000fc400007fe4ff */
[C---:B------:R-:W-:Y:S01]  /*0bc0*/  @!P2 SHF.L.U32 R21, R2.reuse, 0x1, RZ ;  /* 0x000000010215a819 */ /* 0x040fe200000006ff */
[----:B------:R-:W-:Y:S01]  /*0bd0*/  @!P3 IMAD R5, R7, R19, R6 ;  /* 0x000000130705b224 */ /* 0x000fe200078e0206 */
[----:B------:R-:W-:Y:S02]  /*0be0*/  @!P2 SHF.L.U64.HI R4, R2, 0x1, R3 ;  /* 0x000000010204a819 */ /* 0x000fe40000010203 */
[----:B------:R-:W-:Y:S02]  /*0bf0*/  @!P3 MOV R2, R94 ;  /* 0x0000005e0002b202 */ /* 0x000fe40000000f00 */
[----:B------:R-:W-:Y:S02]  /*0c00*/  @!P3 MOV R3, R93 ;  /* 0x0000005d0003b202 */ /* 0x000fe40000000f00 */
[----:B------:R-:W-:Y:S02]  /*0c10*/  @!P2 IADD3 R68, P0, PT, R21, R68, RZ ;  /* 0x000000441544a210 */ /* 0x000fe40007f1e0ff */
[----:B------:R-:W-:Y:S01]  /*0c20*/  LOP3.LUT R87, R87, 0xfffbffff, RZ, 0xc0, !PT ;  /* 0xfffbffff57577812 */ /* 0x000fe200078ec0ff */
[----:B------:R-:W-:Y:S01]  /*0c30*/  @!P3 IMAD.WIDE.U32 R2, R7, R18, R2 ;  /* 0x000000120702b225 */ /* 0x000fe200078e0002 */
[----:B------:R-:W-:-:S02]  /*0c40*/  @!P2 IADD3.X R69, PT, PT, R4, R69, RZ, P0, !PT ;  /* 0x000000450445a210 */ /* 0x000fc400007fe4ff */
[----:B--2---:R-:W-:Y:S02]  /*0c50*/  @!P2 IADD3 R20, P0, PT, R21, R10, RZ ;  /* 0x0000000a1514a210 */ /* 0x004fe40007f1e0ff */
[----:B------:R-:W-:Y:S02]  /*0c60*/  @!P3 IADD3 R3, PT, PT, R3, R5, RZ ;  /* 0x000000050303b210 */ /* 0x000fe40007ffe0ff */
[----:B------:R-:W-:Y:S02]  /*0c70*/  @!P3 SHF.L.U32 R99, R2, 0x1, RZ ;  /* 0x000000010263b819 */ /* 0x000fe400000006ff */
[----:B------:R-:W-:Y:S02]  /*0c80*/  @!P2 IADD3.X R21, PT, PT, R4, R11, RZ, P0, !PT ;  /* 0x0000000b0415a210 */ /* 0x000fe400007fe4ff */
[----:B------:R-:W-:Y:S02]  /*0c90*/  @!P3 SHF.L.U64.HI R2, R2, 0x1, R3 ;  /* 0x000000010202b819 */ /* 0x000fe40000010203 */
[----:B---3--:R-:W-:-:S02]  /*0ca0*/  @!P3 IADD3 R100, P0, PT, R99, R100, RZ ;  /* 0x000000646364b210 */ /* 0x008fc40007f1e0ff */
[----:B------:R-:W-:Y:S02]  /*0cb0*/  IADD3 R5, PT, PT, R71, 0x60, RZ ;  /* 0x0000006047057810 */ /* 0x000fe40007ffe0ff */
[C---:B------:R-:W-:Y:S02]  /*0cc0*/  @!P3 IADD3.X R101, PT, PT, R2.reuse, R101, RZ, P0, !PT ;  /* 0x000000650265b210 */ /* 0x040fe400007fe4ff */
[----:B-1----:R-:W-:Y:S02]  /*0cd0*/  @!P3 IADD3 R98, P0, PT, R99, R8, RZ ;  /* 0x000000086362b210 */ /* 0x002fe40007f1e0ff */
[----:B------:R-:W-:Y:S02]  /*0ce0*/  SHF.R.S32.HI R3, RZ, 0x1f, R5 ;  /* 0x0000001fff037819 */ /* 0x000fe40000011405 */
        /* <DEDUP_REMOVED lines=80> */
[----:B------:R-:W0:Y:S02]  /*11f0*/  @!P5 LDC.64 R10, c[0x0][0x398] ;  /* 0x0000e600ff0adb82 */ /* 0x000e240000000a00 */
        /* <DEDUP_REMOVED lines=165> */
[----:B------:R-:W0:Y:S01]  /*1c50*/  @!P1 LDC.64 R56, c[0x0][0x398] ;  /* 0x0000e600ff389b82 */ /* 0x000e220000000a00 */
        /* <DEDUP_REMOVED lines=9> */
[----:B------:R-:W-:Y:S02]  /*1cf0*/  @!P1 MOV R56, R94 ;  /* 0x0000005e00389202 */ /* 0x000fe40000000f00 */
[----:B------:R-:W-:-:S04]  /*1d00*/  @P1 LOP3.LUT R87, R87, 0x40, RZ, 0xfc, !PT ;  /* 0x0000004057571812 */ /* 0x000fc800078efcff */
[----:B------:R-:W-:Y:S01]  /*1d10*/  LOP3.LUT R87, R87, 0xffffffdf, RZ, 0xc0, !PT ;  /* 0xffffffdf57577812 */ /* 0x000fe200078ec0ff */
[----:B------:R-:W1:Y:S01]  /*1d20*/  @!P1 LDC.64 R158, c[0x0][0x3a0] ;  /* 0x0000e800ff9e9b82 */ /* 0x000e620000000a00 */
[----:B0-----:R-:W-:Y:S01]  /*1d30*/  @!P1 IMAD R36, R57, R108, RZ ;  /* 0x0000006c39249224 */ /* 0x001fe200078e02ff */
[----:B------:R-:W-:-:S03]  /*1d40*/  @!P1 MOV R57, R93 ;  /* 0x0000005d00399202 */ /* 0x000fc60000000f00 */
[C---:B------:R-:W-:Y:S02]  /*1d50*/  @!P1 IMAD R109, R59.reuse, R109, R36 ;  /* 0x0000006d3b6d9224 */ /* 0x040fe400078e0224 */
[----:B------:R-:W-:Y:S02]  /*1d60*/  @!P1 IMAD.WIDE.U32 R56, R59, R108, R56 ;  /* 0x0000006c3b389225 */ /* 0x000fe400078e0038 */
[----:B------:R-:W0:Y:S03]  /*1d70*/  @!P1 LDC.64 R58, c[0x0][0x398] ;  /* 0x0000e600ff3a9b82 */ /* 0x000e260000000a00 */
[----:B------:R-:W-:Y:S02]  /*1d80*/  @!P1 IADD3 R57, PT, PT, R57, R109, RZ ;  /* 0x0000006d39399210 */ /* 0x000fe40007ffe0ff */
[C---:B------:R-:W-:Y:S02]  /*1d90*/  @!P1 SHF.L.U32 R157, R56.reuse, 0x1, RZ ;  /* 0x00000001389d9819 */ /* 0x040fe400000006ff */
[----:B------:R-:W-:-:S02]  /*1da0*/  @!P1 SHF.L.U64.HI R56, R56, 0x1, R57 ;  /* 0x0000000138389819 */ /* 0x000fc40000010239 */
        /* <DEDUP_REMOVED lines=29> */
[----:B------:R-:W-:Y:S02]  /*1f80*/  @!P1 MOV R57, R93 ;  /* 0x0000005d00399202 */ /* 0x000fe40000000f00 */
[----:B------:R-:W-:-:S03]  /*1f90*/  @P1 LOP3.LUT R87, R87, 0x10, RZ, 0xfc, !PT ;  /* 0x0000001057571812 */ /* 0x000fc600078efcff */
[----:B------:R-:W1:Y:S01]  /*1fa0*/  @!P1 LDC.64 R146, c[0x0][0x3a0] ;  /* 0x0000e800ff929b82 */ /* 0x000e620000000a00 */
[----:B------:R-:W-:Y:S01]  /*1fb0*/  LOP3.LUT R87, R87, 0xfffffff7, RZ, 0xc0, !PT ;  /* 0xfffffff757577812 */ /* 0x000fe200078ec0ff */
[-C--:B0-----:R-:W-:Y:S02]  /*1fc0*/  @!P1 IMAD R36, R41, R58.reuse, RZ ;  /* 0x0000003a29249224 */ /* 0x081fe400078e02ff */
[----:B------:R-:W-:-:S04]  /*1fd0*/  @!P1 IMAD.WIDE.U32 R56, R47, R58, R56 ;  /* 0x0000003a2f389225 */ /* 0x000fc800078e0038 */
[----:B------:R-:W-:Y:S01]  /*1fe0*/  @!P1 IMAD R59, R47, R59, R36 ;  /* 0x0000003b2f3b9224 */ /* 0x000fe200078e0224 */
[----:B------:R-:W-:-:S04]  /*1ff0*/  @!P1 SHF.L.U32 R143, R56, 0x1, RZ ;  /* 0x00000001388f9819 */ /* 0x000fc800000006ff */
[----:B------:R-:W-:Y:S02]  /*2000*/  @!P1 IADD3 R57, PT, PT, R57, R59, RZ ;  /* 0x0000003b39399210 */ /* 0x000fe40007ffe0ff */
[----:B------:R-:W0:Y:S01]  /*2010*/  @!P1 LDC.64 R58, c[0x0][0x398] ;  /* 0x0000e600ff3a9b82 */ /* 0x000e220000000a00 */
[----:B-1----:R-:W-:Y:S02]  /*2020*/  @!P1 IADD3 R146, P0, PT, R143, R146, RZ ;  /* 0x000000928f929210 */ /* 0x002fe40007f1e0ff */
[----:B------:R-:W-:-:S04]  /*2030*/  @!P1 SHF.L.U64.HI R56, R56, 0x1, R57 ;  /* 0x0000000138389819 */ /* 0x000fc80000010239 */
        /* <DEDUP_REMOVED lines=51> */
[----:B------:R-:W-:-:S05]  /*2370*/  @P1 LOP3.LUT R87, R87, 0x2, RZ, 0xfc, !PT ;  /* 0x0000000257571812 */ /* 0x000fca00078efcff */
[----:B------:R-:W1:Y:S01]  /*2380*/  @!P1 LDC.64 R110, c[0x0][0x3a0] ;  /* 0x0000e800ff6e9b82 */ /* 0x000e620000000a00 */
[----:B0-----:R-:W-:Y:S01]  /*2390*/  @!P1 IMAD R36, R57, R108, RZ ;  /* 0x0000006c39249224 */ /* 0x001fe200078e02ff */
[----:B------:R-:W-:-:S03]  /*23a0*/  @!P1 MOV R57, R93 ;  /* 0x0000005d00399202 */ /* 0x000fc60000000f00 */
[C---:B------:R-:W-:Y:S02]  /*23b0*/  @!P1 IMAD R109, R59.reuse, R109, R36 ;  /* 0x0000006d3b6d9224 */ /* 0x040fe400078e0224 */
[----:B------:R-:W-:-:S05]  /*23c0*/  @!P1 IMAD.WIDE.U32 R56, R59, R108, R56 ;  /* 0x0000006c3b389225 */ /* 0x000fca00078e0038 */
[----:B------:R-:W-:Y:S02]  /*23d0*/  @!P1 IADD3 R57, PT, PT, R57, R109, RZ ;  /* 0x0000006d39399210 */ /* 0x000fe40007ffe0ff */
[----:B------:R-:W0:Y:S01]  /*23e0*/  @!P1 LDC.64 R108, c[0x0][0x398] ;  /* 0x0000e600ff6c9b82 */ /* 0x000e220000000a00 */
[C---:B------:R-:W-:Y:S02]  /*23f0*/  @!P1 SHF.L.U32 R59, R56.reuse, 0x1, RZ ;  /* 0x00000001383b9819 */ /* 0x040fe400000006ff */
[----:B------:R-:W-:Y:S02]  /*2400*/  @!P1 SHF.L.U64.HI R36, R56, 0x1, R57 ;  /* 0x0000000138249819 */ /* 0x000fe40000010239 */
[----:B-1----:R-:W-:-:S04]  /*2410*/  @!P1 IADD3 R56, P0, PT, R59, R110, RZ ;  /* 0x0000006e3b389210 */ /* 0x002fc80007f1e0ff */
[----:B------:R-:W-:Y:S02]  /*2420*/  @!P1 IADD3.X R57, PT, PT, R36, R111, RZ, P0, !PT ;  /* 0x0000006f24399210 */ /* 0x000fe400007fe4ff */
[----:B------:R-:W-:Y:S02]  /*2430*/  IADD3 R111, PT, PT, R71, 0x180, RZ ;  /* 0x00000180476f7810 */ /* 0x000fe40007ffe0ff */
[----:B0-----:R-:W-:-:S04]  /*2440*/  @!P1 IADD3 R58, P0, PT, R59, R108, RZ ;  /* 0x0000006c3b3a9210 */ /* 0x001fc80007f1e0ff */
[----:B------:R-:W-:Y:S02]  /*2450*/  @!P1 IADD3.X R59, PT, PT, R36, R109, RZ, P0, !PT ;  /* 0x0000006d243b9210 */ /* 0x000fe400007fe4ff */
[----:B------:R-:W-:Y:S02]  /*2460*/  SHF.R.S32.HI R109, RZ, 0x1f, R111 ;  /* 0x0000001fff6d7819 */ /* 0x000fe4000001146f */
[----:B------:R-:W-:-:S04]  /*2470*/  ISETP.GE.U32.AND P0, PT, R111, UR12, PT ;  /* 0x0000000c6f007c0c */ /* 0x000fc8000bf06070 */
[----:B------:R-:W-:Y:S02]  /*2480*/  ISETP.GE.AND.EX P1, PT, R109, UR13, PT, P0 ;  /* 0x0000000d6d007c0c */ /* 0x000fe4000bf26300 */
[C---:B------:R-:W-:Y:S02]  /*2490*/  LOP3.LUT P0, RZ, R87.reuse, 0x1000000, RZ, 0xc0, !PT ;  /* 0x0100000057ff7812 */ /* 0x040fe4000780c0ff */
[----:B------:R-:W-:Y:S02]  /*24a0*/  MOV R50, RZ ;  /* 0x000000ff00327202 */ /* 0x000fe40000000f00 */
[----:B------:R-:W-:-:S07]  /*24b0*/  LOP3.LUT R87, R87, 0xfffffffe, RZ, 0xc0, !PT ;  /* 0xfffffffe57577812 */ /* 0x000fce00078ec0ff */
[----:B------:R-:W0:Y:S01]  /*24c0*/  @!P1 LDC.64 R118, c[0x0][0x3f8] ;  /* 0x0000fe00ff769b82 */ /* 0x000e220000000a00 */
[----:B------:R-:W-:Y:S01]  /*24d0*/  @!P1 MOV R108, R94 ;  /* 0x0000005e006c9202 */ /* 0x000fe20000000f00 */
[----:B------:R1:W2:Y:S01]  /*24e0*/  @!P0 LDG.E R50, desc[UR8][R62.64] ;  /* 0x000000083e328981 */ /* 0x0002a2000c1e1900 */
[----:B------:R-:W-:-:S03]  /*24f0*/  @P1 LOP3.LUT R87, R87, 0x1, RZ, 0xfc, !PT ;  /* 0x0000000157571812 */ /* 0x000fc600078efcff */
[----:B------:R3:W4:Y:S02]  /*2500*/  @!P0 LDG.E R48, desc[UR8][R60.64] ;  /* 0x000000083c308981 */ /* 0x000724000c1e1900 */
[----:B-1----:R-:W1:Y:S01]  /*2510*/  @!P1 LDC.64 R62, c[0x0][0x398] ;  /* 0x0000e600ff3e9b82 */ /* 0x002e620000000a00 */
[----:B0-----:R-:W-:Y:S01]  /*2520*/  @!P1 IMAD R36, R109, R118, RZ ;  /* 0x000000766d249224 */ /* 0x001fe200078e02ff */
[----:B------:R-:W-:-:S03]  /*2530*/  @!P1 MOV R109, R93 ;  /* 0x0000005d006d9202 */ /* 0x000fc60000000f00 */
[C---:B------:R-:W-:Y:S02]  /*2540*/  @!P1 IMAD R113, R111.reuse, R119, R36 ;  /* 0x000000776f719224 */ /* 0x040fe400078e0224 */
[----:B------:R-:W-:Y:S02]  /*2550*/  @!P1 IMAD.WIDE.U32 R108, R111, R118, R108 ;  /* 0x000000766f6c9225 */ /* 0x000fe400078e006c */
[----:B------:R-:W3:Y:S03]  /*2560*/  @!P1 LDC.64 R110, c[0x0][0x3a0] ;  /* 0x0000e800ff6e9b82 */ /* 0x000ee60000000a00 */
[----:B------:R-:W-:-:S04]  /*2570*/  @!P1 IADD3 R109, PT, PT, R109, R113, RZ ;  /* 0x000000716d6d9210 */ /* 0x000fc80007ffe0ff */
[C---:B------:R-:W-:Y:S02]  /*2580*/  @!P1 SHF.L.U64.HI R36, R108.reuse, 0x1, R109 ;  /* 0x000000016c249819 */ /* 0x040fe4000001026d */
[----:B------:R-:W-:-:S04]  /*2590*/  @!P1 SHF.L.U32 R109, R108, 0x1, RZ ;  /* 0x000000016c6d9819 */ /* 0x000fc800000006ff */
[----:B---3--:R-:W-:-:S04]  /*25a0*/  @!P1 IADD3 R60, P0, PT, R109, R110, RZ ;  /* 0x0000006e6d3c9210 */ /* 0x008fc80007f1e0ff */
[----:B------:R-:W-:Y:S02]  /*25b0*/  @!P1 IADD3.X R61, PT, PT, R36, R111, RZ, P0, !PT ;  /* 0x0000006f243d9210 */ /* 0x000fe400007fe4ff */
[----:B-1----:R-:W-:-:S04]  /*25c0*/  @!P1 IADD3 R62, P0, PT, R109, R62, RZ ;  /* 0x0000003e6d3e9210 */ /* 0x002fc80007f1e0ff */
[----:B------:R-:W-:Y:S02]  /*25d0*/  @!P1 IADD3.X R63, PT, PT, R36, R63, RZ, P0, !PT ;  /* 0x0000003f243f9210 */ /* 0x000fe400007fe4ff */
[----:B------:R-:W-:Y:S02]  /*25e0*/  LOP3.LUT P0, RZ, R87, 0x800000, RZ, 0xc0, !PT ;  /* 0x0080000057ff7812 */ /* 0x000fe4000780c0ff */
[----:B------:R-:W-:Y:S02]  /*25f0*/  MOV R52, RZ ;  /* 0x000000ff00347202 */ /* 0x000fe40000000f00 */
[----:B------:R-:W-:Y:S02]  /*2600*/  MOV R54, RZ ;  /* 0x000000ff00367202 */ /* 0x000fe40000000f00 */
[----:B------:R-:W-:-:S04]  /*2610*/  IADD3 R109, PT, PT, R71, 0x190, RZ ;  /* 0x00000190476d7810 */ /* 0x000fc80007ffe0ff */
[----:B------:R-:W-:-:S03]  /*2620*/  SHF.R.S32.HI R111, RZ, 0x1f, R109 ;  /* 0x0000001fff6f7819 */ /* 0x000fc6000001146d */
[----:B------:R0:W3:Y:S04]  /*2630*/  @!P0 LDG.E R52, desc[UR8][R106.64] ;  /* 0x000000086a348981 */ /* 0x0000e8000c1e1900 */
[----:B------:R1:W3:Y:S01]  /*2640*/  @!P0 LDG.E R54, desc[UR8][R64.64] ;  /* 0x0000000840368981 */ /* 0x0002e2000c1e1900 */
[----:B------:R-:W-:-:S04]  /*2650*/  ISETP.GE.U32.AND P0, PT, R109, UR12, PT ;  /* 0x0000000c6d007c0c */ /* 0x000fc8000bf06070 */
[----:B------:R-:W-:-:S13]  /*2660*/  ISETP.GE.AND.EX P0, PT, R111, UR13, PT, P0 ;  /* 0x0000000d6f007c0c */ /* 0x000fda000bf06300 */
[----:B0-----:R-:W0:Y:S01]  /*2670*/  @!P0 LDC.64 R106, c[0x0][0x3f8] ;  /* 0x0000fe00ff6a8b82 */ /* 0x001e220000000a00 */
[----:B------:R-:W-:Y:S02]  /*2680*/  ISETP.NE.AND P1, PT, R0, RZ, PT ;  /* 0x000000ff0000720c */ /* 0x000fe40003f25270 */
[----:B-1----:R-:W-:Y:S02]  /*2690*/  @!P0 MOV R64, R94 ;  /* 0x0000005e00408202 */ /* 0x002fe40000000f00 */
[----:B------:R-:W-:Y:S02]  /*26a0*/  @!P0 MOV R65, R93 ;  /* 0x0000005d00418202 */ /* 0x000fe40000000f00 */
[----:B------:R-:W-:-:S07]  /*26b0*/  MOV R152, RZ ;  /* 0x000000ff00987202 */ /* 0x000fce0000000f00 */
[----:B------:R1:W3:Y:S01]  /*26c0*/  @!P1 LDG.E R152, desc[UR8][R32.64] ;  /* 0x0000000820989981 */ /* 0x0002e2000c1e1900 */
[-C--:B0-----:R-:W-:Y:S01]  /*26d0*/  @!P0 IMAD R0, R111, R106.reuse, RZ ;  /* 0x0000006a6f008224 */ /* 0x081fe200078e02ff */
[----:B-1----:R-:W0:Y:S01]  /*26e0*/  @!P0 LDC.64 R32, c[0x0][0x398] ;  /* 0x0000e600ff208b82 */ /* 0x002e220000000a00 */
[----:B------:R-:W-:-:S04]  /*26f0*/  @!P0 IMAD.WIDE.U32 R64, R109, R106, R64 ;  /* 0x0000006a6d408225 */ /* 0x000fc800078e0040 */
[----:B------:R-:W-:-:S03]  /*2700*/  @!P0 IMAD R107, R109, R107, R0 ;  /* 0x0000006b6d6b8224 */ /* 0x000fc600078e0200 */
[----:B------:R-:W1:Y:S01]  /*2710*/  @!P0 LDC.64 R108, c[0x0][0x3a0] ;  /* 0x0000e800ff6c8b82 */ /* 0x000e620000000a00 */
[----:B------:R-:W-:Y:S02]  /*2720*/  MOV R154, RZ ;  /* 0x000000ff009a7202 */ /* 0x000fe40000000f00 */
[----:B------:R-:W-:-:S04]  /*2730*/  @!P0 IADD3 R65, PT, PT, R65, R107, RZ ;  /* 0x0000006b41418210 */ /* 0x000fc80007ffe0ff */
[----:B------:R0:W3:Y:S01]  /*2740*/  @!P1 LDG.E R154, desc[UR8][R66.64] ;  /* 0x00000008429a9981 */ /* 0x0000e2000c1e1900 */
[C---:B------:R-:W-:Y:S02]  /*2750*/  @!P0 SHF.L.U64.HI R0, R64.reuse, 0x1, R65 ;  /* 0x0000000140008819 */ /* 0x040fe40000010241 */
[----:B0-----:R-:W-:-:S04]  /*2760*/  @!P0 SHF.L.U32 R67, R64, 0x1, RZ ;  /* 0x0000000140438819 */ /* 0x001fc800000006ff */
[----:B-1----:R-:W-:-:S04]  /*2770*/  @!P0 IADD3 R64, P1, PT, R67, R108, RZ ;  /* 0x0000006c43408210 */ /* 0x002fc80007f3e0ff */
[----:B------:R-:W-:Y:S02]  /*2780*/  @!P0 IADD3.X R65, PT, PT, R0, R109, RZ, P1, !PT ;  /* 0x0000006d00418210 */ /* 0x000fe40000ffe4ff */
[----:B------:R-:W-:-:S04]  /*2790*/  @!P0 IADD3 R66, P1, PT, R67, R32, RZ ;  /* 0x0000002043428210 */ /* 0x000fc80007f3e0ff */
        /* <DEDUP_REMOVED lines=11> */
[----:B-1----:R-:W-:Y:S02]  /*2850*/  @!P1 MOV R102, R94 ;  /* 0x0000005e00669202 */ /* 0x002fe40000000f00 */
[----:B------:R-:W-:-:S05]  /*2860*/  @!P1 MOV R103, R93 ;  /* 0x0000005d00679202 */ /* 0x000fca0000000f00 */
[----:B------:R-:W1:Y:S01]  /*2870*/  @!P1 LDC.64 R110, c[0x0][0x398] ;  /* 0x0000e600ff6e9b82 */ /* 0x000e620000000a00 */
[-C--:B0-----:R-:W-:Y:S02]  /*2880*/  @!P1 IMAD R0, R109, R104.reuse, RZ ;  /* 0x000000686d009224 */ /* 0x081fe400078e02ff */
[----:B------:R-:W-:-:S04]  /*2890*/  @!P1 IMAD.WIDE.U32 R102, R107, R104, R102 ;  /* 0x000000686b669225 */ /* 0x000fc800078e0066 */
[----:B------:R-:W-:Y:S02]  /*28a0*/  @!P1 IMAD R105, R107, R105, R0 ;  /* 0x000000696b699224 */ /* 0x000fe400078e0200 */
[----:B------:R-:W0:Y:S01]  /*28b0*/  @!P1 LDC.64 R106, c[0x0][0x3a0] ;  /* 0x0000e800ff6a9b82 */ /* 0x000e220000000a00 */
[----:B------:R-:W-:Y:S02]  /*28c0*/  MOV R140, RZ ;  /* 0x000000ff008c7202 */ /* 0x000fe40000000f00 */
[----:B------:R-:W-:Y:S02]  /*28d0*/  @!P1 IADD3 R103, PT, PT, R103, R105, RZ ;  /* 0x0000006967679210 */ /* 0x000fe40007ffe0ff */
[----:B------:R-:W-:Y:S02]  /*28e0*/  MOV R138, RZ ;  /* 0x000000ff008a7202 */ /* 0x000fe40000000f00 */
[C---:B------:R-:W-:Y:S01]  /*28f0*/  @!P1 SHF.L.U64.HI R0, R102.reuse, 0x1, R103 ;  /* 0x0000000166009819 */ /* 0x040fe20000010267 */
[----:B------:R0:W3:Y:S01]  /*2900*/  @!P2 LDG.E R140, desc[UR8][R68.64] ;  /* 0x00000008448ca981 */ /* 0x0000e2000c1e1900 */
[----:B------:R-:W-:-:S03]  /*2910*/  @!P1 SHF.L.U32 R103, R102, 0x1, RZ ;  /* 0x0000000166679819 */ /* 0x000fc600000006ff */
[----:B------:R-:W3:Y:S01]  /*2920*/  @!P2 LDG.E R138, desc[UR8][R20.64] ;  /* 0x00000008148aa981 */ /* 0x000ee2000c1e1900 */
[----:B0-----:R-:W-:-:S04]  /*2930*/  @!P1 IADD3 R68, P2, PT, R103, R106, RZ ;  /* 0x0000006a67449210 */ /* 0x001fc80007f5e0ff */
        /* <DEDUP_REMOVED lines=9> */
[----:B------:R-:W3:Y:S01]  /*29d0*/  @!P2 LDG.E R74, desc[UR8][R98.64] ;  /* 0x00000008624aa981 */ /* 0x000ee2000c1e1900 */
[----:B------:R-:W-:-:S04]  /*29e0*/  ISETP.GE.U32.AND P2, PT, R103, UR12, PT ;  /* 0x0000000c67007c0c */ /* 0x000fc8000bf46070 */
[----:B------:R-:W-:-:S13]  /*29f0*/  ISETP.GE.AND.EX P2, PT, R105, UR13, PT, P2 ;  /* 0x0000000d69007c0c */ /* 0x000fda000bf46320 */
[----:B0-----:R-:W0:Y:S01]  /*2a00*/  @!P2 LDC.64 R100, c[0x0][0x3f8] ;  /* 0x0000fe00ff64ab82 */ /* 0x001e220000000a00 */
[----:B------:R-:W-:-:S06]  /*2a10*/  MOV R86, RZ ;  /* 0x000000ff00567202 */ /* 0x000fcc0000000f00 */
[----:B------:R1:W3:Y:S01]  /*2a20*/  @!P3 LDG.E R86, desc[UR8][R2.64] ;  /* 0x000000080256b981 */ /* 0x0002e2000c1e1900 */
[----:B------:R-:W2:Y:S08]  /*2a30*/  @!P2 LDC.64 R108, c[0x0][0x3a0] ;  /* 0x0000e800ff6cab82 */ /* 0x000eb00000000a00 */
[----:B------:R-:W4:Y:S01]  /*2a40*/  @!P2 LDC.64 R106, c[0x0][0x398] ;  /* 0x0000e600ff6aab82 */ /* 0x000f220000000a00 */
[----:B-1----:R-:W-:-:S02]  /*2a50*/  @!P2 MOV R2, R94 ;  /* 0x0000005e0002a202 */ /* 0x002fc40000000f00 */
[----:B------:R-:W-:Y:S01]  /*2a60*/  @!P2 MOV R3, R93 ;  /* 0x0000005d0003a202 */ /* 0x000fe20000000f00 */
[----:B0-----:R-:W-:-:S04]  /*2a70*/  @!P2 IMAD R0, R105, R100, RZ ;  /* 0x000000646900a224 */ /* 0x001fc800078e02ff */
[C---:B------:R-:W-:Y:S02]  /*2a80*/  @!P2 IMAD R99, R103.reuse, R101, R0 ;  /* 0x000000656763a224 */ /* 0x040fe400078e0200 */
[----:B------:R-:W-:Y:S01]  /*2a90*/  @!P2 IMAD.WIDE.U32 R100, R103, R100, R2 ;  /* 0x000000646764a225 */ /* 0x000fe200078e0002 */
[----:B------:R-:W-:-:S04]  /*2aa0*/  MOV R80, RZ ;  /* 0x000000ff00507202 */ /* 0x000fc80000000f00 */
[----:B------:R-:W-:Y:S02]  /*2ab0*/  @!P2 IADD3 R99, PT, PT, R101, R99, RZ ;  /* 0x000000636563a210 */ /* 0x000fe40007ffe0ff */
[C---:B------:R-:W-:Y:S01]  /*2ac0*/  @!P2 SHF.L.U32 R101, R100.reuse, 0x1, RZ ;  /* 0x000000016465a819 */ /* 0x040fe200000006ff */
[----:B------:R0:W3:Y:S01]  /*2ad0*/  @!P3 LDG.E R80, desc[UR8][R82.64] ;  /* 0x000000085250b981 */ /* 0x0000e2000c1e1900 */
[----:B------:R-:W-:Y:S02]  /*2ae0*/  @!P2 SHF.L.U64.HI R0, R100, 0x1, R99 ;  /* 0x000000016400a819 */ /* 0x000fe40000010263 */
[----:B--2---:R-:W-:-:S04]  /*2af0*/  @!P2 IADD3 R108, P3, PT, R101, R108, RZ ;  /* 0x0000006c656ca210 */ /* 0x004fc80007f7e0ff */
[----:B------:R-:W-:Y:S02]  /*2b00*/  @!P2 IADD3.X R109, PT, PT, R0, R109, RZ, P3, !PT ;  /* 0x0000006d006da210 */ /* 0x000fe40001ffe4ff */
[----:B----4-:R-:W-:-:S04]  /*2b10*/  @!P2 IADD3 R106, P3, PT, R101, R106, RZ ;  /* 0x0000006a656aa210 */ /* 0x010fc80007f7e0ff */
[----:B------:R-:W-:Y:S02]  /*2b20*/  @!P2 IADD3.X R107, PT, PT, R0, R107, RZ, P3, !PT ;  /* 0x0000006b006ba210 */ /* 0x000fe40001ffe4ff */
[----:B------:R-:W-:Y:S02]  /*2b30*/  LOP3.LUT P3, RZ, R87, 0x20000, RZ, 0xc0, !PT ;  /* 0x0002000057ff7812 */ /* 0x000fe4000786c0ff */
[----:B------:R-:W-:Y:S02]  /*2b40*/  MOV R84, RZ ;  /* 0x000000ff00547202 */ /* 0x000fe40000000f00 */
[----:B0-----:R-:W-:Y:S02]  /*2b50*/  MOV R82, RZ ;  /* 0x000000ff00527202 */ /* 0x001fe40000000f00 */
[----:B------:R-:W-:-:S04]  /*2b60*/  IADD3 R3, PT, PT, R71, 0x1c0, RZ ;  /* 0x000001c047037810 */ /* 0x000fc80007ffe0ff */
[----:B------:R-:W-:-:S03]  /*2b70*/  SHF.R.S32.HI R99, RZ, 0x1f, R3 ;  /* 0x0000001fff637819 */ /* 0x000fc60000011403 */
[----:B------:R0:W2:Y:S04]  /*2b80*/  @!P3 LDG.E R84, desc[UR8][R16.64] ;  /* 0x000000081054b981 */ /* 0x0000a8000c1e1900 */
[----:B------:R1:W4:Y:S01]  /*2b90*/  @!P3 LDG.E R82, desc[UR8][R72.64] ;  /* 0x000000084852b981 */ /* 0x000322000c1e1900 */
[----:B------:R-:W-:-:S04]  /*2ba0*/  ISETP.GE.U32.AND P3, PT, R3, UR12, PT ;  /* 0x0000000c03007c0c */ /* 0x000fc8000bf66070 */
[----:B------:R-:W-:-:S13]  /*2bb0*/  ISETP.GE.AND.EX P3, PT, R99, UR13, PT, P3 ;  /* 0x0000000d63007c0c */ /* 0x000fda000bf66330 */
[----:B0-----:R-:W0:Y:S08]  /*2bc0*/  @!P3 LDC.64 R16, c[0x0][0x3f8] ;  /* 0x0000fe00ff10bb82 */ /* 0x001e300000000a00 */
[----:B------:R-:W0:Y:S01]  /*2bd0*/  @!P3 LDC.64 R104, c[0x0][0x3a0] ;  /* 0x0000e800ff68bb82 */ /* 0x000e220000000a00 */
[----:B-1----:R-:W-:Y:S02]  /*2be0*/  @!P3 MOV R72, R94 ;  /* 0x0000005e0048b202 */ /* 0x002fe40000000f00 */
[----:B------:R-:W-:-:S05]  /*2bf0*/  @!P3 MOV R73, R93 ;  /* 0x0000005d0049b202 */ /* 0x000fca0000000f00 */
[----:B------:R-:W1:Y:S01]  /*2c00*/  @!P3 LDC.64 R102, c[0x0][0x398] ;  /* 0x0000e600ff66bb82 */ /* 0x000e620000000a00 */
[----:B------:R-:W-:Y:S02]  /*2c10*/  MOV R78, RZ ;  /* 0x000000ff004e7202 */ /* 0x000fe40000000f00 */
[----:B------:R-:W-:-:S04]  /*2c20*/  MOV R2, RZ ;  /* 0x000000ff00027202 */ /* 0x000fc80000000f00 */
[----:B------:R-:W2:Y:S01]  /*2c30*/  @!P4 LDG.E R78, desc[UR8][R88.64] ;  /* 0x00000008584ec981 */ /* 0x000ea2000c1e1900 */
[-C--:B0-----:R-:W-:Y:S02]  /*2c40*/  @!P3 IMAD R0, R99, R16.reuse, RZ ;  /* 0x000000106300b224 */ /* 0x081fe400078e02ff */
[C---:B------:R-:W-:Y:S01]  /*2c50*/  @!P3 IMAD.WIDE.U32 R72, R3.reuse, R16, R72 ;  /* 0x000000100348b225 */ /* 0x040fe200078e0048 */
[----:B------:R0:W4:Y:S03]  /*2c60*/  @!P4 LDG.E R2, desc[UR8][R76.64] ;  /* 0x000000084c02c981 */ /* 0x000126000c1e1900 */
[----:B------:R-:W-:-:S05]  /*2c70*/  @!P3 IMAD R17, R3, R17, R0 ;  /* 0x000000110311b224 */ /* 0x000fca00078e0200 */
[----:B------:R-:W-:Y:S02]  /*2c80*/  @!P3 IADD3 R3, PT, PT, R73, R17, RZ ;  /* 0x000000114903b210 */ /* 0x000fe40007ffe0ff */
[C---:B------:R-:W-:Y:S02]  /*2c90*/  @!P3 SHF.L.U32 R73, R72.reuse, 0x1, RZ ;  /* 0x000000014849b819 */ /* 0x040fe400000006ff */
[----:B------:R-:W-:Y:S02]  /*2ca0*/  @!P3 SHF.L.U64.HI R0, R72, 0x1, R3 ;  /* 0x000000014800b819 */ /* 0x000fe40000010203 */
[----:B------:R-:W-:Y:S02]  /*2cb0*/  @!P3 IADD3 R104, P4, PT, R73, R104, RZ ;  /* 0x000000684968b210 */ /* 0x000fe40007f9e0ff */
[----:B------:R-:W-:Y:S02]  /*2cc0*/  IADD3 R3, PT, PT, R71, 0x1d0, RZ ;  /* 0x000001d047037810 */ /* 0x000fe40007ffe0ff */
[----:B------:R-:W-:-:S02]  /*2cd0*/  @!P3 IADD3.X R105, PT, PT, R0, R105, RZ, P4, !PT ;  /* 0x000000690069b210 */ /* 0x000fc400027fe4ff */
[----:B-1----:R-:W-:Y:S02]  /*2ce0*/  @!P3 IADD3 R102, P4, PT, R73, R102, RZ ;  /* 0x000000664966b210 */ /* 0x002fe40007f9e0ff */
[----:B------:R-:W-:Y:S02]  /*2cf0*/  SHF.R.S32.HI R73, RZ, 0x1f, R3 ;  /* 0x0000001fff497819 */ /* 0x000fe40000011403 */
[----:B------:R-:W-:Y:S02]  /*2d00*/  @!P3 IADD3.X R103, PT, PT, R0, R103, RZ, P4, !PT ;  /* 0x000000670067b210 */ /* 0x000fe400027fe4ff */
[----:B------:R-:W-:-:S04]  /*2d10*/  ISETP.GE.U32.AND P4, PT, R3, UR12, PT ;  /* 0x0000000c03007c0c */ /* 0x000fc8000bf86070 */
[----:B------:R-:W-:Y:S02]  /*2d20*/  ISETP.GE.AND.EX P4, PT, R73, UR13, PT, P4 ;  /* 0x0000000d49007c0c */ /* 0x000fe4000bf86340 */
[----:B0-----:R-:W-:-:S06]  /*2d30*/  MOV R76, RZ ;  /* 0x000000ff004c7202 */ /* 0x001fcc0000000f00 */
[----:B------:R0:W4:Y:S01]  /*2d40*/  @!P5 LDG.E R76, desc[UR8][R4.64] ;  /* 0x00000008044cd981 */ /* 0x000122000c1e1900 */
[----:B------:R-:W-:-:S04]  /*2d50*/  MOV R70, RZ ;  /* 0x000000ff00467202 */ /* 0x000fc80000000f00 */
[----:B------:R-:W1:Y:S02]  /*2d60*/  @!P4 LDC.64 R100, c[0x0][0x3a0] ;  /* 0x0000e800ff64cb82 */ /* 0x000e640000000a00 */
[----:B------:R0:W4:Y:S06]  /*2d70*/  @!P5 LDG.E R70, desc[UR8][R6.64] ;  /* 0x000000080646d981 */ /* 0x00012c000c1e1900 */
[----:B0-----:R-:W0:Y:S01]  /*2d80*/  @!P4 LDC.64 R4, c[0x0][0x3f8] ;  /* 0x0000fe00ff04cb82 */ /* 0x001e220000000a00 */
[----:B------:R-:W-:-:S07]  /*2d90*/  @!P4 MOV R6, R94 ;  /* 0x0000005e0006c202 */ /* 0x000fce0000000f00 */
[----:B------:R-:W1:Y:S01]  /*2da0*/  @!P4 LDC.64 R88, c[0x0][0x398] ;  /* 0x0000e600ff58cb82 */ /* 0x000e620000000a00 */
[----:B------:R-:W-:Y:S01]  /*2db0*/  @!P4 MOV R7, R93 ;  /* 0x0000005d0007c202 */ /* 0x000fe20000000f00 */
[-C--:B0-----:R-:W-:Y:S02]  /*2dc0*/  @!P4 IMAD R16, R73, R4.reuse, RZ ;  /* 0x000000044910c224 */ /* 0x081fe400078e02ff */
[----:B------:R-:W-:-:S04]  /*2dd0*/  @!P4 IMAD.WIDE.U32 R6, R3, R4, R6 ;  /* 0x000000040306c225 */ /* 0x000fc800078e0006 */
[----:B------:R-:W-:-:S05]  /*2de0*/  @!P4 IMAD R5, R3, R5, R16 ;  /* 0x000000050305c224 */ /* 0x000fca00078e0210 */
[----:B------:R-:W-:Y:S02]  /*2df0*/  @!P4 IADD3 R3, PT, PT, R7, R5, RZ ;  /* 0x000000050703c210 */ /* 0x000fe40007ffe0ff */
[C---:B------:R-:W-:Y:S02]  /*2e00*/  @!P4 SHF.L.U32 R7, R6.reuse, 0x1, RZ ;  /* 0x000000010607c819 */ /* 0x040fe400000006ff */
[----:B------:R-:W-:Y:S02]  /*2e10*/  @!P4 SHF.L.U64.HI R4, R6, 0x1, R3 ;  /* 0x000000010604c819 */ /* 0x000fe40000010203 */
[----:B-1----:R-:W-:Y:S02]  /*2e20*/  @!P4 IADD3 R100, P5, PT, R7, R100, RZ ;  /* 0x000000640764c210 */ /* 0x002fe40007fbe0ff */
[----:B------:R-:W-:Y:S02]  /*2e30*/  IADD3 R3, PT, PT, R71, 0x1e0, RZ ;  /* 0x000001e047037810 */ /* 0x000fe40007ffe0ff */
[----:B------:R-:W-:-:S02]  /*2e40*/  @!P4 IADD3.X R101, PT, PT, R4, R101, RZ, P5, !PT ;  /* 0x000000650465c210 */ /* 0x000fc40002ffe4ff */
[----:B------:R-:W-:Y:S02]  /*2e50*/  @!P4 IADD3 R88, P5, PT, R7, R88, RZ ;  /* 0x000000580758c210 */ /* 0x000fe40007fbe0ff */
[----:B------:R-:W-:Y:S02]  /*2e60*/  SHF.R.S32.HI R5, RZ, 0x1f, R3 ;  /* 0x0000001fff057819 */ /* 0x000fe40000011403 */
[----:B------:R-:W-:Y:S02]  /*2e70*/  @!P4 IADD3.X R89, PT, PT, R4, R89, RZ, P5, !PT ;  /* 0x000000590459c210 */ /* 0x000fe40002ffe4ff */
[----:B------:R-:W-:Y:S02]  /*2e80*/  ISETP.GE.U32.AND P5, PT, R3, UR12, PT ;  /* 0x0000000c03007c0c */ /* 0x000fe4000bfa6070 */
[----:B------:R-:W-:Y:S02]  /*2e90*/  P2R R119, PR, RZ, 0x8 ;  /* 0x00000008ff777803 */ /* 0x000fe40000000000 */
[----:B------:R-:W-:-:S02]  /*2ea0*/  LOP3.LUT P3, RZ, R87, 0x2000, RZ, 0xc0, !PT ;  /* 0x0000200057ff7812 */ /* 0x000fc4000786c0ff */
[----:B------:R-:W-:Y:S02]  /*2eb0*/  ISETP.GE.AND.EX P5, PT, R5, UR13, PT, P5 ;  /* 0x0000000d05007c0c */ /* 0x000fe4000bfa6350 */
[----:B------:R-:W-:Y:S02]  /*2ec0*/  MOV R4, RZ ;  /* 0x000000ff00047202 */ /* 0x000fe40000000f00 */
[----:B------:R-:W-:Y:S02]  /*2ed0*/  P2R R21, PR, RZ, 0x2 ;  /* 0x00000002ff157803 */ /* 0x000fe40000000000 */
[----:B------:R-:W-:-:S05]  /*2ee0*/  LOP3.LUT P1, RZ, R87, 0x4000, RZ, 0xc0, !PT ;  /* 0x0000400057ff7812 */ /* 0x000fca000782c0ff */
[----:B------:R0:W4:Y:S01]  /*2ef0*/  @!P3 LDG.E R4, desc[UR8][R12.64] ;  /* 0x000000080c04b981 */ /* 0x000122000c1e1900 */
[----:B------:R-:W-:Y:S01]  /*2f00*/  MOV R72, RZ ;  /* 0x000000ff00487202 */ /* 0x000fe20000000f00 */
[----:B------:R-:W1:Y:S06]  /*2f10*/  @!P5 LDC.64 R98, c[0x0][0x398] ;  /* 0x0000e600ff62db82 */ /* 0x000e6c0000000a00 */
[----:B------:R0:W4:Y:S02]  /*2f20*/  @!P1 LDG.E R72, desc[UR8][R10.64] ;  /* 0x000000080a489981 */ /* 0x000124000c1e1900 */
[----:B0-----:R-:W0:Y:S01]  /*2f30*/  @!P5 LDC.64 R12, c[0x0][0x3f8] ;  /* 0x0000fe00ff0cdb82 */ /* 0x001e220000000a00 */
[----:B------:R-:W-:-:S06]  /*2f40*/  MOV R10, RZ ;  /* 0x000000ff000a7202 */ /* 0x000fcc0000000f00 */
[----:B------:R0:W4:Y:S01]  /*2f50*/  @!P6 LDG.E R10, desc[UR8][R14.64] ;  /* 0x000000080e0ae981 */ /* 0x000122000c1e1900 */
[----:B------:R-:W-:Y:S01]  /*2f60*/  P2R R33, PR, RZ, 0x1 ;  /* 0x00000001ff217803 */ /* 0x000fe20000000000 */
[----:B0-----:R-:W-:Y:S01]  /*2f70*/  @!P5 IMAD R16, R5, R12, RZ ;  /* 0x0000000c0510d224 */ /* 0x001fe200078e02ff */
[----:B------:R-:W-:Y:S02]  /*2f80*/  @!P5 MOV R14, R94 ;  /* 0x0000005e000ed202 */ /* 0x000fe40000000f00 */
[----:B------:R-:W-:Y:S01]  /*2f90*/  @!P5 MOV R15, R93 ;  /* 0x0000005d000fd202 */ /* 0x000fe20000000f00 */
[----:B------:R-:W-:Y:S01]  /*2fa0*/  @!P5 IMAD R5, R3, R13, R16 ;  /* 0x0000000d0305d224 */ /* 0x000fe200078e0210 */
[----:B------:R-:W-:Y:S01]  /*2fb0*/  LOP3.LUT P0, RZ, R87, 0x800, RZ, 0xc0, !PT ;  /* 0x0000080057ff7812 */ /* 0x000fe2000780c0ff */
[----:B------:R-:W-:Y:S01]  /*2fc0*/  @!P5 IMAD.WIDE.U32 R12, R3, R12, R14 ;  /* 0x0000000c030cd225 */ /* 0x000fe200078e000e */
[----:B------:R-:W-:-:S04]  /*2fd0*/  MOV R6, RZ ;  /* 0x000000ff00067202 */ /* 0x000fc80000000f00 */
[----:B------:R-:W-:Y:S02]  /*2fe0*/  @!P5 IADD3 R3, PT, PT, R13, R5, RZ ;  /* 0x000000050d03d210 */ /* 0x000fe40007ffe0ff */
[C---:B------:R-:W-:Y:S01]  /*2ff0*/  @!P5 SHF.L.U32 R13, R12.reuse, 0x1, RZ ;  /* 0x000000010c0dd819 */ /* 0x040fe200000006ff */
[----:B------:R0:W4:Y:S01]  /*3000*/  @!P3 LDG.E R6, desc[UR8][R90.64] ;  /* 0x000000085a06b981 */ /* 0x000122000c1e1900 */
[----:B------:R-:W-:Y:S02]  /*3010*/  @!P5 SHF.L.U64.HI R16, R12, 0x1, R3 ;  /* 0x000000010c10d819 */ /* 0x000fe40000010203 */
[----:B------:R-:W-:Y:S02]  /*3020*/  MOV R12, RZ ;  /* 0x000000ff000c7202 */ /* 0x000fe40000000f00 */
[----:B------:R-:W-:-:S04]  /*3030*/  MOV R14, RZ ;  /* 0x000000ff000e7202 */ /* 0x000fc80000000f00 */
[----:B------:R-:W4:Y:S01]  /*3040*/  @!P0 LDG.E R12, desc[UR8][R22.64] ;  /* 0x00000008160c8981 */ /* 0x000f22000c1e1900 */
[----:B0-----:R-:W0:Y:S03]  /*3050*/  @!P5 LDC.64 R90, c[0x0][0x3a0] ;  /* 0x0000e800ff5adb82 */ /* 0x001e260000000a00 */
[----:B------:R-:W4:Y:S01]  /*3060*/  @!P0 LDG.E R14, desc[UR8][R96.64] ;  /* 0x00000008600e8981 */ /* 0x000f22000c1e1900 */
[----:B------:R-:W-:-:S06]  /*3070*/  MOV R0, RZ ;  /* 0x000000ff00007202 */ /* 0x000fcc0000000f00 */
[----:B------:R1:W4:Y:S02]  /*3080*/  @!P1 LDG.E R0, desc[UR8][R8.64] ;  /* 0x0000000808009981 */ /* 0x000324000c1e1900 */
[----:B-1----:R-:W-:-:S06]  /*3090*/  MOV R8, RZ ;  /* 0x000000ff00087202 */ /* 0x002fcc0000000f00 */
[----:B------:R1:W4:Y:S01]  /*30a0*/  @!P6 LDG.E R8, desc[UR8][R18.64] ;  /* 0x000000081208e981 */ /* 0x000322000c1e1900 */
[----:B0-----:R-:W-:Y:S02]  /*30b0*/  @!P5 IADD3 R90, P6, PT, R13, R90, RZ ;  /* 0x0000005a0d5ad210 */ /* 0x001fe40007fde0ff */
[----:B------:R-:W-:Y:S02]  /*30c0*/  IADD3 R5, PT, PT, R71, 0x1f0, RZ ;  /* 0x000001f047057810 */ /* 0x000fe40007ffe0ff */
[C---:B------:R-:W-:Y:S02]  /*30d0*/  @!P5 IADD3.X R91, PT, PT, R16.reuse, R91, RZ, P6, !PT ;  /* 0x0000005b105bd210 */ /* 0x040fe400037fe4ff */
[----:B------:R-:W-:Y:S02]  /*30e0*/  @!P5 IADD3 R98, P6, PT, R13, R98, RZ ;  /* 0x000000620d62d210 */ /* 0x000fe40007fde0ff */
[----:B------:R-:W-:Y:S02]  /*30f0*/  SHF.R.S32.HI R7, RZ, 0x1f, R5 ;  /* 0x0000001fff077819 */ /* 0x000fe40000011405 */
[----:B------:R-:W-:-:S02]  /*3100*/  @!P5 IADD3.X R99, PT, PT, R16, R99, RZ, P6, !PT ;  /* 0x000000631063d210 */ /* 0x000fc400037fe4ff */
[----:B------:R-:W-:-:S04]  /*3110*/  ISETP.GE.U32.AND P6, PT, R5, UR12, PT ;  /* 0x0000000c05007c0c */ /* 0x000fc8000bfc6070 */
[----:B------:R-:W-:-:S13]  /*3120*/  ISETP.GE.AND.EX P6, PT, R7, UR13, PT, P6 ;  /* 0x0000000d07007c0c */ /* 0x000fda000bfc6360 */
[----:B------:R-:W0:Y:S01]  /*3130*/  @!P6 LDC.64 R22, c[0x0][0x3f8] ;  /* 0x0000fe00ff16eb82 */ /* 0x000e220000000a00 */
[----:B------:R-:W-:Y:S02]  /*3140*/  @!P6 MOV R96, R94 ;  /* 0x0000005e0060e202 */ /* 0x000fe40000000f00 */
[----:B------:R-:W-:Y:S02]  /*3150*/  @!P6 MOV R97, R93 ;  /* 0x0000005d0061e202 */ /* 0x000fe40000000f00 */
[----:B------:R-:W-:Y:S01]  /*3160*/  P2R R113, PR, RZ, 0x10 ;  /* 0x00000010ff717803 */ /* 0x000fe20000000000 */
[----:B0-----:R-:W-:-:S04]  /*3170*/  @!P6 IMAD R20, R7, R22, RZ ;  /* 0x000000160714e224 */ /* 0x001fc800078e02ff */
[C---:B------:R-:W-:Y:S02]  /*3180*/  @!P6 IMAD R7, R5.reuse, R23, R20 ;  /* 0x000000170507e224 */ /* 0x040fe400078e0214 */
[----:B------:R-:W-:Y:S02]  /*3190*/  @!P6 IMAD.WIDE.U32 R22, R5, R22, R96 ;  /* 0x000000160516e225 */ /* 0x000fe400078e0060 */
[----:B------:R-:W0:Y:S01]  /*31a0*/  @!P6 LDC.64 R96, c[0x0][0x3a0] ;  /* 0x0000e800ff60eb82 */ /* 0x000e220000000a00 */
[----:B------:R-:W-:Y:S02]  /*31b0*/  P2R R17, PR, RZ, 0x2 ;  /* 0x00000002ff117803 */ /* 0x000fe40000000000 */
[C---:B------:R-:W-:Y:S02]  /*31c0*/  LOP3.LUT P4, RZ, R87.reuse, 0x400, RZ, 0xc0, !PT ;  /* 0x0000040057ff7812 */ /* 0x040fe4000788c0ff */
[----:B------:R-:W-:Y:S02]  /*31d0*/  LOP3.LUT P1, RZ, R87, 0x200, RZ, 0xc0, !PT ;  /* 0x0000020057ff7812 */ /* 0x000fe4000782c0ff */
[----:B------:R-:W-:-:S02]  /*31e0*/  @!P6 IADD3 R5, PT, PT, R23, R7, RZ ;  /* 0x000000071705e210 */ /* 0x000fc40007ffe0ff */
[C---:B------:R-:W-:Y:S02]  /*31f0*/  @!P6 SHF.L.U32 R73, R22.reuse, 0x1, RZ ;  /* 0x000000011649e819 */ /* 0x040fe400000006ff */
[----:B------:R-:W-:Y:S02]  /*3200*/  P2R R83, PR, RZ, 0x4 ;  /* 0x00000004ff537803 */ /* 0x000fe40000000000 */
[----:B------:R-:W-:Y:S02]  /*3210*/  MOV R16, RZ ;  /* 0x000000ff00107202 */ /* 0x000fe40000000f00 */
[----:B-1----:R-:W-:Y:S02]  /*3220*/  MOV R18, RZ ;  /* 0x000000ff00127202 */ /* 0x002fe40000000f00 */
[----:B------:R-:W-:Y:S02]  /*3230*/  @!P6 SHF.L.U64.HI R118, R22, 0x1, R5 ;  /* 0x000000011676e819 */ /* 0x000fe40000010205 */
[----:B------:R-:W-:Y:S01]  /*3240*/  LOP3.LUT P2, RZ, R87, 0x100, RZ, 0xc0, !PT ;  /* 0x0000010057ff7812 */ /* 0x000fe2000784c0ff */
[----:B------:R-:W4:Y:S01]  /*3250*/  @!P4 LDG.E R16, desc[UR8][R136.64] ;  /* 0x000000088810c981 */ /* 0x000f22000c1e1900 */
[----:B------:R-:W-:-:S02]  /*3260*/  MOV R22, RZ ;  /* 0x000000ff00167202 */ /* 0x000fc40000000f00 */
[----:B------:R-:W-:Y:S01]  /*3270*/  P2R R13, PR, RZ, 0x1 ;  /* 0x00000001ff0d7803 */ /* 0x000fe20000000000 */
[----:B------:R-:W4:Y:S01]  /*3280*/  @!P4 LDG.E R18, desc[UR8][R134.64] ;  /* 0x000000088612c981 */ /* 0x000f22000c1e1900 */
[----:B0-----:R-:W-:Y:S02]  /*3290*/  @!P6 IADD3 R96, P0, PT, R73, R96, RZ ;  /* 0x000000604960e210 */ /* 0x001fe40007f1e0ff */
[----:B------:R-:W-:Y:S01]  /*32a0*/  MOV R20, RZ ;  /* 0x000000ff00147202 */ /* 0x000fe20000000f00 */
[----:B------:R0:W4:Y:S01]  /*32b0*/  @!P1 LDG.E R22, desc[UR8][R26.64] ;  /* 0x000000081a169981 */ /* 0x000122000c1e1900 */
[C---:B------:R-:W-:Y:S02]  /*32c0*/  LOP3.LUT P3, RZ, R87.reuse, 0x1000000, RZ, 0xc0, !PT ;  /* 0x0100000057ff7812 */ /* 0x040fe4000786c0ff */
[----:B------:R-:W-:Y:S02]  /*32d0*/  @!P6 IADD3.X R97, PT, PT, R118, R97, RZ, P0, !PT ;  /* 0x000000617661e210 */ /* 0x000fe400007fe4ff */
[----:B------:R-:W-:Y:S01]  /*32e0*/  LOP3.LUT P0, RZ, R87, 0x80, RZ, 0xc0, !PT ;  /* 0x0000008057ff7812 */ /* 0x000fe2000780c0ff */
[----:B------:R1:W4:Y:S01]  /*32f0*/  @!P1 LDG.E R20, desc[UR8][R24.64] ;  /* 0x0000000818149981 */ /* 0x000322000c1e1900 */
[----:B0-----:R-:W-:-:S02]  /*3300*/  MOV R26, RZ ;  /* 0x000000ff001a7202 */ /* 0x001fc40000000f00 */
[----:B------:R-:W-:Y:S02]  /*3310*/  P2R R3, PR, RZ, 0x20 ;  /* 0x00000020ff037803 */ /* 0x000fe40000000000 */
[----:B------:R-:W-:Y:S02]  /*3320*/  LOP3.LUT P5, RZ, R87, 0x40, RZ, 0xc0, !PT ;  /* 0x0000004057ff7812 */ /* 0x000fe400078ac0ff */
[----:B------:R0:W4:Y:S01]  /*3330*/  @!P2 LDG.E R26, desc[UR8][R30.64] ;  /* 0x000000081e1aa981 */ /* 0x000122000c1e1900 */
[----:B-1----:R-:W-:Y:S02]  /*3340*/  MOV R24, RZ ;  /* 0x000000ff00187202 */ /* 0x002fe40000000f00 */
[----:B------:R-:W-:Y:S02]  /*3350*/  PRMT R149, RZ, 0x5410, RZ ;  /* 0x00005410ff957816 */ /* 0x000fe400000000ff */
[----:B------:R-:W-:Y:S02]  /*3360*/  PRMT R137, RZ, 0x5410, RZ ;  /* 0x00005410ff897816 */ /* 0x000fe400000000ff */
[----:B0-----:R-:W-:Y:S01]  /*3370*/  MOV R30, RZ ;  /* 0x000000ff001e7202 */ /* 0x001fe20000000f00 */
[----:B------:R0:W4:Y:S01]  /*3380*/  @!P2 LDG.E R24, desc[UR8][R28.64] ;  /* 0x000000081c18a981 */ /* 0x000122000c1e1900 */
[----:B------:R-:W-:-:S02]  /*3390*/  @!P3 PRMT R149, R149, 0x5410, R48 ;  /* 0x000054109595b816 */ /* 0x000fc40000000030 */
[----:B------:R-:W-:Y:S02]  /*33a0*/  @!P3 PRMT R137, R137, 0x5410, R50 ;  /* 0x000054108989b816 */ /* 0x000fe40000000032 */
[----:B------:R1:W4:Y:S01]  /*33b0*/  @!P0 LDG.E R30, desc[UR8][R34.64] ;  /* 0x00000008221e8981 */ /* 0x000322000c1e1900 */
[----:B------:R-:W-:Y:S02]  /*33c0*/  @!P3 PRMT R149, R48, 0x7632, R149 ;  /* 0x000076323095b816 */ /* 0x000fe40000000095 */
[----:B------:R-:W-:Y:S02]  /*33d0*/  @!P3 PRMT R137, R50, 0x7632, R137 ;  /* 0x000076323289b816 */ /* 0x000fe40000000089 */
[----:B0-----:R-:W-:Y:S02]  /*33e0*/  MOV R28, RZ ;  /* 0x000000ff001c7202 */ /* 0x001fe40000000f00 */
[----:B------:R-:W-:Y:S02]  /*33f0*/  LOP3.LUT P3, RZ, R87, 0x20, RZ, 0xc0, !PT ;  /* 0x0000002057ff7812 */ /* 0x000fe4000786c0ff */
[----:B-1----:R-:W-:-:S02]  /*3400*/  MOV R34, RZ ;  /* 0x000000ff00227202 */ /* 0x002fc40000000f00 */
[----:B------:R0:W4:Y:S01]  /*3410*/  @!P0 LDG.E R28, desc[UR8][R130.64] ;  /* 0x00000008821c8981 */ /* 0x000122000c1e1900 */
[----:B------:R-:W-:-:S03]  /*3420*/  MOV R32, RZ ;  /* 0x000000ff00207202 */ /* 0x000fc60000000f00 */
[----:B------:R-:W4:Y:S01]  /*3430*/  @!P5 LDG.E R34, desc[UR8][R156.64] ;  /* 0x000000089c22d981 */ /* 0x000f22000c1e1900 */
[----:B------:R-:W-:-:S03]  /*3440*/  MOV R36, RZ ;  /* 0x000000ff00247202 */ /* 0x000fc60000000f00 */
[----:B------:R-:W4:Y:S01]  /*3450*/  @!P5 LDG.E R32, desc[UR8][R158.64] ;  /* 0x000000089e20d981 */ /* 0x000f22000c1e1900 */
[----:B------:R-:W-:-:S03]  /*3460*/  MOV R38, RZ ;  /* 0x000000ff00267202 */ /* 0x000fc60000000f00 */
[----:B------:R-:W4:Y:S01]  /*3470*/  @!P3 LDG.E R36, desc[UR8][R150.64] ;  /* 0x000000089624b981 */ /* 0x000f22000c1e1900 */
[----:B------:R-:W-:-:S03]  /*3480*/  P2R R77, PR, RZ, 0x40 ;  /* 0x00000040ff4d7803 */ /* 0x000fc60000000000 */
[----:B------:R1:W4:Y:S01]  /*3490*/  @!P3 LDG.E R38, desc[UR8][R124.64] ;  /* 0x000000087c26b981 */ /* 0x000322000c1e1900 */
[C---:B------:R-:W-:Y:S02]  /*34a0*/  LOP3.LUT P6, RZ, R87.reuse, 0x800000, RZ, 0xc0, !PT ;  /* 0x0080000057ff7812 */ /* 0x040fe400078cc0ff */
[C---:B------:R-:W-:Y:S02]  /*34b0*/  LOP3.LUT P0, RZ, R87.reuse, 0x10, RZ, 0xc0, !PT ;  /* 0x0000001057ff7812 */ /* 0x040fe4000780c0ff */
[----:B------:R-:W-:Y:S02]  /*34c0*/  LOP3.LUT P4, RZ, R87, 0x400000, RZ, 0xc0, !PT ;  /* 0x0040000057ff7812 */ /* 0x000fe4000788c0ff */
[----:B------:R-:W-:Y:S02]  /*34d0*/  PRMT R145, R145, 0x5410, RZ ;  /* 0x0000541091917816 */ /* 0x000fe400000000ff */
[----:B------:R-:W-:Y:S02]  /*34e0*/  MOV R40, RZ ;  /* 0x000000ff00287202 */ /* 0x000fe40000000f00 */
[----:B------:R-:W-:-:S03]  /*34f0*/  MOV R42, RZ ;  /* 0x000000ff002a7202 */ /* 0x000fc60000000f00 */
[----:B---3--:R-:W-:Y:S02]  /*3500*/  @!P6 PRMT R145, R145, 0x7610, R52 ;  /* 0x000076109191e816 */ /* 0x008fe40000000034 */
[----:B------:R-:W-:Y:S01]  /*3510*/  PRMT R141, RZ, 0x7610, R141 ;  /* 0x00007610ff8d7816 */ /* 0x000fe2000000008d */
[----:B------:R-:W3:Y:S01]  /*3520*/  @!P0 LDG.E R40, desc[UR8][R146.64] ;  /* 0x0000000892288981 */ /* 0x000ee2000c1e1900 */
[----:B------:R-:W-:Y:S02]  /*3530*/  PRMT R145, RZ, 0x7610, R145 ;  /* 0x00007610ff917816 */ /* 0x000fe40000000091 */
[----:B------:R-:W-:Y:S01]  /*3540*/  PRMT R136, R136, 0x5410, RZ ;  /* 0x0000541088887816 */ /* 0x000fe200000000ff */
[----:B------:R-:W3:Y:S01]  /*3550*/  @!P0 LDG.E R42, desc[UR8][R142.64] ;  /* 0x000000088e2a8981 */ /* 0x000ee2000c1e1900 */
[----:B------:R-:W-:Y:S02]  /*3560*/  PRMT R133, R133, 0x5410, RZ ;  /* 0x0000541085857816 */ /* 0x000fe400000000ff */
[----:B------:R-:W-:-:S02]  /*3570*/  @!P4 PRMT R145, R154, 0x7610, R145 ;  /* 0x000076109a91c816 */ /* 0x000fc40000000091 */
[----:B------:R-:W-:Y:S02]  /*3580*/  @!P4 PRMT R141, R154, 0x7632, R141 ;  /* 0x000076329a8dc816 */ /* 0x000fe4000000008d */
[--C-:B------:R-:W-:Y:S02]  /*3590*/  @!P4 PRMT R136, R136, 0x5410, R152.reuse ;  /* 0x000054108888c816 */ /* 0x100fe40000000098 */
[----:B------:R-:W-:Y:S02]  /*35a0*/  @!P4 PRMT R133, R133, 0x7610, R152 ;  /* 0x000076108585c816 */ /* 0x000fe40000000098 */
[----:B------:R-:W-:Y:S02]  /*35b0*/  LOP3.LUT P4, RZ, R87, 0x8, RZ, 0xc0, !PT ;  /* 0x0000000857ff7812 */ /* 0x000fe4000788c0ff */
[----:B------:R-:W-:Y:S02]  /*35c0*/  MOV R44, RZ ;  /* 0x000000ff002c7202 */ /* 0x000fe40000000f00 */
[----:B------:R-:W-:-:S02]  /*35d0*/  PRMT R135, RZ, 0x5410, RZ ;  /* 0x00005410ff877816 */ /* 0x000fc400000000ff */
[----:B------:R-:W-:Y:S02]  /*35e0*/  MOV R46, RZ ;  /* 0x000000ff002e7202 */ /* 0x000fe40000000f00 */
[----:B------:R-:W-:Y:S02]  /*35f0*/  PRMT R153, RZ, 0x7610, R153 ;  /* 0x00007610ff997816 */ /* 0x000fe40000000099 */
[----:B------:R-:W-:-:S03]  /*3600*/  @!P6 PRMT R135, R135, 0x5410, R54 ;  /* 0x000054108787e816 */ /* 0x000fc60000000036 */
[----:B------:R-:W3:Y:S01]  /*3610*/  @!P4 LDG.E R44, desc[UR8][R128.64] ;  /* 0x00000008802cc981 */ /* 0x000ee2000c1e1900 */
[----:B------:R-:W-:Y:S02]  /*3620*/  @!P6 PRMT R153, R52, 0x7610, R153 ;  /* 0x000076103499e816 */ /* 0x000fe40000000099 */
[----:B------:R-:W-:Y:S01]  /*3630*/  @!P6 PRMT R135, R54, 0x7632, R135 ;  /* 0x000076323687e816 */ /* 0x000fe20000000087 */
[----:B------:R-:W3:Y:S01]  /*3640*/  @!P4 LDG.E R46, desc[UR8][R126.64] ;  /* 0x000000087e2ec981 */ /* 0x000ee2000c1e1900 */
[C---:B------:R-:W-:Y:S02]  /*3650*/  LOP3.LUT P6, RZ, R87.reuse, 0x100000, RZ, 0xc0, !PT ;  /* 0x0010000057ff7812 */ /* 0x040fe400078cc0ff */
[C---:B------:R-:W-:Y:S02]  /*3660*/  LOP3.LUT P0, RZ, R87.reuse, 0x4, RZ, 0xc0, !PT ;  /* 0x0000000457ff7812 */ /* 0x040fe4000780c0ff */
[C---:B------:R-:W-:Y:S02]  /*3670*/  LOP3.LUT P1, RZ, R87.reuse, 0x200000, RZ, 0xc0, !PT ;  /* 0x0020000057ff7812 */ /* 0x040fe4000782c0ff */
[----:B------:R-:W-:Y:S01]  /*3680*/  LOP3.LUT P5, RZ, R87, 0x80000, RZ, 0xc0, !PT ;  /* 0x0008000057ff7812 */ /* 0x000fe200078ac0ff */
[----:B------:R2:W-:Y:S01]  /*3690*/  STL [R1+0x10], R48 ;  /* 0x0000103001007387 */ /* 0x0005e20000100800 */
[----:B------:R-:W-:-:S02]  /*36a0*/  PRMT R134, R134, 0x5410, RZ ;  /* 0x0000541086867816 */ /* 0x000fc400000000ff */
[----:B0-----:R-:W-:Y:S01]  /*36b0*/  PRMT R130, R130, 0x5410, RZ ;  /* 0x0000541082827816 */ /* 0x001fe200000000ff */
[----:B------:R0:W-:Y:S01]  /*36c0*/  STL [R1+0x90], R50 ;  /* 0x0000903201007387 */ /* 0x0001e20000100800 */
[----:B------:R-:W-:Y:S02]  /*36d0*/  PRMT R139, R139, 0x5410, RZ ;  /* 0x000054108b8b7816 */ /* 0x000fe400000000ff */
[--C-:B------:R-:W-:Y:S02]  /*36e0*/  @!P6 PRMT R134, R134, 0x5410, R138.reuse ;  /* 0x000054108686e816 */ /* 0x100fe4000000008a */
[----:B--2---:R-:W-:Y:S02]  /*36f0*/  MOV R48, RZ ;  /* 0x000000ff00307202 */ /* 0x004fe40000000f00 */
[----:B------:R-:W-:Y:S02]  /*3700*/  @!P6 PRMT R130, R130, 0x7610, R138 ;  /* 0x000076108282e816 */ /* 0x000fe4000000008a */
[----:B------:R-:W-:-:S02]  /*3710*/  PRMT R131, RZ, 0x7610, R131 ;  /* 0x00007610ff837816 */ /* 0x000fc40000000083 */
[----:B0-----:R-:W-:Y:S01]  /*3720*/  MOV R50, RZ ;  /* 0x000000ff00327202 */ /* 0x001fe20000000f00 */
[----:B------:R-:W2:Y:S01]  /*3730*/  @!P0 LDG.E R48, desc[UR8][R122.64] ;  /* 0x000000087a308981 */ /* 0x000ea2000c1e1900 */
[----:B------:R-:W-:Y:S02]  /*3740*/  PRMT R136, RZ, 0x7610, R136 ;  /* 0x00007610ff887816 */ /* 0x000fe40000000088 */
[----:B------:R-:W-:Y:S02]  /*3750*/  PRMT R134, RZ, 0x7610, R134 ;  /* 0x00007610ff867816 */ /* 0x000fe40000000086 */
[----:B------:R-:W-:Y:S01]  /*3760*/  PRMT R130, RZ, 0x7610, R130 ;  /* 0x00007610ff827816 */ /* 0x000fe20000000082 */
[----:B------:R-:W2:Y:S01]  /*3770*/  @!P0 LDG.E R50, desc[UR8][R120.64] ;  /* 0x0000000878328981 */ /* 0x000ea2000c1e1900 */
[----:B-1----:R-:W-:Y:S02]  /*3780*/  PRMT R125, RZ, 0x7610, R125 ;  /* 0x00007610ff7d7816 */ /* 0x002fe4000000007d */
[----:B------:R-:W-:-:S02]  /*3790*/  @!P1 PRMT R139, R139, 0x7610, R148 ;  /* 0x000076108b8b9816 */ /* 0x000fc40000000094 */
[----:B------:R-:W-:Y:S02]  /*37a0*/  @!P1 PRMT R131, R144, 0x7632, R131 ;  /* 0x0000763290839816 */ /* 0x000fe40000000083 */
[C---:B------:R-:W-:Y:S02]  /*37b0*/  @!P5 PRMT R136, R132.reuse, 0x7610, R136 ;  /* 0x000076108488d816 */ /* 0x040fe40000000088 */
[----:B------:R-:W-:Y:S02]  /*37c0*/  @!P5 PRMT R134, R132, 0x7632, R134 ;  /* 0x000076328486d816 */ /* 0x000fe40000000086 */
[C---:B------:R-:W-:Y:S02]  /*37d0*/  @!P5 PRMT R130, R74.reuse, 0x7610, R130 ;  /* 0x000076104a82d816 */ /* 0x040fe40000000082 */
[----:B------:R-:W-:Y:S02]  /*37e0*/  @!P5 PRMT R125, R74, 0x7632, R125 ;  /* 0x000076324a7dd816 */ /* 0x000fe4000000007d */
[----:B------:R-:W-:-:S02]  /*37f0*/  PRMT R139, RZ, 0x7610, R139 ;  /* 0x00007610ff8b7816 */ /* 0x000fc4000000008b */
[----:B------:R-:W-:Y:S02]  /*3800*/  PRMT R131, R131, 0x5410, RZ ;  /* 0x0000541083837816 */ /* 0x000fe400000000ff */
[----:B------:R-:W-:Y:S02]  /*3810*/  LOP3.LUT P5, RZ, R87, 0x2, RZ, 0xc0, !PT ;  /* 0x0000000257ff7812 */ /* 0x000fe400078ac0ff */
[----:B------:R-:W-:Y:S02]  /*3820*/  @!P6 PRMT R139, R140, 0x7610, R139 ;  /* 0x000076108c8be816 */ /* 0x000fe4000000008b */
[----:B------:R-:W-:Y:S01]  /*3830*/  @!P6 PRMT R131, R131, 0x7610, R140 ;  /* 0x000076108383e816 */ /* 0x000fe2000000008c */
[----:B------:R0:W-:Y:S01]  /*3840*/  STL [R1+0x14], R52 ;  /* 0x0000143401007387 */ /* 0x0001e20000100800 */
[----:B------:R-:W-:-:S03]  /*3850*/  LOP3.LUT P6, RZ, R87, 0x10000, RZ, 0xc0, !PT ;  /* 0x0001000057ff7812 */ /* 0x000fc600078cc0ff */
[----:B------:R1:W-:Y:S01]  /*3860*/  STL [R1+0x94], R54 ;  /* 0x0000943601007387 */ /* 0x0003e20000100800 */
[----:B0-----:R-:W-:Y:S02]  /*3870*/  MOV R52, RZ ;  /* 0x000000ff00347202 */ /* 0x001fe40000000f00 */
[----:B-1----:R-:W-:-:S04]  /*3880*/  MOV R54, RZ ;  /* 0x000000ff00367202 */ /* 0x002fc80000000f00 */
[----:B------:R0:W2:Y:S01]  /*3890*/  @!P5 LDG.E R52, desc[UR8][R56.64] ;  /* 0x000000083834d981 */ /* 0x0000a2000c1e1900 */
[----:B------:R-:W-:Y:S02]  /*38a0*/  PRMT R7, RZ, 0x5410, RZ ;  /* 0x00005410ff077816 */ /* 0x000fe400000000ff */
[----:B------:R-:W-:Y:S01]  /*38b0*/  PRMT R9, RZ, 0x5410, RZ ;  /* 0x00005410ff097816 */ /* 0x000fe200000000ff */
[----:B------:R1:W2:Y:S01]  /*38c0*/  @!P5 LDG.E R54, desc[UR8][R58.64] ;  /* 0x000000083a36d981 */ /* 0x0002a2000c1e1900 */
[----:B------:R-:W-:Y:S02]  /*38d0*/  @!P6 PRMT R7, R78, 0x7610, R7 ;  /* 0x000076104e07e816 */ /* 0x000fe40000000007 */
[----:B----4-:R-:W-:Y:S02]  /*38e0*/  @!P6 PRMT R9, R2, 0x7610, R9 ;  /* 0x000076100209e816 */ /* 0x010fe40000000009 */
[----:B------:R-:W-:Y:S02]  /*38f0*/  @!P6 PRMT R7, R7, 0x7610, R78 ;  /* 0x000076100707e816 */ /* 0x000fe4000000004e */
[----:B------:R-:W-:-:S02]  /*3900*/  @!P6 PRMT R9, R9, 0x7610, R2 ;  /* 0x000076100909e816 */ /* 0x000fc40000000002 */
[----:B------:R-:W-:Y:S02]  /*3910*/  LOP3.LUT P6, RZ, R87, 0x1, RZ, 0xc0, !PT ;  /* 0x0000000157ff7812 */ /* 0x000fe400078cc0ff */
[----:B0-----:R-:W-:Y:S02]  /*3920*/  MOV R56, RZ ;  /* 0x000000ff00387202 */ /* 0x001fe40000000f00 */
[----:B-1----:R-:W-:-:S09]  /*3930*/  MOV R58, RZ ;  /* 0x000000ff003a7202 */ /* 0x002fd20000000f00 */
[----:B------:R0:W4:Y:S04]  /*3940*/  @!P6 LDG.E R56, desc[UR8][R60.64] ;  /* 0x000000083c38e981 */ /* 0x000128000c1e1900 */
[----:B------:R1:W4:Y:S01]  /*3950*/  @!P6 LDG.E R58, desc[UR8][R62.64] ;  /* 0x000000083e3ae981 */ /* 0x000322000c1e1900 */
[----:B------:R-:W-:Y:S02]  /*3960*/  P2R R117, PR, RZ, 0x20 ;  /* 0x00000020ff757803 */ /* 0x000fe40000000000 */
[----:B------:R-:W-:Y:S02]  /*3970*/  LOP3.LUT P5, RZ, R87, 0x1000, RZ, 0xc0, !PT ;  /* 0x0000100057ff7812 */ /* 0x000fe400078ac0ff */
[----:B------:R-:W-:Y:S02]  /*3980*/  ISETP.NE.AND P0, PT, R13, RZ, PT ;  /* 0x000000ff0d00720c */ /* 0x000fe40003f05270 */
[----:B------:R-:W-:-:S02]  /*3990*/  PRMT R27, RZ, 0x7610, R27 ;  /* 0x00007610ff1b7816 */ /* 0x000fc4000000001b */
[----:B------:R-:W-:Y:S02]  /*39a0*/  PRMT R29, RZ, 0x5410, RZ ;  /* 0x00005410ff1d7816 */ /* 0x000fe400000000ff */
[----:B------:R-:W-:-:S05]  /*39b0*/  PRMT R31, RZ, 0x7610, R31 ;  /* 0x00007610ff1f7816 */ /* 0x000fca000000001f */
[----:B------:R-:W-:Y:S02]  /*39c0*/  @!P5 PRMT R27, R10, 0x7610, R27 ;  /* 0x000076100a1bd816 */ /* 0x000fe4000000001b */
[----:B------:R-:W-:Y:S02]  /*39d0*/  @!P0 PRMT R29, R12, 0x7632, R29 ;  /* 0x000076320c1d8816 */ /* 0x000fe4000000001d */
[----:B------:R-:W-:Y:S02]  /*39e0*/  PRMT R27, R27, 0x5410, RZ ;  /* 0x000054101b1b7816 */ /* 0x000fe400000000ff */
[----:B------:R-:W-:Y:S02]  /*39f0*/  @!P0 PRMT R31, R14, 0x7610, R31 ;  /* 0x000076100e1f8816 */ /* 0x000fe4000000001f */
[----:B------:R-:W-:Y:S02]  /*3a00*/  @!P0 PRMT R27, R27, 0x5410, R12 ;  /* 0x000054101b1b8816 */ /* 0x000fe4000000000c */
[----:B------:R-:W-:-:S02]  /*3a10*/  @!P0 PRMT R29, R29, 0x7610, R14 ;  /* 0x000076101d1d8816 */ /* 0x000fc4000000000e */
[----:B------:R-:W-:Y:S02]  /*3a20*/  ISETP.NE.AND P0, PT, R33, RZ, PT ;  /* 0x000000ff2100720c */ /* 0x000fe40003f05270 */
[----:B0-----:R-:W-:Y:S02]  /*3a30*/  MOV R60, RZ ;  /* 0x000000ff003c7202 */ /* 0x001fe40000000f00 */
[----:B-1----:R-:W-:-:S09]  /*3a40*/  MOV R62, RZ ;  /* 0x000000ff003e7202 */ /* 0x002fd20000000f00 */
[----:B------:R0:W4:Y:S04]  /*3a50*/  @!P0 LDG.E R60, desc[UR8][R64.64] ;  /* 0x00000008403c8981 */ /* 0x000128000c1e1900 */
[----:B------:R1:W4:Y:S01]  /*3a60*/  @!P0 LDG.E R62, desc[UR8][R66.64] ;  /* 0x00000008423e8981 */ /* 0x000322000c1e1900 */
[----:B------:R-:W-:Y:S02]  /*3a70*/  PRMT R141, R141, 0x5410, RZ ;  /* 0x000054108d8d7816 */ /* 0x000fe400000000ff */
[----:B------:R-:W-:Y:S02]  /*3a80*/  PRMT R133, RZ, 0x7610, R133 ;  /* 0x00007610ff857816 */ /* 0x000fe40000000085 */
[----:B------:R-:W-:Y:S02]  /*3a90*/  @!P1 PRMT R141, R141, 0x5410, R148 ;  /* 0x000054108d8d9816 */ /* 0x000fe40000000094 */
[----:B------:R-:W-:-:S02]  /*3aa0*/  @!P1 PRMT R133, R144, 0x7610, R133 ;  /* 0x0000761090859816 */ /* 0x000fc40000000085 */
[----:B------:R-:W-:Y:S02]  /*3ab0*/  LOP3.LUT P1, RZ, R87, 0x40000, RZ, 0xc0, !PT ;  /* 0x0004000057ff7812 */ /* 0x000fe4000782c0ff */
[----:B------:R-:W-:Y:S02]  /*3ac0*/  PRMT R129, RZ, 0x5410, RZ ;  /* 0x00005410ff817816 */ /* 0x000fe400000000ff */
[----:B------:R-:W-:Y:S02]  /*3ad0*/  PRMT R125, R125, 0x5410, RZ ;  /* 0x000054107d7d7816 */ /* 0x000fe400000000ff */
[----:B------:R-:W-:Y:S02]  /*3ae0*/  PRMT R124, RZ, 0x7610, R124 ;  /* 0x00007610ff7c7816 */ /* 0x000fe4000000007c */
[----:B------:R-:W-:Y:S02]  /*3af0*/  P2R R115, PR, RZ, 0x10 ;  /* 0x00000010ff737803 */ /* 0x000fe40000000000 */
[----:B------:R-:W-:-:S03]  /*3b00*/  LOP3.LUT P4, RZ, R87, 0x20000, RZ, 0xc0, !PT ;  /* 0x0002000057ff7812 */ /* 0x000fc6000788c0ff */
[----:B------:R-:W-:Y:S02]  /*3b10*/  @!P1 PRMT R129, R129, 0x5410, R80 ;  /* 0x0000541081819816 */ /* 0x000fe40000000050 */
[----:B------:R-:W-:Y:S02]  /*3b20*/  @!P1 PRMT R125, R125, 0x5410, R86 ;  /* 0x000054107d7d9816 */ /* 0x000fe40000000056 */
[----:B------:R-:W-:Y:S02]  /*3b30*/  @!P1 PRMT R129, R80, 0x7632, R129 ;  /* 0x0000763250819816 */ /* 0x000fe40000000081 */
[----:B------:R-:W-:Y:S02]  /*3b40*/  @!P1 PRMT R124, R86, 0x7632, R124 ;  /* 0x00007632567c9816 */ /* 0x000fe4000000007c */
[----:B------:R-:W-:Y:S02]  /*3b50*/  LOP3.LUT P1, RZ, R87, 0x8000, RZ, 0xc0, !PT ;  /* 0x0000800057ff7812 */ /* 0x000fe4000782c0ff */
[----:B------:R-:W-:-:S02]  /*3b60*/  PRMT R11, RZ, 0x7610, R11 ;  /* 0x00007610ff0b7816 */ /* 0x000fc4000000000b */
[----:B------:R-:W-:Y:S02]  /*3b70*/  PRMT R13, RZ, 0x5410, RZ ;  /* 0x00005410ff0d7816 */ /* 0x000fe400000000ff */
[----:B------:R-:W-:Y:S02]  /*3b80*/  @!P4 PRMT R11, R82, 0x7610, R11 ;  /* 0x00007610520bc816 */ /* 0x000fe4000000000b */
[----:B------:R-:W-:Y:S02]  /*3b90*/  PRMT R15, RZ, 0x7610, R15 ;  /* 0x00007610ff0f7816 */ /* 0x000fe4000000000f */
[----:B------:R-:W-:-:S03]  /*3ba0*/  PRMT R11, R11, 0x5410, RZ ;  /* 0x000054100b0b7816 */ /* 0x000fc600000000ff */
[----:B------:R-:W-:Y:S02]  /*3bb0*/  @!P1 PRMT R13, R76, 0x7610, R13 ;  /* 0x000076104c0d9816 */ /* 0x000fe4000000000d */
[----:B------:R-:W-:Y:S02]  /*3bc0*/  @!P1 PRMT R11, R11, 0x5410, R70 ;  /* 0x000054100b0b9816 */ /* 0x000fe40000000046 */
[----:B------:R-:W-:Y:S02]  /*3bd0*/  @!P1 PRMT R13, R13, 0x7610, R76 ;  /* 0x000076100d0d9816 */ /* 0x000fe4000000004c */
[----:B------:R-:W-:Y:S02]  /*3be0*/  @!P1 PRMT R15, R70, 0x7632, R15 ;  /* 0x00007632460f9816 */ /* 0x000fe4000000000f */
[----:B------:R-:W-:Y:S02]  /*3bf0*/  ISETP.NE.AND P1, PT, R17, RZ, PT ;  /* 0x000000ff1100720c */ /* 0x000fe40003f25270 */
[----:B------:R-:W-:-:S02]  /*3c00*/  PRMT R5, RZ, 0x5410, RZ ;  /* 0x00005410ff057816 */ /* 0x000fc400000000ff */
[----:B------:R-:W-:Y:S02]  /*3c10*/  PRMT R124, R124, 0x5410, RZ ;  /* 0x000054107c7c7816 */ /* 0x000fe400000000ff */
[----:B------:R-:W-:Y:S02]  /*3c20*/  @!P4 PRMT R5, R84, 0x7632, R5 ;  /* 0x000076325405c816 */ /* 0x000fe40000000005 */
[----:B------:R-:W-:Y:S02]  /*3c30*/  @!P4 PRMT R124, R124, 0x5410, R84 ;  /* 0x000054107c7cc816 */ /* 0x000fe40000000054 */
[----:B------:R-:W-:Y:S02]  /*3c40*/  @!P4 PRMT R5, R5, 0x7610, R82 ;  /* 0x000076100505c816 */ /* 0x000fe40000000052 */
[----:B------:R-:W-:Y:S02]  /*3c50*/  PRMT R17, RZ, 0x5410, RZ ;  /* 0x00005410ff117816 */ /* 0x000fe400000000ff */
[----:B------:R-:W-:-:S02]  /*3c60*/  LOP3.LUT P4, RZ, R87, 0x2000, RZ, 0xc0, !PT ;  /* 0x0000200057ff7812 */ /* 0x000fc4000788c0ff */
[----:B------:R-:W-:Y:S02]  /*3c70*/  PRMT R15, R15, 0x5410, RZ ;  /* 0x000054100f0f7816 */ /* 0x000fe400000000ff */
[----:B------:R-:W-:Y:S02]  /*3c80*/  PRMT R19, RZ, 0x7610, R19 ;  /* 0x00007610ff137816 */ /* 0x000fe40000000013 */
[----:B------:R-:W-:Y:S02]  /*3c90*/  @!P1 PRMT R17, R17, 0x5410, R72 ;  /* 0x0000541011119816 */ /* 0x000fe40000000048 */
[----:B------:R-:W-:Y:S02]  /*3ca0*/  @!P1 PRMT R15, R15, 0x5410, R0 ;  /* 0x000054100f0f9816 */ /* 0x000fe40000000000 */
[----:B------:R-:W-:Y:S02]  /*3cb0*/  @!P1 PRMT R17, R72, 0x7632, R17 ;  /* 0x0000763248119816 */ /* 0x000fe40000000011 */
[----:B------:R-:W-:-:S02]  /*3cc0*/  @!P1 PRMT R19, R0, 0x7632, R19 ;  /* 0x0000763200139816 */ /* 0x000fc40000000013 */
[----:B------:R-:W-:Y:S02]  /*3cd0*/  ISETP.NE.AND P1, PT, R21, RZ, PT ;  /* 0x000000ff1500720c */ /* 0x000fe40003f25270 */
[----:B------:R-:W-:Y:S02]  /*3ce0*/  PRMT R21, RZ, 0x5410, RZ ;  /* 0x00005410ff157816 */ /* 0x000fe400000000ff */
[----:B------:R-:W-:Y:S02]  /*3cf0*/  PRMT R23, RZ, 0x7610, R23 ;  /* 0x00007610ff177816 */ /* 0x000fe40000000017 */
[----:B------:R-:W-:Y:S02]  /*3d00*/  PRMT R19, R19, 0x5410, RZ ;  /* 0x0000541013137816 */ /* 0x000fe400000000ff */
[----:B------:R-:W-:Y:S02]  /*3d10*/  @!P4 PRMT R21, R21, 0x5410, R4 ;  /* 0x000054101515c816 */ /* 0x000fe40000000004 */
[----:B------:R-:W-:-:S02]  /*3d20*/  @!P4 PRMT R23, R6, 0x7632, R23 ;  /* 0x000076320617c816 */ /* 0x000fc40000000017 */
[----:B------:R-:W-:Y:S02]  /*3d30*/  PRMT R25, RZ, 0x5410, RZ ;  /* 0x00005410ff197816 */ /* 0x000fe400000000ff */
[----:B------:R-:W-:Y:S02]  /*3d40*/  @!P4 PRMT R21, R4, 0x7632, R21 ;  /* 0x000076320415c816 */ /* 0x000fe40000000015 */
[----:B------:R-:W-:Y:S02]  /*3d50*/  @!P4 PRMT R19, R19, 0x5410, R6 ;  /* 0x000054101313c816 */ /* 0x000fe40000000006 */
[----:B------:R-:W-:Y:S02]  /*3d60*/  PRMT R23, R23, 0x5410, RZ ;  /* 0x0000541017177816 */ /* 0x000fe400000000ff */
[----:B------:R-:W-:Y:S02]  /*3d70*/  @!P5 PRMT R25, R8, 0x7610, R25 ;  /* 0x000076100819d816 */ /* 0x000fe40000000019 */
[----:B------:R-:W-:-:S02]  /*3d80*/  LOP3.LUT P4, RZ, R87, 0x400, RZ, 0xc0, !PT ;  /* 0x0000040057ff7812 */ /* 0x000fc4000788c0ff */
[----:B------:R-:W-:Y:S02]  /*3d90*/  @!P5 PRMT R23, R23, 0x7610, R8 ;  /* 0x000076101717d816 */ /* 0x000fe40000000008 */
[----:B------:R-:W-:Y:S02]  /*3da0*/  @!P5 PRMT R25, R25, 0x7610, R10 ;  /* 0x000076101919d816 */ /* 0x000fe4000000000a */
[----:B------:R-:W-:Y:S02]  /*3db0*/  LOP3.LUT P5, RZ, R87, 0x200, RZ, 0xc0, !PT ;  /* 0x0000020057ff7812 */ /* 0x000fe400078ac0ff */
[----:B------:R-:W-:Y:S02]  /*3dc0*/  PRMT R35, RZ, 0x7610, R35 ;  /* 0x00007610ff237816 */ /* 0x000fe40000000023 */
[----:B------:R-:W-:Y:S02]  /*3dd0*/  PRMT R33, RZ, 0x5410, RZ ;  /* 0x00005410ff217816 */ /* 0x000fe400000000ff */
[----:B------:R-:W-:-:S02]  /*3de0*/  PRMT R31, R31, 0x5410, RZ ;  /* 0x000054101f1f7816 */ /* 0x000fc400000000ff */
[----:B------:R-:W-:Y:S02]  /*3df0*/  @!P4 PRMT R35, R16, 0x7632, R35 ;  /* 0x000076321023c816 */ /* 0x000fe40000000023 */
[----:B------:R-:W-:Y:S02]  /*3e00*/  @!P4 PRMT R33, R33, 0x5410, R18 ;  /* 0x000054102121c816 */ /* 0x000fe40000000012 */
[----:B------:R-:W-:Y:S02]  /*3e10*/  PRMT R57, RZ, 0x5410, RZ ;  /* 0x00005410ff397816 */ /* 0x000fe400000000ff */
[----:B------:R-:W-:Y:S02]  /*3e20*/  @!P4 PRMT R31, R31, 0x5410, R16 ;  /* 0x000054101f1fc816 */ /* 0x000fe40000000010 */
[----:B------:R-:W-:Y:S02]  /*3e30*/  @!P4 PRMT R33, R18, 0x7632, R33 ;  /* 0x000076321221c816 */ /* 0x000fe40000000021 */
[----:B------:R-:W-:-:S02]  /*3e40*/  PRMT R35, R35, 0x5410, RZ ;  /* 0x0000541023237816 */ /* 0x000fc400000000ff */
[----:B------:R-:W-:Y:S02]  /*3e50*/  PRMT R59, RZ, 0x7610, R59 ;  /* 0x00007610ff3b7816 */ /* 0x000fe4000000003b */
[--C-:B------:R-:W-:Y:S02]  /*3e60*/  @!P5 PRMT R57, R57, 0x7610, R20.reuse ;  /* 0x000076103939d816 */ /* 0x100fe40000000014 */
[----:B------:R-:W-:Y:S02]  /*3e70*/  LOP3.LUT P4, RZ, R87, 0x80, RZ, 0xc0, !PT ;  /* 0x0000008057ff7812 */ /* 0x000fe4000788c0ff */
[----:B------:R-:W-:Y:S02]  /*3e80*/  @!P5 PRMT R35, R35, 0x5410, R20 ;  /* 0x000054102323d816 */ /* 0x000fe40000000014 */
[C---:B------:R-:W-:Y:S02]  /*3e90*/  @!P5 PRMT R59, R22.reuse, 0x7610, R59 ;  /* 0x00007610163bd816 */ /* 0x040fe4000000003b */
[----:B------:R-:W-:-:S02]  /*3ea0*/  @!P5 PRMT R57, R22, 0x7632, R57 ;  /* 0x000076321639d816 */ /* 0x000fc40000000039 */
[----:B------:R-:W-:Y:S02]  /*3eb0*/  LOP3.LUT P5, RZ, R87, 0x40, RZ, 0xc0, !PT ;  /* 0x0000004057ff7812 */ /* 0x000fe400078ac0ff */
[----:B------:R-:W-:Y:S02]  /*3ec0*/  PRMT R61, RZ, 0x5410, RZ ;  /* 0x00005410ff3d7816 */ /* 0x000fe400000000ff */
[----:B0-----:R-:W-:Y:S02]  /*3ed0*/  MOV R64, RZ ;  /* 0x000000ff00407202 */ /* 0x001fe40000000f00 */
[----:B------:R-:W-:Y:S02]  /*3ee0*/  PRMT R59, R59, 0x5410, RZ ;  /* 0x000054103b3b7816 */ /* 0x000fe400000000ff */
[----:B------:R-:W-:Y:S02]  /*3ef0*/  PRMT R63, RZ, 0x7610, R63 ;  /* 0x00007610ff3f7816 */ /* 0x000fe4000000003f */
[----:B------:R-:W-:Y:S01]  /*3f00*/  @!P2 PRMT R61, R61, 0x5410, R26 ;  /* 0x000054103d3da816 */ /* 0x000fe2000000001a */
[----:B------:R0:W4:Y:S01]  /*3f10*/  @!P1 LDG.E R64, desc[UR8][R68.64] ;  /* 0x0000000844409981 */ /* 0x000122000c1e1900 */
[----:B-1----:R-:W-:-:S02]  /*3f20*/  PRMT R67, RZ, 0x7610, R67 ;  /* 0x00007610ff437816 */ /* 0x002fc40000000043 */
[----:B------:R-:W-:Y:S02]  /*3f30*/  @!P2 PRMT R59, R59, 0x5410, R24 ;  /* 0x000054103b3ba816 */ /* 0x000fe40000000018 */
[----:B------:R-:W-:Y:S02]  /*3f40*/  @!P2 PRMT R63, R24, 0x7632, R63 ;  /* 0x00007632183fa816 */ /* 0x000fe4000000003f */
[----:B------:R-:W-:Y:S02]  /*3f50*/  @!P2 PRMT R61, R26, 0x7632, R61 ;  /* 0x000076321a3da816 */ /* 0x000fe4000000003d */
[----:B------:R-:W-:Y:S02]  /*3f60*/  ISETP.NE.AND P2, PT, R83, RZ, PT ;  /* 0x000000ff5300720c */ /* 0x000fe40003f45270 */
[----:B------:R-:W-:Y:S02]  /*3f70*/  PRMT R65, RZ, 0x5410, RZ ;  /* 0x00005410ff417816 */ /* 0x000fe400000000ff */
[----:B------:R-:W-:-:S02]  /*3f80*/  @!P4 PRMT R67, R30, 0x7610, R67 ;  /* 0x000076101e43c816 */ /* 0x000fc40000000043 */
[----:B0-----:R-:W-:Y:S02]  /*3f90*/  PRMT R69, RZ, 0x5410, RZ ;  /* 0x00005410ff457816 */ /* 0x001fe400000000ff */
[----:B------:R-:W-:Y:S02]  /*3fa0*/  PRMT R63, R63, 0x5410, RZ ;  /* 0x000054103f3f7816 */ /* 0x000fe400000000ff */
[----:B------:R-:W-:Y:S02]  /*3fb0*/  @!P4 PRMT R65, R65, 0x7610, R28 ;  /* 0x000076104141c816 */ /* 0x000fe4000000001c */
[----:B------:R-:W-:Y:S02]  /*3fc0*/  PRMT R67, R67, 0x5410, RZ ;  /* 0x0000541043437816 */ /* 0x000fe400000000ff */
[----:B------:R-:W-:Y:S02]  /*3fd0*/  PRMT R83, RZ, 0x7610, R83 ;  /* 0x00007610ff537816 */ /* 0x000fe40000000053 */
[----:B------:R-:W-:Y:S01]  /*3fe0*/  @!P5 PRMT R69, R69, 0x5410, R34 ;  /* 0x000054104545d816 */ /* 0x000fe20000000022 */
[----:B------:R0:W-:Y:S01]  /*3ff0*/  STL [R1+0xa4], R74 ;  /* 0x0000a44a01007387 */ /* 0x0001e20000100800 */
[----:B------:R-:W-:-:S02]  /*4000*/  @!P4 PRMT R63, R63, 0x5410, R28 ;  /* 0x000054103f3fc816 */ /* 0x000fc4000000001c */
[----:B------:R-:W-:Y:S02]  /*4010*/  @!P4 PRMT R65, R30, 0x7632, R65 ;  /* 0x000076321e41c816 */ /* 0x000fe40000000041 */
[----:B------:R-:W-:Y:S02]  /*4020*/  @!P5 PRMT R67, R67, 0x5410, R32 ;  /* 0x000054104343d816 */ /* 0x000fe40000000020 */
[----:B------:R-:W-:Y:S02]  /*4030*/  @!P5 PRMT R83, R32, 0x7632, R83 ;  /* 0x000076322053d816 */ /* 0x000fe40000000053 */
[----:B------:R-:W-:Y:S02]  /*4040*/  @!P5 PRMT R69, R34, 0x7632, R69 ;  /* 0x000076322245d816 */ /* 0x000fe40000000045 */
[----:B0-----:R-:W-:Y:S02]  /*4050*/  MOV R74, RZ ;  /* 0x000000ff004a7202 */ /* 0x001fe40000000f00 */
[----:B------:R-:W-:-:S02]  /*4060*/  LOP3.LUT P4, RZ, R87, 0x10, RZ, 0xc0, !PT ;  /* 0x0000001057ff7812 */ /* 0x000fc4000788c0ff */
[----:B------:R-:W-:Y:S02]  /*4070*/  LOP3.LUT P5, RZ, R87, 0x4, RZ, 0xc0, !PT ;  /* 0x0000000457ff7812 */ /* 0x000fe400078ac0ff */
[----:B------:R-:W-:Y:S01]  /*4080*/  PRMT R87, RZ, 0x5410, RZ ;  /* 0x00005410ff577816 */ /* 0x000fe200000000ff */
[----:B------:R0:W4:Y:S01]  /*4090*/  @!P2 LDG.E R74, desc[UR8][R106.64] ;  /* 0x000000086a4aa981 */ /* 0x000122000c1e1900 */
[----:B------:R-:W-:Y:S02]  /*40a0*/  PRMT R83, R83, 0x5410, RZ ;  /* 0x0000541053537816 */ /* 0x000fe400000000ff */
[--C-:B------:R-:W-:Y:S02]  /*40b0*/  @!P3 PRMT R87, R87, 0x7610, R36.reuse ;  /* 0x000076105757b816 */ /* 0x100fe40000000024 */
[----:B------:R-:W-:Y:S02]  /*40c0*/  @!P3 PRMT R83, R83, 0x5410, R36 ;  /* 0x000054105353b816 */ /* 0x000fe40000000024 */
[----:B0-----:R-:W-:-:S02]  /*40d0*/  PRMT R107, RZ, 0x7610, R107 ;  /* 0x00007610ff6b7816 */ /* 0x001fc4000000006b */
[C---:B------:R-:W-:Y:S02]  /*40e0*/  @!P3 PRMT R87, R38.reuse, 0x7632, R87 ;  /* 0x000076322657b816 */ /* 0x040fe40000000057 */
[----:B------:R-:W-:Y:S02]  /*40f0*/  @!P3 PRMT R107, R38, 0x7610, R107 ;  /* 0x00007610266bb816 */ /* 0x000fe4000000006b */
[----:B------:R-:W-:Y:S01]  /*4100*/  ISETP.NE.AND P3, PT, R119, RZ, PT ;  /* 0x000000ff7700720c */ /* 0x000fe20003f65270 */
[----:B------:R0:W-:Y:S01]  /*4110*/  STL [R1+0x28], R80 ;  /* 0x0000285001007387 */ /* 0x0001e20000100800 */
[----:B------:R-:W-:Y:S02]  /*4120*/  PRMT R106, RZ, 0x5410, RZ ;  /* 0x00005410ff6a7816 */ /* 0x000fe400000000ff */
[----:B0-----:R-:W-:-:S09]  /*4130*/  MOV R80, RZ ;  /* 0x000000ff00507202 */ /* 0x001fd20000000f00 */
[----:B------:R0:W4:Y:S01]  /*4140*/  @!P3 LDG.E R80, desc[UR8][R104.64] ;  /* 0x000000086850b981 */ /* 0x000122000c1e1900 */
[----:B---3--:R-:W-:Y:S02]  /*4150*/  @!P4 PRMT R106, R106, 0x7610, R40 ;  /* 0x000076106a6ac816 */ /* 0x008fe40000000028 */
[----:B0-----:R-:W-:-:S04]  /*4160*/  PRMT R105, RZ, 0x5410, RZ ;  /* 0x00005410ff697816 */ /* 0x001fc800000000ff */
[----:B------:R-:W-:Y:S02]  /*4170*/  @!P4 PRMT R105, R40, 0x7610, R105 ;  /* 0x000076102869c816 */ /* 0x000fe40000000069 */
[----:B------:R-:W-:Y:S02]  /*4180*/  @!P4 PRMT R106, R42, 0x7610, R106 ;  /* 0x000076102a6ac816 */ /* 0x000fe4000000006a */
[----:B------:R-:W-:Y:S01]  /*4190*/  @!P4 PRMT R105, R105, 0x7610, R42 ;  /* 0x000076106969c816 */ /* 0x000fe2000000002a */
[----:B------:R0:W-:Y:S01]  /*41a0*/  STL [R1+0xa8], R86 ;  /* 0x0000a85601007387 */ /* 0x0001e20000100800 */
[----:B------:R-:W-:Y:S02]  /*41b0*/  ISETP.NE.AND P4, PT, R115, RZ, PT ;  /* 0x000000ff7300720c */ /* 0x000fe40003f85270 */
[----:B------:R-:W-:Y:S02]  /*41c0*/  PRMT R104, RZ, 0x5410, RZ ;  /* 0x00005410ff687816 */ /* 0x000fe400000000ff */
[----:B0-----:R-:W-:-:S06]  /*41d0*/  MOV R86, RZ ;  /* 0x000000ff00567202 */ /* 0x001fcc0000000f00 */
[----:B------:R0:W3:Y:S03]  /*41e0*/  @!P3 LDG.E R86, desc[UR8][R102.64] ;  /* 0x000000086656b981 */ /* 0x0000e6000c1e1900 */
[----:B------:R-:W-:Y:S02]  /*41f0*/  @!P4 PRMT R104, R44, 0x7632, R104 ;  /* 0x000076322c68c816 */ /* 0x000fe40000000068 */
[----:B0-----:R-:W-:-:S04]  /*4200*/  PRMT R103, RZ, 0x5410, RZ ;  /* 0x00005410ff677816 */ /* 0x001fc800000000ff */
[----:B------:R-:W-:Y:S02]  /*4210*/  @!P4 PRMT R103, R44, 0x7610, R103 ;  /* 0x000076102c67c816 */ /* 0x000fe40000000067 */
[--C-:B------:R-:W-:Y:S02]  /*4220*/  @!P4 PRMT R104, R104, 0x5410, R46.reuse ;  /* 0x000054106868c816 */ /* 0x100fe4000000002e */
[----:B------:R-:W-:Y:S02]  /*4230*/  @!P4 PRMT R103, R103, 0x7610, R46 ;  /* 0x000076106767c816 */ /* 0x000fe4000000002e */
[----:B------:R-:W-:Y:S01]  /*4240*/  ISETP.NE.AND P4, PT, R113, RZ, PT ;  /* 0x000000ff7100720c */ /* 0x000fe20003f85270 */
[----:B------:R0:W-:Y:S01]  /*4250*/  STL [R1+0x2c], R84 ;  /* 0x00002c5401007387 */ /* 0x0001e20000100800 */
[----:B------:R-:W-:Y:S02]  /*4260*/  PRMT R102, RZ, 0x5410, RZ ;  /* 0x00005410ff667816 */ /* 0x000fe400000000ff */
[----:B0-----:R-:W-:-:S09]  /*4270*/  MOV R84, RZ ;  /* 0x000000ff00547202 */ /* 0x001fd20000000f00 */
[----:B------:R0:W3:Y:S01]  /*4280*/  @!P4 LDG.E R84, desc[UR8][R100.64] ;  /* 0x000000086454c981 */ /* 0x0000e2000c1e1900 */
[----:B--2---:R-:W-:Y:S02]  /*4290*/  @!P5 PRMT R102, R102, 0x7610, R48 ;  /* 0x000076106666d816 */ /* 0x004fe40000000030 */
        /* <DEDUP_REMOVED lines=8> */
[----:B------:R0:W2:Y:S03]  /*4320*/  @!P4 LDG.E R82, desc[UR8][R88.64] ;  /* 0x000000085852c981 */ /* 0x0000a6000c1e1900 */
[----:B------:R-:W-:Y:S02]  /*4330*/  @!P5 PRMT R100, R52, 0x7632, R100 ;  /* 0x000076323464d816 */ /* 0x000fe40000000064 */
[----:B0-----:R-:W-:-:S04]  /*4340*/  PRMT R89, RZ, 0x5410, RZ ;  /* 0x00005410ff597816 */ /* 0x001fc800000000ff */
[----:B------:R-:W-:Y:S02]  /*4350*/  @!P5 PRMT R89, R52, 0x7610, R89 ;  /* 0x000076103459d816 */ /* 0x000fe40000000059 */
[--C-:B------:R-:W-:Y:S02]  /*4360*/  @!P5 PRMT R100, R100, 0x5410, R54.reuse ;  /* 0x000054106464d816 */ /* 0x100fe40000000036 */
[----:B------:R-:W-:Y:S02]  /*4370*/  @!P5 PRMT R89, R89, 0x7610, R54 ;  /* 0x000076105959d816 */ /* 0x000fe40000000036 */
[----:B------:R-:W-:Y:S01]  /*4380*/  ISETP.NE.AND P5, PT, R3, RZ, PT ;  /* 0x000000ff0300720c */ /* 0x000fe20003fa5270 */
[----:B------:R0:W-:Y:S01]  /*4390*/  STL [R1+0x30], R78 ;  /* 0x0000304e01007387 */ /* 0x0001e20000100800 */
[----:B------:R-:W-:Y:S02]  /*43a0*/  MOV R68, RZ ;  /* 0x000000ff00447202 */ /* 0x000fe40000000f00 */
[----:B------:R-:W-:-:S04]  /*43b0*/  PRMT R107, R107, 0x5410, RZ ;  /* 0x000054106b6b7816 */ /* 0x000fc800000000ff */
[----:B------:R1:W3:Y:S01]  /*43c0*/  @!P2 LDG.E R68, desc[UR8][R108.64] ;  /* 0x000000086c44a981 */ /* 0x0002e2000c1e1900 */
[----:B0-----:R-:W-:-:S06]  /*43d0*/  MOV R78, RZ ;  /* 0x000000ff004e7202 */ /* 0x001fcc0000000f00 */
[----:B------:R0:W2:Y:S01]  /*43e0*/  @!P5 LDG.E R78, desc[UR8][R90.64] ;  /* 0x000000085a4ed981 */ /* 0x0000a2000c1e1900 */
[----:B-1----:R-:W-:Y:S02]  /*43f0*/  PRMT R108, RZ, 0x7610, R108 ;  /* 0x00007610ff6c7816 */ /* 0x002fe4000000006c */
[----:B0-----:R-:W-:-:S04]  /*4400*/  PRMT R91, RZ, 0x5410, RZ ;  /* 0x00005410ff5b7816 */ /* 0x001fc800000000ff */
[C---:B----4-:R-:W-:Y:S02]  /*4410*/  @!P6 PRMT R91, R56.reuse, 0x7610, R91 ;  /* 0x00007610385be816 */ /* 0x050fe4000000005b */
[----:B------:R-:W-:Y:S02]  /*4420*/  @!P6 PRMT R108, R56, 0x7632, R108 ;  /* 0x00007632386ce816 */ /* 0x000fe4000000006c */
[--C-:B------:R-:W-:Y:S02]  /*4430*/  @!P6 PRMT R107, R107, 0x5410, R58.reuse ;  /* 0x000054106b6be816 */ /* 0x100fe4000000003a */
[----:B------:R-:W-:Y:S02]  /*4440*/  @!P6 PRMT R91, R91, 0x7610, R58 ;  /* 0x000076105b5be816 */ /* 0x000fe4000000003a */
[----:B------:R-:W-:Y:S02]  /*4450*/  ISETP.NE.AND P6, PT, R77, RZ, PT ;  /* 0x000000ff4d00720c */ /* 0x000fe40003fc5270 */
[----:B------:R-:W-:-:S11]  /*4460*/  MOV R90, RZ ;  /* 0x000000ff005a7202 */ /* 0x000fd60000000f00 */
[----:B------:R0:W4:Y:S02]  /*4470*/  @!P6 LDG.E R90, desc[UR8][R96.64] ;  /* 0x00000008605ae981 */ /* 0x000124000c1e1900 */
[----:B0-----:R-:W0:Y:S02]  /*4480*/  LDC.64 R96, c[0x0][0x3b8] ;  /* 0x0000ee00ff607b82 */ /* 0x001e240000000a00 */
[----:B------:R1:W-:Y:S06]  /*4490*/  STL [R1+0xb0], R2 ;  /* 0x0000b00201007387 */ /* 0x0003ec0000100800 */
[----:B-1----:R-:W1:Y:S01]  /*44a0*/  @!P6 LDC.64 R2, c[0x0][0x398] ;  /* 0x0000e600ff02eb82 */ /* 0x002e620000000a00 */
[----:B0-----:R-:W-:-:S06]  /*44b0*/  IMAD.WIDE R96, R53, 0x8, R96 ;  /* 0x0000000835607825 */ /* 0x001fcc00078e0260 */
[----:B------:R-:W4:Y:S01]  /*44c0*/  LDG.E.64 R96, desc[UR8][R96.64] ;  /* 0x0000000860607981 */ /* 0x000f22000c1e1b00 */
[----:B------:R-:W-:Y:S02]  /*44d0*/  MOV R66, RZ ;  /* 0x000000ff00427202 */ /* 0x000fe40000000f00 */
[----:B------:R-:W-:Y:S02]  /*44e0*/  PRMT R109, RZ, 0x5410, RZ ;  /* 0x00005410ff6d7816 */ /* 0x000fe400000000ff */
[----:B------:R-:W-:Y:S02]  /*44f0*/  PRMT R108, R108, 0x5410, RZ ;  /* 0x000054106c6c7816 */ /* 0x000fe400000000ff */
[----:B------:R0:W4:Y:S01]  /*4500*/  @!P1 LDG.E R66, desc[UR8][R110.64] ;  /* 0x000000086e429981 */ /* 0x000122000c1e1900 */
[--C-:B------:R-:W-:Y:S02]  /*4510*/  @!P0 PRMT R109, R109, 0x7610, R60.reuse ;  /* 0x000076106d6d8816 */ /* 0x100fe4000000003c */
[----:B------:R-:W-:-:S02]  /*4520*/  @!P0 PRMT R108, R108, 0x5410, R60 ;  /* 0x000054106c6c8816 */ /* 0x000fc4000000003c */
[C---:B------:R-:W-:Y:S02]  /*4530*/  @!P0 PRMT R109, R62.reuse, 0x7632, R109 ;  /* 0x000076323e6d8816 */ /* 0x040fe4000000006d */
[----:B0-----:R-:W-:Y:S01]  /*4540*/  PRMT R110, RZ, 0x7610, R110 ;  /* 0x00007610ff6e7816 */ /* 0x001fe2000000006e */
[----:B------:R0:W-:Y:S03]  /*4550*/  STL [R1+0x34], R76 ;  /* 0x0000344c01007387 */ /* 0x0001e60000100800 */
[----:B------:R-:W-:Y:S02]  /*4560*/  @!P0 PRMT R110, R62, 0x7610, R110 ;  /* 0x000076103e6e8816 */ /* 0x000fe4000000006e */
[----:B-1----:R-:W-:Y:S01]  /*4570*/  @!P6 IADD3 R2, P0, PT, R73, R2, RZ ;  /* 0x000000024902e210 */ /* 0x002fe20007f1e0ff */
[----:B------:R1:W-:Y:S03]  /*4580*/  STL [R1+0xb4], R70 ;  /* 0x0000b44601007387 */ /* 0x0003e60000100800 */
[----:B------:R-:W-:Y:S01]  /*4590*/  @!P6 IADD3.X R3, PT, PT, R118, R3, RZ, P0, !PT ;  /* 0x000000037603e210 */ /* 0x000fe200007fe4ff */
[----:B0-----:R-:W0:Y:S01]  /*45a0*/  LDC.64 R76, c[0x0][0x3a8] ;  /* 0x0000ea00ff4c7b82 */ /* 0x001e220000000a00 */
[----:B-1----:R-:W-:-:S06]  /*45b0*/  MOV R70, RZ ;  /* 0x000000ff00467202 */ /* 0x002fcc0000000f00 */
[----:B------:R-:W4:Y:S01]  /*45c0*/  @!P6 LDG.E R70, desc[UR8][R2.64] ;  /* 0x000000080246e981 */ /* 0x000f22000c1e1900 */
[----:B------:R-:W-:Y:S02]  /*45d0*/  MOV R88, RZ ;  /* 0x000000ff00587202 */ /* 0x000fe40000000f00 */
[----:B------:R-:W-:-:S04]  /*45e0*/  IADD3 R85, PT, PT, R116, R85, RZ ;  /* 0x0000005574557210 */ /* 0x000fc80007ffe0ff */
[----:B------:R1:W4:Y:S01]  /*45f0*/  @!P5 LDG.E R88, desc[UR8][R98.64] ;  /* 0x000000086258d981 */ /* 0x000322000c1e1900 */
[----:B0-----:R-:W-:-:S06]  /*4600*/  IMAD.WIDE R76, R85, 0x4, R76 ;  /* 0x00000004554c7825 */ /* 0x001fcc00078e024c */
[----:B------:R-:W5:Y:S01]  /*4610*/  LDG.E.64 R76, desc[UR8][R76.64] ;  /* 0x000000084c4c7981 */ /* 0x000f62000c1e1b00 */
[----:B------:R-:W-:-:S03]  /*4620*/  ISETP.NE.AND P0, PT, RZ, UR10, PT ;  /* 0x0000000aff007c0c */ /* 0x000fc6000bf05270 */
[----:B------:R0:W-:Y:S10]  /*4630*/  STL [R1+0x38], R72 ;  /* 0x0000384801007387 */ /* 0x0001f40000100800 */
[----:B0-----:R-:W1:Y:S02]  /*4640*/  @P0 LDC.64 R72, c[0x0][0x3b0] ;  /* 0x0000ec00ff480b82 */ /* 0x001e640000000a00 */
[----:B-1----:R-:W-:Y:S01]  /*4650*/  @P0 IMAD.WIDE R98, R85, 0x4, R72 ;  /* 0x0000000455620825 */ /* 0x002fe200078e0248 */
[----:B------:R-:W-:-:S06]  /*4660*/  CS2R R72, SRZ ;  /* 0x0000000000487805 */ /* 0x000fcc000001ff00 */
[----:B------:R0:W5:Y:S04]  /*4670*/  @P0 LDG.E.64 R72, desc[UR8][R98.64] ;  /* 0x0000000862480981 */ /* 0x000168000c1e1b00 */
[----:B------:R1:W-:Y:S04]  /*4680*/  STL [R1+0x40], R8 ;  /* 0x0000400801007387 */ /* 0x0003e80000100800 */
[----:B------:R0:W-:Y:S04]  /*4690*/  STL [R1+0xc0], R10 ;  /* 0x0000c00a01007387 */ /* 0x0001e80000100800 */
[----:B------:R0:W-:Y:S01]  /*46a0*/  STL [R1+0x44], R12 ;  /* 0x0000440c01007387 */ /* 0x0001e20000100800 */
[----:B-1----:R-:W-:-:S02]  /*46b0*/  PRMT R8, RZ, 0x5410, RZ ;  /* 0x00005410ff087816 */ /* 0x002fc400000000ff */
[----:B0-----:R-:W-:Y:S02]  /*46c0*/  PRMT R10, RZ, 0x5410, RZ ;  /* 0x00005410ff0a7816 */ /* 0x001fe400000000ff */
[----:B------:R-:W-:Y:S01]  /*46d0*/  PRMT R12, RZ, 0x5410, RZ ;  /* 0x00005410ff0c7816 */ /* 0x000fe200000000ff */
[----:B------:R-:W-:Y:S03]  /*46e0*/  STL [R1+0x18], R154 ;  /* 0x0000189a01007387 */ /* 0x000fe60000100800 */
[----:B------:R-:W-:Y:S01]  /*46f0*/  @!P3 PRMT R12, R80, 0x7610, R12 ;  /* 0x00007610500cb816 */ /* 0x000fe2000000000c */
[----:B------:R-:W-:Y:S04]  /*4700*/  STL [R1+0x98], R152 ;  /* 0x0000989801007387 */ /* 0x000fe80000100800 */
[----:B------:R-:W-:Y:S01]  /*4710*/  STL [R1+0x1c], R148 ;  /* 0x00001c9401007387 */ /* 0x000fe20000100800 */
[----:B------:R-:W-:-:S03]  /*4720*/  @!P3 PRMT R12, R12, 0x7610, R80 ;  /* 0x000076100c0cb816 */ /* 0x000fc60000000050 */
[----:B------:R-:W-:Y:S04]  /*4730*/  STL [R1+0x9c], R144 ;  /* 0x00009c9001007387 */ /* 0x000fe80000100800 */
        /* <DEDUP_REMOVED lines=18> */
[----:B------:R-:W-:Y:S01]  /*4860*/  STL [R1+0xe8], R50 ;  /* 0x0000e83201007387 */ /* 0x000fe20000100800 */
[----:B---3--:R-:W-:-:S02]  /*4870*/  @!P2 PRMT R8, R68, 0x7610, R8 ;  /* 0x000076104408a816 */ /* 0x008fc40000000008 */
[----:B------:R-:W-:Y:S01]  /*4880*/  @!P2 PRMT R10, R68, 0x7632, R10 ;  /* 0x00007632440aa816 */ /* 0x000fe2000000000a */
[----:B------:R-:W-:Y:S01]  /*4890*/  STL [R1+0x6c], R52 ;  /* 0x00006c3401007387 */ /* 0x000fe20000100800 */
[----:B------:R-:W-:-:S03]  /*48a0*/  @!P2 PRMT R8, R8, 0x7610, R74 ;  /* 0x000076100808a816 */ /* 0x000fc6000000004a */
        /* <DEDUP_REMOVED lines=10> */
[----:B--2---:R-:W-:Y:S01]  /*4950*/  STL [R1+0x88], R78 ;  /* 0x0000884e01007387 */ /* 0x004fe20000100800 */
[----:B----4-:R-:W-:-:S05]  /*4960*/  FFMA.FTZ R97, -R96, R96, R97 ;  /* 0x0000006060617223 */ /* 0x010fca0000010161 */
[----:B------:R-:W-:-:S13]  /*4970*/  FSETP.GTU.FTZ.AND P0, PT, R97, RZ, PT ;  /* 0x000000ff6100720b */ /* 0x000fda0003f1c000 */
[----:B------:R-:W0:Y:S01]  /*4980*/  @P0 LDC R2, c[0x0][0x3c0] ;  /* 0x0000f000ff020b82 */ /* 0x000e220000000800 */
[----:B------:R-:W-:Y:S04]  /*4990*/  STL [R1+0xf8], R66 ;  /* 0x0000f84201007387 */ /* 0x000fe80000100800 */
[----:B------:R-:W-:Y:S04]  /*49a0*/  STL [R1+0x8c], R90 ;  /* 0x00008c5a01007387 */ /* 0x000fe80000100800 */
[----:B------:R1:W-:Y:S04]  /*49b0*/  STL [R1+0xb8], R0 ;  /* 0x0000b80001007387 */ /* 0x0003e80000100800 */
[----:B------:R2:W-:Y:S04]  /*49c0*/  STL [R1+0x48], R16 ;  /* 0x0000481001007387 */ /* 0x0005e80000100800 */
[----:B------:R3:W-:Y:S01]  /*49d0*/  STL [R1+0xc8], R18 ;  /* 0x0000c81201007387 */ /* 0x0007e20000100800 */
[----:B-1----:R-:W-:-:S03]  /*49e0*/  MOV R0, 0x3f800000 ;  /* 0x3f80000000007802 */ /* 0x002fc60000000f00 */
[----:B------:R-:W-:Y:S01]  /*49f0*/  STL [R1+0x10c], R70 ;  /* 0x00010c4601007387 */ /* 0x000fe20000100800 */
[----:B--2---:R-:W-:Y:S01]  /*4a00*/  PRMT R16, RZ, 0x5410, RZ ;  /* 0x00005410ff107816 */ /* 0x004fe200000000ff */
[----:B0-----:R-:W-:Y:S02]  /*4a10*/  @P0 FADD.FTZ R2, R97, R2 ;  /* 0x0000000261020221 */ /* 0x001fe40000010000 */
[----:B------:R0:W-:Y:S01]  /*4a20*/  STL [R1+0xfc], R74 ;  /* 0x0000fc4a01007387 */ /* 0x0001e20000100800 */
[----:B---3--:R-:W-:-:S03]  /*4a30*/  PRMT R18, RZ, 0x5410, RZ ;  /* 0x00005410ff127816 */ /* 0x008fc600000000ff */
[----:B------:R1:W-:Y:S01]  /*4a40*/  STL [R1+0x80], R80 ;  /* 0x0000805001007387 */ /* 0x0003e20000100800 */
[C---:B------:R-:W-:Y:S02]  /*4a50*/  @!P4 PRMT R18, R84.reuse, 0x7610, R18 ;  /* 0x000076105412c816 */ /* 0x040fe40000000012 */
[----:B0-----:R-:W-:Y:S02]  /*4a60*/  PRMT R74, RZ, 0x5410, RZ ;  /* 0x00005410ff4a7816 */ /* 0x001fe400000000ff */
[----:B-1----:R-:W-:Y:S01]  /*4a70*/  PRMT R80, RZ, 0x5410, RZ ;  /* 0x00005410ff507816 */ /* 0x002fe200000000ff */
[----:B------:R0:W1:Y:S01]  /*4a80*/  @P0 MUFU.RSQ R0, R2 ;  /* 0x0000000200000308 */ /* 0x0000620000001400 */
[----:B------:R-:W-:Y:S02]  /*4a90*/  @!P4 PRMT R16, R84, 0x7632, R16 ;  /* 0x000076325410c816 */ /* 0x000fe40000000010 */
[--C-:B------:R-:W-:Y:S02]  /*4aa0*/  @!P5 PRMT R80, R80, 0x5410, R78.reuse ;  /* 0x000054105050d816 */ /* 0x100fe4000000004e */
[----:B------:R-:W-:Y:S01]  /*4ab0*/  @!P5 PRMT R74, R74, 0x7610, R78 ;  /* 0x000076104a4ad816 */ /* 0x000fe2000000004e */
[----:B------:R-:W-:Y:S01]  /*4ac0*/  UISETP.NE.AND UP0, UPT, UR10, URZ, UPT ;  /* 0x000000ff0a00728c */ /* 0x000fe2000bf05270 */
[----:B------:R2:W-:Y:S01]  /*4ad0*/  STL [R1+0x3c], R4 ;  /* 0x00003c0401007387 */ /* 0x0005e20000100800 */
[----:B------:R-:W-:-:S02]  /*4ae0*/  @!P4 PRMT R18, R18, 0x5410, R82 ;  /* 0x000054101212c816 */ /* 0x000fc40000000052 */
[----:B------:R-:W-:Y:S01]  /*4af0*/  @!P4 PRMT R16, R16, 0x7610, R82 ;  /* 0x000076101010c816 */ /* 0x000fe20000000052 */
[----:B------:R3:W-:Y:S01]  /*4b00*/  STL [R1+0xbc], R6 ;  /* 0x0000bc0601007387 */ /* 0x0007e20000100800 */
[C---:B------:R-:W-:Y:S02]  /*4b10*/  @!P5 PRMT R80, R88.reuse, 0x7610, R80 ;  /* 0x000076105850d816 */ /* 0x040fe40000000050 */
[----:B------:R-:W-:Y:S01]  /*4b20*/  @!P5 PRMT R74, R88, 0x7632, R74 ;  /* 0x00007632584ad816 */ /* 0x000fe2000000004a */
[----:B------:R4:W-:Y:S01]  /*4b30*/  STL [R1+0xc4], R14 ;  /* 0x0000c40e01007387 */ /* 0x0009e20000100800 */
[----:B--2---:R-:W-:-:S03]  /*4b40*/  PRMT R4, RZ, 0x5410, RZ ;  /* 0x00005410ff047816 */ /* 0x004fc600000000ff */
[----:B------:R2:W-:Y:S01]  /*4b50*/  STL [R1+0x104], R82 ;  /* 0x0001045201007387 */ /* 0x0005e20000100800 */
[----:B---3--:R-:W-:-:S03]  /*4b60*/  PRMT R6, RZ, 0x5410, RZ ;  /* 0x00005410ff067816 */ /* 0x008fc600000000ff */
[----:B------:R3:W-:Y:S01]  /*4b70*/  STL [R1+0x108], R88 ;  /* 0x0001085801007387 */ /* 0x0007e20000100800 */
[----:B----4-:R-:W-:Y:S02]  /*4b80*/  PRMT R14, RZ, 0x5410, RZ ;  /* 0x00005410ff0e7816 */ /* 0x010fe400000000ff */
[----:B--2---:R-:W-:Y:S02]  /*4b90*/  PRMT R82, RZ, 0x5410, RZ ;  /* 0x00005410ff527816 */ /* 0x004fe400000000ff */
[----:B---3--:R-:W-:Y:S02]  /*4ba0*/  PRMT R88, RZ, 0x5410, RZ ;  /* 0x00005410ff587816 */ /* 0x008fe400000000ff */
[----:B------:R-:W-:Y:S02]  /*4bb0*/  @!P1 PRMT R4, R64, 0x7610, R4 ;  /* 0x0000761040049816 */ /* 0x000fe40000000004 */
[----:B------:R-:W-:Y:S02]  /*4bc0*/  @!P1 PRMT R6, R66, 0x7610, R6 ;  /* 0x0000761042069816 */ /* 0x000fe40000000006 */
[----:B------:R-:W-:-:S02]  /*4bd0*/  @!P3 PRMT R14, R86, 0x7610, R14 ;  /* 0x00007610560eb816 */ /* 0x000fc4000000000e */
[----:B------:R-:W-:Y:S02]  /*4be0*/  @!P6 PRMT R82, R90, 0x7610, R82 ;  /* 0x000076105a52e816 */ /* 0x000fe40000000052 */
[----:B------:R-:W-:Y:S02]  /*4bf0*/  @!P6 PRMT R88, R88, 0x5410, R70 ;  /* 0x000054105858e816 */ /* 0x000fe40000000046 */
[----:B------:R-:W-:Y:S02]  /*4c00*/  @!P1 PRMT R4, R4, 0x7610, R64 ;  /* 0x0000761004049816 */ /* 0x000fe40000000040 */
[----:B------:R-:W-:Y:S02]  /*4c10*/  @!P1 PRMT R6, R6, 0x7610, R66 ;  /* 0x0000761006069816 */ /* 0x000fe40000000042 */
[----:B------:R-:W-:Y:S02]  /*4c20*/  @!P3 PRMT R14, R14, 0x7610, R86 ;  /* 0x000076100e0eb816 */ /* 0x000fe40000000056 */
[----:B------:R-:W-:-:S02]  /*4c30*/  @!P6 PRMT R82, R82, 0x7610, R90 ;  /* 0x000076105252e816 */ /* 0x000fc4000000005a */
[----:B------:R-:W-:Y:S01]  /*4c40*/  @!P6 PRMT R88, R70, 0x7632, R88 ;  /* 0x000076324658e816 */ /* 0x000fe20000000058 */
[----:B01----:R-:W-:Y:S06]  /*4c50*/  BRA.U UP0, `(.L_x_794) ;  /* 0x0000002500047547 */ /* 0x003fec000b800000 */
[----:B------:R-:W-:Y:S02]  /*4c60*/  HADD2.F32 R3, -RZ, R137.H1_H1 ;  /* 0x30000089ff037230 */ /* 0x000fe40000004100 */
[----:B------:R-:W-:Y:S02]  /*4c70*/  HADD2.F32 R85, -RZ, R149.H1_H1 ;  /* 0x30000095ff557230 */ /* 0x000fe40000004100 */
[----:B------:R-:W-:Y:S02]  /*4c80*/  HADD2.F32 R2, -RZ, R137.H0_H0 ;  /* 0x20000089ff027230 */ /* 0x000fe40000004100 */
[----:B-----5:R-:W-:Y:S01]  /*4c90*/  FMUL.FTZ R97, R76, R3 ;  /* 0x000000034c617220 */ /* 0x020fe20000410000 */
[----:B------:R-:W-:Y:S02]  /*4ca0*/  HADD2.F32 R149, -RZ, R149.H0_H0 ;  /* 0x20000095ff957230 */ /* 0x000fe40000004100 */
[----:B------:R-:W-:Y:S01]  /*4cb0*/  FADD.FTZ R85, -R96, R85 ;  /* 0x0000005560557221 */ /* 0x000fe20000010100 */
[----:B------:R-:W-:-:S02]  /*4cc0*/  HADD2.F32 R153, -RZ, R153.H0_H0 ;  /* 0x20000099ff997230 */ /* 0x000fc40000004100 */
[----:B------:R-:W-:Y:S01]  /*4cd0*/  FMUL.FTZ R24, R77, R2 ;  /* 0x000000024d187220 */ /* 0x000fe20000410000 */
[----:B------:R-:W-:Y:S01]  /*4ce0*/  FADD.FTZ R99, RZ, R97 ;  /* 0x00000061ff637221 */ /* 0x000fe20000010000 */
[C---:B------:R-:W-:Y:S01]  /*4cf0*/  FADD.FTZ R149, -R96.reuse, R149 ;  /* 0x0000009560957221 */ /* 0x040fe20000010100 */
[-C--:B------:R-:W-:Y:S01]  /*4d00*/  FMUL.FTZ R20, R85, R0.reuse ;  /* 0x0000000055147220 */ /* 0x080fe20000410000 */
[----:B------:R-:W-:Y:S01]  /*4d10*/  FADD.FTZ R153, -R96, R153 ;  /* 0x0000009960997221 */ /* 0x000fe20000010100 */
[----:B------:R-:W-:Y:S01]  /*4d20*/  FADD.FTZ R22, R24, R99 ;  /* 0x0000006318167221 */ /* 0x000fe20000010000 */
[----:B------:R-:W-:Y:S02]  /*4d30*/  HADD2.F32 R99, -RZ, R145.H1_H1 ;  /* 0x30000091ff637230 */ /* 0x000fe40000004100 */
[----:B------:R-:W-:Y:S01]  /*4d40*/  FMUL.FTZ R85, R149, R0 ;  /* 0x0000000095557220 */ /* 0x000fe20000410000 */
[----:B------:R-:W-:Y:S01]  /*4d50*/  FFMA.FTZ R26, R20, R97, RZ ;  /* 0x00000061141a7223 */ /* 0x000fe200000100ff */
[----:B------:R-:W-:Y:S01]  /*4d60*/  FFMA.FTZ R28, R3, R20, RZ ;  /* 0x00000014031c7223 */ /* 0x000fe200000100ff */
[----:B------:R-:W-:-:S02]  /*4d70*/  HADD2.F32 R97, -RZ, R135.H1_H1 ;  /* 0x30000087ff617230 */ /* 0x000fc40000004100 */
[----:B------:R-:W-:Y:S01]  /*4d80*/  FADD.FTZ R20, RZ, R3 ;  /* 0x00000003ff147221 */ /* 0x000fe20000010000 */
[----:B------:R-:W-:Y:S01]  /*4d90*/  FADD.FTZ R99, -R96, R99 ;  /* 0x0000006360637221 */ /* 0x000fe20000010100 */
[----:B------:R-:W-:Y:S01]  /*4da0*/  FMUL.FTZ R3, R153, R0 ;  /* 0x0000000099037220 */ /* 0x000fe20000410000 */
[----:B------:R-:W-:Y:S01]  /*4db0*/  FFMA.FTZ R24, R85, R24, R26 ;  /* 0x0000001855187223 */ /* 0x000fe2000001001a */
[----:B------:R-:W-:Y:S02]  /*4dc0*/  HADD2.F32 R26, -RZ, R135.H0_H0 ;  /* 0x20000087ff1a7230 */ /* 0x000fe40000004100 */
[----:B------:R-:W-:Y:S01]  /*4dd0*/  FFMA.FTZ R111, R2, R85, RZ ;  /* 0x00000055026f7223 */ /* 0x000fe200000100ff */
[----:B------:R-:W-:Y:S01]  /*4de0*/  FADD.FTZ R113, RZ, R2 ;  /* 0x00000002ff717221 */ /* 0x000fe20000010000 */
[----:B------:R-:W-:Y:S01]  /*4df0*/  FADD.FTZ R2, R97, R20 ;  /* 0x0000001461027221 */ /* 0x000fe20000010000 */
[----:B------:R-:W-:Y:S01]  /*4e00*/  FMUL.FTZ R85, R99, R0 ;  /* 0x0000000063557220 */ /* 0x000fe20000410000 */
[----:B------:R-:W-:Y:S01]  /*4e10*/  FFMA.FTZ R28, R97, R3, R28 ;  /* 0x00000003611c7223 */ /* 0x000fe2000001001c */
[----:B------:R-:W-:-:S02]  /*4e20*/  HADD2.F32 R145, -RZ, R145.H0_H0 ;  /* 0x20000091ff917230 */ /* 0x000fc40000004100 */
[----:B------:R-:W-:Y:S01]  /*4e30*/  FMUL.FTZ R97, R76, R97 ;  /* 0x000000614c617220 */ /* 0x000fe20000410000 */
[C---:B------:R-:W-:Y:S01]  /*4e40*/  FADD.FTZ R20, R26.reuse, R113 ;  /* 0x000000711a147221 */ /* 0x040fe20000010000 */
[----:B------:R-:W-:Y:S01]  /*4e50*/  FFMA.FTZ R30, R26, R85, R111 ;  /* 0x000000551a1e7223 */ /* 0x000fe2000001006f */
[----:B------:R-:W-:Y:S01]  /*4e60*/  FMUL.FTZ R26, R77, R26 ;  /* 0x0000001a4d1a7220 */ /* 0x000fe20000410000 */
[----:B------:R-:W-:Y:S01]  /*4e70*/  FFMA.FTZ R24, R3, R97, R24 ;  /* 0x0000006103187223 */ /* 0x000fe20000010018 */
[----:B------:R-:W-:Y:S01]  /*4e80*/  FADD.FTZ R145, -R96, R145 ;  /* 0x0000009160917221 */ /* 0x000fe20000010100 */
[----:B------:R-:W-:Y:S01]  /*4e90*/  FADD.FTZ R99, R22, R97 ;  /* 0x0000006116637221 */ /* 0x000fe20000010000 */
[----:B------:R-:W-:Y:S02]  /*4ea0*/  HADD2.F32 R97, -RZ, R136.H1_H1 ;  /* 0x30000088ff617230 */ /* 0x000fe40000004100 */
[----:B------:R-:W-:Y:S01]  /*4eb0*/  FFMA.FTZ R24, R85, R26, R24 ;  /* 0x0000001a55187223 */ /* 0x000fe20000010018 */
[----:B------:R-:W-:Y:S01]  /*4ec0*/  FMUL.FTZ R145, R145, R0 ;  /* 0x0000000091917220 */ /* 0x000fe20000410000 */
[----:B------:R-:W-:-:S02]  /*4ed0*/  HADD2.F32 R85, -RZ, R141.H0_H0 ;  /* 0x2000008dff557230 */ /* 0x000fc40000004100 */
[----:B------:R-:W-:Y:S01]  /*4ee0*/  FADD.FTZ R3, R26, R99 ;  /* 0x000000631a037221 */ /* 0x000fe20000010000 */
[----:B------:R-:W-:Y:S01]  /*4ef0*/  FMUL.FTZ R22, R76, R97 ;  /* 0x000000614c167220 */ /* 0x000fe20000410000 */
[----:B------:R-:W-:Y:S01]  /*4f00*/  FADD.FTZ R2, R2, R97 ;  /* 0x0000006102027221 */ /* 0x000fe20000010000 */
[----:B------:R-:W-:Y:S01]  /*4f10*/  FFMA.FTZ R28, R97, R145, R28 ;  /* 0x00000091611c7223 */ /* 0x000fe2000001001c */
[----:B------:R-:W-:Y:S01]  /*4f20*/  FADD.FTZ R97, -R96, R85 ;  /* 0x0000005560617221 */ /* 0x000fe20000010100 */
[----:B------:R-:W-:Y:S02]  /*4f30*/  HADD2.F32 R141, -RZ, R141.H1_H1 ;  /* 0x3000008dff8d7230 */ /* 0x000fe40000004100 */
[----:B------:R-:W-:Y:S01]  /*4f40*/  FADD.FTZ R3, R3, R22 ;  /* 0x0000001603037221 */ /* 0x000fe20000010000 */
[----:B------:R-:W-:Y:S02]  /*4f50*/  HADD2.F32 R85, -RZ, R133.H1_H1 ;  /* 0x30000085ff557230 */ /* 0x000fe40000004100 */
[----:B------:R-:W-:Y:S01]  /*4f60*/  FMUL.FTZ R97, R97, R0 ;  /* 0x0000000061617220 */ /* 0x000fe20000410000 */
[----:B------:R-:W-:-:S02]  /*4f70*/  HADD2.F32 R99, -RZ, R139.H1_H1 ;  /* 0x3000008bff637230 */ /* 0x000fc40000004100 */
[----:B------:R-:W-:Y:S01]  /*4f80*/  FFMA.FTZ R24, R145, R22, R24 ;  /* 0x0000001691187223 */ /* 0x000fe20000010018 */
[----:B------:R-:W-:Y:S02]  /*4f90*/  HADD2.F32 R133, -RZ, R133.H0_H0 ;  /* 0x20000085ff857230 */ /* 0x000fe40000004100 */
[----:B------:R-:W-:Y:S01]  /*4fa0*/  FADD.FTZ R141, -R96, R141 ;  /* 0x0000008d608d7221 */ /* 0x000fe20000010100 */
[----:B------:R-:W-:Y:S01]  /*4fb0*/  FMUL.FTZ R22, R77, R85 ;  /* 0x000000554d167220 */ /* 0x000fe20000410000 */
[----:B------:R-:W-:Y:S01]  /*4fc0*/  FADD.FTZ R20, R20, R85 ;  /* 0x0000005514147221 */ /* 0x000fe20000010000 */
[----:B------:R-:W-:Y:S01]  /*4fd0*/  FFMA.FTZ R30, R85, R97, R30 ;  /* 0x00000061551e7223 */ /* 0x000fe2000001001e */
[----:B------:R-:W-:Y:S01]  /*4fe0*/  FADD.FTZ R99, -R96, R99 ;  /* 0x0000006360637221 */ /* 0x000fe20000010100 */
[--C-:B------:R-:W-:Y:S02]  /*4ff0*/  HADD2.F32 R85, -RZ, R131.reuse.H0_H0 ;  /* 0x20000083ff557230 */ /* 0x100fe40000004100 */
[----:B------:R-:W-:Y:S01]  /*5000*/  FMUL.FTZ R141, R141, R0 ;  /* 0x000000008d8d7220 */ /* 0x000fe20000410000 */
[----:B------:R-:W-:Y:S01]  /*5010*/  FMUL.FTZ R26, R76, R133 ;  /* 0x000000854c1a7220 */ /* 0x000fe20000410000 */
[----:B------:R-:W-:Y:S01]  /*5020*/  FFMA.FTZ R24, R97, R22, R24 ;  /* 0x0000001661187223 */ /* 0x000fe20000010018 */
[----:B------:R-:W-:Y:S01]  /*5030*/  FADD.FTZ R3, R22, R3 ;  /* 0x0000000316037221 */ /* 0x000fe20000010000 */
[----:B------:R-:W-:-:S02]  /*5040*/  HADD2.F32 R131, -RZ, R131.H1_H1 ;  /* 0x30000083ff837230 */ /* 0x000fc40000004100 */
[----:B------:R-:W-:Y:S01]  /*5050*/  FMUL.FTZ R99, R99, R0 ;  /* 0x0000000063637220 */ /* 0x000fe20000410000 */
[----:B------:R-:W-:Y:S01]  /*5060*/  FFMA.FTZ R24, R141, R26, R24 ;  /* 0x0000001a8d187223 */ /* 0x000fe20000010018 */
[----:B------:R-:W-:Y:S01]  /*5070*/  FMUL.FTZ R22, R77, R85 ;  /* 0x000000554d167220 */ /* 0x000fe20000410000 */
[----:B------:R-:W-:Y:S01]  /*5080*/  FADD.FTZ R97, R3, R26 ;  /* 0x0000001a03617221 */ /* 0x000fe20000010000 */
[----:B------:R-:W-:Y:S02]  /*5090*/  HADD2.F32 R139, -RZ, R139.H0_H0 ;  /* 0x2000008bff8b7230 */ /* 0x000fe40000004100 */
[----:B------:R-:W-:Y:S01]  /*50a0*/  FADD.FTZ R3, R20, R85 ;  /* 0x0000005514037221 */ /* 0x000fe20000010000 */
[----:B------:R-:W-:Y:S01]  /*50b0*/  FFMA.FTZ R30, R85, R99, R30 ;  /* 0x00000063551e7223 */ /* 0x000fe2000001001e */
[----:B------:R-:W-:Y:S01]  /*50c0*/  FADD.FTZ R131, -R96, R131 ;  /* 0x0000008360837221 */ /* 0x000fe20000010100 */
[----:B------:R-:W-:Y:S02]  /*50d0*/  HADD2.F32 R85, -RZ, R134.H1_H1 ;  /* 0x30000086ff557230 */ /* 0x000fe40000004100 */
[----:B------:R-:W-:Y:S01]  /*50e0*/  FFMA.FTZ R24, R99, R22, R24 ;  /* 0x0000001663187223 */ /* 0x000fe20000010018 */
[----:B------:R-:W-:Y:S01]  /*50f0*/  FADD.FTZ R2, R2, R133 ;  /* 0x0000008502027221 */ /* 0x000fe20000010000 */
[----:B------:R-:W-:-:S02]  /*5100*/  HADD2.F32 R99, -RZ, R130.H1_H1 ;  /* 0x30000082ff637230 */ /* 0x000fc40000004100 */
[-C--:B------:R-:W-:Y:S01]  /*5110*/  FMUL.FTZ R131, R131, R0.reuse ;  /* 0x0000000083837220 */ /* 0x080fe20000410000 */
[----:B------:R-:W-:Y:S02]  /*5120*/  HADD2.F32 R111, -RZ, R136.H0_H0 ;  /* 0x20000088ff6f7230 */ /* 0x000fe40000004100 */
[----:B------:R-:W-:Y:S01]  /*5130*/  FADD.FTZ R97, R22, R97 ;  /* 0x0000006116617221 */ /* 0x000fe20000010000 */
[----:B------:R-:W-:Y:S01]  /*5140*/  FADD.FTZ R139, -R96, R139 ;  /* 0x0000008b608b7221 */ /* 0x000fe20000010100 */
[----:B------:R-:W-:Y:S01]  /*5150*/  FMUL.FTZ R22, R76, R85 ;  /* 0x000000554c167220 */ /* 0x000fe20000410000 */
[----:B------:R-:W-:Y:S01]  /*5160*/  FADD.FTZ R20, R2, R85 ;  /* 0x0000005502147221 */ /* 0x000fe20000010000 */
[----:B------:R-:W-:Y:S01]  /*5170*/  FADD.FTZ R3, R3, R99 ;  /* 0x0000006303037221 */ /* 0x000fe20000010000 */
[----:B------:R-:W-:Y:S01]  /*5180*/  FFMA.FTZ R2, R99, R131, R30 ;  /* 0x0000008363027223 */ /* 0x000fe2000001001e */
[----:B------:R-:W-:Y:S01]  /*5190*/  FMUL.FTZ R26, R77, R99 ;  /* 0x000000634d1a7220 */ /* 0x000fe20000410000 */
[----:B------:R-:W-:Y:S01]  /*51a0*/  FFMA.FTZ R28, R133, R141, R28 ;  /* 0x0000008d851c7223 */ /* 0x000fe2000001001c */
[----:B------:R-:W-:Y:S01]  /*51b0*/  FMUL.FTZ R139, R139, R0 ;  /* 0x000000008b8b7220 */ /* 0x000fe20000410000 */
[----:B------:R-:W-:Y:S01]  /*51c0*/  FADD.FTZ R111, -R96, R111 ;  /* 0x0000006f606f7221 */ /* 0x000fe20000010100 */
[----:B------:R-:W-:-:S02]  /*51d0*/  HADD2.F32 R99, -RZ, R130.H0_H0 ;  /* 0x20000082ff637230 */ /* 0x000fc40000004100 */
[----:B------:R-:W-:Y:S01]  /*51e0*/  FADD.FTZ R97, R97, R22 ;  /* 0x0000001661617221 */ /* 0x000fe20000010000 */
[----:B------:R-:W-:Y:S01]  /*51f0*/  FFMA.FTZ R28, R85, R139, R28 ;  /* 0x0000008b551c7223 */ /* 0x000fe2000001001c */
[----:B------:R-:W-:Y:S01]  /*5200*/  FFMA.FTZ R24, R139, R22, R24 ;  /* 0x000000168b187223 */ /* 0x000fe20000010018 */
[----:B------:R-:W-:Y:S01]  /*5210*/  FMUL.FTZ R111, R111, R0 ;  /* 0x000000006f6f7220 */ /* 0x000fe20000410000 */
[----:B------:R-:W-:Y:S01]  /*5220*/  FADD.FTZ R97, R26, R97 ;  /* 0x000000611a617221 */ /* 0x000fe20000010000 */
[----:B------:R-:W-:Y:S02]  /*5230*/  HADD2.F32 R85, -RZ, R134.H0_H0 ;  /* 0x20000086ff557230 */ /* 0x000fe40000004100 */
[----:B------:R-:W-:Y:S01]  /*5240*/  FMUL.FTZ R22, R76, R99 ;  /* 0x000000634c167220 */ /* 0x000fe20000410000 */
[----:B------:R-:W-:Y:S01]  /*5250*/  FADD.FTZ R20, R20, R99 ;  /* 0x0000006314147221 */ /* 0x000fe20000010000 */
[----:B------:R-:W-:Y:S01]  /*5260*/  FFMA.FTZ R28, R99, R111, R28 ;  /* 0x0000006f631c7223 */ /* 0x000fe2000001001c */
[----:B------:R-:W-:-:S02]  /*5270*/  HADD2.F32 R113, -RZ, R129.H1_H1 ;  /* 0x30000081ff717230 */ /* 0x000fc40000004100 */
[----:B------:R-:W-:Y:S01]  /*5280*/  FADD.FTZ R99, R97, R22 ;  /* 0x0000001661637221 */ /* 0x000fe20000010000 */
[C---:B------:R-:W-:Y:S01]  /*5290*/  FADD.FTZ R97, -R96.reuse, R85 ;  /* 0x0000005560617221 */ /* 0x040fe20000010100 */
[----:B------:R-:W-:Y:S02]  /*52a0*/  HADD2.F32 R129, -RZ, R129.H0_H0 ;  /* 0x20000081ff817230 */ /* 0x000fe40000004100 */
[----:B------:R-:W-:Y:S01]  /*52b0*/  FFMA.FTZ R24, R131, R26, R24 ;  /* 0x0000001a83187223 */ /* 0x000fe20000010018 */
[--C-:B------:R-:W-:Y:S02]  /*52c0*/  HADD2.F32 R85, -RZ, R125.reuse.H0_H0 ;  /* 0x2000007dff557230 */ /* 0x100fe40000004100 */
[----:B------:R-:W-:Y:S01]  /*52d0*/  FMUL.FTZ R97, R97, R0 ;  /* 0x0000000061617220 */ /* 0x000fe20000410000 */
[----:B------:R-:W-:Y:S02]  /*52e0*/  HADD2.F32 R125, -RZ, R125.H1_H1 ;  /* 0x3000007dff7d7230 */ /* 0x000fe40000004100 */
[----:B------:R-:W-:Y:S01]  /*52f0*/  FADD.FTZ R129, -R96, R129 ;  /* 0x0000008160817221 */ /* 0x000fe20000010100 */
[----:B------:R-:W-:Y:S01]  /*5300*/  FFMA.FTZ R24, R111, R22, R24 ;  /* 0x000000166f187223 */ /* 0x000fe20000010018 */
[----:B------:R-:W-:Y:S01]  /*5310*/  FADD.FTZ R3, R3, R85 ;  /* 0x0000005503037221 */ /* 0x000fe20000010000 */
[----:B------:R-:W-:Y:S01]  /*5320*/  FFMA.FTZ R2, R85, R97, R2 ;  /* 0x0000006155027223 */ /* 0x000fe20000010002 */
[----:B------:R-:W-:Y:S01]  /*5330*/  FMUL.FTZ R22, R77, R85 ;  /* 0x000000554d167220 */ /* 0x000fe20000410000 */
[----:B------:R-:W-:-:S02]  /*5340*/  HADD2.F32 R85, -RZ, R124.H0_H0 ;  /* 0x2000007cff557230 */ /* 0x000fc40000004100 */
[----:B------:R-:W-:Y:S01]  /*5350*/  FMUL.FTZ R129, R129, R0 ;  /* 0x0000000081817220 */ /* 0x000fe20000410000 */
[----:B------:R-:W-:Y:S01]  /*5360*/  FADD.FTZ R113, -R96, R113 ;  /* 0x0000007160717221 */ /* 0x000fe20000010100 */
[----:B------:R-:W-:Y:S01]  /*5370*/  FADD.FTZ R99, R22, R99 ;  /* 0x0000006316637221 */ /* 0x000fe20000010000 */
[----:B------:R-:W-:Y:S01]  /*5380*/  FFMA.FTZ R24, R97, R22, R24 ;  /* 0x0000001661187223 */ /* 0x000fe20000010018 */
[----:B------:R-:W-:Y:S01]  /*5390*/  FMUL.FTZ R22, R77, R85 ;  /* 0x000000554d167220 */ /* 0x000fe20000410000 */
[----:B------:R-:W-:Y:S01]  /*53a0*/  FADD.FTZ R3, R3, R85 ;  /* 0x0000005503037221 */ /* 0x000fe20000010000 */
[----:B------:R-:W-:Y:S01]  /*53b0*/  FFMA.FTZ R2, R85, R129, R2 ;  /* 0x0000008155027223 */ /* 0x000fe20000010002 */
[----:B------:R-:W-:Y:S02]  /*53c0*/  HADD2.F32 R85, -RZ, R5.H0_H0 ;  /* 0x20000005ff557230 */ /* 0x000fe40000004100 */
[----:B------:R-:W-:Y:S01]  /*53d0*/  FMUL.FTZ R113, R113, R0 ;  /* 0x0000000071717220 */ /* 0x000fe20000410000 */
[----:B------:R-:W-:Y:S01]  /*53e0*/  FMUL.FTZ R26, R76, R125 ;  /* 0x0000007d4c1a7220 */ /* 0x000fe20000410000 */
[----:B------:R-:W-:-:S02]  /*53f0*/  HADD2.F32 R97, -RZ, R124.H1_H1 ;  /* 0x3000007cff617230 */ /* 0x000fc40000004100 */
[----:B------:R-:W-:Y:S01]  /*5400*/  FADD.FTZ R20, R20, R125 ;  /* 0x0000007d14147221 */ /* 0x000fe20000010000 */
[----:B------:R-:W-:Y:S01]  /*5410*/  FFMA.FTZ R28, R125, R113, R28 ;  /* 0x000000717d1c7223 */ /* 0x000fe2000001001c */
[----:B------:R-:W-:Y:S01]  /*5420*/  FFMA.FTZ R24, R113, R26, R24 ;  /* 0x0000001a71187223 */ /* 0x000fe20000010018 */
[C---:B------:R-:W-:Y:S01]  /*5430*/  FADD.FTZ R85, -R96.reuse, R85 ;  /* 0x0000005560557221 */ /* 0x040fe20000010100 */
[----:B------:R-:W-:Y:S02]  /*5440*/  HADD2.F32 R113, -RZ, R7.H0_H0 ;  /* 0x20000007ff717230 */ /* 0x000fe40000004100 */
[----:B------:R-:W-:Y:S01]  /*5450*/  FADD.FTZ R111, -R96, R97 ;  /* 0x00000061606f7221 */ /* 0x000fe20000010100 */
[----:B------:R-:W-:Y:S01]  /*5460*/  FADD.FTZ R99, R99, R26 ;  /* 0x0000001a63637221 */ /* 0x000fe20000010000 */
[----:B------:R-:W-:Y:S02]  /*5470*/  HADD2.F32 R97, -RZ, R11.H0_H0 ;  /* 0x2000000bff617230 */ /* 0x000fe40000004100 */
[----:B------:R-:W-:Y:S01]  /*5480*/  FMUL.FTZ R85, R85, R0 ;  /* 0x0000000055557220 */ /* 0x000fe20000410000 */
[----:B------:R-:W-:-:S02]  /*5490*/  HADD2.F32 R5, -RZ, R5.H1_H1 ;  /* 0x30000005ff057230 */ /* 0x000fc40000004100 */
[----:B------:R-:W-:Y:S01]  /*54a0*/  FMUL.FTZ R111, R111, R0 ;  /* 0x000000006f6f7220 */ /* 0x000fe20000410000 */
[----:B------:R-:W-:Y:S01]  /*54b0*/  FADD.FTZ R113, -R96, R113 ;  /* 0x0000007160717221 */ /* 0x000fe20000010100 */
[----:B------:R-:W-:Y:S01]  /*54c0*/  FADD.FTZ R99, R22, R99 ;  /* 0x0000006316637221 */ /* 0x000fe20000010000 */
[----:B------:R-:W-:Y:S01]  /*54d0*/  FFMA.FTZ R24, R129, R22, R24 ;  /* 0x0000001681187223 */ /* 0x000fe20000010018 */
[----:B------:R-:W-:Y:S01]  /*54e0*/  FMUL.FTZ R22, R76, R97 ;  /* 0x000000614c167220 */ /* 0x000fe20000410000 */
[----:B------:R-:W-:Y:S01]  /*54f0*/  FADD.FTZ R3, R3, R5 ;  /* 0x0000000503037221 */ /* 0x000fe20000010000 */
[----:B------:R-:W-:Y:S01]  /*5500*/  FFMA.FTZ R2, R5, R85, R2 ;  /* 0x0000005505027223 */ /* 0x000fe20000010002 */
[----:B------:R-:W-:Y:S01]  /*5510*/  FMUL.FTZ R26, R77, R5 ;  /* 0x000000054d1a7220 */ /* 0x000fe20000410000 */
[----:B------:R-:W-:Y:S02]  /*5520*/  HADD2.F32 R5, -RZ, R9.H0_H0 ;  /* 0x20000009ff057230 */ /* 0x000fe40000004100 */
        /* <DEDUP_REMOVED lines=9> */
[----:B------:R-:W-:Y:S02]  /*55c0*/  HADD2.F32 R5, -RZ, R13.H0_H0 ;  /* 0x2000000dff057230 */ /* 0x000fe40000004100 */
[----:B------:R-:W-:Y:S01]  /*55d0*/  FADD.FTZ R99, R26, R99 ;  /* 0x000000631a637221 */ /* 0x000fe20000010000 */
[----:B------:R-:W-:Y:S01]  /*55e0*/  FFMA.FTZ R24, R85, R26, R24 ;  /* 0x0000001a55187223 */ /* 0x000fe20000010018 */
[----:B------:R-:W-:Y:S02]  /*55f0*/  HADD2.F32 R9, -RZ, R9.H1_H1 ;  /* 0x30000009ff097230 */ /* 0x000fe40000004100 */
[C---:B------:R-:W-:Y:S01]  /*5600*/  FADD.FTZ R7, -R96.reuse, R7 ;  /* 0x0000000760077221 */ /* 0x040fe20000010100 */
[----:B------:R-:W-:Y:S01]  /*5610*/  FADD.FTZ R99, R99, R22 ;  /* 0x0000001663637221 */ /* 0x000fe20000010000 */
[----:B------:R-:W-:Y:S01]  /*5620*/  FFMA.FTZ R24, R113, R22, R24 ;  /* 0x0000001671187223 */ /* 0x000fe20000010018 */
[----:B------:R-:W-:Y:S01]  /*5630*/  FADD.FTZ R5, -R96, R5 ;  /* 0x0000000560057221 */ /* 0x000fe20000010100 */
[----:B------:R-:W-:-:S02]  /*5640*/  HADD2.F32 R13, -RZ, R13.H1_H1 ;  /* 0x3000000dff0d7230 */ /* 0x000fc40000004100 */
[-C--:B------:R-:W-:Y:S01]  /*5650*/  FMUL.FTZ R7, R7, R0.reuse ;  /* 0x0000000007077220 */ /* 0x080fe20000410000 */
[----:B------:R-:W-:Y:S02]  /*5660*/  HADD2.F32 R11, -RZ, R11.H1_H1 ;  /* 0x3000000bff0b7230 */ /* 0x000fe40000004100 */
[----:B------:R-:W-:Y:S01]  /*5670*/  FMUL.FTZ R22, R77, R9 ;  /* 0x000000094d167220 */ /* 0x000fe20000410000 */
[----:B------:R-:W-:Y:S01]  /*5680*/  FMUL.FTZ R85, R5, R0 ;  /* 0x0000000005557220 */ /* 0x000fe20000410000 */
[----:B------:R-:W-:Y:S01]  /*5690*/  FFMA.FTZ R2, R9, R7, R2 ;  /* 0x0000000709027223 */ /* 0x000fe20000010002 */
[----:B------:R-:W-:Y:S01]  /*56a0*/  FADD.FTZ R13, -R96, R13 ;  /* 0x0000000d600d7221 */ /* 0x000fe20000010100 */
[----:B------:R-:W-:Y:S01]  /*56b0*/  FFMA.FTZ R24, R7, R22, R24 ;  /* 0x0000001607187223 */ /* 0x000fe20000010018 */
[----:B------:R-:W-:Y:S02]  /*56c0*/  HADD2.F32 R5, -RZ, R15.H0_H0 ;  /* 0x2000000fff057230 */ /* 0x000fe40000004100 */
[----:B------:R-:W-:Y:S01]  /*56d0*/  FMUL.FTZ R26, R76, R11 ;  /* 0x0000000b4c1a7220 */ /* 0x000fe20000410000 */
[----:B------:R-:W-:Y:S01]  /*56e0*/  FADD.FTZ R99, R22, R99 ;  /* 0x0000006316637221 */ /* 0x000fe20000010000 */
[----:B------:R-:W-:-:S02]  /*56f0*/  HADD2.F32 R7, -RZ, R17.H1_H1 ;  /* 0x30000011ff077230 */ /* 0x000fc40000004100 */
[----:B------:R-:W-:Y:S01]  /*5700*/  FADD.FTZ R3, R3, R9 ;  /* 0x0000000903037221 */ /* 0x000fe20000010000 */
[----:B------:R-:W-:Y:S01]  /*5710*/  FMUL.FTZ R13, R13, R0 ;  /* 0x000000000d0d7220 */ /* 0x000fe20000410000 */
[----:B------:R-:W-:Y:S01]  /*5720*/  FADD.FTZ R99, R99, R26 ;  /* 0x0000001a63637221 */ /* 0x000fe20000010000 */
[----:B------:R-:W-:Y:S01]  /*5730*/  FFMA.FTZ R24, R85, R26, R24 ;  /* 0x0000001a55187223 */ /* 0x000fe20000010018 */
[----:B------:R-:W-:Y:S01]  /*5740*/  FMUL.FTZ R22, R77, R5 ;  /* 0x000000054d167220 */ /* 0x000fe20000410000 */
[----:B------:R-:W-:Y:S02]  /*5750*/  HADD2.F32 R17, -RZ, R17.H0_H0 ;  /* 0x20000011ff117230 */ /* 0x000fe40000004100 */
[----:B------:R-:W-:Y:S01]  /*5760*/  FADD.FTZ R7, -R96, R7 ;  /* 0x0000000760077221 */ /* 0x000fe20000010100 */
[----:B------:R-:W-:Y:S02]  /*5770*/  HADD2.F32 R15, -RZ, R15.H1_H1 ;  /* 0x3000000fff0f7230 */ /* 0x000fe40000004100 */
[----:B------:R-:W-:Y:S01]  /*5780*/  FADD.FTZ R3, R3, R5 ;  /* 0x0000000503037221 */ /* 0x000fe20000010000 */
[----:B------:R-:W-:Y:S01]  /*5790*/  FFMA.FTZ R2, R5, R13, R2 ;  /* 0x0000000d05027223 */ /* 0x000fe20000010002 */
[----:B------:R-:W-:Y:S01]  /*57a0*/  FADD.FTZ R99, R22, R99 ;  /* 0x0000006316637221 */ /* 0x000fe20000010000 */
[----:B------:R-:W-:Y:S01]  /*57b0*/  FFMA.FTZ R24, R13, R22, R24 ;  /* 0x000000160d187223 */ /* 0x000fe20000010018 */
[----:B------:R-:W-:-:S02]  /*57c0*/  HADD2.F32 R5, -RZ, R19.H0_H0 ;  /* 0x20000013ff057230 */ /* 0x000fc40000004100 */
[----:B------:R-:W-:Y:S01]  /*57d0*/  FADD.FTZ R17, -R96, R17 ;  /* 0x0000001160117221 */ /* 0x000fe20000010100 */
[----:B------:R-:W-:Y:S02]  /*57e0*/  HADD2.F32 R9, -RZ, R21.H1_H1 ;  /* 0x30000015ff097230 */ /* 0x000fe40000004100 */
[-C--:B------:R-:W-:Y:S01]  /*57f0*/  FMUL.FTZ R7, R7, R0.reuse ;  /* 0x0000000007077220 */ /* 0x080fe20000410000 */
[----:B------:R-:W-:Y:S01]  /*5800*/  FMUL.FTZ R22, R76, R15 ;  /* 0x0000000f4c167220 */ /* 0x000fe20000410000 */
[----:B------:R-:W-:Y:S01]  /*5810*/  FFMA.FTZ R28, R11, R85, R28 ;  /* 0x000000550b1c7223 */ /* 0x000fe2000001001c */
[----:B------:R-:W-:Y:S02]  /*5820*/  HADD2.F32 R19, -RZ, R19.H1_H1 ;  /* 0x30000013ff137230 */ /* 0x000fe40000004100 */
[----:B------:R-:W-:Y:S01]  /*5830*/  FMUL.FTZ R17, R17, R0 ;  /* 0x0000000011117220 */ /* 0x000fe20000410000 */
[----:B------:R-:W-:Y:S01]  /*5840*/  FMUL.FTZ R26, R77, R5 ;  /* 0x000000054d1a7220 */ /* 0x000fe20000410000 */
[----:B------:R-:W-:Y:S01]  /*5850*/  FFMA.FTZ R24, R7, R22, R24 ;  /* 0x0000001607187223 */ /* 0x000fe20000010018 */
[----:B------:R-:W-:Y:S01]  /*5860*/  FADD.FTZ R9, -R96, R9 ;  /* 0x0000000960097221 */ /* 0x000fe20000010100 */
[----:B------:R-:W-:Y:S01]  /*5870*/  FADD.FTZ R99, R99, R22 ;  /* 0x0000001663637221 */ /* 0x000fe20000010000 */
[----:B------:R-:W-:-:S02]  /*5880*/  HADD2.F32 R21, -RZ, R21.H0_H0 ;  /* 0x20000015ff157230 */ /* 0x000fc40000004100 */
[----:B------:R-:W-:Y:S01]  /*5890*/  FFMA.FTZ R28, R15, R7, R28 ;  /* 0x000000070f1c7223 */ /* 0x000fe2000001001c */
[----:B------:R-:W-:Y:S01]  /*58a0*/  FFMA.FTZ R24, R17, R26, R24 ;  /* 0x0000001a11187223 */ /* 0x000fe20000010018 */
[----:B------:R-:W-:Y:S01]  /*58b0*/  FMUL.FTZ R9, R9, R0 ;  /* 0x0000000009097220 */ /* 0x000fe20000410000 */
[----:B------:R-:W-:Y:S01]  /*58c0*/  FMUL.FTZ R22, R76, R19 ;  /* 0x000000134c167220 */ /* 0x000fe20000410000 */
[----:B------:R-:W-:Y:S02]  /*58d0*/  HADD2.F32 R7, -RZ, R25.H0_H0 ;  /* 0x20000019ff077230 */ /* 0x000fe40000004100 */
[----:B------:R-:W-:Y:S01]  /*58e0*/  FADD.FTZ R3, R3, R5 ;  /* 0x0000000503037221 */ /* 0x000fe20000010000 */
[----:B------:R-:W-:Y:S01]  /*58f0*/  FFMA.FTZ R2, R5, R17, R2 ;  /* 0x0000001105027223 */ /* 0x000fe20000010002 */
[----:B------:R-:W-:Y:S01]  /*5900*/  FADD.FTZ R20, R20, R11 ;  /* 0x0000000b14147221 */ /* 0x000fe20000010000 */
[----:B------:R-:W-:Y:S01]  /*5910*/  FADD.FTZ R99, R26, R99 ;  /* 0x000000631a637221 */ /* 0x000fe20000010000 */
[----:B------:R-:W-:-:S02]  /*5920*/  HADD2.F32 R5, -RZ, R23.H0_H0 ;  /* 0x20000017ff057230 */ /* 0x000fc40000004100 */
[C---:B------:R-:W-:Y:S01]  /*5930*/  FADD.FTZ R21, -R96.reuse, R21 ;  /* 0x0000001560157221 */ /* 0x040fe20000010100 */
[----:B------:R-:W-:Y:S01]  /*5940*/  FFMA.FTZ R28, R19, R9, R28 ;  /* 0x00000009131c7223 */ /* 0x000fe2000001001c */
[----:B------:R-:W-:Y:S01]  /*5950*/  FFMA.FTZ R24, R9, R22, R24 ;  /* 0x0000001609187223 */ /* 0x000fe20000010018 */
[----:B------:R-:W-:Y:S01]  /*5960*/  FADD.FTZ R9, -R96, R7 ;  /* 0x0000000760097221 */ /* 0x000fe20000010100 */
[----:B------:R-:W-:Y:S01]  /*5970*/  FADD.FTZ R20, R20, R15 ;  /* 0x0000000f14147221 */ /* 0x000fe20000010000 */
[----:B------:R-:W-:Y:S01]  /*5980*/  FADD.FTZ R99, R99, R22 ;  /* 0x0000001663637221 */ /* 0x000fe20000010000 */
[----:B------:R-:W-:Y:S02]  /*5990*/  HADD2.F32 R7, -RZ, R27.H0_H0 ;  /* 0x2000001bff077230 */ /* 0x000fe40000004100 */
[-C--:B------:R-:W-:Y:S01]  /*59a0*/  FMUL.FTZ R21, R21, R0.reuse ;  /* 0x0000000015157220 */ /* 0x080fe20000410000 */
[----:B------:R-:W-:Y:S02]  /*59b0*/  HADD2.F32 R23, -RZ, R23.H1_H1 ;  /* 0x30000017ff177230 */ /* 0x000fe40000004100 */
[----:B------:R-:W-:Y:S01]  /*59c0*/  FMUL.FTZ R22, R77, R5 ;  /* 0x000000054d167220 */ /* 0x000fe20000410000 */
[----:B------:R-:W-:Y:S01]  /*59d0*/  FADD.FTZ R20, R20, R19 ;  /* 0x0000001314147221 */ /* 0x000fe20000010000 */
[----:B------:R-:W-:Y:S01]  /*59e0*/  FMUL.FTZ R9, R9, R0 ;  /* 0x0000000009097220 */ /* 0x000fe20000410000 */
[----:B------:R-:W-:-:S02]  /*59f0*/  HADD2.F32 R25, -RZ, R25.H1_H1 ;  /* 0x30000019ff197230 */ /* 0x000fc40000004100 */
[----:B------:R-:W-:Y:S01]  /*5a00*/  FMUL.FTZ R26, R76, R7 ;  /* 0x000000074c1a7220 */ /* 0x000fe20000410000 */
[----:B------:R-:W-:Y:S01]  /*5a10*/  FADD.FTZ R99, R22, R99 ;  /* 0x0000006316637221 */ /* 0x000fe20000010000 */
[----:B------:R-:W-:Y:S01]  /*5a20*/  FFMA.FTZ R24, R21, R22, R24 ;  /* 0x0000001615187223 */ /* 0x000fe20000010018 */
[----:B------:R-:W-:Y:S01]  /*5a30*/  FADD.FTZ R23, -R96, R23 ;  /* 0x0000001760177221 */ /* 0x000fe20000010100 */
[----:B------:R-:W-:Y:S02]  /*5a40*/  HADD2.F32 R27, -RZ, R27.H1_H1 ;  /* 0x3000001bff1b7230 */ /* 0x000fe40000004100 */
[----:B------:R-:W-:Y:S01]  /*5a50*/  FADD.FTZ R3, R3, R5 ;  /* 0x0000000503037221 */ /* 0x000fe20000010000 */
[----:B------:R-:W-:Y:S01]  /*5a60*/  FFMA.FTZ R2, R5, R21, R2 ;  /* 0x0000001505027223 */ /* 0x000fe20000010002 */
[----:B------:R-:W-:Y:S01]  /*5a70*/  FADD.FTZ R20, R20, R7 ;  /* 0x0000000714147221 */ /* 0x000fe20000010000 */
[----:B------:R-:W-:Y:S01]  /*5a80*/  FFMA.FTZ R28, R7, R9, R28 ;  /* 0x00000009071c7223 */ /* 0x000fe2000001001c */
[----:B------:R-:W-:Y:S01]  /*5a90*/  FADD.FTZ R99, R99, R26 ;  /* 0x0000001a63637221 */ /* 0x000fe20000010000 */
[----:B------:R-:W-:Y:S01]  /*5aa0*/  FFMA.FTZ R24, R9, R26, R24 ;  /* 0x0000001a09187223 */ /* 0x000fe20000010018 */
[----:B------:R-:W-:Y:S01]  /*5ab0*/  FMUL.FTZ R23, R23, R0 ;  /* 0x0000000017177220 */ /* 0x000fe20000410000 */
[----:B------:R-:W-:Y:S01]  /*5ac0*/  FMUL.FTZ R22, R77, R25 ;  /* 0x000000194d167220 */ /* 0x000fe20000410000 */
[----:B------:R-:W-:-:S02]  /*5ad0*/  HADD2.F32 R5, -RZ, R29.H0_H0 ;  /* 0x2000001dff057230 */ /* 0x000fc40000004100 */
[----:B------:R-:W-:Y:S01]  /*5ae0*/  FADD.FTZ R27, -R96, R27 ;  /* 0x0000001b601b7221 */ /* 0x000fe20000010100 */
[----:B------:R-:W-:Y:S02]  /*5af0*/  HADD2.F32 R7, -RZ, R31.H0_H0 ;  /* 0x2000001fff077230 */ /* 0x000fe40000004100 */
[----:B------:R-:W-:Y:S01]  /*5b00*/  FADD.FTZ R99, R22, R99 ;  /* 0x0000006316637221 */ /* 0x000fe20000010000 */
[----:B------:R-:W-:Y:S01]  /*5b10*/  FFMA.FTZ R24, R23, R22, R24 ;  /* 0x0000001617187223 */ /* 0x000fe20000010018 */
[----:B------:R-:W-:Y:S02]  /*5b20*/  HADD2.F32 R29, -RZ, R29.H1_H1 ;  /* 0x3000001dff1d7230 */ /* 0x000fe40000004100 */
[----:B------:R-:W-:Y:S01]  /*5b30*/  FADD.FTZ R5, -R96, R5 ;  /* 0x0000000560057221 */ /* 0x000fe20000010100 */
[----:B------:R-:W-:Y:S01]  /*5b40*/  FMUL.FTZ R27, R27, R0 ;  /* 0x000000001b1b7220 */ /* 0x000fe20000410000 */
[----:B------:R-:W-:Y:S01]  /*5b50*/  FMUL.FTZ R22, R76, R7 ;  /* 0x000000074c167220 */ /* 0x000fe20000410000 */
[----:B------:R-:W-:-:S02]  /*5b60*/  HADD2.F32 R31, -RZ, R31.H1_H1 ;  /* 0x3000001fff1f7230 */ /* 0x000fc40000004100 */
[----:B------:R-:W-:Y:S01]  /*5b70*/  FFMA.FTZ R2, R25, R23, R2 ;  /* 0x0000001719027223 */ /* 0x000fe20000010002 */
[----:B------:R-:W-:Y:S01]  /*5b80*/  FMUL.FTZ R5, R5, R0 ;  /* 0x0000000005057220 */ /* 0x000fe20000410000 */
[----:B------:R-:W-:Y:S01]  /*5b90*/  FMUL.FTZ R26, R77, R29 ;  /* 0x0000001d4d1a7220 */ /* 0x000fe20000410000 */
[----:B------:R-:W-:Y:S01]  /*5ba0*/  FFMA.FTZ R24, R27, R22, R24 ;  /* 0x000000161b187223 */ /* 0x000fe20000010018 */
[----:B------:R-:W-:Y:S01]  /*5bb0*/  FADD.FTZ R20, R20, R7 ;  /* 0x0000000714147221 */ /* 0x000fe20000010000 */
[----:B------:R-:W-:Y:S01]  /*5bc0*/  FFMA.FTZ R28, R7, R27, R28 ;  /* 0x0000001b071c7223 */ /* 0x000fe2000001001c */
[----:B------:R-:W-:Y:S01]  /*5bd0*/  FFMA.FTZ R2, R29, R5, R2 ;  /* 0x000000051d027223 */ /* 0x000fe20000010002 */
[----:B------:R-:W-:Y:S01]  /*5be0*/  FADD.FTZ R31, -R96, R31 ;  /* 0x0000001f601f7221 */ /* 0x000fe20000010100 */
[----:B------:R-:W-:Y:S02]  /*5bf0*/  HADD2.F32 R7, -RZ, R33.H1_H1 ;  /* 0x30000021ff077230 */ /* 0x000fe40000004100 */
[----:B------:R-:W-:Y:S01]  /*5c00*/  FFMA.FTZ R24, R5, R26, R24 ;  /* 0x0000001a05187223 */ /* 0x000fe20000010018 */
[----:B------:R-:W-:Y:S01]  /*5c10*/  FADD.FTZ R99, R99, R22 ;  /* 0x0000001663637221 */ /* 0x000fe20000010000 */
[----:B------:R-:W-:-:S02]  /*5c20*/  HADD2.F32 R5, -RZ, R35.H0_H0 ;  /* 0x20000023ff057230 */ /* 0x000fc40000004100 */
[----:B------:R-:W-:Y:S01]  /*5c30*/  FMUL.FTZ R31, R31, R0 ;  /* 0x000000001f1f7220 */ /* 0x000fe20000410000 */
[----:B------:R-:W-:Y:S01]  /*5c40*/  FMUL.FTZ R22, R76, R7 ;  /* 0x000000074c167220 */ /* 0x000fe20000410000 */
[----:B------:R-:W-:Y:S01]  /*5c50*/  FADD.FTZ R99, R26, R99 ;  /* 0x000000631a637221 */ /* 0x000fe20000010000 */
[----:B------:R-:W-:Y:S02]  /*5c60*/  HADD2.F32 R35, -RZ, R35.H1_H1 ;  /* 0x30000023ff237230 */ /* 0x000fe40000004100 */
[----:B------:R-:W-:Y:S01]  /*5c70*/  FADD.FTZ R5, -R96, R5 ;  /* 0x0000000560057221 */ /* 0x000fe20000010100 */
[----:B------:R-:W-:Y:S02]  /*5c80*/  HADD2.F32 R33, -RZ, R33.H0_H0 ;  /* 0x20000021ff217230 */ /* 0x000fe40000004100 */
[----:B------:R-:W-:Y:S01]  /*5c90*/  FADD.FTZ R20, R20, R7 ;  /* 0x0000000714147221 */ /* 0x000fe20000010000 */
[----:B------:R-:W-:Y:S01]  /*5ca0*/  FFMA.FTZ R28, R7, R31, R28 ;  /* 0x0000001f071c7223 */ /* 0x000fe2000001001c */
[----:B------:R-:W-:Y:S01]  /*5cb0*/  FADD.FTZ R99, R99, R22 ;  /* 0x0000001663637221 */ /* 0x000fe20000010000 */
[----:B------:R-:W-:Y:S01]  /*5cc0*/  FFMA.FTZ R24, R31, R22, R24 ;  /* 0x000000161f187223 */ /* 0x000fe20000010018 */
[----:B------:R-:W-:-:S02]  /*5cd0*/  HADD2.F32 R9, -RZ, R59.H0_H0 ;  /* 0x2000003bff097230 */ /* 0x000fc40000004100 */
[----:B------:R-:W-:Y:S01]  /*5ce0*/  FADD.FTZ R35, -R96, R35 ;  /* 0x0000002360237221 */ /* 0x000fe20000010100 */
[--C-:B------:R-:W-:Y:S02]  /*5cf0*/  HADD2.F32 R7, -RZ, R57.reuse.H1_H1 ;  /* 0x30000039ff077230 */ /* 0x100fe40000004100 */
[-C--:B------:R-:W-:Y:S01]  /*5d00*/  FMUL.FTZ R5, R5, R0.reuse ;  /* 0x0000000005057220 */ /* 0x080fe20000410000 */
[----:B------:R-:W-:Y:S01]  /*5d10*/  FMUL.FTZ R22, R77, R33 ;  /* 0x000000214d167220 */ /* 0x000fe20000410000 */
[----:B------:R-:W-:Y:S02]  /*5d20*/  HADD2.F32 R57, -RZ, R57.H0_H0 ;  /* 0x20000039ff397230 */ /* 0x000fe40000004100 */
[----:B------:R-:W-:Y:S01]  /*5d30*/  FMUL.FTZ R35, R35, R0 ;  /* 0x0000000023237220 */ /* 0x000fe20000410000 */
[----:B------:R-:W-:Y:S01]  /*5d40*/  FMUL.FTZ R26, R76, R9 ;  /* 0x000000094c1a7220 */ /* 0x000fe20000410000 */
[----:B------:R-:W-:Y:S01]  /*5d50*/  FFMA.FTZ R24, R5, R22, R24 ;  /* 0x0000001605187223 */ /* 0x000fe20000010018 */
[----:B------:R-:W-:Y:S01]  /*5d60*/  FADD.FTZ R7, -R96, R7 ;  /* 0x0000000760077221 */ /* 0x000fe20000010100 */
[----:B------:R-:W-:Y:S01]  /*5d70*/  FADD.FTZ R99, R22, R99 ;  /* 0x0000006316637221 */ /* 0x000fe20000010000 */
[----:B------:R-:W-:Y:S01]  /*5d80*/  FFMA.FTZ R2, R33, R5, R2 ;  /* 0x0000000521027223 */ /* 0x000fe20000010002 */
[----:B------:R-:W-:Y:S01]  /*5d90*/  FFMA.FTZ R24, R35, R26, R24 ;  /* 0x0000001a23187223 */ /* 0x000fe20000010018 */
[----:B------:R-:W-:Y:S01]  /*5da0*/  FMUL.FTZ R7, R7, R0 ;  /* 0x0000000007077220 */ /* 0x000fe20000410000 */
[----:B------:R-:W-:Y:S01]  /*5db0*/  FMUL.FTZ R22, R77, R57 ;  /* 0x000000394d167220 */ /* 0x000fe20000410000 */
[----:B------:R-:W-:-:S02]  /*5dc0*/  HADD2.F32 R59, -RZ, R59.H1_H1 ;  /* 0x3000003bff3b7230 */ /* 0x000fc40000004100 */
[----:B------:R-:W-:Y:S01]  /*5dd0*/  FADD.FTZ R99, R99, R26 ;  /* 0x0000001a63637221 */ /* 0x000fe20000010000 */
[----:B------:R-:W-:Y:S01]  /*5de0*/  FFMA.FTZ R2, R57, R7, R2 ;  /* 0x0000000739027223 */ /* 0x000fe20000010002 */
[----:B------:R-:W-:Y:S01]  /*5df0*/  FFMA.FTZ R24, R7, R22, R24 ;  /* 0x0000001607187223 */ /* 0x000fe20000010018 */
[----:B------:R-:W-:Y:S02]  /*5e00*/  HADD2.F32 R5, -RZ, R63.H0_H0 ;  /* 0x2000003fff057230 */ /* 0x000fe40000004100 */
[----:B------:R-:W-:Y:S01]  /*5e10*/  FADD.FTZ R59, -R96, R59 ;  /* 0x0000003b603b7221 */ /* 0x000fe20000010100 */
[--C-:B------:R-:W-:Y:S02]  /*5e20*/  HADD2.F32 R7, -RZ, R61.reuse.H1_H1 ;  /* 0x3000003dff077230 */ /* 0x100fe40000004100 */
[----:B------:R-:W-:Y:S01]  /*5e30*/  FADD.FTZ R99, R22, R99 ;  /* 0x0000006316637221 */ /* 0x000fe20000010000 */
[----:B------:R-:W-:Y:S02]  /*5e40*/  HADD2.F32 R61, -RZ, R61.H0_H0 ;  /* 0x2000003dff3d7230 */ /* 0x000fe40000004100 */
[----:B------:R-:W-:Y:S01]  /*5e50*/  FADD.FTZ R5, -R96, R5 ;  /* 0x0000000560057221 */ /* 0x000fe20000010100 */
[----:B------:R-:W-:Y:S01]  /*5e60*/  FMUL.FTZ R59, R59, R0 ;  /* 0x000000003b3b7220 */ /* 0x000fe20000410000 */
[----:B------:R-:W-:Y:S01]  /*5e70*/  FMUL.FTZ R22, R76, R7 ;  /* 0x000000074c167220 */ /* 0x000fe20000410000 */
[----:B------:R-:W-:Y:S01]  /*5e80*/  FADD.FTZ R20, R20, R9 ;  /* 0x0000000914147221 */ /* 0x000fe20000010000 */
[----:B------:R-:W-:Y:S01]  /*5e90*/  FFMA.FTZ R28, R9, R35, R28 ;  /* 0x00000023091c7223 */ /* 0x000fe2000001001c */
[----:B------:R-:W-:-:S02]  /*5ea0*/  HADD2.F32 R63, -RZ, R63.H1_H1 ;  /* 0x3000003fff3f7230 */ /* 0x000fc40000004100 */
[----:B------:R-:W-:Y:S01]  /*5eb0*/  FMUL.FTZ R5, R5, R0 ;  /* 0x0000000005057220 */ /* 0x000fe20000410000 */
[----:B------:R-:W-:Y:S01]  /*5ec0*/  FMUL.FTZ R26, R77, R61 ;  /* 0x0000003d4d1a7220 */ /* 0x000fe20000410000 */
[----:B------:R-:W-:Y:S01]  /*5ed0*/  FFMA.FTZ R24, R59, R22, R24 ;  /* 0x000000163b187223 */ /* 0x000fe20000010018 */
[----:B------:R-:W-:Y:S01]  /*5ee0*/  FADD.FTZ R20, R20, R7 ;  /* 0x0000000714147221 */ /* 0x000fe20000010000 */
[----:B------:R-:W-:Y:S01]  /*5ef0*/  FFMA.FTZ R28, R7, R59, R28 ;  /* 0x0000003b071c7223 */ /* 0x000fe2000001001c */
[----:B------:R-:W-:Y:S01]  /*5f00*/  FFMA.FTZ R2, R61, R5, R2 ;  /* 0x000000053d027223 */ /* 0x000fe20000010002 */
[----:B------:R-:W-:Y:S01]  /*5f10*/  FADD.FTZ R63, -R96, R63 ;  /* 0x0000003f603f7221 */ /* 0x000fe20000010100 */
[----:B------:R-:W-:Y:S02]  /*5f20*/  HADD2.F32 R7, -RZ, R67.H0_H0 ;  /* 0x20000043ff077230 */ /* 0x000fe40000004100 */
[----:B------:R-:W-:Y:S01]  /*5f30*/  FFMA.FTZ R24, R5, R26, R24 ;  /* 0x0000001a05187223 */ /* 0x000fe20000010018 */
[----:B------:R-:W-:Y:S01]  /*5f40*/  FADD.FTZ R99, R99, R22 ;  /* 0x0000001663637221 */ /* 0x000fe20000010000 */
[----:B------:R-:W-:-:S02]  /*5f50*/  HADD2.F32 R5, -RZ, R65.H1_H1 ;  /* 0x30000041ff057230 */ /* 0x000fc40000004100 */
        /* <DEDUP_REMOVED lines=10> */
[----:B------:R-:W-:-:S02]  /*6000*/  HADD2.F32 R9, -RZ, R69.H1_H1 ;  /* 0x30000045ff097230 */ /* 0x000fc40000004100 */
[----:B------:R-:W-:Y:S01]  /*6010*/  FADD.FTZ R67, -R96, R67 ;  /* 0x0000004360437221 */ /* 0x000fe20000010100 */
[----:B------:R-:W-:Y:S02]  /*6020*/  HADD2.F32 R7, -RZ, R83.H0_H0 ;  /* 0x20000053ff077230 */ /* 0x000fe40000004100 */
        /* <DEDUP_REMOVED lines=16> */
[----:B------:R-:W-:Y:S02]  /*6130*/  HADD2.F32 R5, -RZ, R87.H1_H1 ;  /* 0x30000057ff057230 */ /* 0x000fe40000004100 */
[----:B------:R-:W-:Y:S01]  /*6140*/  FADD.FTZ R20, R20, R9 ;  /* 0x0000000914147221 */ /* 0x000fe20000010000 */
[----:B------:R-:W-:Y:S02]  /*6150*/  HADD2.F32 R7, -RZ, R107.H0_H0 ;  /* 0x2000006bff077230 */ /* 0x000fe40000004100 */
[----:B------:R-:W-:Y:S01]  /*6160*/  FFMA.FTZ R28, R9, R67, R28 ;  /* 0x00000043091c7223 */ /* 0x000fe2000001001c */
[----:B------:R-:W-:Y:S01]  /*6170*/  FADD.FTZ R83, -R96, R83 ;  /* 0x0000005360537221 */ /* 0x000fe20000010100 */
[----:B------:R-:W-:-:S02]  /*6180*/  HADD2.F32 R9, -RZ, R105.H0_H0 ;  /* 0x20000069ff097230 */ /* 0x000fc40000004100 */
[----:B------:R-:W-:Y:S01]  /*6190*/  FADD.FTZ R99, R22, R99 ;  /* 0x0000006316637221 */ /* 0x000fe20000010000 */
[----:B------:R-:W-:Y:S02]  /*61a0*/  HADD2.F32 R87, -RZ, R87.H0_H0 ;  /* 0x20000057ff577230 */ /* 0x000fe40000004100 */
[----:B------:R-:W-:Y:S01]  /*61b0*/  FADD.FTZ R5, -R96, R5 ;  /* 0x0000000560057221 */ /* 0x000fe20000010100 */
[-C--:B------:R-:W-:Y:S01]  /*61c0*/  FMUL.FTZ R83, R83, R0.reuse ;  /* 0x0000000053537220 */ /* 0x080fe20000410000 */
[----:B------:R-:W-:Y:S01]  /*61d0*/  FMUL.FTZ R22, R76, R7 ;  /* 0x000000074c167220 */ /* 0x000fe20000410000 */
[----:B------:R-:W-:Y:S01]  /*61e0*/  FADD.FTZ R9, -R96, R9 ;  /* 0x0000000960097221 */ /* 0x000fe20000010100 */
[----:B------:R-:W-:Y:S01]  /*61f0*/  FMUL.FTZ R5, R5, R0 ;  /* 0x0000000005057220 */ /* 0x000fe20000410000 */
[----:B------:R-:W-:Y:S01]  /*6200*/  FADD.FTZ R20, R20, R7 ;  /* 0x0000000714147221 */ /* 0x000fe20000010000 */
[----:B------:R-:W-:Y:S01]  /*6210*/  FFMA.FTZ R28, R7, R83, R28 ;  /* 0x00000053071c7223 */ /* 0x000fe2000001001c */
[----:B------:R-:W-:Y:S01]  /*6220*/  FMUL.FTZ R26, R77, R87 ;  /* 0x000000574d1a7220 */ /* 0x000fe20000410000 */
[----:B------:R-:W-:Y:S01]  /*6230*/  FFMA.FTZ R24, R83, R22, R24 ;  /* 0x0000001653187223 */ /* 0x000fe20000010018 */
[----:B------:R-:W-:-:S02]  /*6240*/  HADD2.F32 R7, -RZ, R106.H0_H0 ;  /* 0x2000006aff077230 */ /* 0x000fc40000004100 */
[----:B------:R-:W-:Y:S01]  /*6250*/  FMUL.FTZ R9, R9, R0 ;  /* 0x0000000009097220 */ /* 0x000fe20000410000 */
[----:B------:R-:W-:Y:S01]  /*6260*/  FFMA.FTZ R2, R87, R5, R2 ;  /* 0x0000000557027223 */ /* 0x000fe20000010002 */
        /* <DEDUP_REMOVED lines=8> */
[----:B------:R-:W-:-:S02]  /*62f0*/  HADD2.F32 R105, -RZ, R105.H1_H1 ;  /* 0x30000069ff697230 */ /* 0x000fc40000004100 */
[C---:B------:R-:W-:Y:S01]  /*6300*/  FADD.FTZ R5, -R96.reuse, R5 ;  /* 0x0000000560057221 */ /* 0x040fe20000010100 */
[----:B------:R-:W-:Y:S01]  /*6310*/  FFMA.FTZ R24, R9, R22, R24 ;  /* 0x0000001609187223 */ /* 0x000fe20000010018 */
[----:B------:R-:W-:Y:S01]  /*6320*/  FADD.FTZ R11, -R96, R7 ;  /* 0x00000007600b7221 */ /* 0x000fe20000010100 */
[----:B------:R-:W-:Y:S01]  /*6330*/  FADD.FTZ R99, R99, R22 ;  /* 0x0000001663637221 */ /* 0x000fe20000010000 */
[--C-:B------:R-:W-:Y:S02]  /*6340*/  HADD2.F32 R9, -RZ, R104.reuse.H1_H1 ;  /* 0x30000068ff097230 */ /* 0x100fe40000004100 */
[----:B------:R-:W-:Y:S01]  /*6350*/  FMUL.FTZ R5, R5, R0 ;  /* 0x0000000005057220 */ /* 0x000fe20000410000 */
[----:B------:R-:W-:Y:S02]  /*6360*/  HADD2.F32 R7, -RZ, R104.H0_H0 ;  /* 0x20000068ff077230 */ /* 0x000fe40000004100 */
[----:B------:R-:W-:Y:S01]  /*6370*/  FMUL.FTZ R22, R77, R105 ;  /* 0x000000694d167220 */ /* 0x000fe20000410000 */
[----:B------:R-:W-:-:S02]  /*6380*/  HADD2.F32 R103, -RZ, R103.H1_H1 ;  /* 0x30000067ff677230 */ /* 0x000fc40000004100 */
[----:B------:R-:W-:Y:S01]  /*6390*/  FMUL.FTZ R11, R11, R0 ;  /* 0x000000000b0b7220 */ /* 0x000fe20000410000 */
[----:B------:R-:W-:Y:S01]  /*63a0*/  FMUL.FTZ R26, R76, R9 ;  /* 0x000000094c1a7220 */ /* 0x000fe20000410000 */
[----:B------:R-:W-:Y:S01]  /*63b0*/  FFMA.FTZ R24, R5, R22, R24 ;  /* 0x0000001605187223 */ /* 0x000fe20000010018 */
[----:B------:R-:W-:Y:S01]  /*63c0*/  FADD.FTZ R7, -R96, R7 ;  /* 0x0000000760077221 */ /* 0x000fe20000010100 */
[----:B------:R-:W-:Y:S01]  /*63d0*/  FFMA.FTZ R2, R105, R5, R2 ;  /* 0x0000000569027223 */ /* 0x000fe20000010002 */
[----:B------:R-:W-:Y:S01]  /*63e0*/  FADD.FTZ R99, R22, R99 ;  /* 0x0000006316637221 */ /* 0x000fe20000010000 */
[----:B------:R-:W-:Y:S01]  /*63f0*/  FFMA.FTZ R24, R11, R26, R24 ;  /* 0x0000001a0b187223 */ /* 0x000fe20000010018 */
[----:B------:R-:W-:Y:S01]  /*6400*/  FMUL.FTZ R7, R7, R0 ;  /* 0x0000000007077220 */ /* 0x000fe20000410000 */
[----:B------:R-:W-:Y:S02]  /*6410*/  HADD2.F32 R5, -RZ, R101.H0_H0 ;  /* 0x20000065ff057230 */ /* 0x000fe40000004100 */
[----:B------:R-:W-:Y:S01]  /*6420*/  FMUL.FTZ R22, R77, R103 ;  /* 0x000000674d167220 */ /* 0x000fe20000410000 */
[----:B------:R-:W-:Y:S01]  /*6430*/  FADD.FTZ R99, R99, R26 ;  /* 0x0000001a63637221 */ /* 0x000fe20000010000 */
[----:B------:R-:W-:Y:S01]  /*6440*/  FFMA.FTZ R2, R103, R7, R2 ;  /* 0x0000000767027223 */ /* 0x000fe20000010002 */
[----:B------:R-:W-:Y:S01]  /*6450*/  FFMA.FTZ R28, R9, R11, R28 ;  /* 0x0000000b091c7223 */ /* 0x000fe2000001001c */
[----:B------:R-:W-:Y:S01]  /*6460*/  FFMA.FTZ R24, R7, R22, R24 ;  /* 0x0000001607187223 */ /* 0x000fe20000010018 */
[----:B------:R-:W-:Y:S01]  /*6470*/  FADD.FTZ R7, -R96, R5 ;  /* 0x0000000560077221 */ /* 0x000fe20000010100 */
[----:B------:R-:W-:-:S02]  /*6480*/  HADD2.F32 R5, -RZ, R102.H0_H0 ;  /* 0x20000066ff057230 */ /* 0x000fc40000004100 */
[----:B------:R-:W-:Y:S01]  /*6490*/  FADD.FTZ R20, R20, R9 ;  /* 0x0000000914147221 */ /* 0x000fe20000010000 */
[----:B------:R-:W-:Y:S02]  /*64a0*/  HADD2.F32 R11, -RZ, R89.H0_H0 ;  /* 0x20000059ff0b7230 */ /* 0x000fe40000004100 */
[----:B------:R-:W-:Y:S01]  /*64b0*/  FADD.FTZ R99, R22, R99 ;  /* 0x0000006316637221 */ /* 0x000fe20000010000 */
[----:B------:R-:W-:Y:S02]  /*64c0*/  HADD2.F32 R9, -RZ, R102.H1_H1 ;  /* 0x30000066ff097230 */ /* 0x000fe40000004100 */
[----:B------:R-:W-:Y:S01]  /*64d0*/  FMUL.FTZ R7, R7, R0 ;  /* 0x0000000007077220 */ /* 0x000fe20000410000 */
[----:B------:R-:W-:Y:S01]  /*64e0*/  FMUL.FTZ R22, R76, R5 ;  /* 0x000000054c167220 */ /* 0x000fe20000410000 */
[----:B------:R-:W-:Y:S01]  /*64f0*/  FADD.FTZ R3, R3, R25 ;  /* 0x0000001903037221 */ /* 0x000fe20000010000 */
[----:B------:R-:W-:Y:S01]  /*6500*/  FADD.FTZ R11, -R96, R11 ;  /* 0x0000000b600b7221 */ /* 0x000fe20000010100 */
[----:B------:R-:W-:-:S02]  /*6510*/  HADD2.F32 R101, -RZ, R101.H1_H1 ;  /* 0x30000065ff657230 */ /* 0x000fc40000004100 */
[----:B------:R-:W-:Y:S01]  /*6520*/  FFMA.FTZ R28, R5, R7, R28 ;  /* 0x00000007051c7223 */ /* 0x000fe2000001001c */
[----:B------:R-:W-:Y:S01]  /*6530*/  FFMA.FTZ R24, R7, R22, R24 ;  /* 0x0000001607187223 */ /* 0x000fe20000010018 */
[----:B------:R-:W-:Y:S01]  /*6540*/  FADD.FTZ R9, -R96, R9 ;  /* 0x0000000960097221 */ /* 0x000fe20000010100 */
[--C-:B------:R-:W-:Y:S02]  /*6550*/  HADD2.F32 R7, -RZ, R100.reuse.H1_H1 ;  /* 0x30000064ff077230 */ /* 0x100fe40000004100 */
[----:B------:R-:W-:Y:S01]  /*6560*/  FADD.FTZ R3, R3, R29 ;  /* 0x0000001d03037221 */ /* 0x000fe20000010000 */
[----:B------:R-:W-:Y:S01]  /*6570*/  FADD.FTZ R20, R20, R5 ;  /* 0x0000000514147221 */ /* 0x000fe20000010000 */
[-C--:B------:R-:W-:Y:S01]  /*6580*/  FMUL.FTZ R11, R11, R0.reuse ;  /* 0x000000000b0b7220 */ /* 0x080fe20000410000 */
[----:B------:R-:W-:Y:S01]  /*6590*/  FMUL.FTZ R9, R9, R0 ;  /* 0x0000000009097220 */ /* 0x000fe20000410000 */
[----:B------:R-:W-:Y:S01]  /*65a0*/  FMUL.FTZ R26, R77, R101 ;  /* 0x000000654d1a7220 */ /* 0x000fe20000410000 */
[----:B------:R-:W-:Y:S01]  /*65b0*/  FADD.FTZ R99, R99, R22 ;  /* 0x0000001663637221 */ /* 0x000fe20000010000 */
[----:B------:R-:W-:-:S02]  /*65c0*/  HADD2.F32 R5, -RZ, R100.H0_H0 ;  /* 0x20000064ff057230 */ /* 0x000fc40000004100 */
[----:B------:R-:W-:Y:S01]  /*65d0*/  FADD.FTZ R3, R3, R33 ;  /* 0x0000002103037221 */ /* 0x000fe20000010000 */
[----:B------:R-:W-:Y:S01]  /*65e0*/  FMUL.FTZ R22, R76, R7 ;  /* 0x000000074c167220 */ /* 0x000fe20000410000 */
[----:B------:R-:W-:Y:S01]  /*65f0*/  FADD.FTZ R20, R20, R7 ;  /* 0x0000000714147221 */ /* 0x000fe20000010000 */
[----:B------:R-:W-:Y:S01]  /*6600*/  FFMA.FTZ R28, R7, R11, R28 ;  /* 0x0000000b071c7223 */ /* 0x000fe2000001001c */
[----:B------:R-:W-:Y:S02]  /*6610*/  HADD2.F32 R7, -RZ, R91.H0_H0 ;  /* 0x2000005bff077230 */ /* 0x000fe40000004100 */
[----:B------:R-:W-:Y:S01]  /*6620*/  FADD.FTZ R99, R26, R99 ;  /* 0x000000631a637221 */ /* 0x000fe20000010000 */
[----:B------:R-:W-:Y:S01]  /*6630*/  FFMA.FTZ R24, R9, R26, R24 ;  /* 0x0000001a09187223 */ /* 0x000fe20000010018 */
[----:B------:R-:W-:Y:S02]  /*6640*/  HADD2.F32 R89, -RZ, R89.H1_H1 ;  /* 0x30000059ff597230 */ /* 0x000fe40000004100 */
[----:B------:R-:W-:Y:S01]  /*6650*/  FADD.FTZ R3, R3, R57 ;  /* 0x0000003903037221 */ /* 0x000fe20000010000 */
[C---:B------:R-:W-:Y:S01]  /*6660*/  FADD.FTZ R5, -R96.reuse, R5 ;  /* 0x0000000560057221 */ /* 0x040fe20000010100 */
[----:B------:R-:W-:Y:S01]  /*6670*/  FFMA.FTZ R2, R101, R9, R2 ;  /* 0x0000000965027223 */ /* 0x000fe20000010002 */
[----:B------:R-:W-:Y:S01]  /*6680*/  FADD.FTZ R9, -R96, R7 ;  /* 0x0000000760097221 */ /* 0x000fe20000010100 */
[----:B------:R-:W-:Y:S01]  /*6690*/  FADD.FTZ R99, R99, R22 ;  /* 0x0000001663637221 */ /* 0x000fe20000010000 */
[----:B------:R-:W-:Y:S01]  /*66a0*/  FFMA.FTZ R24, R11, R22, R24 ;  /* 0x000000160b187223 */ /* 0x000fe20000010018 */
[----:B------:R-:W-:-:S02]  /*66b0*/  HADD2.F32 R107, -RZ, R107.H1_H1 ;  /* 0x3000006bff6b7230 */ /* 0x000fc40000004100 */
[----:B------:R-:W-:Y:S01]  /*66c0*/  FADD.FTZ R3, R3, R61 ;  /* 0x0000003d03037221 */ /* 0x000fe20000010000 */
[--C-:B------:R-:W-:Y:S02]  /*66d0*/  HADD2.F32 R7, -RZ, R108.reuse.H0_H0 ;  /* 0x2000006cff077230 */ /* 0x100fe40000004100 */
[-C--:B------:R-:W-:Y:S01]  /*66e0*/  FMUL.FTZ R5, R5, R0.reuse ;  /* 0x0000000005057220 */ /* 0x080fe20000410000 */
[----:B------:R-:W-:Y:S01]  /*66f0*/  FMUL.FTZ R22, R77, R89 ;  /* 0x000000594d167220 */ /* 0x000fe20000410000 */
[----:B------:R-:W-:Y:S02]  /*6700*/  HADD2.F32 R91, -RZ, R91.H1_H1 ;  /* 0x3000005bff5b7230 */ /* 0x000fe40000004100 */
[----:B------:R-:W-:Y:S01]  /*6710*/  FADD.FTZ R3, R3, R65 ;  /* 0x0000004103037221 */ /* 0x000fe20000010000 */
[----:B------:R-:W-:Y:S01]  /*6720*/  FMUL.FTZ R9, R9, R0 ;  /* 0x0000000009097220 */ /* 0x000fe20000410000 */
[----:B------:R-:W-:Y:S01]  /*6730*/  FMUL.FTZ R26, R76, R107 ;  /* 0x0000006b4c1a7220 */ /* 0x000fe20000410000 */
[----:B------:R-:W-:Y:S01]  /*6740*/  FFMA.FTZ R24, R5, R22, R24 ;  /* 0x0000001605187223 */ /* 0x000fe20000010018 */
[----:B------:R-:W-:Y:S01]  /*6750*/  FADD.FTZ R7, -R96, R7 ;  /* 0x0000000760077221 */ /* 0x000fe20000010100 */
[----:B------:R-:W-:Y:S01]  /*6760*/  FFMA.FTZ R2, R89, R5, R2 ;  /* 0x0000000559027223 */ /* 0x000fe20000010002 */
[----:B------:R-:W-:Y:S01]  /*6770*/  FADD.FTZ R99, R22, R99 ;  /* 0x0000006316637221 */ /* 0x000fe20000010000 */
[----:B------:R-:W-:Y:S01]  /*6780*/  FADD.FTZ R3, R3, R69 ;  /* 0x0000004503037221 */ /* 0x000fe20000010000 */
[----:B------:R-:W-:Y:S01]  /*6790*/  FFMA.FTZ R24, R9, R26, R24 ;  /* 0x0000001a09187223 */ /* 0x000fe20000010018 */
[----:B------:R-:W-:Y:S01]  /*67a0*/  FMUL.FTZ R7, R7, R0 ;  /* 0x0000000007077220 */ /* 0x000fe20000410000 */
[----:B------:R-:W-:-:S02]  /*67b0*/  HADD2.F32 R5, -RZ, R108.H1_H1 ;  /* 0x3000006cff057230 */ /* 0x000fc40000004100 */
[----:B------:R-:W-:Y:S01]  /*67c0*/  FMUL.FTZ R22, R77, R91 ;  /* 0x0000005b4d167220 */ /* 0x000fe20000410000 */
[----:B------:R-:W-:Y:S01]  /*67d0*/  FADD.FTZ R3, R3, R87 ;  /* 0x0000005703037221 */ /* 0x000fe20000010000 */
[----:B------:R-:W-:Y:S01]  /*67e0*/  FFMA.FTZ R2, R91, R7, R2 ;  /* 0x000000075b027223 */ /* 0x000fe20000010002 */
[----:B------:R-:W-:Y:S01]  /*67f0*/  FFMA.FTZ R28, R107, R9, R28 ;  /* 0x000000096b1c7223 */ /* 0x000fe2000001001c */
[----:B------:R-:W-:Y:S01]  /*6800*/  FFMA.FTZ R24, R7, R22, R24 ;  /* 0x0000001607187223 */ /* 0x000fe20000010018 */
[----:B------:R-:W-:Y:S01]  /*6810*/  FADD.FTZ R7, -R96, R5 ;  /* 0x0000000560077221 */ /* 0x000fe20000010100 */
[----:B------:R-:W-:Y:S01]  /*6820*/  FADD.FTZ R99, R99, R26 ;  /* 0x0000001a63637221 */ /* 0x000fe20000010000 */
[----:B------:R-:W-:Y:S02]  /*6830*/  HADD2.F32 R9, -RZ, R109.H1_H1 ;  /* 0x3000006dff097230 */ /* 0x000fe40000004100 */
[----:B------:R-:W-:Y:S01]  /*6840*/  FADD.FTZ R3, R3, R105 ;  /* 0x0000006903037221 */ /* 0x000fe20000010000 */
[----:B------:R-:W-:-:S02]  /*6850*/  HADD2.F32 R5, -RZ, R110.H0_H0 ;  /* 0x2000006eff057230 */ /* 0x000fc40000004100 */
[----:B------:R-:W-:Y:S01]  /*6860*/  FADD.FTZ R99, R22, R99 ;  /* 0x0000006316637221 */ /* 0x000fe20000010000 */
[----:B------:R-:W-:Y:S02]  /*6870*/  HADD2.F32 R109, -RZ, R109.H0_H0 ;  /* 0x2000006dff6d7230 */ /* 0x000fe40000004100 */
[----:B------:R-:W-:Y:S01]  /*6880*/  FADD.FTZ R9, -R96, R9 ;  /* 0x0000000960097221 */ /* 0x000fe20000010100 */
[----:B------:R-:W-:Y:S02]  /*6890*/  HADD2.F32 R11, -RZ, R4.H0_H0 ;  /* 0x20000004ff0b7230 */ /* 0x000fe40000004100 */
[-C--:B------:R-:W-:Y:S01]  /*68a0*/  FMUL.FTZ R7, R7, R0.reuse ;  /* 0x0000000007077220 */ /* 0x080fe20000410000 */
[----:B------:R-:W-:Y:S01]  /*68b0*/  FMUL.FTZ R22, R76, R5 ;  /* 0x000000054c167220 */ /* 0x000fe20000410000 */
[----:B------:R-:W-:Y:S01]  /*68c0*/  FADD.FTZ R3, R3, R103 ;  /* 0x0000006703037221 */ /* 0x000fe20000010000 */
[----:B------:R-:W-:Y:S01]  /*68d0*/  FADD.FTZ R20, R20, R107 ;  /* 0x0000006b14147221 */ /* 0x000fe20000010000 */
[----:B------:R-:W-:Y:S01]  /*68e0*/  FMUL.FTZ R9, R9, R0 ;  /* 0x0000000009097220 */ /* 0x000fe20000410000 */
[----:B------:R-:W-:Y:S01]  /*68f0*/  FMUL.FTZ R26, R77, R109 ;  /* 0x0000006d4d1a7220 */ /* 0x000fe20000410000 */
[----:B------:R-:W-:Y:S01]  /*6900*/  FFMA.FTZ R24, R7, R22, R24 ;  /* 0x0000001607187223 */ /* 0x000fe20000010018 */
[----:B------:R-:W-:Y:S01]  /*6910*/  FADD.FTZ R11, -R96, R11 ;  /* 0x0000000b600b7221 */ /* 0x000fe20000010100 */
[----:B------:R-:W-:Y:S01]  /*6920*/  FADD.FTZ R3, R3, R101 ;  /* 0x0000006503037221 */ /* 0x000fe20000010000 */
[----:B------:R-:W-:Y:S01]  /*6930*/  FFMA.FTZ R28, R5, R7, R28 ;  /* 0x00000007051c7223 */ /* 0x000fe2000001001c */
[----:B------:R-:W-:Y:S01]  /*6940*/  FADD.FTZ R20, R20, R5 ;  /* 0x0000000514147221 */ /* 0x000fe20000010000 */
[----:B------:R-:W-:-:S02]  /*6950*/  HADD2.F32 R7, -RZ, R6.H0_H0 ;  /* 0x20000006ff077230 */ /* 0x000fc40000004100 */
[----:B------:R-:W-:Y:S01]  /*6960*/  FFMA.FTZ R2, R109, R9, R2 ;  /* 0x000000096d027223 */ /* 0x000fe20000010002 */
[----:B------:R-:W-:Y:S01]  /*6970*/  FFMA.FTZ R24, R9, R26, R24 ;  /* 0x0000001a09187223 */ /* 0x000fe20000010018 */
[----:B------:R-:W-:Y:S01]  /*6980*/  FMUL.FTZ R11, R11, R0 ;  /* 0x000000000b0b7220 */ /* 0x000fe20000410000 */
[----:B------:R-:W-:Y:S02]  /*6990*/  HADD2.F32 R5, -RZ, R4.H1_H1 ;  /* 0x30000004ff057230 */ /* 0x000fe40000004100 */
[----:B------:R-:W-:Y:S01]  /*69a0*/  FADD.FTZ R3, R3, R89 ;  /* 0x0000005903037221 */ /* 0x000fe20000010000 */
[----:B------:R-:W-:Y:S02]  /*69b0*/  HADD2.F32 R9, -RZ, R8.H0_H0 ;  /* 0x20000008ff097230 */ /* 0x000fe40000004100 */
[----:B------:R-:W-:Y:S01]  /*69c0*/  FADD.FTZ R99, R99, R22 ;  /* 0x0000001663637221 */ /* 0x000fe20000010000 */
[----:B------:R-:W-:Y:S01]  /*69d0*/  FMUL.FTZ R4, R76, R7 ;  /* 0x000000074c047220 */ /* 0x000fe20000410000 */
[----:B------:R-:W-:Y:S01]  /*69e0*/  FADD.FTZ R20, R20, R7 ;  /* 0x0000000714147221 */ /* 0x000fe20000010000 */
[----:B------:R-:W-:Y:S01]  /*69f0*/  FFMA.FTZ R28, R7, R11, R28 ;  /* 0x0000000b071c7223 */ /* 0x000fe2000001001c */
[----:B------:R-:W-:Y:S01]  /*6a00*/  FADD.FTZ R3, R3, R91 ;  /* 0x0000005b03037221 */ /* 0x000fe20000010000 */
[----:B------:R-:W-:Y:S01]  /*6a10*/  FADD.FTZ R7, -R96, R5 ;  /* 0x0000000560077221 */ /* 0x000fe20000010100 */
[----:B------:R-:W-:Y:S01]  /*6a20*/  FADD.FTZ R99, R26, R99 ;  /* 0x000000631a637221 */ /* 0x000fe20000010000 */
[----:B------:R-:W-:-:S02]  /*6a30*/  HADD2.F32 R5, -RZ, R6.H1_H1 ;  /* 0x30000006ff057230 */ /* 0x000fc40000004100 */
[C---:B------:R-:W-:Y:S01]  /*6a40*/  FADD.FTZ R13, -R96.reuse, R9 ;  /* 0x00000009600d7221 */ /* 0x040fe20000010100 */
[--C-:B------:R-:W-:Y:S02]  /*6a50*/  HADD2.F32 R9, -RZ, R10.reuse.H0_H0 ;  /* 0x2000000aff097230 */ /* 0x100fe40000004100 */
[----:B------:R-:W-:Y:S01]  /*6a60*/  FADD.FTZ R3, R3, R109 ;  /* 0x0000006d03037221 */ /* 0x000fe20000010000 */
[----:B------:R-:W-:Y:S01]  /*6a70*/  FFMA.FTZ R24, R11, R4, R24 ;  /* 0x000000040b187223 */ /* 0x000fe20000010018 */
[----:B------:R-:W-:Y:S01]  /*6a80*/  FMUL.FTZ R7, R7, R0 ;  /* 0x0000000007077220 */ /* 0x000fe20000410000 */
[----:B------:R-:W-:Y:S01]  /*6a90*/  FADD.FTZ R99, R99, R4 ;  /* 0x0000000463637221 */ /* 0x000fe20000010000 */
[----:B------:R-:W-:Y:S02]  /*6aa0*/  HADD2.F32 R11, -RZ, R10.H1_H1 ;  /* 0x3000000aff0b7230 */ /* 0x000fe40000004100 */
[----:B------:R-:W-:Y:S01]  /*6ab0*/  FMUL.FTZ R4, R77, R5 ;  /* 0x000000054d047220 */ /* 0x000fe20000410000 */
[----:B------:R-:W-:Y:S01]  /*6ac0*/  FADD.FTZ R9, -R96, R9 ;  /* 0x0000000960097221 */ /* 0x000fe20000010100 */
[----:B------:R-:W-:Y:S01]  /*6ad0*/  FADD.FTZ R3, R3, R5 ;  /* 0x0000000503037221 */ /* 0x000fe20000010000 */
[----:B------:R-:W-:Y:S01]  /*6ae0*/  FFMA.FTZ R2, R5, R7, R2 ;  /* 0x0000000705027223 */ /* 0x000fe20000010002 */
[----:B------:R-:W-:-:S02]  /*6af0*/  HADD2.F32 R5, -RZ, R8.H1_H1 ;  /* 0x30000008ff057230 */ /* 0x000fc40000004100 */
[----:B------:R-:W-:Y:S01]  /*6b00*/  FMUL.FTZ R13, R13, R0 ;  /* 0x000000000d0d7220 */ /* 0x000fe20000410000 */
[----:B------:R-:W-:Y:S01]  /*6b10*/  FMUL.FTZ R6, R76, R11 ;  /* 0x0000000b4c067220 */ /* 0x000fe20000410000 */
[----:B------:R-:W-:Y:S01]  /*6b20*/  FFMA.FTZ R24, R7, R4, R24 ;  /* 0x0000000407187223 */ /* 0x000fe20000010018 */
[----:B------:R-:W-:Y:S01]  /*6b30*/  FMUL.FTZ R9, R9, R0 ;  /* 0x0000000009097220 */ /* 0x000fe20000410000 */
[----:B------:R-:W-:Y:S01]  /*6b40*/  FADD.FTZ R99, R4, R99 ;  /* 0x0000006304637221 */ /* 0x000fe20000010000 */
[--C-:B------:R-:W-:Y:S02]  /*6b50*/  HADD2.F32 R7, -RZ, R12.reuse.H0_H0 ;  /* 0x2000000cff077230 */ /* 0x100fe40000004100 */
[----:B------:R-:W-:Y:S01]  /*6b60*/  FFMA.FTZ R24, R13, R6, R24 ;  /* 0x000000060d187223 */ /* 0x000fe20000010018 */
[----:B------:R-:W-:Y:S01]  /*6b70*/  FMUL.FTZ R4, R77, R5 ;  /* 0x000000054d047220 */ /* 0x000fe20000410000 */
[----:B------:R-:W-:Y:S01]  /*6b80*/  FADD.FTZ R3, R3, R5 ;  /* 0x0000000503037221 */ /* 0x000fe20000010000 */
[----:B------:R-:W-:Y:S01]  /*6b90*/  FFMA.FTZ R2, R5, R9, R2 ;  /* 0x0000000905027223 */ /* 0x000fe20000010002 */
[----:B------:R-:W-:-:S02]  /*6ba0*/  HADD2.F32 R5, -RZ, R12.H1_H1 ;  /* 0x3000000cff057230 */ /* 0x000fc40000004100 */
[----:B------:R-:W-:Y:S01]  /*6bb0*/  FFMA.FTZ R24, R9, R4, R24 ;  /* 0x0000000409187223 */ /* 0x000fe20000010018 */
[----:B------:R-:W-:Y:S01]  /*6bc0*/  FFMA.FTZ R28, R11, R13, R28 ;  /* 0x0000000d0b1c7223 */ /* 0x000fe2000001001c */
[----:B------:R-:W-:Y:S01]  /*6bd0*/  FADD.FTZ R9, -R96, R7 ;  /* 0x0000000760097221 */ /* 0x000fe20000010100 */
[----:B------:R-:W-:Y:S01]  /*6be0*/  FADD.FTZ R20, R20, R11 ;  /* 0x0000000b14147221 */ /* 0x000fe20000010000 */
[----:B------:R-:W-:Y:S02]  /*6bf0*/  HADD2.F32 R13, -RZ, R18.H0_H0 ;  /* 0x20000012ff0d7230 */ /* 0x000fe40000004100 */
[----:B------:R-:W-:Y:S01]  /*6c00*/  FADD.FTZ R99, R99, R6 ;  /* 0x0000000663637221 */ /* 0x000fe20000010000 */
[--C-:B------:R-:W-:Y:S02]  /*6c10*/  HADD2.F32 R7, -RZ, R14.reuse.H0_H0 ;  /* 0x2000000eff077230 */ /* 0x100fe40000004100 */
[----:B------:R-:W-:Y:S01]  /*6c20*/  FADD.FTZ R11, -R96, R5 ;  /* 0x00000005600b7221 */ /* 0x000fe20000010100 */
[----:B------:R-:W-:Y:S01]  /*6c30*/  FMUL.FTZ R9, R9, R0 ;  /* 0x0000000009097220 */ /* 0x000fe20000410000 */
[----:B------:R-:W-:-:S02]  /*6c40*/  HADD2.F32 R5, -RZ, R14.H1_H1 ;  /* 0x3000000eff057230 */ /* 0x000fc40000004100 */
[----:B------:R-:W-:Y:S01]  /*6c50*/  FADD.FTZ R99, R4, R99 ;  /* 0x0000006304637221 */ /* 0x000fe20000010000 */
[-C--:B------:R-:W-:Y:S01]  /*6c60*/  FMUL.FTZ R11, R11, R0.reuse ;  /* 0x000000000b0b7220 */ /* 0x080fe20000410000 */
[----:B------:R-:W-:Y:S01]  /*6c70*/  FADD.FTZ R13, -R96, R13 ;  /* 0x0000000d600d7221 */ /* 0x000fe20000010100 */
[----:B------:R-:W-:Y:S01]  /*6c80*/  FMUL.FTZ R4, R76, R7 ;  /* 0x000000074c047220 */ /* 0x000fe20000410000 */
[----:B------:R-:W-:Y:S01]  /*6c90*/  FADD.FTZ R20, R20, R7 ;  /* 0x0000000714147221 */ /* 0x000fe20000010000 */
[----:B------:R-:W-:Y:S01]  /*6ca0*/  FFMA.FTZ R28, R7, R9, R28 ;  /* 0x00000009071c7223 */ /* 0x000fe2000001001c */
[----:B------:R-:W-:Y:S02]  /*6cb0*/  HADD2.F32 R7, -RZ, R18.H1_H1 ;  /* 0x30000012ff077230 */ /* 0x000fe40000004100 */
[----:B------:R-:W-:Y:S01]  /*6cc0*/  FADD.FTZ R3, R3, R5 ;  /* 0x0000000503037221 */ /* 0x000fe20000010000 */
[----:B------:R-:W-:Y:S01]  /*6cd0*/  FFMA.FTZ R2, R5, R11, R2 ;  /* 0x0000000b05027223 */ /* 0x000fe20000010002 */
[----:B------:R-:W-:Y:S01]  /*6ce0*/  FMUL.FTZ R6, R77, R5 ;  /* 0x000000054d067220 */ /* 0x000fe20000410000 */
[----:B------:R-:W-:Y:S01]  /*6cf0*/  FMUL.FTZ R13, R13, R0 ;  /* 0x000000000d0d7220 */ /* 0x000fe20000410000 */
[----:B------:R-:W-:Y:S01]  /*6d00*/  FADD.FTZ R99, R99, R4 ;  /* 0x0000000463637221 */ /* 0x000fe20000010000 */
[----:B------:R-:W-:Y:S01]  /*6d10*/  FFMA.FTZ R24, R9, R4, R24 ;  /* 0x0000000409187223 */ /* 0x000fe20000010018 */
[----:B------:R-:W-:-:S02]  /*6d20*/  HADD2.F32 R5, -RZ, R16.H0_H0 ;  /* 0x20000010ff057230 */ /* 0x000fc40000004100 */
[----:B------:R-:W-:Y:S01]  /*6d30*/  FMUL.FTZ R4, R76, R7 ;  /* 0x000000074c047220 */ /* 0x000fe20000410000 */
[----:B------:R-:W-:Y:S01]  /*6d40*/  FADD.FTZ R20, R20, R7 ;  /* 0x0000000714147221 */ /* 0x000fe20000010000 */
[----:B------:R-:W-:Y:S01]  /*6d50*/  FFMA.FTZ R28, R7, R13, R28 ;  /* 0x0000000d071c7223 */ /* 0x000fe2000001001c */
[----:B------:R-:W-:Y:S01]  /*6d60*/  FADD.FTZ R99, R6, R99 ;  /* 0x0000006306637221 */ /* 0x000fe20000010000 */
[----:B------:R-:W-:Y:S01]  /*6d70*/  FFMA.FTZ R24, R11, R6, R24 ;  /* 0x000000060b187223 */ /* 0x000fe20000010018 */
[----:B------:R-:W-:Y:S02]  /*6d80*/  HADD2.F32 R7, -RZ, R16.H1_H1 ;  /* 0x30000010ff077230 */ /* 0x000fe40000004100 */
[----:B------:R-:W-:Y:S01]  /*6d90*/  FADD.FTZ R5, -R96, R5 ;  /* 0x0000000560057221 */ /* 0x000fe20000010100 */
[--C-:B------:R-:W-:Y:S02]  /*6da0*/  HADD2.F32 R9, -RZ, R80.reuse.H1_H1 ;  /* 0x30000050ff097230 */ /* 0x100fe40000004100 */
[----:B------:R-:W-:Y:S01]  /*6db0*/  FADD.FTZ R99, R99, R4 ;  /* 0x0000000463637221 */ /* 0x000fe20000010000 */
[----:B------:R-:W-:Y:S01]  /*6dc0*/  FFMA.FTZ R24, R13, R4, R24 ;  /* 0x000000040d187223 */ /* 0x000fe20000010018 */
[----:B------:R-:W-:-:S02]  /*6dd0*/  HADD2.F32 R13, -RZ, R80.H0_H0 ;  /* 0x20000050ff0d7230 */ /* 0x000fc40000004100 */
[----:B------:R-:W-:Y:S01]  /*6de0*/  FMUL.FTZ R4, R77, R7 ;  /* 0x000000074d047220 */ /* 0x000fe20000410000 */
[----:B------:R-:W-:Y:S01]  /*6df0*/  FMUL.FTZ R5, R5, R0 ;  /* 0x0000000005057220 */ /* 0x000fe20000410000 */
[----:B------:R-:W-:Y:S01]  /*6e00*/  FADD.FTZ R9, -R96, R9 ;  /* 0x0000000960097221 */ /* 0x000fe20000010100 */
[--C-:B------:R-:W-:Y:S02]  /*6e10*/  HADD2.F32 R11, -RZ, R74.reuse.H1_H1 ;  /* 0x3000004aff0b7230 */ /* 0x100fe40000004100 */
[----:B------:R-:W-:Y:S01]  /*6e20*/  FADD.FTZ R99, R4, R99 ;  /* 0x0000006304637221 */ /* 0x000fe20000010000 */
[----:B------:R-:W-:Y:S01]  /*6e30*/  FFMA.FTZ R24, R5, R4, R24 ;  /* 0x0000000405187223 */ /* 0x000fe20000010018 */
[----:B------:R-:W-:Y:S01]  /*6e40*/  FMUL.FTZ R15, R9, R0 ;  /* 0x00000000090f7220 */ /* 0x000fe20000410000 */
[----:B------:R-:W-:Y:S01]  /*6e50*/  FMUL.FTZ R4, R76, R13 ;  /* 0x0000000d4c047220 */ /* 0x000fe20000410000 */
[----:B------:R-:W-:Y:S02]  /*6e60*/  HADD2.F32 R9, -RZ, R74.H0_H0 ;  /* 0x2000004aff097230 */ /* 0x000fe40000004100 */
[----:B------:R-:W-:Y:S01]  /*6e70*/  FADD.FTZ R11, -R96, R11 ;  /* 0x0000000b600b7221 */ /* 0x000fe20000010100 */
[----:B------:R-:W-:-:S02]  /*6e80*/  HADD2.F32 R17, -RZ, R82.H0_H0 ;  /* 0x20000052ff117230 */ /* 0x000fc40000004100 */
[----:B------:R-:W-:Y:S01]  /*6e90*/  FADD.FTZ R99, R99, R4 ;  /* 0x0000000463637221 */ /* 0x000fe20000010000 */
[----:B------:R-:W-:Y:S01]  /*6ea0*/  FFMA.FTZ R24, R15, R4, R24 ;  /* 0x000000040f187223 */ /* 0x000fe20000010018 */
[----:B------:R-:W-:Y:S01]  /*6eb0*/  FADD.FTZ R3, R3, R7 ;  /* 0x0000000703037221 */ /* 0x000fe20000010000 */
[----:B------:R-:W-:Y:S01]  /*6ec0*/  FFMA.FTZ R2, R7, R5, R2 ;  /* 0x0000000507027223 */ /* 0x000fe20000010002 */
[----:B------:R-:W-:Y:S01]  /*6ed0*/  FMUL.FTZ R4, R77, R9 ;  /* 0x000000094d047220 */ /* 0x000fe20000410000 */
[----:B------:R-:W-:Y:S01]  /*6ee0*/  FMUL.FTZ R11, R11, R0 ;  /* 0x000000000b0b7220 */ /* 0x000fe20000410000 */
[----:B------:R-:W-:Y:S02]  /*6ef0*/  HADD2.F32 R7, -RZ, R88.H1_H1 ;  /* 0x30000058ff077230 */ /* 0x000fe40000004100 */
[----:B------:R-:W-:Y:S01]  /*6f00*/  FADD.FTZ R19, -R96, R17 ;  /* 0x0000001160137221 */ /* 0x000fe20000010100 */
[----:B------:R-:W-:Y:S02]  /*6f10*/  HADD2.F32 R5, -RZ, R82.H1_H1 ;  /* 0x30000052ff057230 */ /* 0x000fe40000004100 */
[----:B------:R-:W-:Y:S01]  /*6f20*/  FADD.FTZ R99, R4, R99 ;  /* 0x0000006304637221 */ /* 0x000fe20000010000 */
[----:B------:R-:W-:Y:S01]  /*6f30*/  FFMA.FTZ R24, R11, R4, R24 ;  /* 0x000000040b187223 */ /* 0x000fe20000010018 */
[----:B------:R-:W-:-:S02]  /*6f40*/  HADD2.F32 R17, -RZ, R88.H0_H0 ;  /* 0x20000058ff117230 */ /* 0x000fc40000004100 */
[----:B------:R-:W-:Y:S01]  /*6f50*/  FMUL.FTZ R4, R76, R7 ;  /* 0x000000074c047220 */ /* 0x000fe20000410000 */
[----:B------:R-:W-:Y:S01]  /*6f60*/  FMUL.FTZ R19, R19, R0 ;  /* 0x0000000013137220 */ /* 0x000fe20000410000 */
        /* <DEDUP_REMOVED lines=8> */
[----:B------:R-:W-:Y:S01]  /*6ff0*/  FFMA.FTZ R2, R9, R11, R2 ;  /* 0x0000000b09027223 */ /* 0x000fe20000010002 */
[----:B------:R-:W-:Y:S01]  /*7000*/  FADD.FTZ R99, R4, R99 ;  /* 0x0000006304637221 */ /* 0x000fe20000010000 */
[----:B------:R-:W-:Y:S01]  /*7010*/  FFMA.FTZ R24, R5, R4, R24 ;  /* 0x0000000405187223 */ /* 0x000fe20000010018 */
[----:B------:R-:W-:Y:S01]  /*7020*/  FADD.FTZ R6, R20, R7 ;  /* 0x0000000714067221 */ /* 0x000fe20000010000 */
[----:B------:R-:W-:Y:S01]  /*7030*/  FFMA.FTZ R4, R7, R19, R28 ;  /* 0x0000001307047223 */ /* 0x000fe2000001001c */
[----:B------:R-:W-:Y:S01]  /*7040*/  FADD.FTZ R7, R3, R17 ;  /* 0x0000001103077221 */ /* 0x000fe20000010000 */
[----:B------:R-:W-:Y:S01]  /*7050*/  FFMA.FTZ R5, R17, R5, R2 ;  /* 0x0000000511057223 */ /* 0x000fe20000010002 */
[----:B------:R-:W-:Y:S06]  /*7060*/  BRA `(.L_x_795) ;  /* 0x0000004800007947 */ /* 0x000fec0003800000 */
.L_x_794:
[----:B------:R-:W-:Y:S02]  /*7070*/  HADD2.F32 R3, -RZ, R149.H1_H1 ;  /* 0x30000095ff037230 */ /* 0x000fe40000004100 */
[----:B------:R-:W-:Y:S02]  /*7080*/  HADD2.F32 R97, -RZ, R145.H1_H1 ;  /* 0x30000091ff617230 */ /* 0x000fe40000004100 */
[----:B------:R-:W-:Y:S02]  /*7090*/  HADD2.F32 R149, -RZ, R149.H0_H0 ;  /* 0x20000095ff957230 */ /* 0x000fe40000004100 */
[C---:B------:R-:W-:Y:S01]  /*70a0*/  FADD.FTZ R3, -R96.reuse, R3 ;  /* 0x0000000360037221 */ /* 0x040fe20000010100 */
[----:B------:R-:W-:Y:S02]  /*70b0*/  HADD2.F32 R153, -RZ, R153.H0_H0 ;  /* 0x20000099ff997230 */ /* 0x000fe40000004100 */
[----:B------:R-:W-:Y:S01]  /*70c0*/  FADD.FTZ R97, -R96, R97 ;  /* 0x0000006160617221 */ /* 0x000fe20000010100 */
[----:B------:R-:W-:-:S02]  /*70d0*/  HADD2.F32 R121, -RZ, R141.H1_H1 ;  /* 0x3000008dff797230 */ /* 0x000fc40000004100 */
[-C--:B------:R-:W-:Y:S01]  /*70e0*/  FMUL.FTZ R3, R3, R0.reuse ;  /* 0x0000000003037220 */ /* 0x080fe20000410000 */
[----:B------:R-:W-:Y:S01]  /*70f0*/  FADD.FTZ R149, -R96, R149 ;  /* 0x0000009560957221 */ /* 0x000fe20000010100 */
[-C--:B------:R-:W-:Y:S01]  /*7100*/  FMUL.FTZ R48, R97, R0.reuse ;  /* 0x0000000061307220 */ /* 0x080fe20000410000 */
[----:B------:R-:W-:Y:S02]  /*7110*/  HADD2.F32 R97, -RZ, R141.H0_H0 ;  /* 0x2000008dff617230 */ /* 0x000fe40000004100 */
[--C-:B-----5:R-:W-:Y:S01]  /*7120*/  FFMA.FTZ R28, R76, R3, R72.reuse ;  /* 0x000000034c1c7223 */ /* 0x120fe20000010048 */
[----:B------:R-:W-:Y:S01]  /*7130*/  FMUL.FTZ R2, R149, R0 ;  /* 0x0000000095027220 */ /* 0x000fe20000410000 */
[----:B------:R-:W-:Y:S01]  /*7140*/  FADD.FTZ R85, -R96, R153 ;  /* 0x0000009960557221 */ /* 0x000fe20000010100 */
[C---:B------:R-:W-:Y:S01]  /*7150*/  FFMA.FTZ R36, R77.reuse, R48, R73 ;  /* 0x000000304d247223 */ /* 0x040fe20000010049 */
[----:B------:R-:W-:Y:S01]  /*7160*/  FMUL.FTZ R52, R28, -1.4426950216293334961 ;  /* 0xbfb8aa3b1c347820 */ /* 0x000fe20000410000 */
[----:B------:R-:W-:Y:S01]  /*7170*/  FADD.FTZ R97, -R96, R97 ;  /* 0x0000006160617221 */ /* 0x000fe20000010100 */
[----:B------:R-:W-:Y:S01]  /*7180*/  FFMA.FTZ R38, R77, R2, R73 ;  /* 0x000000024d267223 */ /* 0x000fe20000010049 */
[-C--:B------:R-:W-:Y:S01]  /*7190*/  FMUL.FTZ R85, R85, R0.reuse ;  /* 0x0000000055557220 */ /* 0x080fe20000410000 */
[----:B------:R-:W-:Y:S01]  /*71a0*/  FMUL.FTZ R40, R36, -1.4426950216293334961 ;  /* 0xbfb8aa3b24287820 */ /* 0x000fe20000410000 */
[----:B------:R-:W-:Y:S01]  /*71b0*/  FMUL.FTZ R46, R97, R0 ;  /* 0x00000000612e7220 */ /* 0x000fe20000410000 */
[--C-:B------:R-:W-:Y:S01]  /*71c0*/  HADD2.F32 R97, -RZ, R139.reuse.H1_H1 ;  /* 0x3000008bff617230 */ /* 0x100fe20000004100 */
[----:B------:R-:W0:Y:S01]  /*71d0*/  MUFU.EX2 R52, R52 ;  /* 0x0000003400347308 */ /* 0x000e220000000800 */
[----:B------:R-:W-:Y:S01]  /*71e0*/  FMUL.FTZ R50, R38, -1.4426950216293334961 ;  /* 0xbfb8aa3b26327820 */ /* 0x000fe20000410000 */
[----:B------:R-:W-:Y:S01]  /*71f0*/  FFMA.FTZ R26, R76, R85, R72 ;  /* 0x000000554c1a7223 */ /* 0x000fe20000010048 */
[----:B------:R-:W-:-:S02]  /*7200*/  HADD2.F32 R117, -RZ, R139.H0_H0 ;  /* 0x2000008bff757230 */ /* 0x000fc40000004100 */
[----:B------:R-:W-:Y:S01]  /*7210*/  FADD.FTZ R97, -R96, R97 ;  /* 0x0000006160617221 */ /* 0x000fe20000010100 */
[----:B------:R-:W-:Y:S01]  /*7220*/  FFMA.FTZ R34, R77, R46, R73 ;  /* 0x0000002e4d227223 */ /* 0x000fe20000010049 */
[----:B------:R-:W-:Y:S01]  /*7230*/  FMUL.FTZ R42, R26, -1.4426950216293334961 ;  /* 0xbfb8aa3b1a2a7820 */ /* 0x000fe20000410000 */
[----:B------:R-:W-:Y:S01]  /*7240*/  FADD.FTZ R121, -R96, R121 ;  /* 0x0000007960797221 */ /* 0x000fe20000010100 */
[----:B------:R-:W1:Y:S01]  /*7250*/  MUFU.EX2 R50, R50 ;  /* 0x0000003200327308 */ /* 0x000e620000000800 */
[-C--:B------:R-:W-:Y:S01]  /*7260*/  FMUL.FTZ R44, R97, R0.reuse ;  /* 0x00000000612c7220 */ /* 0x080fe20000410000 */
[----:B------:R-:W-:Y:S01]  /*7270*/  FMUL.FTZ R139, R34, -1.4426950216293334961 ;  /* 0xbfb8aa3b228b7820 */ /* 0x000fe20000410000 */
[----:B------:R-:W-:Y:S01]  /*7280*/  FADD.FTZ R117, -R96, R117 ;  /* 0x0000007560757221 */ /* 0x000fe20000010100 */
[----:B------:R-:W-:Y:S01]  /*7290*/  FMUL.FTZ R121, R121, R0 ;  /* 0x0000000079797220 */ /* 0x000fe20000410000 */
[----:B------:R-:W-:Y:S01]  /*72a0*/  FFMA.FTZ R32, R77, R44, R73 ;  /* 0x0000002c4d207223 */ /* 0x000fe20000010049 */
[----:B------:R-:W-:-:S02]  /*72b0*/  HADD2.F32 R145, -RZ, R145.H0_H0 ;  /* 0x20000091ff917230 */ /* 0x000fc40000004100 */
[-C--:B------:R-:W-:Y:S01]  /*72c0*/  FMUL.FTZ R117, R117, R0.reuse ;  /* 0x0000000075757220 */ /* 0x080fe20000410000 */
[----:B------:R-:W2:Y:S01]  /*72d0*/  MUFU.EX2 R40, R40 ;  /* 0x0000002800287308 */ /* 0x000ea20000000800 */
[----:B------:R-:W-:Y:S01]  /*72e0*/  FMUL.FTZ R30, R32, -1.4426950216293334961 ;  /* 0xbfb8aa3b201e7820 */ /* 0x000fe20000410000 */
[--C-:B------:R-:W-:Y:S01]  /*72f0*/  FFMA.FTZ R22, R76, R121, R72.reuse ;  /* 0x000000794c167223 */ /* 0x100fe20000010048 */
[----:B0-----:R-:W-:Y:S01]  /*7300*/  FADD.FTZ R52, R52, 1 ;  /* 0x3f80000034347421 */ /* 0x001fe20000010000 */
[----:B------:R-:W-:Y:S01]  /*7310*/  FFMA.FTZ R20, R76, R117, R72 ;  /* 0x000000754c147223 */ /* 0x000fe20000010048 */
[----:B------:R-:W-:Y:S01]  /*7320*/  FADD.FTZ R123, -R96, R145 ;  /* 0x00000091607b7221 */ /* 0x000fe20000010100 */
[----:B------:R-:W-:Y:S01]  /*7330*/  FMUL.FTZ R113, R22, -1.4426950216293334961 ;  /* 0xbfb8aa3b16717820 */ /* 0x000fe20000410000 */
[----:B------:R-:W-:Y:S01]  /*7340*/  HADD2.F32 R147, -RZ, R11.H0_H0 ;  /* 0x2000000bff937230 */ /* 0x000fe20000004100 */
[----:B------:R-:W0:Y:S01]  /*7350*/  MUFU.EX2 R42, R42 ;  /* 0x0000002a002a7308 */ /* 0x000e220000000800 */
[----:B------:R-:W-:Y:S01]  /*7360*/  FMUL.FTZ R99, R20, -1.4426950216293334961 ;  /* 0xbfb8aa3b14637820 */ /* 0x000fe20000410000 */
[----:B-1----:R-:W-:Y:S01]  /*7370*/  FADD.FTZ R50, R50, 1 ;  /* 0x3f80000032327421 */ /* 0x002fe20000010000 */
[----:B------:R-:W-:Y:S01]  /*7380*/  FMUL.FTZ R123, R123, R0 ;  /* 0x000000007b7b7220 */ /* 0x000fe20000410000 */
[----:B------:R-:W-:-:S02]  /*7390*/  HADD2.F32 R149, -RZ, R5.H0_H0 ;  /* 0x20000005ff957230 */ /* 0x000fc40000004100 */
[----:B------:R-:W-:Y:S02]  /*73a0*/  HADD2.F32 R5, -RZ, R5.H1_H1 ;  /* 0x30000005ff057230 */ /* 0x000fe40000004100 */
[----:B------:R-:W-:Y:S01]  /*73b0*/  FFMA.FTZ R24, R76, R123, R72 ;  /* 0x0000007b4c187223 */ /* 0x000fe20000010048 */
[----:B------:R-:W1:Y:S01]  /*73c0*/  MUFU.EX2 R139, R139 ;  /* 0x0000008b008b7308 */ /* 0x000e620000000800 */
[----:B--2---:R-:W-:Y:S01]  /*73d0*/  FADD.FTZ R111, R40, 1 ;  /* 0x3f800000286f7421 */ /* 0x004fe20000010000 */
[----:B------:R-:W-:Y:S02]  /*73e0*/  HADD2.F32 R40, -RZ, R137.H1_H1 ;  /* 0x30000089ff287230 */ /* 0x000fe40000004100 */
[----:B------:R-:W-:Y:S01]  /*73f0*/  FMUL.FTZ R141, R24, -1.4426950216293334961 ;  /* 0xbfb8aa3b188d7820 */ /* 0x000fe20000410000 */
[----:B------:R-:W-:Y:S01]  /*7400*/  FADD.FTZ R149, -R96, R149 ;  /* 0x0000009560957221 */ /* 0x000fe20000010100 */
[----:B------:R-:W-:Y:S02]  /*7410*/  HADD2.F32 R11, -RZ, R11.H1_H1 ;  /* 0x3000000bff0b7230 */ /* 0x000fe40000004100 */
[----:B------:R-:W2:Y:S01]  /*7420*/  MUFU.RCP R127, R52 ;  /* 0x00000034007f7308 */ /* 0x000ea20000001000 */
[----:B0-----:R-:W-:-:S07]  /*7430*/  FADD.FTZ R42, R42, 1 ;  /* 0x3f8000002a2a7421 */ /* 0x001fce0000010000 */
[----:B------:R-:W0:Y:S01]  /*7440*/  MUFU.EX2 R30, R30 ;  /* 0x0000001e001e7308 */ /* 0x000e220000000800 */
[----:B-1----:R-:W-:-:S07]  /*7450*/  FADD.FTZ R139, R139, 1 ;  /* 0x3f8000008b8b7421 */ /* 0x002fce0000010000 */
[----:B------:R-:W1:Y:S01]  /*7460*/  MUFU.EX2 R113, R113 ;  /* 0x0000007100717308 */ /* 0x000e620000000800 */
[----:B--2---:R-:W-:Y:S01]  /*7470*/  FMUL.FTZ R97, R40, R127 ;  /* 0x0000007f28617220 */ /* 0x004fe20000410000 */
[----:B------:R-:W-:Y:S02]  /*7480*/  HADD2.F32 R40, -RZ, R137.H0_H0 ;  /* 0x20000089ff287230 */ /* 0x000fe40000004100 */
[----:B------:R-:W-:-:S04]  /*7490*/  FADD.FTZ R127, -R127, 1 ;  /* 0x3f8000007f7f7421 */ /* 0x000fc80000010100 */
[----:B------:R-:W-:Y:S01]  /*74a0*/  FFMA.FTZ R28, R28, R127, 1 ;  /* 0x3f8000001c1c7423 */ /* 0x000fe2000001007f */
[----:B------:R2:W3:Y:S01]  /*74b0*/  MUFU.RCP R119, R50 ;  /* 0x0000003200777308 */ /* 0x0004e20000001000 */
[----:B0-----:R-:W-:Y:S02]  /*74c0*/  FADD.FTZ R30, R30, 1 ;  /* 0x3f8000001e1e7421 */ /* 0x001fe40000010000 */
[----:B------:R-:W-:-:S05]  /*74d0*/  FMUL.FTZ R28, R97, R28 ;  /* 0x0000001c611c7220 */ /* 0x000fca0000410000 */
[----:B------:R-:W0:Y:S01]  /*74e0*/  MUFU.EX2 R99, R99 ;  /* 0x0000006300637308 */ /* 0x000e220000000800 */
[----:B-1----:R-:W-:Y:S01]  /*74f0*/  FADD.FTZ R113, R113, 1 ;  /* 0x3f80000071717421 */ /* 0x002fe20000010000 */
[----:B--2---:R-:W-:-:S06]  /*7500*/  HADD2.F32 R50, -RZ, R136.H1_H1 ;  /* 0x30000088ff327230 */ /* 0x004fcc0000004100 */
[----:B------:R1:W2:Y:S01]  /*7510*/  MUFU.RCP R115, R42 ;  /* 0x0000002a00737308 */ /* 0x0002a20000001000 */
[----:B---3--:R-:W-:Y:S01]  /*7520*/  FMUL.FTZ R137, R40, R119 ;  /* 0x0000007728897220 */ /* 0x008fe20000410000 */
[----:B------:R-:W-:Y:S02]  /*7530*/  HADD2.F32 R40, -RZ, R135.H0_H0 ;  /* 0x20000087ff287230 */ /* 0x000fe40000004100 */
[----:B------:R-:W-:-:S04]  /*7540*/  FADD.FTZ R119, -R119, 1 ;  /* 0x3f80000077777421 */ /* 0x000fc80000010100 */
[----:B------:R-:W-:Y:S01]  /*7550*/  FFMA.FTZ R38, R38, R119, 1 ;  /* 0x3f80000026267423 */ /* 0x000fe20000010077 */
[----:B------:R-:W3:Y:S01]  /*7560*/  MUFU.RCP R111, R111 ;  /* 0x0000006f006f7308 */ /* 0x000ee20000001000 */
[----:B-1----:R-:W-:Y:S02]  /*7570*/  HADD2.F32 R42, -RZ, R135.H1_H1 ;  /* 0x30000087ff2a7230 */ /* 0x002fe40000004100 */
[----:B0-----:R-:W-:Y:S01]  /*7580*/  FADD.FTZ R99, R99, 1 ;  /* 0x3f80000063637421 */ /* 0x001fe20000010000 */
[----:B------:R-:W-:-:S04]  /*7590*/  FMUL.FTZ R38, R137, R38 ;  /* 0x0000002689267220 */ /* 0x000fc80000410000 */
[----:B------:R-:W0:Y:S01]  /*75a0*/  MUFU.RCP R139, R139 ;  /* 0x0000008b008b7308 */ /* 0x000e220000001000 */
[----:B--2---:R-:W-:Y:S01]  /*75b0*/  FMUL.FTZ R127, R42, R115 ;  /* 0x000000732a7f7220 */ /* 0x004fe20000410000 */
[----:B------:R-:W-:Y:S02]  /*75c0*/  HADD2.F32 R42, -RZ, R133.H1_H1 ;  /* 0x30000085ff2a7230 */ /* 0x000fe40000004100 */
[----:B------:R-:W-:-:S04]  /*75d0*/  FADD.FTZ R115, -R115, 1 ;  /* 0x3f80000073737421 */ /* 0x000fc80000010100 */
[----:B------:R-:W-:Y:S01]  /*75e0*/  FFMA.FTZ R26, R26, R115, 1 ;  /* 0x3f8000001a1a7423 */ /* 0x000fe20000010073 */
[----:B------:R-:W1:Y:S01]  /*75f0*/  MUFU.RCP R30, R30 ;  /* 0x0000001e001e7308 */ /* 0x000e620000001000 */
[----:B---3--:R-:W-:Y:S01]  /*7600*/  FMUL.FTZ R135, R40, R111 ;  /* 0x0000006f28877220 */ /* 0x008fe20000410000 */
[----:B------:R-:W-:Y:S01]  /*7610*/  FADD.FTZ R111, -R111, 1 ;  /* 0x3f8000006f6f7421 */ /* 0x000fe20000010100 */
[----:B------:R-:W-:Y:S02]  /*7620*/  HADD2.F32 R40, -RZ, R133.H0_H0 ;  /* 0x20000085ff287230 */ /* 0x000fe40000004100 */
[----:B------:R-:W-:Y:S01]  /*7630*/  FMUL.FTZ R26, R127, R26 ;  /* 0x0000001a7f1a7220 */ /* 0x000fe20000410000 */
[----:B------:R-:W-:Y:S02]  /*7640*/  HADD2.F32 R127, -RZ, R9.H0_H0 ;  /* 0x20000009ff7f7230 */ /* 0x000fe40000004100 */
[----:B------:R-:W-:Y:S01]  /*7650*/  FFMA.FTZ R36, R36, R111, 1 ;  /* 0x3f80000024247423 */ /* 0x000fe2000001006f */
[--C-:B------:R-:W-:Y:S01]  /*7660*/  HADD2.F32 R111, -RZ, R131.reuse.H1_H1 ;  /* 0x30000083ff6f7230 */ /* 0x100fe20000004100 */
[----:B------:R-:W2:Y:S01]  /*7670*/  MUFU.EX2 R141, R141 ;  /* 0x0000008d008d7308 */ /* 0x000ea20000000800 */
[----:B0-----:R-:W-:Y:S01]  /*7680*/  FMUL.FTZ R133, R42, R139 ;  /* 0x0000008b2a857220 */ /* 0x001fe20000410000 */
[----:B------:R-:W-:Y:S01]  /*7690*/  FADD.FTZ R139, -R139, 1 ;  /* 0x3f8000008b8b7421 */ /* 0x000fe20000010100 */
[----:B------:R-:W-:-:S02]  /*76a0*/  HADD2.F32 R131, -RZ, R131.H0_H0 ;  /* 0x20000083ff837230 */ /* 0x000fc40000004100 */
[----:B------:R-:W-:Y:S01]  /*76b0*/  FADD.FTZ R111, -R96, R111 ;  /* 0x0000006f606f7221 */ /* 0x000fe20000010100 */
[----:B------:R-:W-:Y:S02]  /*76c0*/  HADD2.F32 R9, -RZ, R9.H1_H1 ;  /* 0x30000009ff097230 */ /* 0x000fe40000004100 */
[----:B------:R-:W-:Y:S01]  /*76d0*/  FFMA.FTZ R34, R34, R139, 1 ;  /* 0x3f80000022227423 */ /* 0x000fe2000001008b */
[----:B------:R-:W-:Y:S01]  /*76e0*/  FMUL.FTZ R36, R135, R36 ;  /* 0x0000002487247220 */ /* 0x000fe20000410000 */
[----:B------:R-:W0:Y:S01]  /*76f0*/  MUFU.RCP R113, R113 ;  /* 0x0000007100717308 */ /* 0x000e220000001000 */
[----:B-1----:R-:W-:Y:S01]  /*7700*/  FMUL.FTZ R131, R131, R30 ;  /* 0x0000001e83837220 */ /* 0x002fe20000410000 */
[----:B------:R-:W-:Y:S01]  /*7710*/  FADD.FTZ R139, -R30, 1 ;  /* 0x3f8000001e8b7421 */ /* 0x000fe20000010100 */
[--C-:B------:R-:W-:Y:S02]  /*7720*/  HADD2.F32 R30, -RZ, R134.reuse.H1_H1 ;  /* 0x30000086ff1e7230 */ /* 0x100fe40000004100 */
[----:B------:R-:W-:Y:S01]  /*7730*/  FMUL.FTZ R42, R111, R0 ;  /* 0x000000006f2a7220 */ /* 0x000fe20000410000 */
[----:B------:R-:W-:Y:S01]  /*7740*/  FMUL.FTZ R34, R133, R34 ;  /* 0x0000002285227220 */ /* 0x000fe20000410000 */
[----:B------:R-:W-:Y:S01]  /*7750*/  FFMA.FTZ R32, R32, R139, 1 ;  /* 0x3f80000020207423 */ /* 0x000fe2000001008b */
[----:B------:R-:W-:Y:S01]  /*7760*/  HADD2.F32 R139, -RZ, R134.H0_H0 ;  /* 0x20000086ff8b7230 */ /* 0x000fe20000004100 */
[----:B------:R-:W1:Y:S01]  /*7770*/  MUFU.RCP R99, R99 ;  /* 0x0000006300637308 */ /* 0x000e620000001000 */
[----:B--2---:R-:W-:Y:S01]  /*7780*/  FADD.FTZ R141, R141, 1 ;  /* 0x3f8000008d8d7421 */ /* 0x004fe20000010000 */
[----:B------:R-:W-:Y:S01]  /*7790*/  FFMA.FTZ R58, R77, R42, R73 ;  /* 0x0000002a4d3a7223 */ /* 0x000fe20000010049 */
[----:B------:R-:W-:Y:S01]  /*77a0*/  FMUL.FTZ R32, R131, R32 ;  /* 0x0000002083207220 */ /* 0x000fe20000410000 */
[----:B------:R-:W-:Y:S01]  /*77b0*/  FADD.FTZ R139, -R96, R139 ;  /* 0x0000008b608b7221 */ /* 0x000fe20000010100 */
[----:B------:R-:W-:-:S02]  /*77c0*/  HADD2.F32 R131, -RZ, R35.H0_H0 ;  /* 0x20000023ff837230 */ /* 0x000fc40000004100 */
[----:B------:R-:W-:Y:S01]  /*77d0*/  FMUL.FTZ R66, R58, -1.4426950216293334961 ;  /* 0xbfb8aa3b3a427820 */ /* 0x000fe20000410000 */
[----:B------:R-:W-:Y:S01]  /*77e0*/  HADD2.F32 R35, -RZ, R35.H1_H1 ;  /* 0x30000023ff237230 */ /* 0x000fe20000004100 */
[----:B------:R-:W2:Y:S01]  /*77f0*/  MUFU.RCP R141, R141 ;  /* 0x0000008d008d7308 */ /* 0x000ea20000001000 */
[----:B0-----:R-:W-:Y:S01]  /*7800*/  FMUL.FTZ R115, R40, R113 ;  /* 0x0000007128737220 */ /* 0x001fe20000410000 */
[----:B------:R-:W-:Y:S01]  /*7810*/  FADD.FTZ R113, -R113, 1 ;  /* 0x3f80000071717421 */ /* 0x000fe20000010100 */
[----:B------:R-:W-:Y:S01]  /*7820*/  FMUL.FTZ R40, R139, R0 ;  /* 0x000000008b287220 */ /* 0x000fe20000410000 */
[----:B------:R-:W-:Y:S02]  /*7830*/  HADD2.F32 R139, -RZ, R130.H0_H0 ;  /* 0x20000082ff8b7230 */ /* 0x000fe40000004100 */
[----:B------:R-:W-:Y:S01]  /*7840*/  FADD.FTZ R131, -R96, R131 ;  /* 0x0000008360837221 */ /* 0x000fe20000010100 */
[----:B------:R-:W-:Y:S01]  /*7850*/  FFMA.FTZ R22, R22, R113, 1 ;  /* 0x3f80000016167423 */ /* 0x000fe20000010071 */
[----:B------:R-:W-:-:S02]  /*7860*/  HADD2.F32 R113, -RZ, R136.H0_H0 ;  /* 0x20000088ff717230 */ /* 0x000fc40000004100 */
[----:B------:R-:W-:Y:S01]  /*7870*/  FFMA.FTZ R54, R77, R40, R73 ;  /* 0x000000284d367223 */ /* 0x000fe20000010049 */
[----:B-1----:R-:W-:Y:S01]  /*7880*/  FMUL.FTZ R111, R30, R99 ;  /* 0x000000631e6f7220 */ /* 0x002fe20000410000 */
[----:B------:R-:W-:Y:S01]  /*7890*/  FADD.FTZ R99, -R99, 1 ;  /* 0x3f80000063637421 */ /* 0x000fe20000010100 */
[----:B------:R-:W0:Y:S01]  /*78a0*/  MUFU.EX2 R66, R66 ;  /* 0x0000004200427308 */ /* 0x000e220000000800 */
[----:B------:R-:W-:Y:S01]  /*78b0*/  FADD.FTZ R113, -R96, R113 ;  /* 0x0000007160717221 */ /* 0x000fe20000010100 */
[----:B------:R-:W-:Y:S01]  /*78c0*/  FMUL.FTZ R30, R54, -1.4426950216293334961 ;  /* 0xbfb8aa3b361e7820 */ /* 0x000fe20000410000 */
[----:B------:R-:W-:Y:S01]  /*78d0*/  FFMA.FTZ R20, R20, R99, 1 ;  /* 0x3f80000014147423 */ /* 0x000fe20000010063 */
[--C-:B------:R-:W-:Y:S02]  /*78e0*/  HADD2.F32 R99, -RZ, R129.reuse.H1_H1 ;  /* 0x30000081ff637230 */ /* 0x100fe40000004100 */
[----:B------:R-:W-:Y:S01]  /*78f0*/  FMUL.FTZ R113, R113, R0 ;  /* 0x0000000071717220 */ /* 0x000fe20000410000 */
[----:B------:R-:W-:-:S02]  /*7900*/  HADD2.F32 R129, -RZ, R129.H0_H0 ;  /* 0x20000081ff817230 */ /* 0x000fc40000004100 */
[----:B--2---:R-:W-:Y:S01]  /*7910*/  FMUL.FTZ R119, R50, R141 ;  /* 0x0000008d32777220 */ /* 0x004fe20000410000 */
[----:B------:R-:W1:Y:S01]  /*7920*/  MUFU.EX2 R30, R30 ;  /* 0x0000001e001e7308 */ /* 0x000e620000000800 */
[----:B------:R-:W-:Y:S01]  /*7930*/  FADD.FTZ R99, -R96, R99 ;  /* 0x0000006360637221 */ /* 0x000fe20000010100 */
[--C-:B------:R-:W-:Y:S01]  /*7940*/  FFMA.FTZ R56, R76, R113, R72.reuse ;  /* 0x000000714c387223 */ /* 0x100fe20000010048 */
[----:B------:R-:W-:Y:S01]  /*7950*/  FADD.FTZ R129, -R96, R129 ;  /* 0x0000008160817221 */ /* 0x000fe20000010100 */
[----:B------:R-:W-:Y:S01]  /*7960*/  FADD.FTZ R141, -R141, 1 ;  /* 0x3f8000008d8d7421 */ /* 0x000fe20000010100 */
[-C--:B------:R-:W-:Y:S01]  /*7970*/  FMUL.FTZ R99, R99, R0.reuse ;  /* 0x0000000063637220 */ /* 0x080fe20000410000 */
[----:B------:R-:W-:Y:S01]  /*7980*/  FMUL.FTZ R60, R56, -1.4426950216293334961 ;  /* 0xbfb8aa3b383c7820 */ /* 0x000fe20000410000 */
[----:B------:R-:W-:Y:S01]  /*7990*/  FMUL.FTZ R62, R129, R0 ;  /* 0x00000000813e7220 */ /* 0x000fe20000410000 */
[----:B------:R-:W-:Y:S01]  /*79a0*/  FFMA.FTZ R24, R24, R141, 1 ;  /* 0x3f80000018187423 */ /* 0x000fe2000001008d */
[----:B------:R-:W-:Y:S01]  /*79b0*/  FFMA.FTZ R52, R76, R99, R72 ;  /* 0x000000634c347223 */ /* 0x000fe20000010048 */
[----:B0-----:R-:W-:Y:S01]  /*79c0*/  FADD.FTZ R66, R66, 1 ;  /* 0x3f80000042427421 */ /* 0x001fe20000010000 */
[----:B------:R-:W-:Y:S01]  /*79d0*/  FFMA.FTZ R64, R77, R62, R73 ;  /* 0x0000003e4d407223 */ /* 0x000fe20000010049 */
[----:B------:R-:W0:Y:S01]  /*79e0*/  MUFU.EX2 R60, R60 ;  /* 0x0000003c003c7308 */ /* 0x000e220000000800 */
[----:B------:R-:W-:Y:S01]  /*79f0*/  FMUL.FTZ R50, R52, -1.4426950216293334961 ;  /* 0xbfb8aa3b34327820 */ /* 0x000fe20000410000 */
[----:B------:R-:W-:-:S02]  /*7a00*/  HADD2.F32 R129, -RZ, R130.H1_H1 ;  /* 0x30000082ff817230 */ /* 0x000fc40000004100 */
[----:B------:R-:W-:Y:S01]  /*7a10*/  FMUL.FTZ R68, R64, -1.4426950216293334961 ;  /* 0xbfb8aa3b40447820 */ /* 0x000fe20000410000 */
[----:B------:R-:W-:Y:S01]  /*7a20*/  FMUL.FTZ R22, R115, R22 ;  /* 0x0000001673167220 */ /* 0x000fe20000410000 */
[----:B-1----:R-:W-:Y:S01]  /*7a30*/  FADD.FTZ R30, R30, 1 ;  /* 0x3f8000001e1e7421 */ /* 0x002fe20000010000 */
[----:B------:R-:W-:Y:S01]  /*7a40*/  FMUL.FTZ R20, R111, R20 ;  /* 0x000000146f147220 */ /* 0x000fe20000410000 */
[--C-:B------:R-:W-:Y:S01]  /*7a50*/  HADD2.F32 R111, -RZ, R15.reuse.H0_H0 ;  /* 0x2000000fff6f7230 */ /* 0x100fe20000004100 */
[----:B------:R-:W1:Y:S01]  /*7a60*/  MUFU.EX2 R50, R50 ;  /* 0x0000003200327308 */ /* 0x000e620000000800 */
[----:B------:R-:W-:Y:S02]  /*7a70*/  HADD2.F32 R15, -RZ, R15.H1_H1 ;  /* 0x3000000fff0f7230 */ /* 0x000fe40000004100 */
[----:B------:R-:W-:Y:S01]  /*7a80*/  FMUL.FTZ R24, R119, R24 ;  /* 0x0000001877187220 */ /* 0x000fe20000410000 */
[----:B------:R-:W-:-:S04]  /*7a90*/  FADD.FTZ R35, -R96, R35 ;  /* 0x0000002360237221 */ /* 0x000fc80000010100 */
[----:B------:R-:W2:Y:S01]  /*7aa0*/  MUFU.EX2 R68, R68 ;  /* 0x0000004400447308 */ /* 0x000ea20000000800 */
[----:B0-----:R-:W-:-:S07]  /*7ab0*/  FADD.FTZ R60, R60, 1 ;  /* 0x3f8000003c3c7421 */ /* 0x001fce0000010000 */
[----:B------:R-:W0:Y:S01]  /*7ac0*/  MUFU.RCP R30, R30 ;  /* 0x0000001e001e7308 */ /* 0x000e220000001000 */
[----:B-1----:R-:W-:-:S07]  /*7ad0*/  FADD.FTZ R50, R50, 1 ;  /* 0x3f80000032327421 */ /* 0x002fce0000010000 */
[----:B------:R-:W1:Y:S01]  /*7ae0*/  MUFU.RCP R60, R60 ;  /* 0x0000003c003c7308 */ /* 0x000e620000001000 */
[----:B--2---:R-:W-:-:S07]  /*7af0*/  FADD.FTZ R68, R68, 1 ;  /* 0x3f80000044447421 */ /* 0x004fce0000010000 */
[----:B------:R-:W2:Y:S01]  /*7b00*/  MUFU.RCP R50, R50 ;  /* 0x0000003200327308 */ /* 0x000ea20000001000 */
[----:B0-----:R-:W-:-:S04]  /*7b10*/  FADD.FTZ R143, -R30, 1 ;  /* 0x3f8000001e8f7421 */ /* 0x001fc80000010100 */
[----:B------:R-:W-:Y:S01]  /*7b20*/  FFMA.FTZ R54, R54, R143, 1 ;  /* 0x3f80000036367423 */ /* 0x000fe2000001008f */
[----:B------:R-:W-:Y:S02]  /*7b30*/  HADD2.F32 R143, -RZ, R124.H1_H1 ;  /* 0x3000007cff8f7230 */ /* 0x000fe40000004100 */
[----:B------:R-:W0:Y:S01]  /*7b40*/  MUFU.RCP R68, R68 ;  /* 0x0000004400447308 */ /* 0x000e220000001000 */
[----:B-1----:R-:W-:Y:S01]  /*7b50*/  FADD.FTZ R141, -R60, 1 ;  /* 0x3f8000003c8d7421 */ /* 0x002fe20000010100 */
[----:B------:R-:W-:Y:S01]  /*7b60*/  FMUL.FTZ R139, R139, R60 ;  /* 0x0000003c8b8b7220 */ /* 0x000fe20000410000 */
[----:B------:R-:W-:Y:S02]  /*7b70*/  FADD.FTZ R143, -R96, R143 ;  /* 0x0000008f608f7221 */ /* 0x000fe40000010100 */
[----:B------:R-:W-:Y:S01]  /*7b80*/  FFMA.FTZ R56, R56, R141, 1 ;  /* 0x3f80000038387423 */ /* 0x000fe2000001008d */
[--C-:B------:R-:W-:Y:S02]  /*7b90*/  HADD2.F32 R141, -RZ, R125.reuse.H0_H0 ;  /* 0x2000007dff8d7230 */ /* 0x100fe40000004100 */
[----:B------:R-:W-:Y:S01]  /*7ba0*/  FMUL.FTZ R143, R143, R0 ;  /* 0x000000008f8f7220 */ /* 0x000fe20000410000 */
[----:B------:R-:W-:-:S02]  /*7bb0*/  HADD2.F32 R125, -RZ, R125.H1_H1 ;  /* 0x3000007dff7d7230 */ /* 0x000fc40000004100 */
[----:B--2---:R-:W-:Y:S01]  /*7bc0*/  FADD.FTZ R145, -R50, 1 ;  /* 0x3f80000032917421 */ /* 0x004fe20000010100 */
[----:B------:R-:W1:Y:S01]  /*7bd0*/  MUFU.RCP R66, R66 ;  /* 0x0000004200427308 */ /* 0x000e620000001000 */
[----:B------:R-:W-:Y:S01]  /*7be0*/  FMUL.FTZ R141, R141, R30 ;  /* 0x0000001e8d8d7220 */ /* 0x000fe20000410000 */
[----:B------:R-:W-:Y:S01]  /*7bf0*/  FMUL.FTZ R56, R139, R56 ;  /* 0x000000388b387220 */ /* 0x000fe20000410000 */
[----:B------:R-:W-:Y:S01]  /*7c00*/  FFMA.FTZ R52, R52, R145, 1 ;  /* 0x3f80000034347423 */ /* 0x000fe20000010091 */
[----:B------:R-:W-:Y:S02]  /*7c10*/  HADD2.F32 R145, -RZ, R124.H0_H0 ;  /* 0x2000007cff917230 */ /* 0x000fe40000004100 */
[----:B------:R-:W-:Y:S01]  /*7c20*/  FMUL.FTZ R125, R125, R50 ;  /* 0x000000327d7d7220 */ /* 0x000fe20000410000 */
[----:B------:R-:W-:Y:S01]  /*7c30*/  FFMA.FTZ R50, R76, R143, R72 ;  /* 0x0000008f4c327223 */ /* 0x000fe20000010048 */
[----:B------:R-:W-:Y:S01]  /*7c40*/  FMUL.FTZ R54, R141, R54 ;  /* 0x000000368d367220 */ /* 0x000fe20000410000 */
[----:B------:R-:W-:-:S02]  /*7c50*/  HADD2.F32 R124, -RZ, R6.H0_H0 ;  /* 0x20000006ff7c7230 */ /* 0x000fc40000004100 */
[----:B0-----:R-:W-:Y:S01]  /*7c60*/  FMUL.FTZ R30, R145, R68 ;  /* 0x00000044911e7220 */ /* 0x001fe20000410000 */
[----:B------:R-:W-:Y:S01]  /*7c70*/  FADD.FTZ R145, -R68, 1 ;  /* 0x3f80000044917421 */ /* 0x000fe20000010100 */
[----:B------:R-:W-:Y:S01]  /*7c80*/  FMUL.FTZ R52, R125, R52 ;  /* 0x000000347d347220 */ /* 0x000fe20000410000 */
[----:B------:R-:W-:Y:S02]  /*7c90*/  HADD2.F32 R6, -RZ, R6.H1_H1 ;  /* 0x30000006ff067230 */ /* 0x000fe40000004100 */
[----:B------:R-:W-:Y:S01]  /*7ca0*/  FFMA.FTZ R145, R64, R145, 1 ;  /* 0x3f80000040917423 */ /* 0x000fe20000010091 */
[----:B------:R-:W-:Y:S01]  /*7cb0*/  FMUL.FTZ R64, R50, -1.4426950216293334961 ;  /* 0xbfb8aa3b32407820 */ /* 0x000fe20000410000 */
[----:B-1----:R-:W-:Y:S01]  /*7cc0*/  FMUL.FTZ R70, R129, R66 ;  /* 0x0000004281467220 */ /* 0x002fe20000410000 */
[----:B------:R-:W-:Y:S01]  /*7cd0*/  FADD.FTZ R129, -R66, 1 ;  /* 0x3f80000042817421 */ /* 0x000fe20000010100 */
[----:B------:R-:W-:-:S03]  /*7ce0*/  FMUL.FTZ R30, R30, R145 ;  /* 0x000000911e1e7220 */ /* 0x000fc60000410000 */
[----:B------:R-:W0:Y:S01]  /*7cf0*/  MUFU.EX2 R64, R64 ;  /* 0x0000004000407308 */ /* 0x000e220000000800 */
[----:B------:R-:W-:-:S04]  /*7d00*/  FFMA.FTZ R129, R58, R129, 1 ;  /* 0x3f8000003a817423 */ /* 0x000fc80000010081 */
[----:B------:R-:W-:Y:S01]  /*7d10*/  FMUL.FTZ R70, R70, R129 ;  /* 0x0000008146467220 */ /* 0x000fe20000410000 */
        /* <DEDUP_REMOVED lines=15> */
[--C-:B------:R-:W-:Y:S02]  /*7e10*/  HADD2.F32 R97, -RZ, R7.reuse.H0_H0 ;  /* 0x20000007ff617230 */ /* 0x100fe40000004100 */
[----:B------:R-:W-:Y:S02]  /*7e20*/  HADD2.F32 R7, -RZ, R7.H1_H1 ;  /* 0x30000007ff077230 */ /* 0x000fe40000004100 */
[----:B------:R-:W-:Y:S01]  /*7e30*/  FMUL.FTZ R5, R5, R64 ;  /* 0x0000004005057220 */ /* 0x000fe20000410000 */
[C---:B------:R-:W-:Y:S02]  /*7e40*/  FADD.FTZ R97, -R96.reuse, R97 ;  /* 0x0000006160617221 */ /* 0x040fe40000010100 */
[----:B------:R-:W-:Y:S02]  /*7e50*/  FADD.FTZ R7, -R96, R7 ;  /* 0x0000000760077221 */ /* 0x000fe40000010100 */
        /* <DEDUP_REMOVED lines=24> */
[----:B------:R-:W-:-:S02]  /*7fe0*/  FMUL.FTZ R7, R7, R0 ;  /* 0x0000000007077220 */ /* 0x000fc40000410000 */
[----:B------:R-:W-:Y:S02]  /*7ff0*/  FMUL.FTZ R90, R13, R0 ;  /* 0x000000000d5a7220 */ /* 0x000fe40000410000 */
[----:B------:R-:W-:Y:S02]  /*8000*/  FFMA.FTZ R78, R76, R7, R72 ;  /* 0x000000074c4e7223 */ /* 0x000fe40000010048 */
[----:B------:R-:W-:Y:S02]  /*8010*/  FFMA.FTZ R13, R77, R90, R73 ;  /* 0x0000005a4d0d7223 */ /* 0x000fe40000010049 */
[----:B------:R-:W-:Y:S02]  /*8020*/  FMUL.FTZ R86, R78, -1.4426950216293334961 ;  /* 0xbfb8aa3b4e567820 */ /* 0x000fe40000410000 */
[----:B------:R-:W-:-:S04]  /*8030*/  FMUL.FTZ R98, R13, -1.4426950216293334961 ;  /* 0xbfb8aa3b0d627820 */ /* 0x000fc80000410000 */
[----:B------:R-:W0:Y:S08]  /*8040*/  MUFU.EX2 R86, R86 ;  /* 0x0000005600567308 */ /* 0x000e300000000800 */
[----:B------:R-:W-:Y:S01]  /*8050*/  MUFU.EX2 R98, R98 ;  /* 0x0000006200627308 */ /* 0x000fe20000000800 */
[----:B0-----:R-:W-:-:S07]  /*8060*/  FADD.FTZ R58, R86, 1 ;  /* 0x3f800000563a7421 */ /* 0x001fce0000010000 */
[----:B------:R-:W0:Y:S02]  /*8070*/  MUFU.RCP R58, R58 ;  /* 0x0000003a003a7308 */ /* 0x000e240000001000 */
[----:B0-----:R-:W-:Y:S01]  /*8080*/  FMUL.FTZ R11, R11, R58 ;  /* 0x0000003a0b0b7220 */ /* 0x001fe20000410000 */
[----:B------:R-:W-:Y:S01]  /*8090*/  FADD.FTZ R115, -R58, 1 ;  /* 0x3f8000003a737421 */ /* 0x000fe20000010100 */
[----:B------:R-:W-:-:S03]  /*80a0*/  FADD.FTZ R58, R98, 1 ;  /* 0x3f800000623a7421 */ /* 0x000fc60000010000 */
[----:B------:R-:W-:-:S03]  /*80b0*/  FFMA.FTZ R78, R78, R115, 1 ;  /* 0x3f8000004e4e7423 */ /* 0x000fc60000010073 */
[----:B------:R-:W0:Y:S01]  /*80c0*/  MUFU.RCP R58, R58 ;  /* 0x0000003a003a7308 */ /* 0x000e220000001000 */
[----:B------:R-:W-:Y:S01]  /*80d0*/  FMUL.FTZ R78, R11, R78 ;  /* 0x0000004e0b4e7220 */ /* 0x000fe20000410000 */
[----:B0-----:R-:W-:Y:S01]  /*80e0*/  FMUL.FTZ R86, R111, R58 ;  /* 0x0000003a6f567220 */ /* 0x001fe20000410000 */
[--C-:B------:R-:W-:Y:S02]  /*80f0*/  HADD2.F32 R111, -RZ, R17.reuse.H1_H1 ;  /* 0x30000011ff6f7230 */ /* 0x100fe40000004100 */
[----:B------:R-:W-:Y:S01]  /*8100*/  FADD.FTZ R116, -R58, 1 ;  /* 0x3f8000003a747421 */ /* 0x000fe20000010100 */
[----:B------:R-:W-:Y:S02]  /*8110*/  HADD2.F32 R17, -RZ, R17.H0_H0 ;  /* 0x20000011ff117230 */ /* 0x000fe40000004100 */
[C---:B------:R-:W-:Y:S01]  /*8120*/  FADD.FTZ R111, -R96.reuse, R111 ;  /* 0x0000006f606f7221 */ /* 0x040fe20000010100 */
[----:B------:R-:W-:Y:S02]  /*8130*/  FFMA.FTZ R13, R13, R116, 1 ;  /* 0x3f8000000d0d7423 */ /* 0x000fe40000010074 */
[----:B------:R-:W-:Y:S01]  /*8140*/  FADD.FTZ R17, -R96, R17 ;  /* 0x0000001160117221 */ /* 0x000fe20000010100 */
[----:B------:R-:W-:Y:S01]  /*8150*/  FMUL.FTZ R111, R111, R0 ;  /* 0x000000006f6f7220 */ /* 0x000fe20000410000 */
[----:B------:R-:W-:-:S03]  /*8160*/  FMUL.FTZ R13, R86, R13 ;  /* 0x0000000d560d7220 */ /* 0x000fc60000410000 */
[----:B------:R-:W-:-:S04]  /*8170*/  FFMA.FTZ R98, R76, R111, R72 ;  /* 0x0000006f4c627223 */ /* 0x000fc80000010048 */
[----:B------:R-:W-:-:S06]  /*8180*/  FMUL.FTZ R115, R98, -1.4426950216293334961 ;  /* 0xbfb8aa3b62737820 */ /* 0x000fcc0000410000 */
[----:B------:R-:W0:Y:S02]  /*8190*/  MUFU.EX2 R115, R115 ;  /* 0x0000007300737308 */ /* 0x000e240000000800 */
[----:B0-----:R-:W-:-:S06]  /*81a0*/  FADD.FTZ R116, R115, 1 ;  /* 0x3f80000073747421 */ /* 0x001fcc0000010000 */
[----:B------:R0:W1:Y:S02]  /*81b0*/  MUFU.RCP R58, R116 ;  /* 0x00000074003a7308 */ /* 0x0000640000001000 */
[----:B0-----:R-:W-:Y:S02]  /*81c0*/  HADD2.F32 R116, -RZ, R19.H0_H0 ;  /* 0x20000013ff747230 */ /* 0x001fe40000004100 */
[----:B-1----:R-:W-:Y:S01]  /*81d0*/  FMUL.FTZ R15, R15, R58 ;  /* 0x0000003a0f0f7220 */ /* 0x002fe20000410000 */
[----:B------:R-:W-:Y:S01]  /*81e0*/  FADD.FTZ R119, -R58, 1 ;  /* 0x3f8000003a777421 */ /* 0x000fe20000010100 */
        /* <DEDUP_REMOVED lines=10> */
[--C-:B------:R-:W-:Y:S02]  /*8290*/  HADD2.F32 R115, -RZ, R21.reuse.H1_H1 ;  /* 0x30000015ff737230 */ /* 0x100fe40000004100 */
[----:B------:R-:W-:Y:S02]  /*82a0*/  HADD2.F32 R21, -RZ, R21.H0_H0 ;  /* 0x20000015ff157230 */ /* 0x000fe40000004100 */
[----:B------:R-:W-:Y:S01]  /*82b0*/  FFMA.FTZ R17, R17, R120, 1 ;  /* 0x3f80000011117423 */ /* 0x000fe20000010078 */
[----:B------:R-:W-:Y:S02]  /*82c0*/  HADD2.F32 R120, -RZ, R19.H1_H1 ;  /* 0x30000013ff787230 */ /* 0x000fe40000004100 */
[C---:B------:R-:W-:Y:S01]  /*82d0*/  FADD.FTZ R115, -R96.reuse, R115 ;  /* 0x0000007360737221 */ /* 0x040fe20000010100 */
[----:B------:R-:W-:Y:S01]  /*82e0*/  FADD.FTZ R21, -R96, R21 ;  /* 0x0000001560157221 */ /* 0x000fe20000010100 */
[----:B------:R-:W-:-:S02]  /*82f0*/  FMUL.FTZ R17, R116, R17 ;  /* 0x0000001174117220 */ /* 0x000fc40000410000 */
[-C--:B------:R-:W-:Y:S01]  /*8300*/  FMUL.FTZ R115, R115, R0.reuse ;  /* 0x0000000073737220 */ /* 0x080fe20000410000 */
[----:B------:R-:W-:-:S03]  /*8310*/  FMUL.FTZ R68, R21, R0 ;  /* 0x0000000015447220 */ /* 0x000fc60000410000 */
[----:B------:R-:W-:Y:S01]  /*8320*/  FFMA.FTZ R64, R76, R115, R72 ;  /* 0x000000734c407223 */ /* 0x000fe20000010048 */
[----:B------:R-:W-:-:S03]  /*8330*/  FFMA.FTZ R21, R77, R68, R73 ;  /* 0x000000444d157223 */ /* 0x000fc60000010049 */
        /* <DEDUP_REMOVED lines=8> */
[----:B------:R-:W-:-:S02]  /*83c0*/  HADD2.F32 R119, -RZ, R23.H0_H0 ;  /* 0x20000017ff777230 */ /* 0x000fc40000004100 */
[----:B------:R-:W-:Y:S02]  /*83d0*/  HADD2.F32 R23, -RZ, R23.H1_H1 ;  /* 0x30000017ff177230 */ /* 0x000fe40000004100 */
[----:B------:R-:W-:Y:S01]  /*83e0*/  FFMA.FTZ R64, R64, R125, 1 ;  /* 0x3f80000040407423 */ /* 0x000fe2000001007d */
[--C-:B------:R-:W-:Y:S02]  /*83f0*/  HADD2.F32 R125, -RZ, R27.reuse.H0_H0 ;  /* 0x2000001bff7d7230 */ /* 0x100fe40000004100 */
[----:B-1----:R-:W-:Y:S01]  /*8400*/  FADD.FTZ R120, R118, 1 ;  /* 0x3f80000076787421 */ /* 0x002fe20000010000 */
[----:B------:R-:W-:Y:S01]  /*8410*/  FADD.FTZ R23, -R96, R23 ;  /* 0x0000001760177221 */ /* 0x000fe20000010100 */
[----:B------:R-:W-:Y:S02]  /*8420*/  HADD2.F32 R27, -RZ, R27.H1_H1 ;  /* 0x3000001bff1b7230 */ /* 0x000fe40000004100 */
[----:B------:R-:W-:Y:S01]  /*8430*/  FMUL.FTZ R19, R19, R64 ;  /* 0x0000004013137220 */ /* 0x000fe20000410000 */
[----:B------:R-:W-:Y:S01]  /*8440*/  FMUL.FTZ R64, R76, R28 ;  /* 0x0000001c4c407220 */ /* 0x000fe20000410000 */
[----:B------:R-:W0:Y:S02]  /*8450*/  MUFU.RCP R120, R120 ;  /* 0x0000007800787308 */ /* 0x000e240000001000 */
[----:B0-----:R-:W-:Y:S01]  /*8460*/  FMUL.FTZ R84, R119, R120 ;  /* 0x0000007877547220 */ /* 0x001fe20000410000 */
[----:B------:R-:W-:-:S02]  /*8470*/  HADD2.F32 R119, -RZ, R25.H0_H0 ;  /* 0x20000019ff777230 */ /* 0x000fc40000004100 */
[----:B------:R-:W-:Y:S01]  /*8480*/  FADD.FTZ R122, -R120, 1 ;  /* 0x3f800000787a7421 */ /* 0x000fe20000010100 */
[----:B------:R-:W-:Y:S02]  /*8490*/  HADD2.F32 R25, -RZ, R25.H1_H1 ;  /* 0x30000019ff197230 */ /* 0x000fe40000004100 */
[----:B------:R-:W-:Y:S01]  /*84a0*/  FADD.FTZ R119, -R96, R119 ;  /* 0x0000007760777221 */ /* 0x000fe20000010100 */
[----:B------:R-:W-:-:S03]  /*84b0*/  FFMA.FTZ R21, R21, R122, 1 ;  /* 0x3f80000015157423 */ /* 0x000fc6000001007a */
[----:B------:R-:W-:Y:S01]  /*84c0*/  FMUL.FTZ R11, R119, R0 ;  /* 0x00000000770b7220 */ /* 0x000fe20000410000 */
[----:B------:R-:W-:-:S03]  /*84d0*/  FMUL.FTZ R84, R84, R21 ;  /* 0x0000001554547220 */ /* 0x000fc60000410000 */
        /* <DEDUP_REMOVED lines=9> */
[----:B------:R-:W-:-:S04]  /*8570*/  FMUL.FTZ R86, R23, R0 ;  /* 0x0000000017567220 */ /* 0x000fc80000410000 */
[----:B------:R-:W-:-:S04]  /*8580*/  FFMA.FTZ R23, R77, R86, R73 ;  /* 0x000000564d177223 */ /* 0x000fc80000010049 */
[----:B------:R-:W-:-:S06]  /*8590*/  FMUL.FTZ R98, R23, -1.4426950216293334961 ;  /* 0xbfb8aa3b17627820 */ /* 0x000fcc0000410000 */
[----:B------:R-:W0:Y:S02]  /*85a0*/  MUFU.EX2 R98, R98 ;  /* 0x0000006200627308 */ /* 0x000e240000000800 */
[----:B0-----:R-:W-:Y:S01]  /*85b0*/  FADD.FTZ R116, R98, 1 ;  /* 0x3f80000062747421 */ /* 0x001fe20000010000 */
[----:B------:R-:W-:-:S05]  /*85c0*/  FADD.FTZ R98, RZ, R64 ;  /* 0x00000040ff627221 */ /* 0x000fca0000010000 */
[----:B------:R-:W0:Y:S02]  /*85d0*/  MUFU.RCP R116, R116 ;  /* 0x0000007400747308 */ /* 0x000e240000001000 */
[----:B0-----:R-:W-:Y:S01]  /*85e0*/  FADD.FTZ R120, -R116, 1 ;  /* 0x3f80000074787421 */ /* 0x001fe20000010100 */
[----:B------:R-:W-:-:S03]  /*85f0*/  FMUL.FTZ R25, R25, R116 ;  /* 0x0000007419197220 */ /* 0x000fc60000410000 */
[----:B------:R-:W-:Y:S01]  /*8600*/  FFMA.FTZ R120, R23, R120, 1 ;  /* 0x3f80000017787423 */ /* 0x000fe20000010078 */
[----:B------:R-:W-:Y:S01]  /*8610*/  FMUL.FTZ R23, R118, R119 ;  /* 0x0000007776177220 */ /* 0x000fe20000410000 */
[----:B------:R-:W-:Y:S02]  /*8620*/  FFMA.FTZ R119, R3, R64, RZ ;  /* 0x0000004003777223 */ /* 0x000fe400000100ff */
[----:B------:R-:W-:Y:S01]  /*8630*/  FMUL.FTZ R21, R25, R120 ;  /* 0x0000007819157220 */ /* 0x000fe20000410000 */
[----:B------:R-:W-:Y:S01]  /*8640*/  FADD.FTZ R25, -R96, R27 ;  /* 0x0000001b60197221 */ /* 0x000fe20000010100 */
[----:B------:R-:W-:-:S03]  /*8650*/  FMUL.FTZ R27, R77, R38 ;  /* 0x000000264d1b7220 */ /* 0x000fc60000410000 */
[----:B------:R-:W-:Y:S01]  /*8660*/  FMUL.FTZ R25, R25, R0 ;  /* 0x0000000019197220 */ /* 0x000fe20000410000 */
[----:B------:R-:W-:Y:S01]  /*8670*/  FFMA.FTZ R116, R2, R27, R119 ;  /* 0x0000001b02747223 */ /* 0x000fe20000010077 */
[----:B------:R-:W-:Y:S01]  /*8680*/  FADD.FTZ R98, R27, R98 ;  /* 0x000000621b627221 */ /* 0x000fe20000010000 */
[----:B------:R-:W-:Y:S02]  /*8690*/  HADD2.F32 R119, -RZ, R31.H0_H0 ;  /* 0x2000001fff777230 */ /* 0x000fe40000004100 */
[----:B------:R-:W-:Y:S01]  /*86a0*/  FFMA.FTZ R27, R76, R25, R72 ;  /* 0x000000194c1b7223 */ /* 0x000fe20000010048 */
[----:B------:R-:W-:Y:S01]  /*86b0*/  FFMA.FTZ R129, R85, R125, R116 ;  /* 0x0000007d55817223 */ /* 0x000fe20000010074 */
[----:B------:R-:W-:Y:S02]  /*86c0*/  HADD2.F32 R116, -RZ, R29.H1_H1 ;  /* 0x3000001dff747230 */ /* 0x000fe40000004100 */
[----:B------:R-:W-:Y:S01]  /*86d0*/  FADD.FTZ R98, R98, R125 ;  /* 0x0000007d62627221 */ /* 0x000fe20000010000 */
[----:B------:R-:W-:Y:S01]  /*86e0*/  FMUL.FTZ R118, R27, -1.4426950216293334961 ;  /* 0xbfb8aa3b1b767820 */ /* 0x000fe20000410000 */
[----:B------:R-:W-:-:S05]  /*86f0*/  HADD2.F32 R31, -RZ, R31.H1_H1 ;  /* 0x3000001fff1f7230 */ /* 0x000fca0000004100 */
[----:B------:R-:W0:Y:S01]  /*8700*/  MUFU.EX2 R118, R118 ;  /* 0x0000007600767308 */ /* 0x000e220000000800 */
[----:B------:R-:W-:Y:S01]  /*8710*/  FADD.FTZ R31, -R96, R31 ;  /* 0x0000001f601f7221 */ /* 0x000fe20000010100 */
[----:B0-----:R-:W-:-:S06]  /*8720*/  FADD.FTZ R120, R118, 1 ;  /* 0x3f80000076787421 */ /* 0x001fcc0000010000 */
[----:B------:R-:W0:Y:S02]  /*8730*/  MUFU.RCP R120, R120 ;  /* 0x0000007800787308 */ /* 0x000e240000001000 */
[----:B0-----:R-:W-:Y:S01]  /*8740*/  FADD.FTZ R122, -R120, 1 ;  /* 0x3f800000787a7421 */ /* 0x001fe20000010100 */
[----:B------:R-:W-:Y:S01]  /*8750*/  FMUL.FTZ R64, R119, R120 ;  /* 0x0000007877407220 */ /* 0x000fe20000410000 */
[----:B------:R-:W-:Y:S02]  /*8760*/  FADD.FTZ R119, RZ, R28 ;  /* 0x0000001cff777221 */ /* 0x000fe40000010000 */
[----:B------:R-:W-:Y:S01]  /*8770*/  FFMA.FTZ R27, R27, R122, 1 ;  /* 0x3f8000001b1b7423 */ /* 0x000fe2000001007a */
[----:B------:R-:W-:Y:S02]  /*8780*/  HADD2.F32 R122, -RZ, R69.H0_H0 ;  /* 0x20000045ff7a7230 */ /* 0x000fe40000004100 */
[----:B------:R-:W-:Y:S01]  /*8790*/  FADD.FTZ R119, R119, R26 ;  /* 0x0000001a77777221 */ /* 0x000fe20000010000 */
[----:B------:R-:W-:Y:S01]  /*87a0*/  FMUL.FTZ R27, R64, R27 ;  /* 0x0000001b401b7220 */ /* 0x000fe20000410000 */
[----:B------:R-:W-:Y:S01]  /*87b0*/  FFMA.FTZ R64, R3, R28, RZ ;  /* 0x0000001c03407223 */ /* 0x000fe200000100ff */
[----:B------:R-:W-:-:S02]  /*87c0*/  HADD2.F32 R3, -RZ, R29.H0_H0 ;  /* 0x2000001dff037230 */ /* 0x000fc40000004100 */
[----:B------:R-:W-:Y:S01]  /*87d0*/  FADD.FTZ R119, R119, R24 ;  /* 0x0000001877777221 */ /* 0x000fe20000010000 */
[----:B------:R-:W-:Y:S02]  /*87e0*/  FFMA.FTZ R64, R85, R26, R64 ;  /* 0x0000001a55407223 */ /* 0x000fe40000010040 */
[----:B------:R-:W-:Y:S01]  /*87f0*/  FADD.FTZ R3, -R96, R3 ;  /* 0x0000000360037221 */ /* 0x000fe20000010100 */
[----:B------:R-:W-:Y:S01]  /*8800*/  FADD.FTZ R119, R119, R22 ;  /* 0x0000001677777221 */ /* 0x000fe20000010000 */
[----:B------:R-:W-:Y:S02]  /*8810*/  FFMA.FTZ R64, R123, R24, R64 ;  /* 0x000000187b407223 */ /* 0x000fe40000010040 */
[----:B------:R-:W-:Y:S01]  /*8820*/  FMUL.FTZ R26, R3, R0 ;  /* 0x00000000031a7220 */ /* 0x000fe20000410000 */
[----:B------:R-:W-:-:S03]  /*8830*/  FADD.FTZ R119, R119, R20 ;  /* 0x0000001477777221 */ /* 0x000fc60000010000 */
[----:B------:R-:W-:Y:S01]  /*8840*/  FFMA.FTZ R3, R77, R26, R73 ;  /* 0x0000001a4d037223 */ /* 0x000fe20000010049 */
[----:B------:R-:W-:-:S03]  /*8850*/  FADD.FTZ R119, R119, R56 ;  /* 0x0000003877777221 */ /* 0x000fc60000010000 */
[----:B------:R-:W-:Y:S01]  /*8860*/  FMUL.FTZ R28, R3, -1.4426950216293334961 ;  /* 0xbfb8aa3b031c7820 */ /* 0x000fe20000410000 */
[----:B------:R-:W-:-:S05]  /*8870*/  FADD.FTZ R119, R119, R52 ;  /* 0x0000003477777221 */ /* 0x000fca0000010000 */
[----:B------:R-:W0:Y:S02]  /*8880*/  MUFU.EX2 R28, R28 ;  /* 0x0000001c001c7308 */ /* 0x000e240000000800 */
[----:B0-----:R-:W-:-:S06]  /*8890*/  FADD.FTZ R85, R28, 1 ;  /* 0x3f8000001c557421 */ /* 0x001fcc0000010000 */
[----:B------:R-:W0:Y:S02]  /*88a0*/  MUFU.RCP R85, R85 ;  /* 0x0000005500557308 */ /* 0x000e240000001000 */
[----:B0-----:R-:W-:Y:S01]  /*88b0*/  FMUL.FTZ R29, R116, R85 ;  /* 0x00000055741d7220 */ /* 0x001fe20000410000 */
[----:B------:R-:W-:Y:S01]  /*88c0*/  FADD.FTZ R116, -R85, 1 ;  /* 0x3f80000055747421 */ /* 0x000fe20000010100 */
[--C-:B------:R-:W-:Y:S02]  /*88d0*/  HADD2.F32 R85, -RZ, R33.reuse.H1_H1 ;  /* 0x30000021ff557230 */ /* 0x100fe40000004100 */
[----:B------:R-:W-:Y:S02]  /*88e0*/  HADD2.F32 R33, -RZ, R33.H0_H0 ;  /* 0x20000021ff217230 */ /* 0x000fe40000004100 */
[----:B------:R-:W-:-:S04]  /*88f0*/  FFMA.FTZ R116, R3, R116, 1 ;  /* 0x3f80000003747423 */ /* 0x000fc80000010074 */
[----:B------:R-:W-:Y:S01]  /*8900*/  FMUL.FTZ R3, R29, R116 ;  /* 0x000000741d037220 */ /* 0x000fe20000410000 */
        /* <DEDUP_REMOVED lines=9> */
[----:B------:R-:W-:-:S03]  /*89a0*/  FADD.FTZ R125, RZ, R38 ;  /* 0x00000026ff7d7221 */ /* 0x000fc60000010000 */
[----:B------:R-:W-:Y:S01]  /*89b0*/  FMUL.FTZ R28, R85, R28 ;  /* 0x0000001c551c7220 */ /* 0x000fe20000410000 */
[----:B------:R-:W-:Y:S01]  /*89c0*/  FFMA.FTZ R85, R2, R38, RZ ;  /* 0x0000002602557223 */ /* 0x000fe200000100ff */
[----:B------:R-:W-:Y:S01]  /*89d0*/  FMUL.FTZ R2, R131, R0 ;  /* 0x0000000083027220 */ /* 0x000fe20000410000 */
[----:B------:R-:W-:Y:S02]  /*89e0*/  FADD.FTZ R125, R125, R36 ;  /* 0x000000247d7d7221 */ /* 0x000fe40000010000 */
[----:B------:R-:W-:Y:S01]  /*89f0*/  FFMA.FTZ R85, R48, R36, R85 ;  /* 0x0000002430557223 */ /* 0x000fe20000010055 */
[C---:B------:R-:W-:Y:S01]  /*8a00*/  FFMA.FTZ R31, R77.reuse, R2, R73 ;  /* 0x000000024d1f7223 */ /* 0x040fe20000010049 */
[----:B------:R-:W-:Y:S01]  /*8a10*/  FMUL.FTZ R36, R77, R36 ;  /* 0x000000244d247220 */ /* 0x000fe20000410000 */
[----:B------:R-:W-:Y:S01]  /*8a20*/  FADD.FTZ R125, R125, R34 ;  /* 0x000000227d7d7221 */ /* 0x000fe20000010000 */
[----:B------:R-:W-:Y:S01]  /*8a30*/  FFMA.FTZ R85, R46, R34, R85 ;  /* 0x000000222e557223 */ /* 0x000fe20000010055 */
[----:B------:R-:W-:Y:S01]  /*8a40*/  FMUL.FTZ R38, R31, -1.4426950216293334961 ;  /* 0xbfb8aa3b1f267820 */ /* 0x000fe20000410000 */
[----:B------:R-:W-:Y:S01]  /*8a50*/  FFMA.FTZ R48, R48, R36, R129 ;  /* 0x0000002430307223 */ /* 0x000fe20000010081 */
[----:B------:R-:W-:Y:S01]  /*8a60*/  FADD.FTZ R98, R36, R98 ;  /* 0x0000006224627221 */ /* 0x000fe20000010000 */
[----:B------:R-:W-:-:S02]  /*8a70*/  HADD2.F32 R129, -RZ, R59.H0_H0 ;  /* 0x2000003bff817230 */ /* 0x000fc40000004100 */
[----:B------:R-:W-:Y:S01]  /*8a80*/  FADD.FTZ R125, R125, R32 ;  /* 0x000000207d7d7221 */ /* 0x000fe20000010000 */
[----:B------:R-:W-:Y:S01]  /*8a90*/  HADD2.F32 R59, -RZ, R59.H1_H1 ;  /* 0x3000003bff3b7230 */ /* 0x000fe20000004100 */
[----:B------:R-:W0:Y:S02]  /*8aa0*/  MUFU.EX2 R38, R38 ;  /* 0x0000002600267308 */ /* 0x000e240000000800 */
[----:B------:R-:W-:Y:S02]  /*8ab0*/  FADD.FTZ R125, R125, R70 ;  /* 0x000000467d7d7221 */ /* 0x000fe40000010000 */
[----:B------:R-:W-:Y:S02]  /*8ac0*/  FADD.FTZ R59, -R96, R59 ;  /* 0x0000003b603b7221 */ /* 0x000fe40000010100 */
[----:B------:R-:W-:Y:S01]  /*8ad0*/  FADD.FTZ R125, R125, R54 ;  /* 0x000000367d7d7221 */ /* 0x000fe20000010000 */
[----:B0-----:R-:W-:-:S06]  /*8ae0*/  FADD.FTZ R116, R38, 1 ;  /* 0x3f80000026747421 */ /* 0x001fcc0000010000 */
[----:B------:R-:W0:Y:S02]  /*8af0*/  MUFU.RCP R116, R116 ;  /* 0x0000007400747308 */ /* 0x000e240000001000 */
[----:B0-----:R-:W-:Y:S01]  /*8b00*/  FADD.FTZ R118, -R116, 1 ;  /* 0x3f80000074767421 */ /* 0x001fe20000010100 */
[----:B------:R-:W-:-:S03]  /*8b10*/  FMUL.FTZ R33, R33, R116 ;  /* 0x0000007421217220 */ /* 0x000fc60000410000 */
        /* <DEDUP_REMOVED lines=8> */
[----:B0-----:R-:W-:Y:S01]  /*8ba0*/  FMUL.FTZ R116, R129, R38 ;  /* 0x0000002681747220 */ /* 0x001fe20000410000 */
[--C-:B------:R-:W-:Y:S02]  /*8bb0*/  HADD2.F32 R129, -RZ, R57.reuse.H1_H1 ;  /* 0x30000039ff817230 */ /* 0x100fe40000004100 */
[----:B------:R-:W-:Y:S01]  /*8bc0*/  FADD.FTZ R118, -R38, 1 ;  /* 0x3f80000026767421 */ /* 0x000fe20000010100 */
[----:B------:R-:W-:Y:S02]  /*8bd0*/  HADD2.F32 R57, -RZ, R57.H0_H0 ;  /* 0x20000039ff397230 */ /* 0x000fe40000004100 */
[----:B------:R-:W-:Y:S01]  /*8be0*/  FADD.FTZ R131, -R96, R129 ;  /* 0x0000008160837221 */ /* 0x000fe20000010100 */
[----:B------:R-:W-:Y:S01]  /*8bf0*/  FMUL.FTZ R129, R76, R24 ;  /* 0x000000184c817220 */ /* 0x000fe20000410000 */
[----:B------:R-:W-:Y:S01]  /*8c00*/  FFMA.FTZ R35, R35, R118, 1 ;  /* 0x3f80000023237423 */ /* 0x000fe20000010076 */
[----:B------:R-:W-:Y:S01]  /*8c10*/  FMUL.FTZ R118, R77, R34 ;  /* 0x000000224d767220 */ /* 0x000fe20000410000 */
[----:B------:R-:W-:Y:S01]  /*8c20*/  FMUL.FTZ R24, R131, R0 ;  /* 0x0000000083187220 */ /* 0x000fe20000410000 */
[----:B------:R-:W-:Y:S01]  /*8c30*/  FFMA.FTZ R123, R123, R129, R48 ;  /* 0x000000817b7b7223 */ /* 0x000fe20000010030 */
[----:B------:R-:W-:Y:S01]  /*8c40*/  FMUL.FTZ R35, R116, R35 ;  /* 0x0000002374237220 */ /* 0x000fe20000410000 */
[----:B------:R-:W-:Y:S01]  /*8c50*/  FADD.FTZ R98, R98, R129 ;  /* 0x0000008162627221 */ /* 0x000fe20000010000 */
[----:B------:R-:W-:Y:S01]  /*8c60*/  FFMA.FTZ R36, R77, R24, R73 ;  /* 0x000000184d247223 */ /* 0x000fe20000010049 */
[----:B------:R-:W-:-:S03]  /*8c70*/  HADD2.F32 R116, -RZ, R61.H1_H1 ;  /* 0x3000003dff747230 */ /* 0x000fc60000004100 */
        /* <DEDUP_REMOVED lines=16> */
[----:B------:R-:W-:Y:S02]  /*8d80*/  HADD2.F32 R59, -RZ, R61.H0_H0 ;  /* 0x2000003dff3b7230 */ /* 0x000fe40000004100 */
[----:B------:R-:W-:-:S04]  /*8d90*/  FFMA.FTZ R129, R38, R129, 1 ;  /* 0x3f80000026817423 */ /* 0x000fc80000010081 */
[----:B------:R-:W-:Y:S01]  /*8da0*/  FMUL.FTZ R38, R116, R129 ;  /* 0x0000008174267220 */ /* 0x000fe20000410000 */
[--C-:B------:R-:W-:Y:S02]  /*8db0*/  HADD2.F32 R129, -RZ, R63.reuse.H0_H0 ;  /* 0x2000003fff817230 */ /* 0x100fe40000004100 */
[----:B------:R-:W-:Y:S01]  /*8dc0*/  FFMA.FTZ R116, R46, R118, R123 ;  /* 0x000000762e747223 */ /* 0x000fe2000001007b */
[----:B------:R-:W-:Y:S02]  /*8dd0*/  HADD2.F32 R63, -RZ, R63.H1_H1 ;  /* 0x3000003fff3f7230 */ /* 0x000fe40000004100 */
[----:B------:R-:W-:Y:S01]  /*8de0*/  FADD.FTZ R118, R118, R98 ;  /* 0x0000006276767221 */ /* 0x000fe20000010000 */
[--C-:B------:R-:W-:Y:S02]  /*8df0*/  HADD2.F32 R98, -RZ, R67.reuse.H0_H0 ;  /* 0x20000043ff627230 */ /* 0x100fe40000004100 */
[----:B------:R-:W-:Y:S01]  /*8e00*/  FADD.FTZ R129, -R96, R129 ;  /* 0x0000008160817221 */ /* 0x000fe20000010100 */
[----:B------:R-:W-:-:S02]  /*8e10*/  HADD2.F32 R67, -RZ, R67.H1_H1 ;  /* 0x30000043ff437230 */ /* 0x000fc40000004100 */
[C---:B------:R-:W-:Y:S01]  /*8e20*/  FADD.FTZ R63, -R96.reuse, R63 ;  /* 0x0000003f603f7221 */ /* 0x040fe20000010100 */
[----:B------:R-:W-:Y:S02]  /*8e30*/  FMUL.FTZ R34, R129, R0 ;  /* 0x0000000081227220 */ /* 0x000fe40000410000 */
[----:B------:R-:W-:Y:S02]  /*8e40*/  FADD.FTZ R67, -R96, R67 ;  /* 0x0000004360437221 */ /* 0x000fe40000010100 */
        /* <DEDUP_REMOVED lines=20> */
[----:B------:R-:W-:Y:S02]  /*8f90*/  HADD2.F32 R123, -RZ, R65.H1_H1 ;  /* 0x30000041ff7b7230 */ /* 0x000fe40000004100 */
[----:B------:R-:W-:-:S03]  /*8fa0*/  FFMA.FTZ R98, R121, R22, R64 ;  /* 0x0000001679627223 */ /* 0x000fc60000010040 */
[----:B------:R-:W-:Y:S01]  /*8fb0*/  FADD.FTZ R129, -R96, R123 ;  /* 0x0000007b60817221 */ /* 0x000fe20000010100 */
[----:B------:R-:W-:-:S03]  /*8fc0*/  FMUL.FTZ R123, R76, R22 ;  /* 0x000000164c7b7220 */ /* 0x000fc60000410000 */
[----:B------:R-:W-:Y:S01]  /*8fd0*/  FMUL.FTZ R22, R129, R0 ;  /* 0x0000000081167220 */ /* 0x000fe20000410000 */
[----:B------:R-:W-:Y:S01]  /*8fe0*/  FFMA.FTZ R121, R121, R123, R116 ;  /* 0x0000007b79797223 */ /* 0x000fe20000010074 */
        /* <DEDUP_REMOVED lines=8> */
[----:B------:R-:W-:Y:S02]  /*9070*/  HADD2.F32 R116, -RZ, R69.H1_H1 ;  /* 0x30000045ff747230 */ /* 0x000fe40000004100 */
[----:B------:R-:W-:-:S04]  /*9080*/  FFMA.FTZ R120, R61, R120, 1 ;  /* 0x3f8000003d787423 */ /* 0x000fc80000010078 */
[----:B------:R-:W-:Y:S01]  /*9090*/  FMUL.FTZ R61, R63, R120 ;  /* 0x000000783f3d7220 */ /* 0x000fe20000410000 */
        /* <DEDUP_REMOVED lines=11> */
[--C-:B------:R-:W-:Y:S02]  /*9150*/  HADD2.F32 R123, -RZ, R83.reuse.H0_H0 ;  /* 0x20000053ff7b7230 */ /* 0x100fe40000004100 */
[----:B------:R-:W-:Y:S01]  /*9160*/  FFMA.FTZ R116, R44, R120, R121 ;  /* 0x000000782c747223 */ /* 0x000fe20000010079 */
[----:B------:R-:W-:Y:S02]  /*9170*/  HADD2.F32 R83, -RZ, R83.H1_H1 ;  /* 0x30000053ff537230 */ /* 0x000fe40000004100 */
[----:B------:R-:W-:Y:S01]  /*9180*/  FADD.FTZ R129, -R96, R123 ;  /* 0x0000007b60817221 */ /* 0x000fe20000010100 */
[----:B------:R-:W-:Y:S02]  /*9190*/  FFMA.FTZ R123, R44, R32, R85 ;  /* 0x000000202c7b7223 */ /* 0x000fe40000010055 */
[----:B------:R-:W-:Y:S01]  /*91a0*/  FADD.FTZ R83, -R96, R83 ;  /* 0x0000005360537221 */ /* 0x000fe20000010100 */
[----:B------:R-:W-:Y:S01]  /*91b0*/  FADD.FTZ R85, R120, R118 ;  /* 0x0000007678557221 */ /* 0x000fe20000010000 */
[----:B------:R-:W-:Y:S01]  /*91c0*/  FMUL.FTZ R32, R129, R0 ;  /* 0x0000000081207220 */ /* 0x000fe20000410000 */
[----:B------:R-:W-:-:S02]  /*91d0*/  HADD2.F32 R118, -RZ, R107.H0_H0 ;  /* 0x2000006bff767230 */ /* 0x000fc40000004100 */
[----:B------:R-:W-:Y:S01]  /*91e0*/  FFMA.FTZ R123, R42, R70, R123 ;  /* 0x000000462a7b7223 */ /* 0x000fe2000001007b */
[----:B------:R-:W-:Y:S02]  /*91f0*/  HADD2.F32 R107, -RZ, R107.H1_H1 ;  /* 0x3000006bff6b7230 */ /* 0x000fe40000004100 */
[----:B------:R-:W-:Y:S01]  /*9200*/  FFMA.FTZ R44, R77, R32, R73 ;  /* 0x000000204d2c7223 */ /* 0x000fe20000010049 */
[----:B------:R-:W-:-:S03]  /*9210*/  FFMA.FTZ R123, R40, R54, R123 ;  /* 0x00000036287b7223 */ /* 0x000fc6000001007b */
[----:B------:R-:W-:Y:S01]  /*9220*/  FMUL.FTZ R67, R44, -1.4426950216293334961 ;  /* 0xbfb8aa3b2c437820 */ /* 0x000fe20000410000 */
[----:B------:R-:W-:-:S05]  /*9230*/  FFMA.FTZ R123, R62, R30, R123 ;  /* 0x0000001e3e7b7223 */ /* 0x000fca000001007b */
[----:B------:R-:W0:Y:S01]  /*9240*/  MUFU.EX2 R67, R67 ;  /* 0x0000004300437308 */ /* 0x000e220000000800 */
[----:B------:R-:W-:-:S04]  /*9250*/  FFMA.FTZ R123, R50, R5, R123 ;  /* 0x00000005327b7223 */ /* 0x000fc8000001007b */
[----:B------:R-:W-:-:S04]  /*9260*/  FFMA.FTZ R123, R66, R9, R123 ;  /* 0x00000009427b7223 */ /* 0x000fc8000001007b */
[----:B------:R-:W-:-:S04]  /*9270*/  FFMA.FTZ R123, R90, R13, R123 ;  /* 0x0000000d5a7b7223 */ /* 0x000fc8000001007b */
[----:B------:R-:W-:Y:S01]  /*9280*/  FFMA.FTZ R123, R58, R17, R123 ;  /* 0x000000113a7b7223 */ /* 0x000fe2000001007b */
[----:B0-----:R-:W-:-:S03]  /*9290*/  FADD.FTZ R121, R67, 1 ;  /* 0x3f80000043797421 */ /* 0x001fc60000010000 */
[----:B------:R-:W-:-:S04]  /*92a0*/  FFMA.FTZ R123, R68, R84, R123 ;  /* 0x00000054447b7223 */ /* 0x000fc8000001007b */
[----:B------:R-:W-:Y:S01]  /*92b0*/  FFMA.FTZ R123, R86, R21, R123 ;  /* 0x00000015567b7223 */ /* 0x000fe2000001007b */
[----:B------:R-:W0:Y:S03]  /*92c0*/  MUFU.RCP R121, R121 ;  /* 0x0000007900797308 */ /* 0x000e260000001000 */
[----:B------:R-:W-:-:S04]  /*92d0*/  FFMA.FTZ R123, R26, R3, R123 ;  /* 0x000000031a7b7223 */ /* 0x000fc8000001007b */
[----:B------:R-:W-:-:S04]  /*92e0*/  FFMA.FTZ R123, R2, R31, R123 ;  /* 0x0000001f027b7223 */ /* 0x000fc8000001007b */
[----:B------:R-:W-:-:S04]  /*92f0*/  FFMA.FTZ R123, R24, R36, R123 ;  /* 0x00000024187b7223 */ /* 0x000fc8000001007b */
[----:B------:R-:W-:Y:S01]  /*9300*/  FFMA.FTZ R123, R34, R46, R123 ;  /* 0x0000002e227b7223 */ /* 0x000fe2000001007b */
[----:B0-----:R-:W-:Y:S01]  /*9310*/  FADD.FTZ R69, -R121, 1 ;  /* 0x3f80000079457421 */ /* 0x001fe20000010100 */
[----:B------:R-:W-:Y:S01]  /*9320*/  FMUL.FTZ R65, R122, R121 ;  /* 0x000000797a417220 */ /* 0x000fe20000410000 */
[----:B------:R-:W-:Y:S02]  /*9330*/  HADD2.F32 R121, -RZ, R87.H1_H1 ;  /* 0x30000057ff797230 */ /* 0x000fe40000004100 */
[----:B------:R-:W-:Y:S01]  /*9340*/  FFMA.FTZ R123, R22, R61, R123 ;  /* 0x0000003d167b7223 */ /* 0x000fe2000001007b */
[----:B------:R-:W-:Y:S02]  /*9350*/  FFMA.FTZ R44, R44, R69, 1 ;  /* 0x3f8000002c2c7423 */ /* 0x000fe40000010045 */
[----:B------:R-:W-:Y:S02]  /*9360*/  FADD.FTZ R129, -R96, R121 ;  /* 0x0000007960817221 */ /* 0x000fe40000010100 */
[----:B------:R-:W-:Y:S01]  /*9370*/  FMUL.FTZ R44, R65, R44 ;  /* 0x0000002c412c7220 */ /* 0x000fe20000410000 */
[----:B------:R-:W-:Y:S01]  /*9380*/  FMUL.FTZ R65, R83, R0 ;  /* 0x0000000053417220 */ /* 0x000fe20000410000 */
[----:B------:R-:W-:-:S02]  /*9390*/  FMUL.FTZ R121, R76, R20 ;  /* 0x000000144c797220 */ /* 0x000fc40000410000 */
[----:B------:R-:W-:Y:S01]  /*93a0*/  FFMA.FTZ R123, R32, R44, R123 ;  /* 0x0000002c207b7223 */ /* 0x000fe2000001007b */
        /* <DEDUP_REMOVED lines=10> */
[----:B------:R-:W-:Y:S01]  /*9450*/  FFMA.FTZ R118, R117, R20, R98 ;  /* 0x0000001475767223 */ /* 0x000fe20000010062 */
[----:B------:R-:W-:Y:S01]  /*9460*/  FMUL.FTZ R20, R129, R0 ;  /* 0x0000000081147220 */ /* 0x000fe20000410000 */
[----:B------:R-:W-:Y:S02]  /*9470*/  FFMA.FTZ R117, R117, R121, R116 ;  /* 0x0000007975757223 */ /* 0x000fe40000010074 */
[----:B------:R-:W-:Y:S01]  /*9480*/  FFMA.FTZ R118, R113, R56, R118 ;  /* 0x0000003871767223 */ /* 0x000fe20000010076 */
[----:B------:R-:W-:-:S03]  /*9490*/  FFMA.FTZ R69, R77, R20, R73 ;  /* 0x000000144d457223 */ /* 0x000fc60000010049 */
[----:B------:R-:W-:Y:S01]  /*94a0*/  FFMA.FTZ R118, R99, R52, R118 ;  /* 0x0000003463767223 */ /* 0x000fe20000010076 */
[----:B------:R-:W-:-:S03]  /*94b0*/  FMUL.FTZ R98, R69, -1.4426950216293334961 ;  /* 0xbfb8aa3b45627820 */ /* 0x000fc60000410000 */
[----:B------:R-:W-:-:S03]  /*94c0*/  FFMA.FTZ R118, R143, R60, R118 ;  /* 0x0000003c8f767223 */ /* 0x000fc60000010076 */
[----:B------:R-:W0:Y:S01]  /*94d0*/  MUFU.EX2 R98, R98 ;  /* 0x0000006200627308 */ /* 0x000e220000000800 */
[----:B------:R-:W-:-:S04]  /*94e0*/  FFMA.FTZ R118, R97, R127, R118 ;  /* 0x0000007f61767223 */ /* 0x000fc80000010076 */
[----:B------:R-:W-:-:S04]  /*94f0*/  FFMA.FTZ R118, R7, R78, R118 ;  /* 0x0000004e07767223 */ /* 0x000fc80000010076 */
[----:B------:R-:W-:-:S04]  /*9500*/  FFMA.FTZ R118, R111, R15, R118 ;  /* 0x0000000f6f767223 */ /* 0x000fc80000010076 */
[----:B------:R-:W-:Y:S01]  /*9510*/  FFMA.FTZ R118, R115, R19, R118 ;  /* 0x0000001373767223 */ /* 0x000fe20000010076 */
[----:B0-----:R-:W-:Y:S01]  /*9520*/  FADD.FTZ R116, R98, 1 ;  /* 0x3f80000062747421 */ /* 0x001fe20000010000 */
[----:B------:R-:W-:Y:S01]  /*9530*/  FADD.FTZ R98, R85, R121 ;  /* 0x0000007955627221 */ /* 0x000fe20000010000 */
[----:B------:R-:W-:Y:S02]  /*9540*/  HADD2.F32 R121, -RZ, R106.H0_H0 ;  /* 0x2000006aff797230 */ /* 0x000fe40000004100 */
[----:B------:R-:W-:Y:S02]  /*9550*/  FFMA.FTZ R118, R11, R23, R118 ;  /* 0x000000170b767223 */ /* 0x000fe40000010076 */
[----:B------:R-:W0:Y:S02]  /*9560*/  MUFU.RCP R116, R116 ;  /* 0x0000007400747308 */ /* 0x000e240000001000 */
        /* <DEDUP_REMOVED lines=8> */
[----:B------:R-:W-:Y:S02]  /*95f0*/  HADD2.F32 R69, -RZ, R105.H0_H0 ;  /* 0x20000069ff457230 */ /* 0x000fe40000004100 */
[----:B------:R-:W-:-:S03]  /*9600*/  FFMA.FTZ R118, R63, R64, R118 ;  /* 0x000000403f767223 */ /* 0x000fc60000010076 */
[----:B------:R-:W-:Y:S01]  /*9610*/  FADD.FTZ R87, -R96, R69 ;  /* 0x0000004560577221 */ /* 0x000fe20000010100 */
[----:B------:R-:W-:Y:S01]  /*9620*/  FMUL.FTZ R69, R83, R120 ;  /* 0x0000007853457220 */ /* 0x000fe20000410000 */
[----:B------:R-:W-:Y:S02]  /*9630*/  FFMA.FTZ R118, R65, R67, R118 ;  /* 0x0000004341767223 */ /* 0x000fe40000010076 */
[----:B------:R-:W-:Y:S01]  /*9640*/  FMUL.FTZ R83, R87, R0 ;  /* 0x0000000057537220 */ /* 0x000fe20000410000 */
[----:B------:R-:W-:-:S03]  /*9650*/  FFMA.FTZ R123, R20, R69, R123 ;  /* 0x00000045147b7223 */ /* 0x000fc6000001007b */
[----:B------:R-:W-:-:S04]  /*9660*/  FFMA.FTZ R85, R76, R83, R72 ;  /* 0x000000534c557223 */ /* 0x000fc80000010048 */
[----:B------:R-:W-:-:S06]  /*9670*/  FMUL.FTZ R87, R85, -1.4426950216293334961 ;  /* 0xbfb8aa3b55577820 */ /* 0x000fcc0000410000 */
[----:B------:R-:W0:Y:S02]  /*9680*/  MUFU.EX2 R87, R87 ;  /* 0x0000005700577308 */ /* 0x000e240000000800 */
[----:B0-----:R-:W-:Y:S01]  /*9690*/  FADD.FTZ R120, R87, 1 ;  /* 0x3f80000057787421 */ /* 0x001fe20000010000 */
[----:B------:R-:W-:-:S05]  /*96a0*/  HADD2.F32 R87, -RZ, R105.H1_H1 ;  /* 0x30000069ff577230 */ /* 0x000fca0000004100 */
[----:B------:R-:W0:Y:S02]  /*96b0*/  MUFU.RCP R120, R120 ;  /* 0x0000007800787308 */ /* 0x000e240000001000 */
[----:B0-----:R-:W-:Y:S01]  /*96c0*/  FMUL.FTZ R116, R121, R120 ;  /* 0x0000007879747220 */ /* 0x001fe20000410000 */
[----:B------:R-:W-:Y:S01]  /*96d0*/  FADD.FTZ R122, -R120, 1 ;  /* 0x3f800000787a7421 */ /* 0x000fe20000010100 */
[----:B------:R-:W-:-:S03]  /*96e0*/  HADD2.F32 R121, -RZ, R106.H1_H1 ;  /* 0x3000006aff797230 */ /* 0x000fc60000004100 */
[----:B------:R-:W-:Y:S01]  /*96f0*/  FFMA.FTZ R85, R85, R122, 1 ;  /* 0x3f80000055557423 */ /* 0x000fe2000001007a */
[----:B------:R-:W-:Y:S02]  /*9700*/  HADD2.F32 R122, -RZ, R91.H1_H1 ;  /* 0x3000005bff7a7230 */ /* 0x000fe40000004100 */
[----:B------:R-:W-:Y:S01]  /*9710*/  FADD.FTZ R121, -R96, R121 ;  /* 0x0000007960797221 */ /* 0x000fe20000010100 */
[----:B------:R-:W-:Y:S01]  /*9720*/  FMUL.FTZ R85, R116, R85 ;  /* 0x0000005574557220 */ /* 0x000fe20000410000 */
[----:B------:R-:W-:Y:S02]  /*9730*/  FMUL.FTZ R116, R77, R70 ;  /* 0x000000464d747220 */ /* 0x000fe40000410000 */
[----:B------:R-:W-:Y:S01]  /*9740*/  FMUL.FTZ R70, R121, R0 ;  /* 0x0000000079467220 */ /* 0x000fe20000410000 */
[----:B------:R-:W-:Y:S01]  /*9750*/  FFMA.FTZ R118, R83, R85, R118 ;  /* 0x0000005553767223 */ /* 0x000fe20000010076 */
[----:B------:R-:W-:Y:S02]  /*9760*/  FFMA.FTZ R106, R42, R116, R117 ;  /* 0x000000742a6a7223 */ /* 0x000fe40000010075 */
[----:B------:R-:W-:Y:S01]  /*9770*/  FFMA.FTZ R42, R77, R70, R73 ;  /* 0x000000464d2a7223 */ /* 0x000fe20000010049 */
[----:B------:R-:W-:-:S03]  /*9780*/  FADD.FTZ R116, R116, R98 ;  /* 0x0000006274747221 */ /* 0x000fc60000010000 */
[----:B------:R-:W-:-:S06]  /*9790*/  FMUL.FTZ R117, R42, -1.4426950216293334961 ;  /* 0xbfb8aa3b2a757820 */ /* 0x000fcc0000410000 */
[----:B------:R-:W0:Y:S02]  /*97a0*/  MUFU.EX2 R117, R117 ;  /* 0x0000007500757308 */ /* 0x000e240000000800 */
[----:B0-----:R-:W-:Y:S01]  /*97b0*/  FADD.FTZ R120, R117, 1 ;  /* 0x3f80000075787421 */ /* 0x001fe20000010000 */
[----:B------:R-:W-:-:S05]  /*97c0*/  HADD2.F32 R117, -RZ, R104.H1_H1 ;  /* 0x30000068ff757230 */ /* 0x000fca0000004100 */
[----:B------:R-:W0:Y:S02]  /*97d0*/  MUFU.RCP R120, R120 ;  /* 0x0000007800787308 */ /* 0x000e240000001000 */
[----:B0-----:R-:W-:Y:S01]  /*97e0*/  FADD.FTZ R105, -R120, 1 ;  /* 0x3f80000078697421 */ /* 0x001fe20000010100 */
[----:B------:R-:W-:-:S03]  /*97f0*/  FMUL.FTZ R87, R87, R120 ;  /* 0x0000007857577220 */ /* 0x000fc60000410000 */
[----:B------:R-:W-:Y:S01]  /*9800*/  FFMA.FTZ R42, R42, R105, 1 ;  /* 0x3f8000002a2a7423 */ /* 0x000fe20000010069 */
[--C-:B------:R-:W-:Y:S02]  /*9810*/  HADD2.F32 R105, -RZ, R103.reuse.H0_H0 ;  /* 0x20000067ff697230 */ /* 0x100fe40000004100 */
[----:B------:R-:W-:Y:S02]  /*9820*/  HADD2.F32 R103, -RZ, R103.H1_H1 ;  /* 0x30000067ff677230 */ /* 0x000fe40000004100 */
[----:B------:R-:W-:Y:S01]  /*9830*/  FMUL.FTZ R42, R87, R42 ;  /* 0x0000002a572a7220 */ /* 0x000fe20000410000 */
[----:B------:R-:W-:-:S03]  /*9840*/  FADD.FTZ R105, -R96, R105 ;  /* 0x0000006960697221 */ /* 0x000fc60000010100 */
[----:B------:R-:W-:Y:S01]  /*9850*/  FFMA.FTZ R123, R70, R42, R123 ;  /* 0x0000002a467b7223 */ /* 0x000fe2000001007b */
        /* <DEDUP_REMOVED lines=10> */
[----:B------:R-:W-:-:S03]  /*9900*/  HADD2.F32 R117, -RZ, R104.H0_H0 ;  /* 0x20000068ff757230 */ /* 0x000fc60000004100 */
[----:B------:R-:W-:Y:S02]  /*9910*/  FFMA.FTZ R118, R87, R98, R118 ;  /* 0x0000006257767223 */ /* 0x000fe40000010076 */
        /* <DEDUP_REMOVED lines=13> */
[----:B------:R-:W-:Y:S01]  /*99f0*/  FFMA.FTZ R104, R104, R105, 1 ;  /* 0x3f80000068687423 */ /* 0x000fe20000010069 */
[----:B------:R-:W-:-:S03]  /*9a00*/  HADD2.F32 R105, -RZ, R101.H0_H0 ;  /* 0x20000065ff697230 */ /* 0x000fc60000004100 */
[----:B------:R-:W-:Y:S02]  /*9a10*/  FMUL.FTZ R103, R103, R104 ;  /* 0x0000006867677220 */ /* 0x000fe40000410000 */
[----:B------:R-:W-:Y:S02]  /*9a20*/  FADD.FTZ R105, -R96, R105 ;  /* 0x0000006960697221 */ /* 0x000fe40000010100 */
[----:B------:R-:W-:Y:S02]  /*9a30*/  FFMA.FTZ R123, R56, R103, R123 ;  /* 0x00000067387b7223 */ /* 0x000fe4000001007b */
        /* <DEDUP_REMOVED lines=10> */
[----:B------:R-:W-:Y:S02]  /*9ae0*/  HADD2.F32 R121, -RZ, R102.H1_H1 ;  /* 0x30000066ff797230 */ /* 0x000fe40000004100 */
[----:B------:R-:W-:Y:S01]  /*9af0*/  FMUL.FTZ R102, R77, R54 ;  /* 0x000000364d667220 */ /* 0x000fe20000410000 */
[----:B------:R-:W-:Y:S02]  /*9b00*/  HADD2.F32 R120, -RZ, R101.H1_H1 ;  /* 0x30000065ff787230 */ /* 0x000fe40000004100 */
[----:B------:R-:W-:Y:S01]  /*9b10*/  FFMA.FTZ R118, R105, R104, R118 ;  /* 0x0000006869767223 */ /* 0x000fe20000010076 */
[----:B------:R-:W-:Y:S01]  /*9b20*/  FADD.FTZ R121, -R96, R121 ;  /* 0x0000007960797221 */ /* 0x000fe20000010100 */
[----:B------:R-:W-:Y:S01]  /*9b30*/  FFMA.FTZ R106, R40, R102, R113 ;  /* 0x00000066286a7223 */ /* 0x000fe20000010071 */
[----:B------:R-:W-:Y:S02]  /*9b40*/  FADD.FTZ R116, R102, R116 ;  /* 0x0000007466747221 */ /* 0x000fe40000010000 */
        /* <DEDUP_REMOVED lines=31> */
[----:B------:R-:W-:Y:S01]  /*9d40*/  FADD.FTZ R117, R116, R117 ;  /* 0x0000007574757221 */ /* 0x000fe20000010000 */
[----:B------:R-:W-:Y:S01]  /*9d50*/  FADD.FTZ R116, R125, R30 ;  /* 0x0000001e7d747221 */ /* 0x000fe20000010000 */
[----:B------:R-:W-:-:S03]  /*9d60*/  FFMA.FTZ R99, R77, R52, R73 ;  /* 0x000000344d637223 */ /* 0x000fc60000010049 */
[----:B------:R-:W-:Y:S01]  /*9d70*/  FADD.FTZ R116, R116, R5 ;  /* 0x0000000574747221 */ /* 0x000fe20000010000 */
[----:B------:R-:W-:-:S03]  /*9d80*/  FMUL.FTZ R100, R99, -1.4426950216293334961 ;  /* 0xbfb8aa3b63647820 */ /* 0x000fc60000410000 */
[----:B------:R-:W-:-:S03]  /*9d90*/  FADD.FTZ R116, R116, R9 ;  /* 0x0000000974747221 */ /* 0x000fc60000010000 */
[----:B------:R-:W0:Y:S01]  /*9da0*/  MUFU.EX2 R100, R100 ;  /* 0x0000006400647308 */ /* 0x000e220000000800 */
[----:B------:R-:W-:Y:S01]  /*9db0*/  FADD.FTZ R116, R116, R13 ;  /* 0x0000000d74747221 */ /* 0x000fe20000010000 */
[----:B0-----:R-:W-:-:S06]  /*9dc0*/  FADD.FTZ R106, R100, 1 ;  /* 0x3f800000646a7421 */ /* 0x001fcc0000010000 */
[----:B------:R-:W0:Y:S02]  /*9dd0*/  MUFU.RCP R106, R106 ;  /* 0x0000006a006a7308 */ /* 0x000e240000001000 */
[----:B0-----:R-:W-:Y:S01]  /*9de0*/  FADD.FTZ R120, -R106, 1 ;  /* 0x3f8000006a787421 */ /* 0x001fe20000010100 */
[----:B------:R-:W-:-:S03]  /*9df0*/  FMUL.FTZ R89, R89, R106 ;  /* 0x0000006a59597220 */ /* 0x000fc60000410000 */
        /* <DEDUP_REMOVED lines=14> */
[----:B------:R-:W-:Y:S01]  /*9ee0*/  FMUL.FTZ R107, R107, R120 ;  /* 0x000000786b6b7220 */ /* 0x000fe20000410000 */
[----:B------:R-:W-:Y:S02]  /*9ef0*/  FFMA.FTZ R120, R62, R106, R113 ;  /* 0x0000006a3e787223 */ /* 0x000fe40000010071 */
[----:B------:R-:W-:-:S04]  /*9f00*/  FFMA.FTZ R100, R100, R121, 1 ;  /* 0x3f80000064647423 */ /* 0x000fc80000010079 */
[----:B------:R-:W-:Y:S01]  /*9f10*/  FMUL.FTZ R100, R107, R100 ;  /* 0x000000646b647220 */ /* 0x000fe20000410000 */
[----:B------:R-:W-:-:S03]  /*9f20*/  HADD2.F32 R107, -RZ, R108.H0_H0 ;  /* 0x2000006cff6b7230 */ /* 0x000fc60000004100 */
[----:B------:R-:W-:Y:S02]  /*9f30*/  FFMA.FTZ R118, R99, R100, R118 ;  /* 0x0000006463767223 */ /* 0x000fe40000010076 */
        /* <DEDUP_REMOVED lines=11> */
[----:B------:R-:W-:Y:S02]  /*9ff0*/  HADD2.F32 R121, -RZ, R108.H1_H1 ;  /* 0x3000006cff797230 */ /* 0x000fe40000004100 */
[----:B------:R-:W-:Y:S02]  /*a000*/  HADD2.F32 R122, -RZ, R109.H0_H0 ;  /* 0x2000006dff7a7230 */ /* 0x000fe40000004100 */
        /* <DEDUP_REMOVED lines=14> */
[----:B------:R-:W-:Y:S01]  /*a0f0*/  FADD.FTZ R110, R119, R60 ;  /* 0x0000003c776e7221 */ /* 0x000fe20000010000 */
[----:B------:R-:W-:Y:S02]  /*a100*/  FFMA.FTZ R118, R91, R106, R118 ;  /* 0x0000006a5b767223 */ /* 0x000fe40000010076 */
[----:B------:R-:W-:Y:S01]  /*a110*/  FADD.FTZ R121, -R96, R113 ;  /* 0x0000007160797221 */ /* 0x000fe20000010100 */
[----:B------:R-:W-:-:S03]  /*a120*/  FMUL.FTZ R113, R76, R60 ;  /* 0x0000003c4c717220 */ /* 0x000fc60000410000 */
[----:B------:R-:W-:Y:S01]  /*a130*/  FMUL.FTZ R60, R121, R0 ;  /* 0x00000000793c7220 */ /* 0x000fe20000410000 */
[----:B------:R-:W-:-:S03]  /*a140*/  FFMA.FTZ R120, R143, R113, R120 ;  /* 0x000000718f787223 */ /* 0x000fc60000010078 */
        /* <DEDUP_REMOVED lines=10> */
[----:B------:R-:W-:Y:S01]  /*a1f0*/  FMUL.FTZ R107, R109, R122 ;  /* 0x0000007a6d6b7220 */ /* 0x000fe20000410000 */
[----:B------:R-:W-:Y:S02]  /*a200*/  FADD.FTZ R122, R117, R113 ;  /* 0x00000071757a7221 */ /* 0x000fe40000010000 */
[----:B------:R-:W-:Y:S01]  /*a210*/  FMUL.FTZ R109, R121, R0 ;  /* 0x00000000796d7220 */ /* 0x000fe20000410000 */
[----:B------:R-:W-:-:S03]  /*a220*/  FFMA.FTZ R123, R60, R107, R123 ;  /* 0x0000006b3c7b7223 */ /* 0x000fc6000001007b */
[----:B------:R-:W-:-:S04]  /*a230*/  FFMA.FTZ R108, R76, R109, R72 ;  /* 0x0000006d4c6c7223 */ /* 0x000fc80000010048 */
[----:B------:R-:W-:-:S06]  /*a240*/  FMUL.FTZ R113, R108, -1.4426950216293334961 ;  /* 0xbfb8aa3b6c717820 */ /* 0x000fcc0000410000 */
[----:B------:R-:W0:Y:S02]  /*a250*/  MUFU.EX2 R113, R113 ;  /* 0x0000007100717308 */ /* 0x000e240000000800 */
[----:B0-----:R-:W-:Y:S01]  /*a260*/  FADD.FTZ R119, R113, 1 ;  /* 0x3f80000071777421 */ /* 0x001fe20000010000 */
[--C-:B------:R-:W-:Y:S02]  /*a270*/  HADD2.F32 R113, -RZ, R8.reuse.H0_H0 ;  /* 0x20000008ff717230 */ /* 0x100fe40000004100 */
[----:B------:R-:W-:-:S03]  /*a280*/  HADD2.F32 R8, -RZ, R8.H1_H1 ;  /* 0x30000008ff087230 */ /* 0x000fc60000004100 */
[----:B------:R-:W0:Y:S01]  /*a290*/  MUFU.RCP R119, R119 ;  /* 0x0000007700777308 */ /* 0x000e220000001000 */
[----:B------:R-:W-:-:S04]  /*a2a0*/  FADD.FTZ R113, -R96, R113 ;  /* 0x0000007160717221 */ /* 0x000fc80000010100 */
[----:B------:R-:W-:Y:S01]  /*a2b0*/  FMUL.FTZ R113, R113, R0 ;  /* 0x0000000071717220 */ /* 0x000fe20000410000 */
[----:B0-----:R-:W-:Y:S01]  /*a2c0*/  FADD.FTZ R121, -R119, 1 ;  /* 0x3f80000077797421 */ /* 0x001fe20000010100 */
[----:B------:R-:W-:-:S03]  /*a2d0*/  FMUL.FTZ R117, R124, R119 ;  /* 0x000000777c757220 */ /* 0x000fc60000410000 */
[----:B------:R-:W-:-:S04]  /*a2e0*/  FFMA.FTZ R108, R108, R121, 1 ;  /* 0x3f8000006c6c7423 */ /* 0x000fc80000010079 */
[----:B------:R-:W-:Y:S01]  /*a2f0*/  FMUL.FTZ R108, R117, R108 ;  /* 0x0000006c756c7220 */ /* 0x000fe20000410000 */
[----:B------:R-:W-:-:S03]  /*a300*/  HADD2.F32 R117, -RZ, R4.H1_H1 ;  /* 0x30000004ff757230 */ /* 0x000fc60000004100 */
        /* <DEDUP_REMOVED lines=27> */
[----:B------:R-:W-:-:S03]  /*a4c0*/  HADD2.F32 R119, -RZ, R10.H0_H0 ;  /* 0x2000000aff777230 */ /* 0x000fc60000004100 */
[----:B------:R-:W-:Y:S02]  /*a4d0*/  FFMA.FTZ R118, R113, R6, R118 ;  /* 0x0000000671767223 */ /* 0x000fe40000010076 */
[----:B------:R-:W-:Y:S01]  /*a4e0*/  FADD.FTZ R121, -R96, R119 ;  /* 0x0000007760797221 */ /* 0x000fe20000010100 */
[----:B------:R-:W-:Y:S01]  /*a4f0*/  FADD.FTZ R119, R110, R127 ;  /* 0x0000007f6e777221 */ /* 0x000fe20000010000 */
[----:B------:R-:W-:Y:S02]  /*a500*/  FMUL.FTZ R127, R76, R127 ;  /* 0x0000007f4c7f7220 */ /* 0x000fe40000410000 */
[----:B------:R-:W-:Y:S01]  /*a510*/  FMUL.FTZ R10, R121, R0 ;  /* 0x00000000790a7220 */ /* 0x000fe20000410000 */
[----:B------:R-:W-:Y:S02]  /*a520*/  HADD2.F32 R121, -RZ, R12.H0_H0 ;  /* 0x2000000cff797230 */ /* 0x000fe40000004100 */
[----:B------:R-:W-:Y:S01]  /*a530*/  FFMA.FTZ R120, R97, R127, R120 ;  /* 0x0000007f61787223 */ /* 0x000fe20000010078 */
[----:B------:R-:W-:Y:S01]  /*a540*/  FADD.FTZ R122, R122, R127 ;  /* 0x0000007f7a7a7221 */ /* 0x000fe20000010000 */
[----:B------:R-:W-:Y:S01]  /*a550*/  FFMA.FTZ R50, R77, R10, R73 ;  /* 0x0000000a4d327223 */ /* 0x000fe20000010049 */
[----:B------:R-:W-:-:S03]  /*a560*/  FADD.FTZ R121, -R96, R121 ;  /* 0x0000007960797221 */ /* 0x000fc60000010100 */
        /* <DEDUP_REMOVED lines=26> */
[----:B------:R-:W-:Y:S01]  /*a710*/  FADD.FTZ R122, R121, R122 ;  /* 0x0000007a797a7221 */ /* 0x000fe20000010000 */
[----:B------:R-:W-:Y:S02]  /*a720*/  HADD2.F32 R121, -RZ, R18.H1_H1 ;  /* 0x30000012ff797230 */ /* 0x000fe40000004100 */
[----:B------:R-:W-:-:S04]  /*a730*/  FFMA.FTZ R9, R77, R12, R73 ;  /* 0x0000000c4d097223 */ /* 0x000fc80000010049 */
[----:B------:R-:W-:-:S06]  /*a740*/  FMUL.FTZ R66, R9, -1.4426950216293334961 ;  /* 0xbfb8aa3b09427820 */ /* 0x000fcc0000410000 */
[----:B------:R-:W0:Y:S02]  /*a750*/  MUFU.EX2 R66, R66 ;  /* 0x0000004200427308 */ /* 0x000e240000000800 */
[----:B0-----:R-:W-:-:S06]  /*a760*/  FADD.FTZ R110, R66, 1 ;  /* 0x3f800000426e7421 */ /* 0x001fcc0000010000 */
[----:B------:R-:W0:Y:S02]  /*a770*/  MUFU.RCP R110, R110 ;  /* 0x0000006e006e7308 */ /* 0x000e240000001000 */
[----:B0-----:R-:W-:Y:S01]  /*a780*/  FMUL.FTZ R14, R117, R110 ;  /* 0x0000006e750e7220 */ /* 0x001fe20000410000 */
[----:B------:R-:W-:Y:S02]  /*a790*/  HADD2.F32 R117, -RZ, R18.H0_H0 ;  /* 0x20000012ff757230 */ /* 0x000fe40000004100 */
[----:B------:R-:W-:Y:S01]  /*a7a0*/  FADD.FTZ R124, -R110, 1 ;  /* 0x3f8000006e7c7421 */ /* 0x000fe20000010100 */
[----:B------:R-:W-:Y:S01]  /*a7b0*/  FADD.FTZ R110, R119, R78 ;  /* 0x0000004e776e7221 */ /* 0x000fe20000010000 */
[----:B------:R-:W-:Y:S02]  /*a7c0*/  HADD2.F32 R119, -RZ, R16.H1_H1 ;  /* 0x30000010ff777230 */ /* 0x000fe40000004100 */
[----:B------:R-:W-:Y:S01]  /*a7d0*/  FADD.FTZ R117, -R96, R117 ;  /* 0x0000007560757221 */ /* 0x000fe20000010100 */
[----:B------:R-:W-:Y:S01]  /*a7e0*/  FFMA.FTZ R9, R9, R124, 1 ;  /* 0x3f80000009097423 */ /* 0x000fe2000001007c */
[----:B------:R-:W-:-:S02]  /*a7f0*/  FADD.FTZ R110, R110, R15 ;  /* 0x0000000f6e6e7221 */ /* 0x000fc40000010000 */
[----:B------:R-:W-:Y:S01]  /*a800*/  FMUL.FTZ R117, R117, R0 ;  /* 0x0000000075757220 */ /* 0x000fe20000410000 */
[----:B------:R-:W-:Y:S01]  /*a810*/  FMUL.FTZ R9, R14, R9 ;  /* 0x000000090e097220 */ /* 0x000fe20000410000 */
[----:B------:R-:W-:Y:S01]  /*a820*/  FADD.FTZ R110, R110, R19 ;  /* 0x000000136e6e7221 */ /* 0x000fe20000010000 */
[C---:B------:R-:W-:Y:S01]  /*a830*/  FMUL.FTZ R19, R76.reuse, R19 ;  /* 0x000000134c137220 */ /* 0x040fe20000410000 */
[----:B------:R-:W-:Y:S01]  /*a840*/  FFMA.FTZ R14, R76, R117, R72 ;  /* 0x000000754c0e7223 */ /* 0x000fe20000010048 */
[----:B------:R-:W-:Y:S01]  /*a850*/  FFMA.FTZ R123, R12, R9, R123 ;  /* 0x000000090c7b7223 */ /* 0x000fe2000001007b */
[----:B------:R-:W-:Y:S02]  /*a860*/  FADD.FTZ R110, R110, R23 ;  /* 0x000000176e6e7221 */ /* 0x000fe40000010000 */
        /* <DEDUP_REMOVED lines=8> */
[----:B------:R-:W-:-:S05]  /*a8f0*/  HADD2.F32 R121, -RZ, R16.H0_H0 ;  /* 0x20000010ff797230 */ /* 0x000fca0000004100 */
[----:B------:R-:W-:Y:S01]  /*a900*/  FADD.FTZ R125, -R96, R121 ;  /* 0x00000079607d7221 */ /* 0x000fe20000010100 */
[----:B------:R-:W-:-:S03]  /*a910*/  FMUL.FTZ R121, R76, R78 ;  /* 0x0000004e4c797220 */ /* 0x000fc60000410000 */
[----:B------:R-:W-:Y:S01]  /*a920*/  FMUL.FTZ R18, R125, R0 ;  /* 0x000000007d127220 */ /* 0x000fe20000410000 */
[----:B------:R-:W-:Y:S01]  /*a930*/  FFMA.FTZ R120, R7, R121, R120 ;  /* 0x0000007907787223 */ /* 0x000fe20000010078 */
[----:B------:R-:W-:Y:S01]  /*a940*/  FADD.FTZ R122, R122, R121 ;  /* 0x000000797a7a7221 */ /* 0x000fe20000010000 */
[----:B------:R-:W-:Y:S02]  /*a950*/  HADD2.F32 R121, -RZ, R80.H0_H0 ;  /* 0x20000050ff797230 */ /* 0x000fe40000004100 */
[----:B------:R-:W-:-:S04]  /*a960*/  FFMA.FTZ R7, R77, R18, R73 ;  /* 0x000000124d077223 */ /* 0x000fc80000010049 */
[----:B------:R-:W-:-:S06]  /*a970*/  FMUL.FTZ R66, R7, -1.4426950216293334961 ;  /* 0xbfb8aa3b07427820 */ /* 0x000fcc0000410000 */
[----:B------:R-:W0:Y:S02]  /*a980*/  MUFU.EX2 R66, R66 ;  /* 0x0000004200427308 */ /* 0x000e240000000800 */
[----:B0-----:R-:W-:-:S06]  /*a990*/  FADD.FTZ R78, R66, 1 ;  /* 0x3f800000424e7421 */ /* 0x001fcc0000010000 */
[----:B------:R-:W0:Y:S02]  /*a9a0*/  MUFU.RCP R78, R78 ;  /* 0x0000004e004e7308 */ /* 0x000e240000001000 */
[----:B0-----:R-:W-:Y:S01]  /*a9b0*/  FMUL.FTZ R16, R119, R78 ;  /* 0x0000004e77107220 */ /* 0x001fe20000410000 */
[----:B------:R-:W-:Y:S02]  /*a9c0*/  HADD2.F32 R119, -RZ, R80.H1_H1 ;  /* 0x30000050ff777230 */ /* 0x000fe40000004100 */
[----:B------:R-:W-:-:S03]  /*a9d0*/  FADD.FTZ R124, -R78, 1 ;  /* 0x3f8000004e7c7421 */ /* 0x000fc60000010100 */
[----:B------:R-:W-:Y:S01]  /*a9e0*/  FADD.FTZ R119, -R96, R119 ;  /* 0x0000007760777221 */ /* 0x000fe20000010100 */
[----:B------:R-:W-:-:S03]  /*a9f0*/  FFMA.FTZ R7, R7, R124, 1 ;  /* 0x3f80000007077423 */ /* 0x000fc6000001007c */
[----:B------:R-:W-:Y:S01]  /*aa00*/  FMUL.FTZ R119, R119, R0 ;  /* 0x0000000077777220 */ /* 0x000fe20000410000 */
[----:B------:R-:W-:-:S03]  /*aa10*/  FMUL.FTZ R7, R16, R7 ;  /* 0x0000000710077220 */ /* 0x000fc60000410000 */
[----:B------:R-:W-:Y:S01]  /*aa20*/  FFMA.FTZ R16, R76, R119, R72 ;  /* 0x000000774c107223 */ /* 0x000fe20000010048 */
[----:B------:R-:W-:-:S03]  /*aa30*/  FFMA.FTZ R123, R18, R7, R123 ;  /* 0x00000007127b7223 */ /* 0x000fc6000001007b */
        /* <DEDUP_REMOVED lines=8> */
[----:B------:R-:W-:-:S05]  /*aac0*/  HADD2.F32 R121, -RZ, R74.H1_H1 ;  /* 0x3000004aff797230 */ /* 0x000fca0000004100 */
[----:B------:R-:W-:Y:S01]  /*aad0*/  FADD.FTZ R125, -R96, R121 ;  /* 0x00000079607d7221 */ /* 0x000fe20000010100 */
[----:B------:R-:W-:-:S03]  /*aae0*/  FMUL.FTZ R121, R77, R13 ;  /* 0x0000000d4d797220 */ /* 0x000fc60000410000 */
[----:B------:R-:W-:Y:S01]  /*aaf0*/  FMUL.FTZ R66, R125, R0 ;  /* 0x000000007d427220 */ /* 0x000fe20000410000 */
[----:B------:R-:W-:Y:S02]  /*ab00*/  HADD2.F32 R125, -RZ, R74.H0_H0 ;  /* 0x2000004aff7d7230 */ /* 0x000fe40000004100 */
[----:B------:R-:W-:Y:S01]  /*ab10*/  FFMA.FTZ R120, R90, R121, R120 ;  /* 0x000000795a787223 */ /* 0x000fe20000010078 */
[----:B------:R-:W-:Y:S01]  /*ab20*/  FADD.FTZ R122, R121, R122 ;  /* 0x0000007a797a7221 */ /* 0x000fe20000010000 */
[----:B------:R-:W-:Y:S01]  /*ab30*/  FFMA.FTZ R13, R77, R66, R73 ;  /* 0x000000424d0d7223 */ /* 0x000fe20000010049 */
[----:B------:R-:W-:-:S03]  /*ab40*/  HADD2.F32 R121, -RZ, R88.H1_H1 ;  /* 0x30000058ff797230 */ /* 0x000fc60000004100 */
[----:B------:R-:W-:-:S06]  /*ab50*/  FMUL.FTZ R78, R13, -1.4426950216293334961 ;  /* 0xbfb8aa3b0d4e7820 */ /* 0x000fcc0000410000 */
[----:B------:R-:W0:Y:S02]  /*ab60*/  MUFU.EX2 R78, R78 ;  /* 0x0000004e004e7308 */ /* 0x000e240000000800 */
[----:B0-----:R-:W-:-:S06]  /*ab70*/  FADD.FTZ R80, R78, 1 ;  /* 0x3f8000004e507421 */ /* 0x001fcc0000010000 */
        /* <DEDUP_REMOVED lines=18> */
[----:B------:R-:W-:-:S05]  /*aca0*/  HADD2.F32 R121, -RZ, R82.H1_H1 ;  /* 0x30000052ff797230 */ /* 0x000fca0000004100 */
[----:B------:R-:W-:Y:S01]  /*acb0*/  FADD.FTZ R125, -R96, R121 ;  /* 0x00000079607d7221 */ /* 0x000fe20000010100 */
[----:B------:R-:W-:-:S03]  /*acc0*/  FMUL.FTZ R121, R76, R15 ;  /* 0x0000000f4c797220 */ /* 0x000fc60000410000 */
[----:B------:R-:W-:Y:S01]  /*acd0*/  FMUL.FTZ R80, R125, R0 ;  /* 0x000000007d507220 */ /* 0x000fe20000410000 */
[----:B------:R-:W-:Y:S01]  /*ace0*/  FFMA.FTZ R120, R111, R121, R120 ;  /* 0x000000796f787223 */ /* 0x000fe20000010078 */
[----:B------:R-:W-:Y:S02]  /*acf0*/  HADD2.F32 R111, -RZ, R88.H0_H0 ;  /* 0x20000058ff6f7230 */ /* 0x000fe40000004100 */
[----:B------:R-:W-:Y:S01]  /*ad00*/  FADD.FTZ R122, R122, R121 ;  /* 0x000000797a7a7221 */ /* 0x000fe20000010000 */
[----:B------:R-:W-:-:S04]  /*ad10*/  FFMA.FTZ R15, R77, R80, R73 ;  /* 0x000000504d0f7223 */ /* 0x000fc80000010049 */
[----:B------:R-:W-:-:S06]  /*ad20*/  FMUL.FTZ R82, R15, -1.4426950216293334961 ;  /* 0xbfb8aa3b0f527820 */ /* 0x000fcc0000410000 */
[----:B------:R-:W0:Y:S02]  /*ad30*/  MUFU.EX2 R82, R82 ;  /* 0x0000005200527308 */ /* 0x000e240000000800 */
[----:B0-----:R-:W-:-:S06]  /*ad40*/  FADD.FTZ R90, R82, 1 ;  /* 0x3f800000525a7421 */ /* 0x001fcc0000010000 */
[----:B------:R-:W0:Y:S02]  /*ad50*/  MUFU.RCP R90, R90 ;  /* 0x0000005a005a7308 */ /* 0x000e240000001000 */
[----:B0-----:R-:W-:Y:S01]  /*ad60*/  FMUL.FTZ R88, R111, R90 ;  /* 0x0000005a6f587220 */ /* 0x001fe20000410000 */
[----:B------:R-:W-:Y:S01]  /*ad70*/  FADD.FTZ R111, R116, R17 ;  /* 0x00000011746f7221 */ /* 0x000fe20000010000 */
[----:B------:R-:W-:Y:S01]  /*ad80*/  FMUL.FTZ R17, R77, R17 ;  /* 0x000000114d117220 */ /* 0x000fe20000410000 */
[----:B------:R-:W-:-:S03]  /*ad90*/  FADD.FTZ R124, -R90, 1 ;  /* 0x3f8000005a7c7421 */ /* 0x000fc60000010100 */
        /* <DEDUP_REMOVED lines=13> */
[----:B------:R-:W-:Y:S01]  /*ae70*/  FMUL.FTZ R11, R77, R21 ;  /* 0x000000154d0b7220 */ /* 0x000fe20000410000 */
[----:B------:R-:W-:Y:S01]  /*ae80*/  FADD.FTZ R122, R122, R19 ;  /* 0x000000137a7a7221 */ /* 0x000fe20000010000 */
[----:B------:R-:W-:Y:S01]  /*ae90*/  FADD.FTZ R27, R110, R27 ;  /* 0x0000001b6e1b7221 */ /* 0x000fe20000010000 */
[----:B------:R-:W-:Y:S01]  /*aea0*/  FFMA.FTZ R15, R15, R124, 1 ;  /* 0x3f8000000f0f7423 */ /* 0x000fe2000001007c */
        /* <DEDUP_REMOVED lines=119> */
[-C--:B------:R-:W-:Y:S01]  /*b620*/  FMUL.FTZ R5, R76, R14.reuse ;  /* 0x0000000e4c057220 */ /* 0x080fe20000410000 */
        /* <DEDUP_REMOVED lines=10> */
[----:B------:R-:W-:Y:S01]  /*b6d0*/  FFMA.FTZ R3, R117, R14, R118 ;  /* 0x0000000e75037223 */ /* 0x000fe20000010076 */
[----:B------:R-:W-:Y:S01]  /*b6e0*/  FADD.FTZ R85, R85, R14 ;  /* 0x0000000e55557221 */ /* 0x000fe20000010000 */
[----:B------:R-:W-:Y:S01]  /*b6f0*/  FFMA.FTZ R120, R117, R5, R120 ;  /* 0x0000000575787223 */ /* 0x000fe20000010078 */
[----:B------:R-:W-:Y:S01]  /*b700*/  FADD.FTZ R122, R122, R5 ;  /* 0x000000057a7a7221 */ /* 0x000fe20000010000 */
[-C--:B------:R-:W-:Y:S01]  /*b710*/  FMUL.FTZ R5, R76, R16.reuse ;  /* 0x000000104c057220 */ /* 0x080fe20000410000 */
[----:B------:R-:W-:Y:S01]  /*b720*/  FFMA.FTZ R4, R119, R16, R3 ;  /* 0x0000001077047223 */ /* 0x000fe20000010003 */
[----:B------:R-:W-:Y:S01]  /*b730*/  FFMA.FTZ R120, R18, R9, R120 ;  /* 0x0000000912787223 */ /* 0x000fe20000010078 */
[----:B------:R-:W-:Y:S01]  /*b740*/  FADD.FTZ R122, R9, R122 ;  /* 0x0000007a097a7221 */ /* 0x000fe20000010000 */
[----:B------:R-:W-:Y:S01]  /*b750*/  FMUL.FTZ R9, R77, R74 ;  /* 0x0000004a4d097220 */ /* 0x000fe20000410000 */
[-C--:B------:R-:W-:Y:S01]  /*b760*/  FMUL.FTZ R3, R76, R78.reuse ;  /* 0x0000004e4c037220 */ /* 0x080fe20000410000 */
[----:B------:R-:W-:Y:S01]  /*b770*/  FFMA.FTZ R11, R119, R5, R120 ;  /* 0x00000005770b7223 */ /* 0x000fe20000010078 */
[----:B------:R-:W-:Y:S01]  /*b780*/  FADD.FTZ R122, R122, R5 ;  /* 0x000000057a7a7221 */ /* 0x000fe20000010000 */
[----:B------:R-:W-:Y:S01]  /*b790*/  FADD.FTZ R7, R8, R7 ;  /* 0x0000000708077221 */ /* 0x000fe20000010000 */
[----:B------:R-:W-:Y:S01]  /*b7a0*/  FMUL.FTZ R99, R77, R15 ;  /* 0x0000000f4d637220 */ /* 0x000fe20000410000 */
[----:B------:R-:W-:Y:S01]  /*b7b0*/  FFMA.FTZ R2, R66, R9, R11 ;  /* 0x0000000942027223 */ /* 0x000fe2000001000b */
[----:B------:R-:W-:Y:S01]  /*b7c0*/  FADD.FTZ R122, R9, R122 ;  /* 0x0000007a097a7221 */ /* 0x000fe20000010000 */
[----:B------:R-:W-:Y:S01]  /*b7d0*/  FADD.FTZ R85, R85, R16 ;  /* 0x0000001055557221 */ /* 0x000fe20000010000 */
[----:B------:R-:W-:Y:S01]  /*b7e0*/  FADD.FTZ R74, R7, R74 ;  /* 0x0000004a074a7221 */ /* 0x000fe20000010000 */
[C---:B------:R-:W-:Y:S01]  /*b7f0*/  FFMA.FTZ R5, R13.reuse, R3, R2 ;  /* 0x000000030d057223 */ /* 0x040fe20000010002 */
[----:B------:R-:W-:Y:S01]  /*b800*/  FADD.FTZ R122, R122, R3 ;  /* 0x000000037a7a7221 */ /* 0x000fe20000010000 */
[----:B------:R-:W-:Y:S01]  /*b810*/  FFMA.FTZ R4, R13, R78, R4 ;  /* 0x0000004e0d047223 */ /* 0x000fe20000010004 */
[----:B------:R-:W-:Y:S01]  /*b820*/  FADD.FTZ R6, R85, R78 ;  /* 0x0000004e55067221 */ /* 0x000fe20000010000 */
[C---:B------:R-:W-:Y:S01]  /*b830*/  FFMA.FTZ R24, R80.reuse, R99, R5 ;  /* 0x0000006350187223 */ /* 0x040fe20000010005 */
[----:B------:R-:W-:Y:S01]  /*b840*/  FADD.FTZ R99, R99, R122 ;  /* 0x0000007a63637221 */ /* 0x000fe20000010000 */
[----:B------:R-:W-:Y:S01]  /*b850*/  FFMA.FTZ R5, R80, R15, R123 ;  /* 0x0000000f50057223 */ /* 0x000fe2000001007b */
[----:B------:R-:W-:-:S07]  /*b860*/  FADD.FTZ R7, R74, R15 ;  /* 0x0000000f4a077221 */ /* 0x000fce0000010000 */
.L_x_795:
        /* <DEDUP_REMOVED lines=35> */
[----:B------:R-:W-:-:S04]  /*baa0*/  @!P2 SHF.R.U32.HI R2, RZ, 0x2, R114 ;  /* 0x00000002ff02a819 */ /* 0x000fc80000011672 */
[----:B------:R-:W-:Y:S02]  /*bab0*/  @!P2 LOP3.LUT R2, R2, 0xf8, RZ, 0xc0, !PT ;  /* 0x000000f80202a812 */ /* 0x000fe400078ec0ff */
[----:B0-----:R-:W-:Y:S01]  /*bac0*/  @!P2 LEA R3, R8, R3, 0x18 ;  /* 0x000000030803a211 */ /* 0x001fe200078ec0ff */
[----:B-1----:R-:W-:-:S03]  /*bad0*/  FADD.FTZ R8, R11, R12 ;  /* 0x0000000c0b087221 */ /* 0x002fc60000010000 */
[----:B------:R-:W-:-:S05]  /*bae0*/  @!P2 IADD3 R2, PT, PT, R2, R3, RZ ;  /* 0x000000030202a210 */ /* 0x000fca0007ffe0ff */
[----:B------:R3:W-:Y:S02]  /*baf0*/  @!P2 STS.64 [R2+0x10], R8 ;  /* 0x000010080200a388 */ /* 0x0007e40000000a00 */
.L_x_797:
[----:B------:R-:W-:Y:S05]  /*bb00*/  BSYNC.RECONVERGENT B0 ;  /* 0x0000000000007941 */ /* 0x000fea0003800200 */
.L_x_796:
        /* <DEDUP_REMOVED lines=9> */
[----:B------:R-:W0:Y:S04]  /*bba0*/  LDS.128 R20, [UR5+0x40] ;  /* 0x00004005ff147984 */ /* 0x000e280008000c00 */
[----:B------:R-:W0:Y:S04]  /*bbb0*/  LDS.128 R16, [UR5+0x50] ;  /* 0x00005005ff107984 */ /* 0x000e280008000c00 */
[----:B-12---:R-:W1:Y:S01]  /*bbc0*/  LDS.128 R12, [UR5+0x60] ;  /* 0x00006005ff0c7984 */ /* 0x006e620008000c00 */
[----:B---3--:R-:W-:Y:S01]  /*bbd0*/  FADD.FTZ R11, R8, R2 ;  /* 0x00000002080b7221 */ /* 0x008fe20000010000 */
[----:B------:R-:W-:-:S03]  /*bbe0*/  FADD.FTZ R2, R9, R3 ;  /* 0x0000000309027221 */ /* 0x000fc60000010000 */
        /* <DEDUP_REMOVED lines=20> */
.L_x_799:
[----:B------:R-:W-:Y:S05]  /*bd30*/  BSYNC.RECONVERGENT B0 ;  /* 0x0000000000007941 */ /* 0x000fea0003800200 */
.L_x_798:
        /* <DEDUP_REMOVED lines=78> */
.L_x_801:
[----:B------:R-:W-:Y:S05]  /*c220*/  BSYNC.RECONVERGENT B0 ;  /* 0x0000000000007941 */ /* 0x000fea0003800200 */
.L_x_800:
[----:B------:R-:W-:Y:S04]  /*c230*/  BSSY.RECONVERGENT B0, `(.L_x_802) ;  /* 0x000001d000007945 */ /* 0x000fe80003800200 */
[----:B------:R-:W-:Y:S05]  /*c240*/  @P4 BRA `(.L_x_803) ;  /* 0x00000000006c4947 */ /* 0x000fea0003800000 */
[----:B------:R-:W4:Y:S01]  /*c250*/  LDC.64 R20, c[0x0][0x3f8] ;  /* 0x0000fe00ff147b82 */ /* 0x000f220000000a00 */
[----:B------:R-:W-:-:S07]  /*c260*/  IMAD R37, R37, 0x18, R114 ;  /* 0x0000001825257824 */ /* 0x000fce00078e0272 */
[----:B---3--:R-:W3:Y:S01]  /*c270*/  LDC.64 R2, c[0x0][0x3d8] ;  /* 0x0000f600ff027b82 */ /* 0x008ee20000000a00 */
[----:B----4-:R-:W-:Y:S01]  /*c280*/  IMAD.WIDE.U32 R10, R20, 0x3, RZ ;  /* 0x00000003140a7825 */ /* 0x010fe200078e00ff */
[C---:B--2---:R-:W-:Y:S02]  /*c290*/  LEA R13, R21.reuse, R21, 0x1 ;  /* 0x00000015150d7211 */ /* 0x044fe400078e08ff */
[----:B------:R-:W-:Y:S02]  /*c2a0*/  LEA.HI R19, P2, R21, R20, RZ, 0x1 ;  /* 0x0000001415137211 */ /* 0x000fe400078508ff */
[----:B------:R-:W-:Y:S02]  /*c2b0*/  IADD3 R13, PT, PT, R11, R13, RZ ;  /* 0x0000000d0b0d7210 */ /* 0x000fe40007ffe0ff */
[----:B-1----:R-:W-:Y:S01]  /*c2c0*/  IADD3.X R12, PT, PT, RZ, R21, RZ, P2, !PT ;  /* 0x00000015ff0c7210 */ /* 0x002fe200017fe4ff */
        /* <DEDUP_REMOVED lines=19> */
.L_x_803:
[----:B------:R-:W-:Y:S05]  /*c400*/  BSYNC.RECONVERGENT B0 ;  /* 0x0000000000007941 */ /* 0x000fea0003800200 */
.L_x_802:
[----:B------:R-:W-:Y:S05]  /*c410*/  @!P1 BRA `(.L_x_804) ;  /* 0x0000000800e09947 */ /* 0x000fea0003800000 */
[----:B----4-:R-:W4:Y:S01]  /*c420*/  LDC.64 R4, c[0x0][0x3d0] ;  /* 0x0000f400ff047b82 */ /* 0x010f220000000a00 */
[----:B------:R-:W-:Y:S01]  /*c430*/  LOP3.LUT R3, R55, 0x1, RZ, 0xc0, !PT ;  /* 0x0000000137037812 */ /* 0x000fe200078ec0ff */
[----:B------:R-:W-:Y:S04]  /*c440*/  BSSY.RECONVERGENT B0, `(.L_x_805) ;  /* 0x000001d000007945 */ /* 0x000fe80003800200 */
[----:B------:R-:W-:-:S04]  /*c450*/  IMAD R6, R3, R112, RZ ;  /* 0x0000007003067224 */ /* 0x000fc800078e02ff */
[----:B---3--:R-:W-:-:S05]  /*c460*/  IMAD R2, R6, R79, RZ ;  /* 0x0000004f06027224 */ /* 0x008fca00078e02ff */
[----:B------:R-:W-:-:S05]  /*c470*/  SHF.L.U32 R3, R2, 0x1, RZ ;  /* 0x0000000102037819 */ /* 0x000fca00000006ff */
[----:B----4-:R-:W-:Y:S01]  /*c480*/  IMAD.WIDE R4, R3, 0x4, R4 ;  /* 0x0000000403047825 */ /* 0x010fe200078e0204 */
[----:B------:R-:W-:Y:S06]  /*c490*/  @P0 BRA `(.L_x_806) ;  /* 0x00000000005c0947 */ /* 0x000fec0003800000 */
[----:B------:R-:W3:Y:S01]  /*c4a0*/  LDC.64 R2, c[0x0][0x3c8] ;  /* 0x0000f200ff027b82 */ /* 0x000ee20000000a00 */
[----:B------:R-:W-:Y:S01]  /*c4b0*/  IADD3 R11, PT, PT, R6, R81, RZ ;  /* 0x00000051060b7210 */ /* 0x000fe20007ffe0ff */
[----:B------:R-:W-:Y:S01]  /*c4c0*/  IMAD R7, R112, UR7, R81 ;  /* 0x0000000770077c24 */ /* 0x000fe2000f8e0251 */
[----:B-1----:R-:W-:-:S03]  /*c4d0*/  LOP3.LUT P0, R12, R55, 0x2, RZ, 0xc0, !PT ;  /* 0x00000002370c7812 */ /* 0x002fc6000780c0ff */
        /* <DEDUP_REMOVED lines=14> */
.L_x_807:
[----:B------:R-:W2:Y:S04]  /*c5c0*/  LDG.E.STRONG.GPU R2, desc[UR8][R10.64] ;  /* 0x000000080a027981 */ /* 0x000ea8000c1ef900 */
[----:B--2---:R-:W-:Y:S04]  /*c5d0*/  CCTL.IVALL ;  /* 0x00000000ff00798f */ /* 0x004fe80002000000 */
[----:B------:R3:W-:Y:S01]  /*c5e0*/  STL [R1], R2 ;  /* 0x0000000201007387 */ /* 0x0007e20000100800 */
[----:B------:R-:W-:-:S13]  /*c5f0*/  ISETP.NE.AND P0, PT, R2, R3, PT ;  /* 0x000000030200720c */ /* 0x000fda0003f05270 */
[----:B---3--:R-:W-:Y:S05]  /*c600*/  @P0 BRA `(.L_x_807) ;  /* 0xfffffffc00ec0947 */ /* 0x008fea000383ffff */
.L_x_806:
[----:B------:R-:W-:Y:S05]  /*c610*/  BSYNC.RECONVERGENT B0 ;  /* 0x0000000000007941 */ /* 0x000fea0003800200 */
.L_x_805:
[----:B------:R-:W-:Y:S01]  /*c620*/  BAR.SYNC.DEFER_BLOCKING 0x0 ;  /* 0x0000000000007b1d */ /* 0x000fe20000010000 */
[----:B------:R-:W-:Y:S01]  /*c630*/  ISETP.GE.U32.AND P0, PT, R79, 0x8, PT ;  /* 0x000000084f00780c */ /* 0x000fe20003f06070 */
[----:B------:R-:W-:-:S12]  /*c640*/  HFMA2 R14, -RZ, RZ, 0, 0 ;  /* 0x00000000ff0e7431 */ /* 0x000fd800000001ff */
        /* <DEDUP_REMOVED lines=12> */
.L_x_809:
        /* <DEDUP_REMOVED lines=23> */
[----:B------:R3:W4:Y:S05]  /*c880*/  @!P0 LDG.E.64 R34, desc[UR8][R2.64] ;  /* 0x0000000802228981 */ /* 0x00072a000c1e1b00 */
[----:B-12---:R-:W-:-:S06]  /*c890*/  @!P4 IMAD.WIDE.U32 R12, R19, 0x8, R4 ;  /* 0x00000008130cc825 */ /* 0x006fcc00078e0004 */
[----:B------:R-:W2:Y:S01]  /*c8a0*/  @!P4 LDG.E.64 R12, desc[UR8][R12.64] ;  /* 0x000000080c0cc981 */ /* 0x000ea2000c1e1b00 */
[----:B------:R-:W-:-:S06]  /*c8b0*/  @!P3 IMAD.WIDE.U32 R16, R25, 0x8, R4 ;  /* 0x000000081910b825 */ /* 0x000fcc00078e0004 */
[----:B------:R-:W5:Y:S01]  /*c8c0*/  @!P3 LDG.E.64 R16, desc[UR8][R16.64] ;  /* 0x000000081010b981 */ /* 0x000f62000c1e1b00 */
[----:B0-----:R-:W-:Y:S01]  /*c8d0*/  @!P5 FADD.FTZ R8, R8, R6 ;  /* 0x000000060808d221 */ /* 0x001fe20000010000 */
[----:B------:R-:W-:Y:S01]  /*c8e0*/  @!P5 FADD.FTZ R9, R9, R7 ;  /* 0x000000070909d221 */ /* 0x000fe20000010000 */
[----:B------:R-:W-:Y:S01]  /*c8f0*/  ISETP.NE.OR P5, PT, R114, RZ, !P6 ;  /* 0x000000ff7200720c */ /* 0x000fe200077a5670 */
[----:B------:R-:W-:Y:S01]  /*c900*/  @!P1 IMAD.WIDE.U32 R6, R23, 0x8, R4 ;  /* 0x0000000817069825 */ /* 0x000fe200078e0004 */
[----:B------:R-:W-:-:S03]  /*c910*/  ISETP.NE.AND P6, PT, R10, UR7, PT ;  /* 0x000000070a007c0c */ /* 0x000fc6000bfc5270 */
[--C-:B------:R-:W-:Y:S01]  /*c920*/  @!P2 IMAD.WIDE.U32 R10, R21, 0x8, R4.reuse ;  /* 0x00000008150aa825 */ /* 0x100fe200078e0004 */
[----:B------:R-:W-:Y:S01]  /*c930*/  ISETP.NE.OR P6, PT, R114, RZ, !P6 ;  /* 0x000000ff7200720c */ /* 0x000fe200077c5670 */
[----:B------:R-:W2:Y:S04]  /*c940*/  @!P1 LDG.E.64 R6, desc[UR8][R6.64] ;  /* 0x0000000806069981 */ /* 0x000ea8000c1e1b00 */
[----:B------:R-:W5:Y:S02]  /*c950*/  @!P2 LDG.E.64 R10, desc[UR8][R10.64] ;  /* 0x000000080a0aa981 */ /* 0x000f64000c1e1b00 */
[----:B------:R-:W-:-:S06]  /*c960*/  @!P5 IMAD.WIDE.U32 R14, R29, 0x8, R4 ;  /* 0x000000081d0ed825 */ /* 0x000fcc00078e0004 */
[----:B------:R-:W5:Y:S01]  /*c970*/  @!P5 LDG.E.64 R14, desc[UR8][R14.64] ;  /* 0x000000080e0ed981 */ /* 0x000f62000c1e1b00 */
[----:B---3--:R-:W-:-:S06]  /*c980*/  @!P6 IMAD.WIDE.U32 R2, R27, 0x8, R4 ;  /* 0x000000081b02e825 */ /* 0x008fcc00078e0004 */
[----:B------:R-:W3:Y:S01]  /*c990*/  @!P6 LDG.E.64 R2, desc[UR8][R2.64] ;  /* 0x000000080202e981 */ /* 0x000ee2000c1e1b00 */
[----:B------:R-:W-:Y:S01]  /*c9a0*/  IADD3 R18, PT, PT, R18, 0x8, RZ ;  /* 0x0000000812127810 */ /* 0x000fe20007ffe0ff */
[----:B----4-:R-:W-:Y:S01]  /*c9b0*/  @!P0 FADD.FTZ R8, R8, R34 ;  /* 0x0000002208088221 */ /* 0x010fe20000010000 */
        /* <DEDUP_REMOVED lines=11> */
[----:B--2---:R-:W-:Y:S01]  /*ca70*/  @!P1 FADD.FTZ R8, R8, R6 ;  /* 0x0000000608089221 */ /* 0x004fe20000010000 */
[----:B------:R-:W-:-:S03]  /*ca80*/  @!P1 FADD.FTZ R9, R9, R7 ;  /* 0x0000000709099221 */ /* 0x000fc60000010000 */
[----:B-----5:R-:W-:Y:S01]  /*ca90*/  @!P2 FADD.FTZ R8, R8, R10 ;  /* 0x0000000a0808a221 */ /* 0x020fe20000010000 */
[----:B------:R-:W-:-:S03]  /*caa0*/  @!P2 FADD.FTZ R9, R9, R11 ;  /* 0x0000000b0909a221 */ /* 0x000fc60000010000 */
[----:B------:R-:W-:Y:S01]  /*cab0*/  @!P4 FADD.FTZ R8, R8, R12 ;  /* 0x0000000c0808c221 */ /* 0x000fe20000010000 */
[----:B------:R-:W-:-:S03]  /*cac0*/  @!P4 FADD.FTZ R9, R9, R13 ;  /* 0x0000000d0909c221 */ /* 0x000fc60000010000 */
[----:B------:R-:W-:Y:S01]  /*cad0*/  @!P5 FADD.FTZ R8, R8, R14 ;  /* 0x0000000e0808d221 */ /* 0x000fe20000010000 */
[----:B------:R-:W-:-:S03]  /*cae0*/  @!P5 FADD.FTZ R9, R9, R15 ;  /* 0x0000000f0909d221 */ /* 0x000fc60000010000 */
[----:B------:R-:W-:Y:S01]  /*caf0*/  @!P3 FADD.FTZ R8, R8, R16 ;  /* 0x000000100808b221 */ /* 0x000fe20000010000 */
[----:B------:R-:W-:-:S03]  /*cb00*/  @!P3 FADD.FTZ R9, R9, R17 ;  /* 0x000000110909b221 */ /* 0x000fc60000010000 */
[----:B---3--:R-:W-:Y:S01]  /*cb10*/  @!P6 FADD.FTZ R8, R8, R2 ;  /* 0x000000020808e221 */ /* 0x008fe20000010000 */
[----:B------:R-:W-:Y:S01]  /*cb20*/  @!P6 FADD.FTZ R9, R9, R3 ;  /* 0x000000030909e221 */ /* 0x000fe20000010000 */
[----:B------:R-:W-:Y:S06]  /*cb30*/  @P0 BRA `(.L_x_809) ;  /* 0xfffffff800f40947 */ /* 0x000fec000383ffff */
[----:B------:R-:W-:-:S07]  /*cb40*/  MOV R14, R37 ;  /* 0x00000025000e7202 */ /* 0x000fce0000000f00 */
.L_x_808:
        /* <DEDUP_REMOVED lines=26> */
[----:B-1----:R-:W-:Y:S02]  /*ccf0*/  @!P3 IMAD.WIDE.U32 R12, R13, 0x8, R4 ;  /* 0x000000080d0cb825 */ /* 0x002fe400078e0004 */
        /* <DEDUP_REMOVED lines=11> */
.L_x_810:
        /* <DEDUP_REMOVED lines=19> */
.L_x_811:
        /* <DEDUP_REMOVED lines=11> */
.L_x_812:
[----:B------:R-:W-:Y:S05]  /*cf90*/  BSYNC.RECONVERGENT B0 ;  /* 0x0000000000007941 */ /* 0x000fea0003800200 */
.L_x_804:
        /* <DEDUP_REMOVED lines=16> */
.L_x_818:
[----:B-1----:R-:W-:-:S05]  /*d0a0*/  LEA R12, R8, R1, 0x2 ;  /* 0x00000001080c7211 */ /* 0x002fca00078e10ff */
[----:B------:R-:W3:Y:S04]  /*d0b0*/  LDL.64 R2, [R12+0x10] ;  /* 0x000010000c027983 */ /* 0x000ee80000100a00 */
[----:B------:R-:W4:Y:S01]  /*d0c0*/  LDL.64 R10, [R12+0x90] ;  /* 0x000090000c0a7983 */ /* 0x000f220000100a00 */
[----:B------:R-:W-:Y:S01]  /*d0d0*/  BSSY.RECONVERGENT B0, `(.L_x_813) ;  /* 0x000003b000007945 */ /* 0x000fe20003800200 */
[--C-:B0--3--:R-:W-:Y:S02]  /*d0e0*/  HADD2.F32 R9, -RZ, R2.reuse.H1_H1 ;  /* 0x30000002ff097230 */ /* 0x109fe40000004100 */
[----:B------:R-:W-:-:S03]  /*d0f0*/  HADD2.F32 R5, -RZ, R2.H0_H0 ;  /* 0x20000002ff057230 */ /* 0x000fc60000004100 */
[C---:B------:R-:W-:Y:S02]  /*d100*/  FADD.FTZ R9, -R96.reuse, R9 ;  /* 0x0000000960097221 */ /* 0x040fe40000010100 */
[----:B------:R-:W-:Y:S02]  /*d110*/  FADD.FTZ R5, -R96, R5 ;  /* 0x0000000560057221 */ /* 0x000fe40000010100 */
[-C--:B------:R-:W-:Y:S02]  /*d120*/  FMUL.FTZ R16, R9, R0.reuse ;  /* 0x0000000009107220 */ /* 0x080fe40000410000 */
[----:B------:R-:W-:Y:S01]  /*d130*/  FMUL.FTZ R21, R5, R0 ;  /* 0x0000000005157220 */ /* 0x000fe20000410000 */
[--C-:B----4-:R-:W-:Y:S02]  /*d140*/  HADD2.F32 R5, -RZ, R10.reuse.H0_H0 ;  /* 0x2000000aff057230 */ /* 0x110fe40000004100 */
[----:B------:R-:W-:Y:S01]  /*d150*/  @P2 FFMA.FTZ R4, R77, R16, R73 ;  /* 0x000000104d042223 */ /* 0x000fe20000010049 */
[----:B------:R-:W-:-:S02]  /*d160*/  HADD2.F32 R10, -RZ, R10.H1_H1 ;  /* 0x3000000aff0a7230 */ /* 0x000fc40000004100 */
[----:B------:R-:W-:Y:S01]  /*d170*/  @P2 FFMA.FTZ R2, R76, R21, R72 ;  /* 0x000000154c022223 */ /* 0x000fe20000010048 */
[----:B--2---:R-:W-:-:S03]  /*d180*/  @P2 FMUL.FTZ R13, R4, -1.4426950216293334961 ;  /* 0xbfb8aa3b040d2820 */ /* 0x004fc60000410000 */
[----:B------:R-:W-:-:S03]  /*d190*/  @P2 FMUL.FTZ R9, R2, -1.4426950216293334961 ;  /* 0xbfb8aa3b02092820 */ /* 0x000fc60000410000 */
[----:B------:R-:W0:Y:S08]  /*d1a0*/  @P2 MUFU.EX2 R13, R13 ;  /* 0x0000000d000d2308 */ /* 0x000e300000000800 */
[----:B------:R-:W1:Y:S01]  /*d1b0*/  @P2 MUFU.EX2 R9, R9 ;  /* 0x0000000900092308 */ /* 0x000e620000000800 */
[----:B0-----:R-:W-:Y:S01]  /*d1c0*/  @P2 FADD.FTZ R14, R13, 1 ;  /* 0x3f8000000d0e2421 */ /* 0x001fe20000010000 */
[----:B------:R-:W-:-:S06]  /*d1d0*/  HADD2.F32 R13, -RZ, R3.H1_H1 ;  /* 0x30000003ff0d7230 */ /* 0x000fcc0000004100 */
[----:B------:R-:W0:Y:S01]  /*d1e0*/  @P2 MUFU.RCP R15, R14 ;  /* 0x0000000e000f2308 */ /* 0x000e220000001000 */
[----:B------:R-:W-:Y:S01]  /*d1f0*/  FADD.FTZ R13, -R96, R13 ;  /* 0x0000000d600d7221 */ /* 0x000fe20000010100 */
[----:B-1----:R-:W-:Y:S01]  /*d200*/  @P2 FADD.FTZ R12, R9, 1 ;  /* 0x3f800000090c2421 */ /* 0x002fe20000010000 */
[----:B------:R-:W-:Y:S02]  /*d210*/  HADD2.F32 R9, -RZ, R3.H0_H0 ;  /* 0x20000003ff097230 */ /* 0x000fe40000004100 */
[----:B------:R-:W-:-:S03]  /*d220*/  FFMA.FTZ R3, R6, R21, R7 ;  /* 0x0000001506037223 */ /* 0x000fc60000010007 */
[----:B------:R-:W1:Y:S01]  /*d230*/  @P2 MUFU.RCP R12, R12 ;  /* 0x0000000c000c2308 */ /* 0x000e620000001000 */
[----:B------:R-:W-:Y:S01]  /*d240*/  FADD.FTZ R9, -R96, R9 ;  /* 0x0000000960097221 */ /* 0x000fe20000010100 */
[----:B0-----:R-:W-:Y:S01]  /*d250*/  @P2 FADD.FTZ R19, -R15, 1 ;  /* 0x3f8000000f132421 */ /* 0x001fe20000010100 */
[----:B------:R-:W-:-:S03]  /*d260*/  @P2 FMUL.FTZ R15, R10, R15 ;  /* 0x0000000f0a0f2220 */ /* 0x000fc60000410000 */
[----:B------:R-:W-:Y:S01]  /*d270*/  @P2 FFMA.FTZ R4, R4, R19, 1 ;  /* 0x3f80000004042423 */ /* 0x000fe20000010013 */
[----:B------:R-:W-:-:S03]  /*d280*/  LEA R19, R8, R71, 0x4 ;  /* 0x0000004708137211 */ /* 0x000fc600078e20ff */
[----:B------:R-:W-:Y:S01]  /*d290*/  @P2 FMUL.FTZ R10, R15, R4 ;  /* 0x000000040f0a2220 */ /* 0x000fe20000410000 */
[----:B------:R-:W-:Y:S01]  /*d2a0*/  ISETP.GE.U32.AND P0, PT, R19, UR14, PT ;  /* 0x0000000e13007c0c */ /* 0x000fe2000bf06070 */
[----:B-1----:R-:W-:Y:S01]  /*d2b0*/  @P2 FADD.FTZ R17, -R12, 1 ;  /* 0x3f8000000c112421 */ /* 0x002fe20000010100 */
[----:B------:R-:W-:Y:S01]  /*d2c0*/  SHF.R.S32.HI R4, RZ, 0x1f, R19 ;  /* 0x0000001fff047819 */ /* 0x000fe20000011413 */
[----:B------:R-:W-:Y:S01]  /*d2d0*/  FMUL.FTZ R15, R9, R0 ;  /* 0x00000000090f7220 */ /* 0x000fe20000410000 */
[----:B------:R-:W-:Y:S01]  /*d2e0*/  IADD3 R23, PT, PT, R19, 0x10, RZ ;  /* 0x0000001013177810 */ /* 0x000fe20007ffe0ff */
[----:B------:R-:W-:Y:S01]  /*d2f0*/  @P2 FFMA.FTZ R17, R2, R17, 1 ;  /* 0x3f80000002112423 */ /* 0x000fe20000010011 */
[----:B------:R-:W-:Y:S01]  /*d300*/  ISETP.GE.AND.EX P0, PT, R4, UR15, PT, P0 ;  /* 0x0000000f04007c0c */ /* 0x000fe2000bf06300 */
[----:B------:R-:W-:Y:S01]  /*d310*/  @P2 FMUL.FTZ R2, R5, R12 ;  /* 0x0000000c05022220 */ /* 0x000fe20000410000 */
[----:B------:R-:W-:Y:S01]  /*d320*/  ISETP.GE.U32.AND P1, PT, R23, UR14, PT ;  /* 0x0000000e17007c0c */ /* 0x000fe2000bf26070 */
[----:B------:R-:W-:Y:S01]  /*d330*/  FMUL.FTZ R12, R13, R0 ;  /* 0x000000000d0c7220 */ /* 0x000fe20000410000 */
[----:B------:R-:W-:Y:S01]  /*d340*/  SHF.R.S32.HI R18, RZ, 0x1f, R23 ;  /* 0x0000001fff127819 */ /* 0x000fe20000011417 */
[----:B------:R-:W-:Y:S01]  /*d350*/  @P2 FMUL.FTZ R5, R2, R17 ;  /* 0x0000001102052220 */ /* 0x000fe20000410000 */
[----:B------:R-:W-:Y:S01]  /*d360*/  FFMA.FTZ R2, R6, R16, R7 ;  /* 0x0000001006027223 */ /* 0x000fe20000010007 */
[----:B------:R-:W-:-:S02]  /*d370*/  ISETP.NE.AND P2, PT, RZ, UR10, PT ;  /* 0x0000000aff007c0c */ /* 0x000fc4000bf45270 */
[----:B------:R-:W-:Y:S01]  /*d380*/  ISETP.GE.AND.EX P1, PT, R18, UR15, PT, P1 ;  /* 0x0000000f12007c0c */ /* 0x000fe2000bf26310 */
[----:B------:R-:W-:Y:S01]  /*d390*/  FFMA.FTZ R5, R76, R5, -R3 ;  /* 0x000000054c057223 */ /* 0x000fe20000010803 */
[----:B------:R-:W-:Y:S02]  /*d3a0*/  FFMA.FTZ R9, R77, R10, -R2 ;  /* 0x0000000a4d097223 */ /* 0x000fe40000010802 */
[----:B------:R-:W-:Y:S09]  /*d3b0*/  @P0 BRA `(.L_x_814) ;  /* 0x0000000000300947 */ /* 0x000ff20003800000 */
[----:B------:R-:W-:Y:S01]  /*d3c0*/  MOV R2, R94 ;  /* 0x0000005e00027202 */ /* 0x000fe20000000f00 */
[----:B------:R-:W-:Y:S01]  /*d3d0*/  IMAD R4, R4, UR16, RZ ;  /* 0x0000001004047c24 */ /* 0x000fe2000f8e02ff */
[----:B------:R-:W-:Y:S01]  /*d3e0*/  MOV R3, R93 ;  /* 0x0000005d00037202 */ /* 0x000fe20000000f00 */
[-C--:B------:R-:W-:Y:S01]  /*d3f0*/  FMUL.FTZ R10, R5, R0.reuse ;  /* 0x00000000050a7220 */ /* 0x080fe20000410000 */
[----:B------:R-:W-:Y:S01]  /*d400*/  FMUL.FTZ R9, R9, R0 ;  /* 0x0000000009097220 */ /* 0x000fe20000410000 */
[C---:B------:R-:W-:Y:S02]  /*d410*/  IMAD R13, R19.reuse, UR17, R4 ;  /* 0x00000011130d7c24 */ /* 0x040fe4000f8e0204 */
[----:B------:R-:W-:Y:S02]  /*d420*/  IMAD.WIDE.U32 R2, R19, UR16, R2 ;  /* 0x0000001013027c25 */ /* 0x000fe4000f8e0002 */
[----:B------:R-:W-:-:S03]  /*d430*/  F2FP.F16.F32.PACK_AB R9, R9, R10 ;  /* 0x0000000a0909723e */ /* 0x000fc600000000ff */
[----:B------:R-:W-:Y:S02]  /*d440*/  IADD3 R3, PT, PT, R3, R13, RZ ;  /* 0x0000000d03037210 */ /* 0x000fe40007ffe0ff */
[----:B------:R-:W-:-:S04]  /*d450*/  LEA R4, P0, R2, UR12, 0x1 ;  /* 0x0000000c02047c11 */ /* 0x000fc8000f8008ff */
[----:B------:R-:W-:-:S05]  /*d460*/  LEA.HI.X R5, R2, UR13, R3, 0x1, P0 ;  /* 0x0000000d02057c11 */ /* 0x000fca00080f0c03 */
[----:B------:R0:W-:Y:S04]  /*d470*/  STG.E desc[UR8][R4.64], R9 ;  /* 0x0000000904007986 */ /* 0x0001e8000c101908 */
.L_x_814:
[----:B------:R-:W-:Y:S05]  /*d480*/  BSYNC.RECONVERGENT B0 ;  /* 0x0000000000007941 */ /* 0x000fea0003800200 */
.L_x_813:
[--C-:B------:R-:W-:Y:S02]  /*d490*/  HADD2.F32 R3, -RZ, R11.reuse.H0_H0 ;  /* 0x2000000bff037230 */ /* 0x100fe40000004100 */
[C-C-:B------:R-:W-:Y:S01]  /*d4a0*/  FFMA.FTZ R17, R6.reuse, R15, R7.reuse ;  /* 0x0000000f06117223 */ /* 0x140fe20000010007 */
[----:B------:R-:W-:Y:S01]  /*d4b0*/  FFMA.FTZ R16, R6, R12, R7 ;  /* 0x0000000c06107223 */ /* 0x000fe20000010007 */
[----:B------:R-:W-:Y:S01]  /*d4c0*/  HADD2.F32 R2, -RZ, R11.H1_H1 ;  /* 0x3000000bff027230 */ /* 0x000fe20000004100 */
        /* <DEDUP_REMOVED lines=19> */
.L_x_815:
[----:B------:R-:W-:Y:S01]  /*d600*/  BSSY.RECONVERGENT B0, `(.L_x_816) ;  /* 0x0000010000007945 */ /* 0x000fe20003800200 */
[----:B------:R-:W-:Y:S01]  /*d610*/  FFMA.FTZ R17, R76, R3, -R17 ;  /* 0x000000034c117223 */ /* 0x000fe20000010811 */
[----:B0-----:R-:W-:Y:S02]  /*d620*/  FFMA.FTZ R9, R77, R2, -R16 ;  /* 0x000000024d097223 */ /* 0x001fe40000010810 */
        /* <DEDUP_REMOVED lines=13> */
.L_x_817:
[----:B------:R-:W-:Y:S05]  /*d700*/  BSYNC.RECONVERGENT B0 ;  /* 0x0000000000007941 */ /* 0x000fea0003800200 */
.L_x_816:
[----:B------:R-:W-:-:S04]  /*d710*/  IADD3 R8, PT, PT, R8, 0x2, RZ ;  /* 0x0000000208087810 */ /* 0x000fc80007ffe0ff */
[----:B------:R-:W-:-:S13]  /*d720*/  ISETP.NE.AND P0, PT, R8, 0x20, PT ;  /* 0x000000200800780c */ /* 0x000fda0003f05270 */
[----:B------:R-:W-:Y:S05]  /*d730*/  @P0 BRA `(.L_x_818) ;  /* 0xfffffff800580947 */ /* 0x000fea000383ffff */
[----:B------:R-:W-:Y:S02]  /*d740*/  IADD3 R53, PT, PT, R112, R53, RZ ;  /* 0x0000003570357210 */ /* 0x000fe40007ffe0ff */
[----:B------:R-:W-:Y:S02]  /*d750*/  IADD3 R55, PT, PT, R55, 0x1, RZ ;  /* 0x0000000137377810 */ /* 0x000fe40007ffe0ff */
[----:B------:R-:W-:-:S13]  /*d760*/  ISETP.GE.AND P0, PT, R53, UR4, PT ;  /* 0x0000000435007c0c */ /* 0x000fda000bf06270 */
[----:B------:R-:W-:Y:S05]  /*d770*/  @!P0 BRA `(.L_x_819) ;  /* 0xffffff2800b88947 */ /* 0x000fea000383ffff */
.L_x_793:
[----:B0-----:R-:W0:Y:S01]  /*d780*/  LDC R4, c[0x0][0x370] ;  /* 0x0000dc00ff047b82 */ /* 0x001e220000000800 */
[----:B------:R-:W-:Y:S01]  /*d790*/  ISETP.NE.AND P2, PT, R114, RZ, PT ;  /* 0x000000ff7200720c */ /* 0x000fe20003f45270 */
[----:B------:R-:W-:Y:S06]  /*d7a0*/  BSSY.RECONVERGENT B0, `(.L_x_820) ;  /* 0x0000011000007945 */ /* 0x000fec0003800200 */
[----:B------:R-:W1:Y:S08]  /*d7b0*/  LDC R7, c[0x0][0x374] ;  /* 0x0000dd00ff077b82 */ /* 0x000e700000000800 */
[----:B------:R-:W2:Y:S01]  /*d7c0*/  LDC.64 R2, c[0x0][0x3c8] ;  /* 0x0000f200ff027b82 */ /* 0x000ea20000000a00 */
[----:B0-----:R-:W-:-:S02]  /*d7d0*/  IADD3 R5, PT, PT, R4, -0x1, RZ ;  /* 0xffffffff04057810 */ /* 0x001fc40007ffe0ff */
[----:B------:R-:W-:Y:S02]  /*d7e0*/  ISETP.NE.AND P1, PT, R4, 0x1, PT ;  /* 0x000000010400780c */ /* 0x000fe40003f25270 */
[----:B-1----:R-:W-:-:S04]  /*d7f0*/  IADD3 R0, PT, PT, R7, -0x1, RZ ;  /* 0xffffffff07007810 */ /* 0x002fc80007ffe0ff */
        /* <DEDUP_REMOVED lines=11> */
.L_x_821:
[----:B------:R-:W-:Y:S05]  /*d8b0*/  BSYNC.RECONVERGENT B0 ;  /* 0x0000000000007941 */ /* 0x000fea0003800200 */
.L_x_820:
[----:B------:R-:W-:Y:S05]  /*d8c0*/  @P0 EXIT ;  /* 0x000000000000094d */ /* 0x000fea0003800000 */
[----:B------:R-:W-:Y:S05]  /*d8d0*/  @P2 BRA `(.L_x_822) ;  /* 0x0000000000202947 */ /* 0x000fea0003800000 */
[----:B------:R-:W-:-:S05]  /*d8e0*/  IMAD R0, R4, R7, RZ ;  /* 0x0000000704007224 */ /* 0x000fca00078e02ff */
[----:B------:R-:W-:-:S13]  /*d8f0*/  ISETP.NE.AND P0, PT, R0, -0x1, PT ;  /* 0xffffffff0000780c */ /* 0x000fda0003f05270 */
[----:B------:R-:W-:Y:S05]  /*d900*/  @!P0 BRA `(.L_x_822) ;  /* 0x0000000000148947 */ /* 0x000fea0003800000 */
.L_x_823:
[----:B0-----:R-:W2:Y:S04]  /*d910*/  LDG.E.STRONG.GPU R5, desc[UR8][R2.64] ;  /* 0x0000000802057981 */ /* 0x001ea8000c1ef900 */
[----:B--2---:R-:W-:Y:S01]  /*d920*/  CCTL.IVALL ;  /* 0x00000000ff00798f */ /* 0x004fe20002000000 */
[----:B------:R-:W-:Y:S05]  /*d930*/  YIELD ;  /* 0x0000000000007946 */ /* 0x000fea0003800000 */
[----:B------:R-:W-:-:S13]  /*d940*/  ISETP.NE.AND P0, PT, R5, R0, PT ;  /* 0x000000000500720c */ /* 0x000fda0003f05270 */
[----:B------:R-:W-:Y:S05]  /*d950*/  @P0 BRA `(.L_x_823) ;  /* 0xfffffffc00ec0947 */ /* 0x000fea000383ffff */
.L_x_822:
        /* <DEDUP_REMOVED lines=25> */
[----:B0-----:R-:W-:-:S04]  /*daf0*/  IMAD.WIDE.U32 R2, R9, -0x55555555, RZ ;  /* 0xaaaaaaab09027825 */ /* 0x001fc800078e00ff */
        /* <DEDUP_REMOVED lines=48> */
.L_x_826:
        /* <DEDUP_REMOVED lines=29> */
.L_x_825:
[----:B------:R-:W-:Y:S05]  /*dfd0*/  BSYNC.RECONVERGENT B0 ;  /* 0x0000000000007941 */ /* 0x000fea0003800200 */
.L_x_824:
        /* <DEDUP_REMOVED lines=10> */
.L_x_827:
        /* <DEDUP_REMOVED lines=82> */
.L_x_828:
        /* <DEDUP_REMOVED lines=14> */
.L_x_4508:


//--------------------- .text._Z35group_norm_nhwc_bwd_one_pass_kernelI11Fp16IOBf16WLi64ELi48ELi384EEv26Group_norm_nhwc_bwd_params --------------------------
	.section	.text._Z35group_norm_nhwc_bwd_one_pass_kernelI11Fp16IOBf16WLi64ELi48ELi384EEv26Group_norm_nhwc_bwd_params,"ax",@progbits
	.align	128
        .global         _Z35group_norm_nhwc_bwd_one_pass_kernelI11Fp16IOBf16WLi64ELi48ELi384EEv26Group_norm_nhwc_bwd_params
        .type           _Z35group_norm_nhwc_bwd_one_pass_kernelI11Fp16IOBf16WLi64ELi48ELi384EEv26Group_norm_nhwc_bwd_params,@function
        .size           _Z35group_norm_nhwc_bwd_one_pass_kernelI11Fp16IOBf16WLi64ELi48ELi384EEv26Group_norm_nhwc_bwd_params,(.L_x_4509 - _Z35group_norm_nhwc_bwd_one_pass_kernelI11Fp16IOBf16WLi64ELi48ELi384EEv26Group_norm_nhwc_bwd_params)
        .other          _Z35group_norm_nhwc_bwd_one_pass_kernelI11Fp16IOBf16WLi64ELi48ELi384EEv26Group_norm_nhwc_bwd_params,@"STO_CUDA_ENTRY STV_DEFAULT"
_Z35group_norm_nhwc_bwd_one_pass_kernelI11Fp16IOBf16WLi64ELi48ELi384EEv26Group_norm_nhwc_bwd_params:
.text._Z35group_norm_nhwc_bwd_one_pass_kernelI11Fp16IOBf16WLi64ELi48ELi384EEv26Group_norm_nhwc_bwd_params:
        /* <DEDUP_REMOVED lines=32> */
.L_x_860:
        /* <DEDUP_REMOVED lines=37> */
[----:B------:R-:W-:Y:S01]  /*0450*/  @!P4 IADD3 R9, PT, PT, -R9, RZ, RZ ;  /* 0x000000ff0909c210 */ /* 0x000fe20007ffe1ff */
[----:B------:R-:W1:Y:S01]  /*0460*/  @!P1 LDC.64 R22, c[0x0][0x3a0] ;  /* 0x0000e800ff169b82 */ /* 0x000e620000000a00 */
[----:B------:R-:W-:Y:S01]  /*0470*/  IADD3 R19, PT, PT, R25, 0x10, RZ ;  /* 0x0000001019137810 */ /* 0x000fe20007ffe0ff */
[----:B------:R-:W-:Y:S01]  /*0480*/  IMAD R8, R47, 0x30, RZ ;  /* 0x000000302f087824 */ /* 0x000fe200078e02ff */
[----:B------:R-:W-:-:S02]  /*0490*/  SEL R9, R13, R9, !P5 ;  /* 0x000000090d097207 */ /* 0x000fc40006800000 */
[----:B------:R-:W-:Y:S02]  /*04a0*/  ISETP.GE.U32.AND P2, PT, R19, UR12, PT ;  /* 0x0000000c13007c0c */ /* 0x000fe4000bf46070 */
[----:B------:R-:W-:Y:S01]  /*04b0*/  SHF.R.S32.HI R21, RZ, 0x1f, R19 ;  /* 0x0000001fff157819 */ /* 0x000fe20000011413 */
[----:B------:R-:W2:Y:S01]  /*04c0*/  @!P1 LDC.64 R12, c[0x0][0x398] ;  /* 0x0000e600ff0c9b82 */ /* 0x000ea20000000a00 */
[C---:B------:R-:W-:Y:S02]  /*04d0*/  IADD3 R50, P0, PT, R8.reuse, R7, RZ ;  /* 0x0000000708327210 */ /* 0x040fe40007f1e0ff */
[----:B------:R-:W-:Y:S02]  /*04e0*/  SHF.R.S32.HI R7, RZ, 0x1f, R9 ;  /* 0x0000001fff077819 */ /* 0x000fe40000011409 */
[----:B------:R-:W-:Y:S02]  /*04f0*/  ISETP.GE.AND.EX P2, PT, R21, UR13, PT, P2 ;  /* 0x0000000d15007c0c */ /* 0x000fe4000bf46320 */
[----:B------:R-:W-:Y:S01]  /*0500*/  LEA.HI.X.SX32 R51, R8, RZ, 0x1, P0 ;  /* 0x000000ff08337211 */ /* 0x000fe200000f0eff */
[----:B------:R-:W-:Y:S01]  /*0510*/  IMAD R8, R7, UR14, RZ ;  /* 0x0000000e07087c24 */ /* 0x000fe2000f8e02ff */
[----:B------:R-:W-:-:S02]  /*0520*/  ISETP.GE.U32.AND P0, PT, R41, UR12, PT ;  /* 0x0000000c29007c0c */ /* 0x000fc4000bf06070 */
[----:B------:R-:W-:Y:S01]  /*0530*/  ISETP.GE.U32.AND P3, PT, R40, UR12, PT ;  /* 0x0000000c28007c0c */ /* 0x000fe2000bf66070 */
[----:B------:R-:W-:Y:S01]  /*0540*/  IMAD R53, R9, UR15, R8 ;  /* 0x0000000f09357c24 */ /* 0x000fe2000f8e0208 */
[----:B------:R-:W-:Y:S01]  /*0550*/  ISETP.GE.AND.EX P0, PT, R5, UR13, PT, P0 ;  /* 0x0000000d05007c0c */ /* 0x000fe2000bf06300 */
[----:B0-----:R-:W-:Y:S01]  /*0560*/  @!P1 IMAD R8, R17, R10, RZ ;  /* 0x0000000a11089224 */ /* 0x001fe200078e02ff */
[----:B------:R-:W-:Y:S01]  /*0570*/  ISETP.GE.AND.EX P3, PT, R6, UR13, PT, P3 ;  /* 0x0000000d06007c0c */ /* 0x000fe2000bf66330 */
[----:B------:R-:W-:Y:S02]  /*0580*/  IMAD.WIDE.U32 R50, R9, UR14, R50 ;  /* 0x0000000e09327c25 */ /* 0x000fe4000f8e0032 */
[----:B------:R-:W0:Y:S02]  /*0590*/  @!P2 LDC.64 R14, c[0x0][0x3f8] ;  /* 0x0000fe00ff0eab82 */ /* 0x000e240000000a00 */
[----:B------:R-:W-:Y:S01]  /*05a0*/  @!P1 IMAD R7, R25, R11, R8 ;  /* 0x0000000b19079224 */ /* 0x000fe200078e0208 */
[----:B------:R-:W-:-:S02]  /*05b0*/  IADD3 R53, PT, PT, R51, R53, RZ ;  /* 0x0000003533357210 */ /* 0x000fc40007ffe0ff */
[----:B------:R-:W-:-:S03]  /*05c0*/  @!P1 MOV R52, R50 ;  /* 0x0000003200349202 */ /* 0x000fc60000000f00 */
[----:B------:R-:W3:Y:S02]  /*05d0*/  LDC.64 R8, c[0x0][0x3b8] ;  /* 0x0000ee00ff087b82 */ /* 0x000ee40000000a00 */
[----:B------:R-:W-:-:S05]  /*05e0*/  @!P1 IMAD.WIDE.U32 R16, R25, R10, R52 ;  /* 0x0000000a19109225 */ /* 0x000fca00078e0034 */
[----:B------:R-:W-:Y:S01]  /*05f0*/  @!P1 IADD3 R17, PT, PT, R17, R7, RZ ;  /* 0x0000000711119210 */ /* 0x000fe20007ffe0ff */
[----:B------:R-:W4:Y:S01]  /*0600*/  @!P2 LDC.64 R10, c[0x0][0x3a0] ;  /* 0x0000e800ff0aab82 */ /* 0x000f220000000a00 */
[C---:B------:R-:W-:Y:S02]  /*0610*/  @!P1 SHF.L.U32 R7, R16.reuse, 0x1, RZ ;  /* 0x0000000110079819 */ /* 0x040fe400000006ff */
[----:B------:R-:W-:Y:S02]  /*0620*/  @!P1 SHF.L.U64.HI R18, R16, 0x1, R17 ;  /* 0x0000000110129819 */ /* 0x000fe40000010211 */
[----:B------:R-:W-:Y:S02]  /*0630*/  @!P2 MOV R16, R50 ;  /* 0x000000320010a202 */ /* 0x000fe40000000f00 */
[----:B------:R-:W-:Y:S01]  /*0640*/  @!P2 MOV R17, R53 ;  /* 0x000000350011a202 */ /* 0x000fe20000000f00 */
[----:B0-----:R-:W-:Y:S01]  /*0650*/  @!P2 IMAD R20, R21, R14, RZ ;  /* 0x0000000e1514a224 */ /* 0x001fe200078e02ff */
[----:B------:R-:W0:Y:S01]  /*0660*/  @!P0 LDC.64 R26, c[0x0][0x3f8] ;  /* 0x0000fe00ff1a8b82 */ /* 0x000e220000000a00 */
[----:B-1----:R-:W-:-:S02]  /*0670*/  @!P1 IADD3 R22, P4, PT, R7, R22, RZ ;  /* 0x0000001607169210 */ /* 0x002fc40007f9e0ff */
[C---:B------:R-:W-:Y:S02]  /*0680*/  @!P2 IMAD R25, R19.reuse, R15, R20 ;  /* 0x0000000f1319a224 */ /* 0x040fe400078e0214 */
[----:B------:R-:W-:Y:S01]  /*0690*/  @!P2 IMAD.WIDE.U32 R14, R19, R14, R16 ;  /* 0x0000000e130ea225 */ /* 0x000fe200078e0010 */
[----:B------:R-:W-:-:S03]  /*06a0*/  @!P1 IADD3.X R23, PT, PT, R18, R23, RZ, P4, !PT ;  /* 0x0000001712179210 */ /* 0x000fc600027fe4ff */
[----:B---3--:R-:W-:Y:S01]  /*06b0*/  IMAD.WIDE R8, R37, 0x8, R8 ;  /* 0x0000000825087825 */ /* 0x008fe200078e0208 */
[----:B--2---:R-:W-:Y:S01]  /*06c0*/  @!P1 IADD3 R12, P4, PT, R7, R12, RZ ;  /* 0x0000000c070c9210 */ /* 0x004fe20007f9e0ff */
[----:B------:R-:W1:Y:S01]  /*06d0*/  @!P2 LDC.64 R20, c[0x0][0x398] ;  /* 0x0000e600ff14ab82 */ /* 0x000e620000000a00 */
[----:B------:R-:W-:Y:S02]  /*06e0*/  @!P2 IADD3 R7, PT, PT, R15, R25, RZ ;  /* 0x000000190f07a210 */ /* 0x000fe40007ffe0ff */
[----:B------:R-:W-:Y:S01]  /*06f0*/  CS2R R34, SRZ ;  /* 0x0000000000227805 */ /* 0x000fe2000001ff00 */
[----:B------:R-:W5:Y:S01]  /*0700*/  @!P1 LDG.E R36, desc[UR8][R22.64] ;  /* 0x0000000816249981 */ /* 0x000f62000c1e1900 */
[----:B------:R-:W-:-:S03]  /*0710*/  @!P2 SHF.L.U32 R15, R14, 0x1, RZ ;  /* 0x000000010e0fa819 */ /* 0x000fc600000006ff */
[----:B------:R-:W2:Y:S01]  /*0720*/  LDG.E.64 R8, desc[UR8][R8.64] ;  /* 0x0000000808087981 */ /* 0x000ea2000c1e1b00 */
[----:B------:R-:W-:Y:S01]  /*0730*/  @!P2 SHF.L.U64.HI R7, R14, 0x1, R7 ;  /* 0x000000010e07a819 */ /* 0x000fe20000010207 */
[----:B------:R-:W3:Y:S01]  /*0740*/  @!P3 LDC.64 R16, c[0x0][0x3f8] ;  /* 0x0000fe00ff10bb82 */ /* 0x000ee20000000a00 */
[----:B----4-:R-:W-:Y:S02]  /*0750*/  @!P2 IADD3 R10, P5, PT, R15, R10, RZ ;  /* 0x0000000a0f0aa210 */ /* 0x010fe40007fbe0ff */
[----:B------:R-:W-:Y:S02]  /*0760*/  @!P1 IADD3.X R13, PT, PT, R18, R13, RZ, P4, !PT ;  /* 0x0000000d120d9210 */ /* 0x000fe400027fe4ff */
[----:B------:R-:W-:Y:S02]  /*0770*/  @!P2 IADD3.X R11, PT, PT, R7, R11, RZ, P5, !PT ;  /* 0x0000000b070ba210 */ /* 0x000fe40002ffe4ff */
[----:B------:R-:W-:Y:S01]  /*0780*/  ISETP.NE.AND P4, PT, RZ, UR11, PT ;  /* 0x0000000bff007c0c */ /* 0x000fe2000bf85270 */
[----:B0-----:R-:W-:Y:S01]  /*0790*/  @!P0 IMAD R14, R5, R26, RZ ;  /* 0x0000001a050e8224 */ /* 0x001fe200078e02ff */
[----:B------:R-:W0:Y:S01]  /*07a0*/  @!P0 LDC.64 R18, c[0x0][0x3a0] ;  /* 0x0000e800ff128b82 */ /* 0x000e220000000a00 */
[----:B------:R4:W5:Y:S02]  /*07b0*/  @!P2 LDG.E R34, desc[UR8][R10.64] ;  /* 0x000000080a22a981 */ /* 0x000964000c1e1900 */
[----:B------:R-:W-:-:S02]  /*07c0*/  @!P0 IMAD R29, R41, R27, R14 ;  /* 0x0000001b291d8224 */ /* 0x000fc400078e020e */
[----:B------:R3:W5:Y:S03]  /*07d0*/  @!P1 LDG.E R35, desc[UR8][R12.64] ;  /* 0x000000080c239981 */ /* 0x000766000c1e1900 */
[----:B------:R-:W0:Y:S01]  /*07e0*/  LDC.64 R24, c[0x0][0x3a8] ;  /* 0x0000ea00ff187b82 */ /* 0x000e220000000a00 */
[----:B----4-:R-:W-:Y:S02]  /*07f0*/  @!P0 MOV R10, R50 ;  /* 0x00000032000a8202 */ /* 0x010fe40000000f00 */
[----:B------:R-:W-:-:S05]  /*0800*/  @!P0 MOV R11, R53 ;  /* 0x00000035000b8202 */ /* 0x000fca0000000f00 */
[----:B------:R-:W4:Y:S01]  /*0810*/  @P4 LDC.64 R22, c[0x0][0x3b0] ;  /* 0x0000ec00ff164b82 */ /* 0x000f220000000a00 */
[----:B------:R-:W-:Y:S01]  /*0820*/  @!P0 IMAD.WIDE.U32 R26, R41, R26, R10 ;  /* 0x0000001a291a8225 */ /* 0x000fe200078e000a */
[----:B-1----:R-:W-:-:S06]  /*0830*/  @!P2 IADD3 R20, P1, PT, R15, R20, RZ ;  /* 0x000000140f14a210 */ /* 0x002fcc0007f3e0ff */
[----:B------:R-:W1:Y:S01]  /*0840*/  @!P0 LDC.64 R10, c[0x0][0x398] ;  /* 0x0000e600ff0a8b82 */ /* 0x000e620000000a00 */
[----:B------:R-:W-:Y:S01]  /*0850*/  @!P0 IADD3 R29, PT, PT, R27, R29, RZ ;  /* 0x0000001d1b1d8210 */ /* 0x000fe20007ffe0ff */
[----:B---3--:R-:W-:-:S06]  /*0860*/  @!P3 IMAD R30, R6, R16, RZ ;  /* 0x00000010061eb224 */ /* 0x008fcc00078e02ff */
[----:B------:R-:W3:Y:S01]  /*0870*/  @!P3 LDC.64 R12, c[0x0][0x3a0] ;  /* 0x0000e800ff0cbb82 */ /* 0x000ee20000000a00 */
[----:B------:R-:W-:-:S07]  /*0880*/  @!P0 SHF.L.U32 R27, R26, 0x1, RZ ;  /* 0x000000011a1b8819 */ /* 0x000fce00000006ff */
[----:B------:R-:W3:Y:S01]  /*0890*/  @!P3 LDC.64 R14, c[0x0][0x398] ;  /* 0x0000e600ff0ebb82 */ /* 0x000ee20000000a00 */
[----:B------:R-:W-:Y:S01]  /*08a0*/  @!P0 SHF.L.U64.HI R26, R26, 0x1, R29 ;  /* 0x000000011a1a8819 */ /* 0x000fe2000001021d */
[C---:B------:R-:W-:Y:S01]  /*08b0*/  @!P3 IMAD R29, R40.reuse, R17, R30 ;  /* 0x00000011281db224 */ /* 0x040fe200078e021e */
[----:B------:R-:W-:Y:S02]  /*08c0*/  @!P3 MOV R30, R50 ;  /* 0x00000032001eb202 */ /* 0x000fe40000000f00 */
[----:B------:R-:W-:Y:S02]  /*08d0*/  @!P3 MOV R31, R53 ;  /* 0x00000035001fb202 */ /* 0x000fe40000000f00 */
[----:B------:R-:W-:Y:S02]  /*08e0*/  @!P2 IADD3.X R21, PT, PT, R7, R21, RZ, P1, !PT ;  /* 0x000000150715a210 */ /* 0x000fe40000ffe4ff */
[----:B0-----:R-:W-:Y:S01]  /*08f0*/  @!P0 IADD3 R18, P1, PT, R27, R18, RZ ;  /* 0x000000121b128210 */ /* 0x001fe20007f3e0ff */
[----:B------:R-:W-:Y:S01]  /*0900*/  @!P3 IMAD.WIDE.U32 R16, R40, R16, R30 ;  /* 0x000000102810b225 */ /* 0x000fe200078e001e */
[----:B------:R-:W-:-:S02]  /*0910*/  LOP3.LUT R7, R39, 0xffff, RZ, 0xc0, !PT ;  /* 0x0000ffff27077812 */ /* 0x000fc400078ec0ff */
[----:B------:R-:W-:Y:S02]  /*0920*/  CS2R R32, SRZ ;  /* 0x0000000000207805 */ /* 0x000fe4000001ff00 */
[----:B------:R-:W-:Y:S02]  /*0930*/  @!P0 IADD3.X R19, PT, PT, R26, R19, RZ, P1, !PT ;  /* 0x000000131a138210 */ /* 0x000fe40000ffe4ff */
[----:B------:R-:W-:Y:S02]  /*0940*/  @!P3 IADD3 R29, PT, PT, R17, R29, RZ ;  /* 0x0000001d111db210 */ /* 0x000fe40007ffe0ff */
[----:B-1----:R-:W-:Y:S01]  /*0950*/  @!P0 IADD3 R10, P1, PT, R27, R10, RZ ;  /* 0x0000000a1b0a8210 */ /* 0x002fe20007f3e0ff */
[----:B------:R-:W-:Y:S01]  /*0960*/  IMAD R27, R47, 0x30, R7 ;  /* 0x000000302f1b7824 */ /* 0x000fe200078e0207 */
[C---:B------:R-:W-:Y:S01]  /*0970*/  @!P3 SHF.L.U32 R17, R16.reuse, 0x1, RZ ;  /* 0x000000011011b819 */ /* 0x040fe200000006ff */
[----:B------:R0:W5:Y:S01]  /*0980*/  @!P2 LDG.E R33, desc[UR8][R20.64] ;  /* 0x000000081421a981 */ /* 0x000162000c1e1900 */
[----:B------:R-:W-:Y:S01]  /*0990*/  @!P3 SHF.L.U64.HI R16, R16, 0x1, R29 ;  /* 0x000000011010b819 */ /* 0x000fe2000001021d */
[----:B----4-:R-:W-:Y:S01]  /*09a0*/  @P4 IMAD.WIDE R22, R27, 0x2, R22 ;  /* 0x000000021b164825 */ /* 0x010fe200078e0216 */
[----:B---3--:R-:W-:-:S02]  /*09b0*/  @!P3 IADD3 R12, P2, PT, R17, R12, RZ ;  /* 0x0000000c110cb210 */ /* 0x008fc40007f5e0ff */
[----:B------:R-:W-:Y:S02]  /*09c0*/  CS2R R30, SRZ ;  /* 0x00000000001e7805 */ /* 0x000fe4000001ff00 */
[----:B------:R-:W-:Y:S01]  /*09d0*/  @!P3 IADD3 R14, P5, PT, R17, R14, RZ ;  /* 0x0000000e110eb210 */ /* 0x000fe20007fbe0ff */
[----:B------:R-:W-:Y:S01]  /*09e0*/  IMAD.WIDE R24, R27, 0x2, R24 ;  /* 0x000000021b187825 */ /* 0x000fe200078e0218 */
[----:B------:R-:W-:Y:S01]  /*09f0*/  MOV R29, RZ ;  /* 0x000000ff001d7202 */ /* 0x000fe20000000f00 */
[----:B------:R0:W5:Y:S01]  /*0a00*/  @!P0 LDG.E R32, desc[UR8][R18.64] ;  /* 0x0000000812208981 */ /* 0x000162000c1e1900 */
[----:B------:R-:W-:Y:S02]  /*0a10*/  @!P0 IADD3.X R11, PT, PT, R26, R11, RZ, P1, !PT ;  /* 0x0000000b1a0b8210 */ /* 0x000fe40000ffe4ff */
[C---:B------:R-:W-:Y:S01]  /*0a20*/  @!P3 IADD3.X R13, PT, PT, R16.reuse, R13, RZ, P2, !PT ;  /* 0x0000000d100db210 */ /* 0x040fe200017fe4ff */
[----:B------:R-:W3:Y:S01]  /*0a30*/  LDG.E.U16 R43, desc[UR8][R24.64] ;  /* 0x00000008182b7981 */ /* 0x000ee2000c1e1500 */
[----:B------:R-:W-:-:S03]  /*0a40*/  @!P3 IADD3.X R15, PT, PT, R16, R15, RZ, P5, !PT ;  /* 0x0000000f100fb210 */ /* 0x000fc60002ffe4ff */
[----:B------:R-:W4:Y:S04]  /*0a50*/  LDG.E.U16 R17, desc[UR8][R24.64+0x2] ;  /* 0x0000020818117981 */ /* 0x000f28000c1e1500 */
[----:B------:R-:W4:Y:S04]  /*0a60*/  @P4 LDG.E.U16 R19, desc[UR8][R22.64] ;  /* 0x0000000816134981 */ /* 0x000f28000c1e1500 */
[----:B------:R-:W4:Y:S04]  /*0a70*/  @P4 LDG.E.U16 R18, desc[UR8][R22.64+0x2] ;  /* 0x0000020816124981 */ /* 0x000f28000c1e1500 */
[----:B------:R0:W5:Y:S04]  /*0a80*/  @!P0 LDG.E R31, desc[UR8][R10.64] ;  /* 0x000000080a1f8981 */ /* 0x000168000c1e1900 */
[----:B------:R0:W5:Y:S04]  /*0a90*/  @!P3 LDG.E R30, desc[UR8][R12.64] ;  /* 0x000000080c1eb981 */ /* 0x000168000c1e1900 */
[----:B------:R0:W5:Y:S01]  /*0aa0*/  @!P3 LDG.E R29, desc[UR8][R14.64] ;  /* 0x000000080e1db981 */ /* 0x000162000c1e1900 */
[----:B------:R-:W-:Y:S01]  /*0ab0*/  MOV R46, 0x3f800000 ;  /* 0x3f800000002e7802 */ /* 0x000fe20000000f00 */
[----:B------:R-:W-:Y:S01]  /*0ac0*/  UISETP.NE.AND UP0, UPT, UR11, URZ, UPT ;  /* 0x000000ff0b00728c */ /* 0x000fe2000bf05270 */
[----:B------:R-:W-:Y:S01]  /*0ad0*/  CS2R R44, SRZ ;  /* 0x00000000002c7805 */ /* 0x000fe2000001ff00 */
[----:B--2---:R-:W-:-:S05]  /*0ae0*/  FFMA.FTZ R9, -R8, R8, R9 ;  /* 0x0000000808097223 */ /* 0x004fca0000010109 */
[----:B------:R-:W-:-:S13]  /*0af0*/  FSETP.GTU.FTZ.AND P1, PT, R9, RZ, PT ;  /* 0x000000ff0900720b */ /* 0x000fda0003f3c000 */
[----:B------:R-:W1:Y:S02]  /*0b00*/  @P1 LDC R16, c[0x0][0x3c0] ;  /* 0x0000f000ff101b82 */ /* 0x000e640000000800 */
[----:B-1----:R-:W-:-:S04]  /*0b10*/  @P1 FADD.FTZ R16, R9, R16 ;  /* 0x0000001009101221 */ /* 0x002fc80000010000 */
[----:B------:R0:W1:Y:S01]  /*0b20*/  @P1 MUFU.RSQ R46, R16 ;  /* 0x00000010002e1308 */ /* 0x0000620000001400 */
[----:B---3--:R-:W-:Y:S02]  /*0b30*/  SHF.L.U32 R43, R43, 0x10, RZ ;  /* 0x000000102b2b7819 */ /* 0x008fe400000006ff */
[----:B----4-:R-:W-:Y:S02]  /*0b40*/  SHF.L.U32 R9, R17, 0x10, RZ ;  /* 0x0000001011097819 */ /* 0x010fe400000006ff */
[----:B------:R-:W-:Y:S02]  /*0b50*/  @P4 SHF.L.U32 R45, R19, 0x10, RZ ;  /* 0x00000010132d4819 */ /* 0x000fe400000006ff */
[----:B------:R-:W-:Y:S01]  /*0b60*/  @P4 SHF.L.U32 R44, R18, 0x10, RZ ;  /* 0x00000010122c4819 */ /* 0x000fe200000006ff */
[----:B01----:R-:W-:Y:S06]  /*0b70*/  BRA.U UP0, `(.L_x_830) ;  /* 0x0000000500247547 */ /* 0x003fec000b800000 */
[--C-:B-----5:R-:W-:Y:S02]  /*0b80*/  HADD2.F32 R11, -RZ, R36.reuse.H0_H0 ;  /* 0x20000024ff0b7230 */ /* 0x120fe40000004100 */
[----:B------:R-:W-:Y:S02]  /*0b90*/  HADD2.F32 R13, -RZ, R36.H1_H1 ;  /* 0x30000024ff0d7230 */ /* 0x000fe40000004100 */
[--C-:B------:R-:W-:Y:S02]  /*0ba0*/  HADD2.F32 R12, -RZ, R35.reuse.H0_H0 ;  /* 0x20000023ff0c7230 */ /* 0x100fe40000004100 */
[C---:B------:R-:W-:Y:S01]  /*0bb0*/  FADD.FTZ R11, -R8.reuse, R11 ;  /* 0x0000000b080b7221 */ /* 0x040fe20000010100 */
[----:B------:R-:W-:Y:S02]  /*0bc0*/  HADD2.F32 R17, -RZ, R34.H0_H0 ;  /* 0x20000022ff117230 */ /* 0x000fe40000004100 */
[----:B------:R-:W-:Y:S01]  /*0bd0*/  FADD.FTZ R13, -R8, R13 ;  /* 0x0000000d080d7221 */ /* 0x000fe20000010100 */
[----:B------:R-:W-:-:S02]  /*0be0*/  HADD2.F32 R10, -RZ, R35.H1_H1 ;  /* 0x30000023ff0a7230 */ /* 0x000fc40000004100 */
[----:B------:R-:W-:Y:S01]  /*0bf0*/  FMUL.FTZ R14, R43, R12 ;  /* 0x0000000c2b0e7220 */ /* 0x000fe20000410000 */
[-C--:B------:R-:W-:Y:S01]  /*0c00*/  FMUL.FTZ R11, R11, R46.reuse ;  /* 0x0000002e0b0b7220 */ /* 0x080fe20000410000 */
[----:B------:R-:W-:Y:S01]  /*0c10*/  FADD.FTZ R19, -R8, R17 ;  /* 0x0000001108137221 */ /* 0x000fe20000010100 */
[----:B------:R-:W-:Y:S01]  /*0c20*/  FMUL.FTZ R15, R13, R46 ;  /* 0x0000002e0d0f7220 */ /* 0x000fe20000410000 */
[----:B------:R-:W-:Y:S01]  /*0c30*/  FADD.FTZ R13, RZ, R14 ;  /* 0x0000000eff0d7221 */ /* 0x000fe20000010000 */
[----:B------:R-:W-:Y:S01]  /*0c40*/  FFMA.FTZ R14, R11, R14, RZ ;  /* 0x0000000e0b0e7223 */ /* 0x000fe200000100ff */
[----:B------:R-:W-:Y:S02]  /*0c50*/  HADD2.F32 R18, -RZ, R33.H0_H0 ;  /* 0x20000021ff127230 */ /* 0x000fe40000004100 */
[----:B------:R-:W-:Y:S01]  /*0c60*/  FFMA.FTZ R21, R12, R11, RZ ;  /* 0x0000000b0c157223 */ /* 0x000fe200000100ff */
[----:B------:R-:W-:Y:S02]  /*0c70*/  HADD2.F32 R17, -RZ, R34.H1_H1 ;  /* 0x30000022ff117230 */ /* 0x000fe40000004100 */
[----:B------:R-:W-:Y:S01]  /*0c80*/  FADD.FTZ R11, RZ, R12 ;  /* 0x0000000cff0b7221 */ /* 0x000fe20000010000 */
[----:B------:R-:W-:Y:S01]  /*0c90*/  FMUL.FTZ R19, R19, R46 ;  /* 0x0000002e13137220 */ /* 0x000fe20000410000 */
[----:B------:R-:W-:Y:S01]  /*0ca0*/  FMUL.FTZ R16, R9, R10 ;  /* 0x0000000a09107220 */ /* 0x000fe20000410000 */
[----:B------:R-:W-:-:S02]  /*0cb0*/  HADD2.F32 R27, -RZ, R30.H0_H0 ;  /* 0x2000001eff1b7230 */ /* 0x000fc40000004100 */
[----:B------:R-:W-:Y:S01]  /*0cc0*/  FADD.FTZ R17, -R8, R17 ;  /* 0x0000001108117221 */ /* 0x000fe20000010100 */
[C---:B------:R-:W-:Y:S01]  /*0cd0*/  FADD.FTZ R11, R18.reuse, R11 ;  /* 0x0000000b120b7221 */ /* 0x040fe20000010000 */
[----:B------:R-:W-:Y:S01]  /*0ce0*/  FFMA.FTZ R12, R18, R19, R21 ;  /* 0x00000013120c7223 */ /* 0x000fe20000010015 */
[----:B------:R-:W-:Y:S01]  /*0cf0*/  FFMA.FTZ R14, R15, R16, R14 ;  /* 0x000000100f0e7223 */ /* 0x000fe2000001000e */
[----:B------:R-:W-:Y:S01]  /*0d00*/  FMUL.FTZ R18, R43, R18 ;  /* 0x000000122b127220 */ /* 0x000fe20000410000 */
[----:B------:R-:W-:Y:S01]  /*0d10*/  FADD.FTZ R13, R16, R13 ;  /* 0x0000000d100d7221 */ /* 0x000fe20000010000 */
[----:B------:R-:W-:Y:S02]  /*0d20*/  HADD2.F32 R16, -RZ, R33.H1_H1 ;  /* 0x30000021ff107230 */ /* 0x000fe40000004100 */
[----:B------:R-:W-:Y:S01]  /*0d30*/  FFMA.FTZ R15, R10, R15, RZ ;  /* 0x0000000f0a0f7223 */ /* 0x000fe200000100ff */
[----:B------:R-:W-:Y:S01]  /*0d40*/  FADD.FTZ R21, RZ, R10 ;  /* 0x0000000aff157221 */ /* 0x000fe20000010000 */
[----:B------:R-:W-:Y:S01]  /*0d50*/  FMUL.FTZ R17, R17, R46 ;  /* 0x0000002e11117220 */ /* 0x000fe20000410000 */
[----:B------:R-:W-:Y:S01]  /*0d60*/  FFMA.FTZ R14, R19, R18, R14 ;  /* 0x00000012130e7223 */ /* 0x000fe2000001000e */
[----:B------:R-:W-:-:S02]  /*0d70*/  HADD2.F32 R19, -RZ, R32.H0_H0 ;  /* 0x20000020ff137230 */ /* 0x000fc40000004100 */
[----:B------:R-:W-:Y:S01]  /*0d80*/  FADD.FTZ R23, R13, R18 ;  /* 0x000000120d177221 */ /* 0x000fe20000010000 */
        /* <DEDUP_REMOVED lines=8> */
[----:B------:R-:W-:Y:S01]  /*0e10*/  FMUL.FTZ R18, R43, R15 ;  /* 0x0000000f2b127220 */ /* 0x000fe20000410000 */
[----:B------:R-:W-:Y:S01]  /*0e20*/  FMUL.FTZ R19, R19, R46 ;  /* 0x0000002e13137220 */ /* 0x000fe20000410000 */
[----:B------:R-:W-:-:S02]  /*0e30*/  HADD2.F32 R14, -RZ, R31.H1_H1 ;  /* 0x3000001fff0e7230 */ /* 0x000fc40000004100 */
[C---:B------:R-:W-:Y:S01]  /*0e40*/  FADD.FTZ R21, -R8.reuse, R21 ;  /* 0x0000001508157221 */ /* 0x040fe20000010100 */
[----:B------:R-:W-:Y:S01]  /*0e50*/  FADD.FTZ R20, R23, R18 ;  /* 0x0000001217147221 */ /* 0x000fe20000010000 */
[----:B------:R-:W-:Y:S01]  /*0e60*/  FFMA.FTZ R25, R19, R18, R16 ;  /* 0x0000001213197223 */ /* 0x000fe20000010010 */
[----:B------:R-:W-:Y:S02]  /*0e70*/  HADD2.F32 R17, -RZ, R29.H0_H0 ;  /* 0x2000001dff117230 */ /* 0x000fe40000004100 */
[----:B------:R-:W-:Y:S01]  /*0e80*/  FMUL.FTZ R23, R9, R14 ;  /* 0x0000000e09177220 */ /* 0x000fe20000410000 */
[----:B------:R-:W-:Y:S01]  /*0e90*/  FMUL.FTZ R16, R21, R46 ;  /* 0x0000002e15107220 */ /* 0x000fe20000410000 */
[----:B------:R-:W-:Y:S01]  /*0ea0*/  FFMA.FTZ R12, R15, R19, R12 ;  /* 0x000000130f0c7223 */ /* 0x000fe2000001000c */
[----:B------:R-:W-:Y:S01]  /*0eb0*/  FADD.FTZ R19, -R8, R27 ;  /* 0x0000001b08137221 */ /* 0x000fe20000010100 */
        /* <DEDUP_REMOVED lines=9> */
[----:B------:R-:W-:Y:S01]  /*0f50*/  FFMA.FTZ R24, R19, R24, R22 ;  /* 0x0000001813187223 */ /* 0x000fe20000010016 */
[----:B------:R-:W-:Y:S01]  /*0f60*/  FMUL.FTZ R22, R9, R18 ;  /* 0x0000001209167220 */ /* 0x000fe20000410000 */
        /* <DEDUP_REMOVED lines=10> */
.L_x_830:
[----:B-----5:R-:W-:Y:S02]  /*1010*/  HADD2.F32 R11, -RZ, R36.H0_H0 ;  /* 0x20000024ff0b7230 */ /* 0x020fe40000004100 */
[----:B------:R-:W-:Y:S02]  /*1020*/  HADD2.F32 R19, -RZ, R34.H1_H1 ;  /* 0x30000022ff137230 */ /* 0x000fe40000004100 */
[----:B------:R-:W-:Y:S02]  /*1030*/  HADD2.F32 R23, -RZ, R32.H0_H0 ;  /* 0x20000020ff177230 */ /* 0x000fe40000004100 */
[C---:B------:R-:W-:Y:S01]  /*1040*/  FADD.FTZ R13, -R8.reuse, R11 ;  /* 0x0000000b080d7221 */ /* 0x040fe20000010100 */
[----:B------:R-:W-:Y:S02]  /*1050*/  HADD2.F32 R11, -RZ, R36.H1_H1 ;  /* 0x30000024ff0b7230 */ /* 0x000fe40000004100 */
[----:B------:R-:W-:Y:S01]  /*1060*/  FADD.FTZ R19, -R8, R19 ;  /* 0x0000001308137221 */ /* 0x000fe20000010100 */
[----:B------:R-:W-:-:S02]  /*1070*/  HADD2.F32 R48, -RZ, R35.H1_H1 ;  /* 0x30000023ff307230 */ /* 0x000fc40000004100 */
[----:B------:R-:W-:Y:S01]  /*1080*/  FMUL.FTZ R12, R13, R46 ;  /* 0x0000002e0d0c7220 */ /* 0x000fe20000410000 */
[----:B------:R-:W-:Y:S02]  /*1090*/  HADD2.F32 R13, -RZ, R34.H0_H0 ;  /* 0x20000022ff0d7230 */ /* 0x000fe40000004100 */
[C---:B------:R-:W-:Y:S01]  /*10a0*/  FADD.FTZ R11, -R8.reuse, R11 ;  /* 0x0000000b080b7221 */ /* 0x040fe20000010100 */
[C---:B------:R-:W-:Y:S01]  /*10b0*/  FADD.FTZ R27, -R8.reuse, R23 ;  /* 0x00000017081b7221 */ /* 0x040fe20000010100 */
[----:B------:R-:W-:Y:S01]  /*10c0*/  FFMA.FTZ R18, R43, R12, R45 ;  /* 0x0000000c2b127223 */ /* 0x000fe2000001002d */
[----:B------:R-:W-:Y:S02]  /*10d0*/  HADD2.F32 R25, -RZ, R35.H0_H0 ;  /* 0x20000023ff197230 */ /* 0x000fe40000004100 */
[----:B------:R-:W-:Y:S01]  /*10e0*/  FMUL.FTZ R10, R11, R46 ;  /* 0x0000002e0b0a7220 */ /* 0x000fe20000410000 */
[----:B------:R-:W-:Y:S01]  /*10f0*/  FADD.FTZ R15, -R8, R13 ;  /* 0x0000000d080f7221 */ /* 0x000fe20000010100 */
[----:B------:R-:W-:Y:S01]  /*1100*/  FMUL.FTZ R11, R18, -1.4426950216293334961 ;  /* 0xbfb8aa3b120b7820 */ /* 0x000fe20000410000 */
[----:B------:R-:W-:-:S02]  /*1110*/  HADD2.F32 R49, -RZ, R30.H1_H1 ;  /* 0x3000001eff317230 */ /* 0x000fc40000004100 */
[----:B------:R-:W-:Y:S01]  /*1120*/  FFMA.FTZ R13, R9, R10, R44 ;  /* 0x0000000a090d7223 */ /* 0x000fe2000001002c */
[----:B------:R-:W-:-:S03]  /*1130*/  FMUL.FTZ R14, R15, R46 ;  /* 0x0000002e0f0e7220 */ /* 0x000fc60000410000 */
[----:B------:R-:W-:Y:S01]  /*1140*/  FMUL.FTZ R17, R13, -1.4426950216293334961 ;  /* 0xbfb8aa3b0d117820 */ /* 0x000fe20000410000 */
[----:B------:R-:W0:Y:S01]  /*1150*/  MUFU.EX2 R11, R11 ;  /* 0x0000000b000b7308 */ /* 0x000e220000000800 */
[----:B------:R-:W-:Y:S01]  /*1160*/  FFMA.FTZ R15, R43, R14, R45 ;  /* 0x0000000e2b0f7223 */ /* 0x000fe2000001002d */
[----:B------:R-:W-:-:S03]  /*1170*/  FADD.FTZ R49, -R8, R49 ;  /* 0x0000003108317221 */ /* 0x000fc60000010100 */
        /* <DEDUP_REMOVED lines=11> */
[----:B------:R-:W-:Y:S01]  /*1230*/  FMUL.FTZ R16, R27, R46 ;  /* 0x0000002e1b107220 */ /* 0x000fe20000410000 */
[----:B------:R-:W-:-:S05]  /*1240*/  HADD2.F32 R27, -RZ, R30.H0_H0 ;  /* 0x2000001eff1b7230 */ /* 0x000fca0000004100 */
[----:B------:R-:W2:Y:S01]  /*1250*/  MUFU.EX2 R17, R17 ;  /* 0x0000001100117308 */ /* 0x000ea20000000800 */
[----:B0-----:R-:W-:Y:S01]  /*1260*/  FADD.FTZ R23, -R24, 1 ;  /* 0x3f80000018177421 */ /* 0x001fe20000010100 */
[----:B------:R-:W-:-:S03]  /*1270*/  FMUL.FTZ R24, R25, R24 ;  /* 0x0000001819187220 */ /* 0x000fc60000410000 */
[----:B------:R-:W-:Y:S01]  /*1280*/  FFMA.FTZ R23, R18, R23, 1 ;  /* 0x3f80000012177423 */ /* 0x000fe20000010017 */
[----:B------:R-:W-:Y:S02]  /*1290*/  FFMA.FTZ R18, R43, R16, R45 ;  /* 0x000000102b127223 */ /* 0x000fe4000001002d */
[----:B------:R-:W0:Y:S01]  /*12a0*/  MUFU.RCP R20, R20 ;  /* 0x0000001400147308 */ /* 0x000e220000001000 */
[----:B-1----:R-:W-:Y:S01]  /*12b0*/  FADD.FTZ R22, -R21, 1 ;  /* 0x3f80000015167421 */ /* 0x002fe20000010100 */
[----:B------:R-:W-:-:S03]  /*12c0*/  FMUL.FTZ R24, R24, R23 ;  /* 0x0000001718187220 */ /* 0x000fc60000410000 */
[----:B------:R-:W-:Y:S01]  /*12d0*/  FFMA.FTZ R26, R13, R22, 1 ;  /* 0x3f8000000d1a7423 */ /* 0x000fe20000010016 */
[----:B------:R-:W-:Y:S01]  /*12e0*/  FMUL.FTZ R22, R18, -1.4426950216293334961 ;  /* 0xbfb8aa3b12167820 */ /* 0x000fe20000410000 */
[----:B------:R-:W-:Y:S01]  /*12f0*/  FMUL.FTZ R13, R48, R21 ;  /* 0x00000015300d7220 */ /* 0x000fe20000410000 */
[----:B------:R-:W-:Y:S02]  /*1300*/  HADD2.F32 R21, -RZ, R32.H1_H1 ;  /* 0x30000020ff157230 */ /* 0x000fe40000004100 */
[----:B--2---:R-:W-:Y:S01]  /*1310*/  FADD.FTZ R25, R17, 1 ;  /* 0x3f80000011197421 */ /* 0x004fe20000010000 */
[----:B------:R-:W-:Y:S02]  /*1320*/  HADD2.F32 R48, -RZ, R33.H1_H1 ;  /* 0x30000021ff307230 */ /* 0x000fe40000004100 */
[----:B------:R-:W-:Y:S01]  /*1330*/  FMUL.FTZ R13, R13, R26 ;  /* 0x0000001a0d0d7220 */ /* 0x000fe20000410000 */
[----:B------:R-:W1:Y:S01]  /*1340*/  MUFU.EX2 R22, R22 ;  /* 0x0000001600167308 */ /* 0x000e620000000800 */
[----:B0-----:R-:W-:-:S07]  /*1350*/  FADD.FTZ R26, -R20, 1 ;  /* 0x3f800000141a7421 */ /* 0x001fce0000010100 */
[----:B------:R-:W0:Y:S01]  /*1360*/  MUFU.RCP R25, R25 ;  /* 0x0000001900197308 */ /* 0x000e220000001000 */
[----:B------:R-:W-:Y:S01]  /*1370*/  FFMA.FTZ R17, R15, R26, 1 ;  /* 0x3f8000000f117423 */ /* 0x000fe2000001001a */
[----:B------:R-:W-:Y:S01]  /*1380*/  FADD.FTZ R15, -R8, R21 ;  /* 0x00000015080f7221 */ /* 0x000fe20000010100 */
[----:B------:R-:W-:-:S03]  /*1390*/  HADD2.F32 R21, -RZ, R33.H0_H0 ;  /* 0x20000021ff157230 */ /* 0x000fc60000004100 */
[----:B------:R-:W-:Y:S02]  /*13a0*/  FMUL.FTZ R15, R15, R46 ;  /* 0x0000002e0f0f7220 */ /* 0x000fe40000410000 */
[----:B------:R-:W-:Y:S01]  /*13b0*/  FMUL.FTZ R20, R21, R20 ;  /* 0x0000001415147220 */ /* 0x000fe20000410000 */
[----:B-1----:R-:W-:Y:S01]  /*13c0*/  FADD.FTZ R22, R22, 1 ;  /* 0x3f80000016167421 */ /* 0x002fe20000010000 */
[----:B------:R-:W-:Y:S02]  /*13d0*/  FFMA.FTZ R21, R9, R15, R44 ;  /* 0x0000000f09157223 */ /* 0x000fe4000001002c */
[----:B------:R-:W-:Y:S01]  /*13e0*/  FMUL.FTZ R17, R20, R17 ;  /* 0x0000001114117220 */ /* 0x000fe20000410000 */
[----:B------:R-:W1:Y:S01]  /*13f0*/  MUFU.RCP R23, R22 ;  /* 0x0000001600177308 */ /* 0x000e620000001000 */
[----:B------:R-:W-:Y:S01]  /*1400*/  FMUL.FTZ R26, R21, -1.4426950216293334961 ;  /* 0xbfb8aa3b151a7820 */ /* 0x000fe20000410000 */
[----:B0-----:R-:W-:-:S06]  /*1410*/  FADD.FTZ R20, -R25, 1 ;  /* 0x3f80000019147421 */ /* 0x001fcc0000010100 */
[----:B------:R-:W0:Y:S01]  /*1420*/  MUFU.EX2 R26, R26 ;  /* 0x0000001a001a7308 */ /* 0x000e220000000800 */
[----:B------:R-:W-:Y:S01]  /*1430*/  FFMA.FTZ R20, R19, R20, 1 ;  /* 0x3f80000013147423 */ /* 0x000fe20000010014 */
[----:B------:R-:W-:-:S04]  /*1440*/  FMUL.FTZ R19, R48, R25 ;  /* 0x0000001930137220 */ /* 0x000fc80000410000 */
[----:B------:R-:W-:Y:S01]  /*1450*/  FMUL.FTZ R20, R19, R20 ;  /* 0x0000001413147220 */ /* 0x000fe20000410000 */
[----:B-1----:R-:W-:-:S04]  /*1460*/  FADD.FTZ R25, -R23, 1 ;  /* 0x3f80000017197421 */ /* 0x002fc80000010100 */
[----:B------:R-:W-:Y:S01]  /*1470*/  FFMA.FTZ R22, R18, R25, 1 ;  /* 0x3f80000012167423 */ /* 0x000fe20000010019 */
[----:B------:R-:W-:Y:S01]  /*1480*/  FADD.FTZ R25, -R8, R27 ;  /* 0x0000001b08197221 */ /* 0x000fe20000010100 */
[--C-:B------:R-:W-:Y:S02]  /*1490*/  HADD2.F32 R27, -RZ, R31.reuse.H0_H0 ;  /* 0x2000001fff1b7230 */ /* 0x100fe40000004100 */
[----:B0-----:R-:W-:Y:S01]  /*14a0*/  FADD.FTZ R48, R26, 1 ;  /* 0x3f8000001a307421 */ /* 0x001fe20000010000 */
[----:B------:R-:W-:Y:S02]  /*14b0*/  FMUL.FTZ R18, R25, R46 ;  /* 0x0000002e19127220 */ /* 0x000fe40000410000 */
[----:B------:R-:W-:Y:S01]  /*14c0*/  FMUL.FTZ R27, R27, R23 ;  /* 0x000000171b1b7220 */ /* 0x000fe20000410000 */
[----:B------:R-:W0:Y:S01]  /*14d0*/  MUFU.RCP R26, R48 ;  /* 0x00000030001a7308 */ /* 0x000e220000001000 */
[----:B------:R-:W-:Y:S02]  /*14e0*/  FFMA.FTZ R23, R43, R18, R45 ;  /* 0x000000122b177223 */ /* 0x000fe4000001002d */
[----:B------:R-:W-:Y:S01]  /*14f0*/  FMUL.FTZ R19, R27, R22 ;  /* 0x000000161b137220 */ /* 0x000fe20000410000 */
[----:B------:R-:W-:-:S02]  /*1500*/  HADD2.F32 R27, -RZ, R31.H1_H1 ;  /* 0x3000001fff1b7230 */ /* 0x000fc40000004100 */
[----:B------:R-:W-:-:S06]  /*1510*/  FMUL.FTZ R25, R23, -1.4426950216293334961 ;  /* 0xbfb8aa3b17197820 */ /* 0x000fcc0000410000 */
[----:B------:R-:W1:Y:S01]  /*1520*/  MUFU.EX2 R25, R25 ;  /* 0x0000001900197308 */ /* 0x000e620000000800 */
[----:B0-----:R-:W-:-:S04]  /*1530*/  FADD.FTZ R22, -R26, 1 ;  /* 0x3f8000001a167421 */ /* 0x001fc80000010100 */
[----:B------:R-:W-:Y:S01]  /*1540*/  FFMA.FTZ R21, R21, R22, 1 ;  /* 0x3f80000015157423 */ /* 0x000fe20000010016 */
[----:B------:R-:W-:Y:S01]  /*1550*/  FMUL.FTZ R22, R27, R26 ;  /* 0x0000001a1b167220 */ /* 0x000fe20000410000 */
[----:B------:R-:W-:-:S03]  /*1560*/  HADD2.F32 R27, -RZ, R29.H0_H0 ;  /* 0x2000001dff1b7230 */ /* 0x000fc60000004100 */
[----:B------:R-:W-:Y:S01]  /*1570*/  FMUL.FTZ R22, R22, R21 ;  /* 0x0000001516167220 */ /* 0x000fe20000410000 */
[----:B------:R-:W-:Y:S01]  /*1580*/  FMUL.FTZ R21, R43, R24 ;  /* 0x000000182b157220 */ /* 0x000fe20000410000 */
[----:B-1----:R-:W-:-:S03]  /*1590*/  FADD.FTZ R26, R25, 1 ;  /* 0x3f800000191a7421 */ /* 0x002fc60000010000 */
[----:B------:R-:W-:Y:S01]  /*15a0*/  FFMA.FTZ R25, R12, R21, RZ ;  /* 0x000000150c197223 */ /* 0x000fe200000100ff */
[----:B------:R-:W-:Y:S01]  /*15b0*/  FADD.FTZ R48, RZ, R21 ;  /* 0x00000015ff307221 */ /* 0x000fe20000010000 */
[----:B------:R-:W-:Y:S01]  /*15c0*/  FMUL.FTZ R21, R9, R13 ;  /* 0x0000000d09157220 */ /* 0x000fe20000410000 */
[----:B------:R-:W0:Y:S03]  /*15d0*/  MUFU.RCP R26, R26 ;  /* 0x0000001a001a7308 */ /* 0x000e260000001000 */
[----:B------:R-:W-:Y:S01]  /*15e0*/  FFMA.FTZ R25, R10, R21, R25 ;  /* 0x000000150a197223 */ /* 0x000fe20000010019 */
[----:B------:R-:W-:Y:S01]  /*15f0*/  FADD.FTZ R21, R21, R48 ;  /* 0x0000003015157221 */ /* 0x000fe20000010000 */
[----:B0-----:R-:W-:Y:S01]  /*1600*/  FADD.FTZ R48, -R26, 1 ;  /* 0x3f8000001a307421 */ /* 0x001fe20000010100 */
[----:B------:R-:W-:Y:S01]  /*1610*/  FMUL.FTZ R27, R27, R26 ;  /* 0x0000001a1b1b7220 */ /* 0x000fe20000410000 */
[----:B------:R-:W-:-:S02]  /*1620*/  FMUL.FTZ R26, R43, R17 ;  /* 0x000000112b1a7220 */ /* 0x000fc40000410000 */
[----:B------:R-:W-:Y:S02]  /*1630*/  FFMA.FTZ R48, R23, R48, 1 ;  /* 0x3f80000017307423 */ /* 0x000fe40000010030 */
[----:B------:R-:W-:Y:S02]  /*1640*/  FADD.FTZ R21, R21, R26 ;  /* 0x0000001a15157221 */ /* 0x000fe40000010000 */
[----:B------:R-:W-:Y:S01]  /*1650*/  FMUL.FTZ R23, R27, R48 ;  /* 0x000000301b177220 */ /* 0x000fe20000410000 */
[----:B------:R-:W-:Y:S01]  /*1660*/  FFMA.FTZ R27, R12, R24, RZ ;  /* 0x000000180c1b7223 */ /* 0x000fe200000100ff */
[----:B------:R-:W-:Y:S01]  /*1670*/  FADD.FTZ R12, RZ, R24 ;  /* 0x00000018ff0c7221 */ /* 0x000fe20000010000 */
[----:B------:R-:W-:Y:S01]  /*1680*/  FFMA.FTZ R48, R10, R13, RZ ;  /* 0x0000000d0a307223 */ /* 0x000fe200000100ff */
[----:B------:R-:W-:Y:S01]  /*1690*/  FADD.FTZ R13, RZ, R13 ;  /* 0x0000000dff0d7221 */ /* 0x000fe20000010000 */
[----:B------:R-:W-:Y:S01]  /*16a0*/  FFMA.FTZ R24, R14, R17, R27 ;  /* 0x000000110e187223 */ /* 0x000fe2000001001b */
[----:B------:R-:W-:Y:S01]  /*16b0*/  FADD.FTZ R12, R12, R17 ;  /* 0x000000110c0c7221 */ /* 0x000fe20000010000 */
[----:B------:R-:W-:Y:S01]  /*16c0*/  FMUL.FTZ R17, R49, R46 ;  /* 0x0000002e31117220 */ /* 0x000fe20000410000 */
[----:B------:R-:W-:Y:S01]  /*16d0*/  FFMA.FTZ R14, R14, R26, R25 ;  /* 0x0000001a0e0e7223 */ /* 0x000fe20000010019 */
[----:B------:R-:W-:-:S02]  /*16e0*/  HADD2.F32 R26, -RZ, R29.H1_H1 ;  /* 0x3000001dff1a7230 */ /* 0x000fc40000004100 */
[----:B------:R-:W-:Y:S01]  /*16f0*/  FFMA.FTZ R48, R11, R20, R48 ;  /* 0x000000140b307223 */ /* 0x000fe20000010030 */
[----:B------:R-:W-:Y:S01]  /*1700*/  FFMA.FTZ R25, R9, R17, R44 ;  /* 0x0000001109197223 */ /* 0x000fe2000001002c */
[----:B------:R-:W-:Y:S02]  /*1710*/  FADD.FTZ R13, R13, R20 ;  /* 0x000000140d0d7221 */ /* 0x000fe40000010000 */
[----:B------:R-:W-:Y:S01]  /*1720*/  FFMA.FTZ R48, R15, R22, R48 ;  /* 0x000000160f307223 */ /* 0x000fe20000010030 */
        /* <DEDUP_REMOVED lines=14> */
[----:B------:R-:W-:Y:S01]  /*1810*/  FMUL.FTZ R14, R9, R22 ;  /* 0x00000016090e7220 */ /* 0x000fe20000410000 */
[----:B------:R-:W-:Y:S01]  /*1820*/  FFMA.FTZ R21, R16, R19, R24 ;  /* 0x0000001310157223 */ /* 0x000fe20000010018 */
[-C--:B------:R-:W-:Y:S02]  /*1830*/  FMUL.FTZ R16, R43, R23.reuse ;  /* 0x000000172b107220 */ /* 0x080fe40000410000 */
        /* <DEDUP_REMOVED lines=11> */
[----:B------:R-:W-:Y:S01]  /*18f0*/  FFMA.FTZ R13, R17, R10, R48 ;  /* 0x0000000a110d7223 */ /* 0x000fe20000010030 */
[----:B------:R-:W-:-:S07]  /*1900*/  FADD.FTZ R15, R15, R10 ;  /* 0x0000000a0f0f7221 */ /* 0x000fce0000010000 */
.L_x_831:
        /* <DEDUP_REMOVED lines=46> */
.L_x_833:
[----:B------:R-:W-:Y:S05]  /*1bf0*/  BSYNC.RECONVERGENT B0 ;  /* 0x0000000000007941 */ /* 0x000fea0003800200 */
.L_x_832:
        /* <DEDUP_REMOVED lines=32> */
.L_x_835:
[----:B------:R-:W-:Y:S05]  /*1e00*/  BSYNC.RECONVERGENT B0 ;  /* 0x0000000000007941 */ /* 0x000fea0003800200 */
.L_x_834:
        /* <DEDUP_REMOVED lines=78> */
.L_x_837:
[----:B------:R-:W-:Y:S05]  /*22f0*/  BSYNC.RECONVERGENT B0 ;  /* 0x0000000000007941 */ /* 0x000fea0003800200 */
.L_x_836:
        /* <DEDUP_REMOVED lines=29> */
.L_x_839:
[----:B------:R-:W-:Y:S05]  /*24d0*/  BSYNC.RECONVERGENT B0 ;  /* 0x0000000000007941 */ /* 0x000fea0003800200 */
.L_x_838:
        /* <DEDUP_REMOVED lines=24> */
.L_x_842:
[----:B----4-:R-:W3:Y:S04]  /*2660*/  LDG.E.STRONG.GPU R14, desc[UR8][R12.64] ;  /* 0x000000080c0e7981 */ /* 0x010ee8000c1ef900 */
[----:B---3--:R-:W-:Y:S01]  /*2670*/  CCTL.IVALL ;  /* 0x00000000ff00798f */ /* 0x008fe20002000000 */
[----:B------:R-:W-:Y:S05]  /*2680*/  YIELD ;  /* 0x0000000000007946 */ /* 0x000fea0003800000 */
[----:B------:R-:W-:-:S13]  /*2690*/  ISETP.NE.AND P1, PT, R14, R19, PT ;  /* 0x000000130e00720c */ /* 0x000fda0003f25270 */
[----:B------:R-:W-:Y:S05]  /*26a0*/  @P1 BRA `(.L_x_842) ;  /* 0xfffffffc00ec1947 */ /* 0x000fea000383ffff */
.L_x_841:
[----:B------:R-:W-:Y:S05]  /*26b0*/  WARPSYNC.ALL ;  /* 0x0000000000007948 */ /* 0x000fea0003800000 */
[----:B------:R-:W-:Y:S01]  /*26c0*/  BAR.SYNC.DEFER_BLOCKING 0x0 ;  /* 0x0000000000007b1d */ /* 0x000fe20000010000 */
[----:B--2---:R-:W-:-:S05]  /*26d0*/  HFMA2 R20, -RZ, RZ, 0, 0 ;  /* 0x00000000ff147431 */ /* 0x004fca00000001ff */
        /* <DEDUP_REMOVED lines=8> */
[----:B------:R-:W-:Y:S01]  /*2760*/  MOV R18, RZ ;  /* 0x000000ff00127202 */ /* 0x000fe20000000f00 */
[----:B------:R-:W-:Y:S01]  /*2770*/  UIADD3 UR5, UPT, UPT, -UR10, URZ, URZ ;  /* 0x000000ff0a057290 */ /* 0x000fe2000fffe1ff */
[----:B------:R-:W-:Y:S02]  /*2780*/  MOV R19, R0 ;  /* 0x0000000000137202 */ /* 0x000fe40000000f00 */
[----:B------:R-:W-:-:S09]  /*2790*/  LOP3.LUT R20, R4, 0x7ffffff8, RZ, 0xc0, !PT ;  /* 0x7ffffff804147812 */ /* 0x000fd200078ec0ff */
.L_x_844:
        /* <DEDUP_REMOVED lines=59> */
.L_x_843:
        /* <DEDUP_REMOVED lines=34> */
.L_x_845:
        /* <DEDUP_REMOVED lines=18> */
.L_x_846:
        /* <DEDUP_REMOVED lines=9> */
.L_x_847:
[----:B------:R-:W-:Y:S05]  /*2f20*/  BSYNC.RECONVERGENT B0 ;  /* 0x0000000000007941 */ /* 0x000fea0003800200 */
.L_x_840:
[----:B------:R-:W5:Y:S01]  /*2f30*/  S2UR UR6, SR_CgaCtaId ;  /* 0x00000000000679c3 */ /* 0x000f620000008800 */
[----:B------:R-:W-:Y:S01]  /*2f40*/  UMOV UR5, 0x400 ;  /* 0x0000040000057882 */ /* 0x000fe20000000000 */
[----:B------:R-:W0:Y:S01]  /*2f50*/  LDCU.64 UR12, c[0x0][0x400] ;  /* 0x00008000ff0c77ac */ /* 0x000e220008000a00 */
[--C-:B-1--4-:R-:W-:Y:S02]  /*2f60*/  HADD2.F32 R17, -RZ, R36.reuse.H0_H0 ;  /* 0x20000024ff117230 */ /* 0x112fe40000004100 */
[----:B------:R-:W-:Y:S02]  /*2f70*/  HADD2.F32 R19, -RZ, R36.H1_H1 ;  /* 0x30000024ff137230 */ /* 0x000fe40000004100 */
[----:B------:R-:W-:Y:S01]  /*2f80*/  HADD2.F32 R12, -RZ, R30.H0_H0 ;  /* 0x2000001eff0c7230 */ /* 0x000fe20000004100 */
[----:B------:R-:W1:Y:S01]  /*2f90*/  LDC R13, c[0x0][0x41c] ;  /* 0x00010700ff0d7b82 */ /* 0x000e620000000800 */
[----:B------:R-:W-:Y:S01]  /*2fa0*/  FADD.FTZ R23, -R8, R17 ;  /* 0x0000001108177221 */ /* 0x000fe20000010100 */
[----:B------:R-:W-:-:S02]  /*2fb0*/  HADD2.F32 R27, -RZ, R34.H0_H0 ;  /* 0x20000022ff1b7230 */ /* 0x000fc40000004100 */
[C---:B------:R-:W-:Y:S01]  /*2fc0*/  FADD.FTZ R47, -R8.reuse, R19 ;  /* 0x00000013082f7221 */ /* 0x040fe20000010100 */
[--C-:B------:R-:W-:Y:S02]  /*2fd0*/  HADD2.F32 R21, -RZ, R32.reuse.H0_H0 ;  /* 0x20000020ff157230 */ /* 0x100fe40000004100 */
[----:B------:R-:W-:Y:S01]  /*2fe0*/  FMUL.FTZ R22, R23, R46 ;  /* 0x0000002e17167220 */ /* 0x000fe20000410000 */
[----:B------:R-:W-:Y:S02]  /*2ff0*/  HADD2.F32 R49, -RZ, R32.H1_H1 ;  /* 0x30000020ff317230 */ /* 0x000fe40000004100 */
[C---:B------:R-:W-:Y:S01]  /*3000*/  FADD.FTZ R27, -R8.reuse, R27 ;  /* 0x0000001b081b7221 */ /* 0x040fe20000010100 */
[----:B------:R-:W-:Y:S02]  /*3010*/  HADD2.F32 R30, -RZ, R30.H1_H1 ;  /* 0x3000001eff1e7230 */ /* 0x000fe40000004100 */
[C---:B------:R-:W-:Y:S01]  /*3020*/  FADD.FTZ R21, -R8.reuse, R21 ;  /* 0x0000001508157221 */ /* 0x040fe20000010100 */
[C---:B------:R-:W-:Y:S01]  /*3030*/  FADD.FTZ R17, -R8.reuse, R12 ;  /* 0x0000000c08117221 */ /* 0x040fe20000010100 */
[----:B------:R-:W-:Y:S01]  /*3040*/  FADD.FTZ R19, -R8, R49 ;  /* 0x0000003108137221 */ /* 0x000fe20000010100 */
[----:B0-----:R-:W-:Y:S01]  /*3050*/  ISETP.GE.U32.AND P1, PT, R40, UR12, PT ;  /* 0x0000000c28007c0c */ /* 0x001fe2000bf26070 */
[----:B------:R-:W-:Y:S01]  /*3060*/  FADD.FTZ R23, -R8, R30 ;  /* 0x0000001e08177221 */ /* 0x000fe20000010100 */
[----:B------:R-:W-:-:S02]  /*3070*/  HADD2.F32 R24, -RZ, R35.H0_H0 ;  /* 0x20000023ff187230 */ /* 0x000fc40000004100 */
[----:B------:R-:W-:Y:S01]  /*3080*/  FMUL.FTZ R12, R47, R46 ;  /* 0x0000002e2f0c7220 */ /* 0x000fe20000410000 */
[----:B-----5:R-:W-:Y:S01]  /*3090*/  ULEA UR5, UR6, UR5, 0x18 ;  /* 0x0000000506057291 */ /* 0x020fe2000f8ec0ff */
[----:B-1----:R-:W-:-:S08]  /*30a0*/  IMAD R13, R13, UR10, R42 ;  /* 0x0000000a0d0d7c24 */ /* 0x002fd0000f8e022a */
[----:B------:R-:W-:Y:S01]  /*30b0*/  @!P2 STS.64 [UR5+0x78], R10 ;  /* 0x0000780aff00a988 */ /* 0x000fe20008000a05 */
[----:B------:R-:W-:Y:S01]  /*30c0*/  BAR.SYNC.DEFER_BLOCKING 0x0 ;  /* 0x0000000000007b1d */ /* 0x000fe20000010000 */
[C---:B------:R-:W-:Y:S02]  /*30d0*/  IADD3 R25, PT, PT, R13.reuse, 0x10, RZ ;  /* 0x000000100d197810 */ /* 0x040fe40007ffe0ff */
[----:B------:R-:W-:Y:S02]  /*30e0*/  ISETP.GE.U32.AND P2, PT, R13, UR12, PT ;  /* 0x0000000c0d007c0c */ /* 0x000fe4000bf46070 */
[----:B------:R-:W-:Y:S02]  /*30f0*/  ISETP.GE.U32.AND P3, PT, R25, UR12, PT ;  /* 0x0000000c19007c0c */ /* 0x000fe4000bf66070 */
[----:B---3--:R-:W-:-:S04]  /*3100*/  SHF.R.S32.HI R16, RZ, 0x1f, R25 ;  /* 0x0000001fff107819 */ /* 0x008fc80000011419 */
[----:B------:R-:W-:Y:S01]  /*3110*/  ISETP.GE.AND.EX P3, PT, R16, UR13, PT, P3 ;  /* 0x0000000d10007c0c */ /* 0x000fe2000bf66330 */
[----:B------:R-:W0:Y:S01]  /*3120*/  LDS.64 R10, [UR5+0x78] ;  /* 0x00007805ff0a7984 */ /* 0x000e220008000a00 */
[----:B------:R-:W0:Y:S02]  /*3130*/  LDCU UR5, c[0x0][0x42c] ;  /* 0x00008580ff0577ac */ /* 0x000e240008000800 */
[----:B0-----:R-:W-:Y:S01]  /*3140*/  FMUL.FTZ R15, R11, UR5 ;  /* 0x000000050b0f7c20 */ /* 0x001fe20008410000 */
[----:B------:R-:W-:Y:S02]  /*3150*/  HADD2.F32 R11, -RZ, R34.H1_H1 ;  /* 0x30000022ff0b7230 */ /* 0x000fe40000004100 */
[----:B------:R-:W-:Y:S01]  /*3160*/  FMUL.FTZ R14, R10, UR5 ;  /* 0x000000050a0e7c20 */ /* 0x000fe20008410000 */
[----:B------:R-:W-:Y:S02]  /*3170*/  SHF.R.S32.HI R10, RZ, 0x1f, R13 ;  /* 0x0000001fff0a7819 */ /* 0x000fe4000001140d */
[----:B------:R-:W-:-:S02]  /*3180*/  FADD.FTZ R11, -R8, R11 ;  /* 0x0000000b080b7221 */ /* 0x000fc40000010100 */
[----:B------:R-:W-:Y:S01]  /*3190*/  ISETP.GE.AND.EX P2, PT, R10, UR13, PT, P2 ;  /* 0x0000000d0a007c0c */ /* 0x000fe2000bf46320 */
[----:B------:R-:W-:Y:S02]  /*31a0*/  HADD2.F32 R8, -RZ, R35.H1_H1 ;  /* 0x30000023ff087230 */ /* 0x000fe40000004100 */
[----:B------:R-:W-:Y:S01]  /*31b0*/  FFMA.FTZ R18, R14, R22, R15 ;  /* 0x000000160e127223 */ /* 0x000fe2000001000f */
[----:B------:R-:W-:Y:S09]  /*31c0*/  @!P4 BRA `(.L_x_848) ;  /* 0x000000000048c947 */ /* 0x000ff20003800000 */
        /* <DEDUP_REMOVED lines=10> */
[----:B0-----:R-:W-:Y:S01]  /*3270*/  FMUL.FTZ R24, R24, R35 ;  /* 0x0000002318187220 */ /* 0x001fe20000410000 */
[----:B------:R-:W-:-:S04]  /*3280*/  FADD.FTZ R35, -R35, 1 ;  /* 0x3f80000023237421 */ /* 0x000fc80000010100 */
[----:B------:R-:W-:Y:S01]  /*3290*/  FFMA.FTZ R35, R22, R35, 1 ;  /* 0x3f80000016237423 */ /* 0x000fe20000010023 */
[----:B-1----:R-:W-:Y:S01]  /*32a0*/  FADD.FTZ R49, -R47, 1 ;  /* 0x3f8000002f317421 */ /* 0x002fe20000010100 */
[----:B------:R-:W-:Y:S02]  /*32b0*/  FMUL.FTZ R8, R8, R47 ;  /* 0x0000002f08087220 */ /* 0x000fe40000410000 */
[----:B------:R-:W-:Y:S01]  /*32c0*/  FMUL.FTZ R24, R24, R35 ;  /* 0x0000002318187220 */ /* 0x000fe20000410000 */
[----:B------:R-:W-:-:S04]  /*32d0*/  FFMA.FTZ R49, R20, R49, 1 ;  /* 0x3f80000014317423 */ /* 0x000fc80000010031 */
[----:B------:R-:W-:-:S07]  /*32e0*/  FMUL.FTZ R8, R8, R49 ;  /* 0x0000003108087220 */ /* 0x000fce0000410000 */
.L_x_848:
[----:B------:R-:W-:Y:S01]  /*32f0*/  FFMA.FTZ R12, R14, R12, R15 ;  /* 0x0000000c0e0c7223 */ /* 0x000fe2000001000f */
[----:B------:R-:W-:Y:S01]  /*3300*/  BSSY.RECONVERGENT B0, `(.L_x_849) ;  /* 0x0000014000007945 */ /* 0x000fe20003800200 */
[----:B------:R-:W-:Y:S01]  /*3310*/  FFMA.FTZ R35, R43, R24, -R18 ;  /* 0x000000182b237223 */ /* 0x000fe20000010812 */
[-C--:B------:R-:W-:Y:S01]  /*3320*/  FMUL.FTZ R18, R27, R46.reuse ;  /* 0x0000002e1b127220 */ /* 0x080fe20000410000 */
[----:B--2---:R-:W-:Y:S01]  /*3330*/  FMUL.FTZ R20, R11, R46 ;  /* 0x0000002e0b147220 */ /* 0x004fe20000410000 */
        /* <DEDUP_REMOVED lines=13> */
[----:B------:R-:W-:Y:S02]  /*3410*/  F2FP.F16.F32.PACK_AB R11, R8, R35 ;  /* 0x00000023080b723e */ /* 0x000fe400000000ff */
[----:B------:R-:W-:-:S05]  /*3420*/  LEA.HI.X R13, R10, UR7, R13, 0x1, P2 ;  /* 0x000000070a0d7c11 */ /* 0x000fca00090f0c0d */
[----:B------:R0:W-:Y:S02]  /*3430*/  STG.E desc[UR8][R12.64], R11 ;  /* 0x0000000b0c007986 */ /* 0x0001e4000c101908 */
.L_x_850:
[----:B------:R-:W-:Y:S05]  /*3440*/  BSYNC.RECONVERGENT B0 ;  /* 0x0000000000007941 */ /* 0x000fea0003800200 */
.L_x_849:
        /* <DEDUP_REMOVED lines=23> */
.L_x_851:
        /* <DEDUP_REMOVED lines=18> */
.L_x_853:
[----:B------:R-:W-:Y:S05]  /*36e0*/  BSYNC.RECONVERGENT B0 ;  /* 0x0000000000007941 */ /* 0x000fea0003800200 */
.L_x_852:
[--C-:B------:R-:W-:Y:S02]  /*36f0*/  HADD2.F32 R10, -RZ, R31.reuse.H0_H0 ;  /* 0x2000001fff0a7230 */ /* 0x100fe40000004100 */
[-C--:B------:R-:W-:Y:S01]  /*3700*/  FMUL.FTZ R26, R21, R46.reuse ;  /* 0x0000002e151a7220 */ /* 0x080fe20000410000 */
[----:B0-----:R-:W-:Y:S02]  /*3710*/  HADD2.F32 R12, -RZ, R31.H1_H1 ;  /* 0x3000001fff0c7230 */ /* 0x001fe40000004100 */
        /* <DEDUP_REMOVED lines=22> */
.L_x_854:
[----:B------:R-:W-:Y:S04]  /*3880*/  BSSY.RECONVERGENT B0, `(.L_x_855) ;  /* 0x0000014000007945 */ /* 0x000fe80003800200 */
[----:B------:R-:W-:Y:S05]  /*3890*/  @P0 BRA `(.L_x_856) ;  /* 0x0000000000480947 */ /* 0x000fea0003800000 */
[----:B------:R-:W0:Y:S01]  /*38a0*/  LDCU.64 UR6, c[0x0][0x3f8] ;  /* 0x00007f00ff0677ac */ /* 0x000e220008000a00 */
[C-C-:B------:R-:W-:Y:S01]  /*38b0*/  FFMA.FTZ R18, R14.reuse, R26, R15.reuse ;  /* 0x0000001a0e127223 */ /* 0x140fe2000001000f */
[----:B------:R-:W-:Y:S01]  /*38c0*/  MOV R11, R53 ;  /* 0x00000035000b7202 */ /* 0x000fe20000000f00 */
[----:B------:R-:W-:Y:S01]  /*38d0*/  FFMA.FTZ R20, R14, R30, R15 ;  /* 0x0000001e0e147223 */ /* 0x000fe2000001000f */
[----:B------:R-:W1:Y:S01]  /*38e0*/  LDCU.64 UR14, c[0x0][0x380] ;  /* 0x00007000ff0e77ac */ /* 0x000e620008000a00 */
[----:B------:R-:W-:Y:S01]  /*38f0*/  FFMA.FTZ R13, R43, R10, -R18 ;  /* 0x0000000a2b0d7223 */ /* 0x000fe20000010812 */
[----:B------:R-:W-:Y:S01]  /*3900*/  MOV R10, R50 ;  /* 0x00000032000a7202 */ /* 0x000fe20000000f00 */
[----:B------:R-:W-:-:S04]  /*3910*/  FFMA.FTZ R17, R9, R12, -R20 ;  /* 0x0000000c09117223 */ /* 0x000fc80000010814 */
[----:B------:R-:W-:Y:S01]  /*3920*/  FMUL.FTZ R17, R17, R46 ;  /* 0x0000002e11117220 */ /* 0x000fe20000410000 */
        /* <DEDUP_REMOVED lines=9> */
.L_x_856:
[----:B------:R-:W-:Y:S05]  /*39c0*/  BSYNC.RECONVERGENT B0 ;  /* 0x0000000000007941 */ /* 0x000fea0003800200 */
.L_x_855:
[----:B------:R-:W-:Y:S01]  /*39d0*/  UISETP.NE.AND UP0, UPT, UR11, URZ, UPT ;  /* 0x000000ff0b00728c */ /* 0x000fe2000bf05270 */
[C-C-:B------:R-:W-:Y:S01]  /*39e0*/  FFMA.FTZ R18, R14.reuse, R8, R15.reuse ;  /* 0x000000080e127223 */ /* 0x140fe2000001000f */
[----:B------:R-:W-:Y:S01]  /*39f0*/  FFMA.FTZ R20, R14, R16, R15 ;  /* 0x000000100e147223 */ /* 0x000fe2000001000f */
[--C-:B------:R-:W-:Y:S02]  /*3a00*/  HADD2.F32 R10, -RZ, R29.reuse.H0_H0 ;  /* 0x2000001dff0a7230 */ /* 0x100fe40000004100 */
[----:B0-----:R-:W-:-:S04]  /*3a10*/  HADD2.F32 R12, -RZ, R29.H1_H1 ;  /* 0x3000001dff0c7230 */ /* 0x001fc80000004100 */
        /* <DEDUP_REMOVED lines=19> */
.L_x_857:
        /* <DEDUP_REMOVED lines=18> */
.L_x_859:
[----:B------:R-:W-:Y:S05]  /*3c70*/  BSYNC.RECONVERGENT B0 ;  /* 0x0000000000007941 */ /* 0x000fea0003800200 */
.L_x_858:
[----:B------:R-:W-:Y:S02]  /*3c80*/  IADD3 R37, PT, PT, R3, R37, RZ ;  /* 0x0000002503257210 */ /* 0x000fe40007ffe0ff */
[----:B------:R-:W-:Y:S02]  /*3c90*/  IADD3 R38, PT, PT, R38, 0x1, RZ ;  /* 0x0000000126267810 */ /* 0x000fe40007ffe0ff */
[----:B------:R-:W-:-:S13]  /*3ca0*/  ISETP.GE.AND P0, PT, R37, UR4, PT ;  /* 0x0000000425007c0c */ /* 0x000fda000bf06270 */
[----:B------:R-:W-:Y:S05]  /*3cb0*/  @!P0 BRA `(.L_x_860) ;  /* 0xffffffc400508947 */ /* 0x000fea000383ffff */
.L_x_829:
[----:B------:R-:W1:Y:S01]  /*3cc0*/  LDC R4, c[0x0][0x370] ;  /* 0x0000dc00ff047b82 */ /* 0x000e620000000800 */
[----:B------:R-:W-:Y:S01]  /*3cd0*/  ISETP.NE.AND P2, PT, R28, RZ, PT ;  /* 0x000000ff1c00720c */ /* 0x000fe20003f45270 */
[----:B------:R-:W-:Y:S06]  /*3ce0*/  BSSY.RECONVERGENT B0, `(.L_x_861) ;  /* 0x0000011000007945 */ /* 0x000fec0003800200 */
[----:B------:R-:W2:Y:S08]  /*3cf0*/  LDC R7, c[0x0][0x374] ;  /* 0x0000dd00ff077b82 */ /* 0x000eb00000000800 */
[----:B------:R-:W3:Y:S01]  /*3d00*/  LDC.64 R2, c[0x0][0x3c8] ;  /* 0x0000f200ff027b82 */ /* 0x000ee20000000a00 */
[----:B-1----:R-:W-:-:S02]  /*3d10*/  ISETP.NE.AND P1, PT, R4, 0x1, PT ;  /* 0x000000010400780c */ /* 0x002fc40003f25270 */
[----:B------:R-:W-:Y:S02]  /*3d20*/  IADD3 R6, PT, PT, R4, -0x1, RZ ;  /* 0xffffffff04067810 */ /* 0x000fe40007ffe0ff */
        /* <DEDUP_REMOVED lines=12> */
.L_x_862:
[----:B------:R-:W-:Y:S05]  /*3df0*/  BSYNC.RECONVERGENT B0 ;  /* 0x0000000000007941 */ /* 0x000fea0003800200 */
.L_x_861:
[----:B------:R-:W-:Y:S05]  /*3e00*/  @P0 EXIT ;  /* 0x000000000000094d */ /* 0x000fea0003800000 */
[----:B------:R-:W-:Y:S05]  /*3e10*/  @P2 BRA `(.L_x_863) ;  /* 0x0000000000202947 */ /* 0x000fea0003800000 */
[----:B------:R-:W-:-:S05]  /*3e20*/  IMAD R0, R4, R7, RZ ;  /* 0x0000000704007224 */ /* 0x000fca00078e02ff */
[----:B------:R-:W-:-:S13]  /*3e30*/  ISETP.NE.AND P0, PT, R0, -0x1, PT ;  /* 0xffffffff0000780c */ /* 0x000fda0003f05270 */
[----:B------:R-:W-:Y:S05]  /*3e40*/  @!P0 BRA `(.L_x_863) ;  /* 0x0000000000148947 */ /* 0x000fea0003800000 */
.L_x_864:
[----:B-1----:R-:W2:Y:S04]  /*3e50*/  LDG.E.STRONG.GPU R5, desc[UR8][R2.64] ;  /* 0x0000000802057981 */ /* 0x002ea8000c1ef900 */
[----:B--2---:R-:W-:Y:S01]  /*3e60*/  CCTL.IVALL ;  /* 0x00000000ff00798f */ /* 0x004fe20002000000 */
[----:B------:R-:W-:Y:S05]  /*3e70*/  YIELD ;  /* 0x0000000000007946 */ /* 0x000fea0003800000 */
[----:B------:R-:W-:-:S13]  /*3e80*/  ISETP.NE.AND P0, PT, R5, R0, PT ;  /* 0x000000000500720c */ /* 0x000fda0003f05270 */
[----:B------:R-:W-:Y:S05]  /*3e90*/  @P0 BRA `(.L_x_864) ;  /* 0xfffffffc00ec0947 */ /* 0x000fea000383ffff */
.L_x_863:
[----:B------:R-:W-:Y:S05]  /*3ea0*/  WARPSYNC.ALL ;  /* 0x0000000000007948 */ /* 0x000fea0003800000 */
[----:B-1----:R-:W1:Y:S08]  /*3eb0*/  LDC.64 R4, c[0x0][0x3f8] ;  /* 0x0000fe00ff047b82 */ /* 0x002e700000000a00 */
        /* <DEDUP_REMOVED lines=14> */
[----:B0-----:R-:W-:Y:S02]  /*3fa0*/  SEL R11, R3, R2, P0 ;  /* 0x00000002030b7207 */ /* 0x001fe40000000000 */
        /* <DEDUP_REMOVED lines=33> */
[C---:B------:R-:W-:Y:S01]  /*41c0*/  SHF.L.U32 R20, R28.reuse, 0x2, RZ ;  /* 0x000000021c147819 */ /* 0x040fe200000006ff */
[----:B------:R-:W1:Y:S01]  /*41d0*/  LDCU.64 UR6, c[0x0][0x3d8] ;  /* 0x00007b00ff0677ac */ /* 0x000e620008000a00 */
[----:B------:R-:W-:Y:S02]  /*41e0*/  LOP3.LUT R9, R9, 0x3, RZ, 0xc0, !PT ;  /* 0x0000000309097812 */ /* 0x000fe400078ec0ff */
[--C-:B------:R-:W-:Y:S01]  /*41f0*/  SHF.L.U64.HI R21, R28, 0x2, R29.reuse ;  /* 0x000000021c157819 */ /* 0x100fe2000001021d */
[----:B------:R-:W2:Y:S01]  /*4200*/  LDCU.64 UR12, c[0x0][0x388] ;  /* 0x00007100ff0c77ac */ /* 0x000ea20008000a00 */
[----:B------:R-:W-:Y:S01]  /*4210*/  SHF.L.U64.HI R32, R3, 0x2, R0 ;  /* 0x0000000203207819 */ /* 0x000fe20000010200 */
[----:B------:R-:W-:Y:S01]  /*4220*/  IMAD.WIDE.U32 R6, R9, 0x180, R28 ;  /* 0x0000018009067825 */ /* 0x000fe200078e001c */
[----:B------:R-:W-:Y:S01]  /*4230*/  SHF.L.U64.HI R26, R27, 0x2, R34 ;  /* 0x000000021b1a7819 */ /* 0x000fe20000010222 */
[----:B------:R-:W-:-:S03]  /*4240*/  UMOV UR4, URZ ;  /* 0x000000ff00047c82 */ /* 0x000fc60008000000 */
        /* <DEDUP_REMOVED lines=13> */
.L_x_867:
        /* <DEDUP_REMOVED lines=31> */
.L_x_866:
[----:B------:R-:W-:Y:S05]  /*4510*/  BSYNC.RECONVERGENT B0 ;  /* 0x0000000000007941 */ /* 0x000fea0003800200 */
.L_x_865:
        /* <DEDUP_REMOVED lines=10> */
.L_x_868:
[C---:B---3--:R-:W-:Y:S02]  /*45c0*/  SHF.L.U32 R9, R28.reuse, 0x2, RZ ;  /* 0x000000021c097819 */ /* 0x048fe400000006ff */
[----:B------:R-:W-:Y:S02]  /*45d0*/  SHF.L.U64.HI R18, R28, 0x2, R29 ;  /* 0x000000021c127819 */ /* 0x000fe4000001021d */
[----:B-1----:R-:W-:-:S04]  /*45e0*/  IADD3 R10, P0, PT, R9, UR4, RZ ;  /* 0x00000004090a7c10 */ /* 0x002fc8000ff1e0ff */
[----:B------:R-:W-:Y:S02]  /*45f0*/  IADD3.X R11, PT, PT, R18, UR5, RZ, P0, !PT ;  /* 0x00000005120b7c10 */ /* 0x000fe400087fe4ff */
        /* <DEDUP_REMOVED lines=12> */
[C---:B--2---:R-:W-:Y:S02]  /*46c0*/  IADD3 R20, P0, PT, R23.reuse, UR6, RZ ;  /* 0x0000000617147c10 */ /* 0x044fe4000ff1e0ff */
[----:B-1----:R-:W-:Y:S02]  /*46d0*/  LOP3.LUT R11, R18, 0x3, RZ, 0xc0, !PT ;  /* 0x00000003120b7812 */ /* 0x002fe400078ec0ff */
[----:B------:R-:W-:Y:S02]  /*46e0*/  IADD3.X R21, PT, PT, R24, UR7, RZ, P0, !PT ;  /* 0x0000000718157c10 */ /* 0x000fe400087fe4ff */
[----:B0-----:R-:W-:Y:S02]  /*46f0*/  IADD3 R22, P0, PT, R23, UR10, RZ ;  /* 0x0000000a17167c10 */ /* 0x001fe4000ff1e0ff */
        /* <DEDUP_REMOVED lines=50> */
[----:B--2---:R-:W-:Y:S02]  /*4a20*/  IADD3.X R24, PT, PT, RZ, R18, RZ, P0, !PT ;  /* 0x00000012ff187210 */ /* 0x004fe400007fe4ff */
        /* <DEDUP_REMOVED lines=16> */
.L_x_869:
        /* <DEDUP_REMOVED lines=13> */
.L_x_4509:


//--------------------- .text._Z35group_norm_nhwc_bwd_one_pass_kernelI11Fp16IOBf16WLi128ELi48ELi384EEv26Group_norm_nhwc_bwd_params --------------------------
	.section	.text._Z35group_norm_nhwc_bwd_one_pass_kernelI11Fp16IOBf16WLi128ELi48ELi384EEv26Group_norm_nhwc_bwd_params,"ax",@progbits
	.align	128
        .global         _Z35group_norm_nhwc_bwd_one_pass_kernelI11Fp16IOBf16WLi128ELi48ELi384EEv26Group_norm_nhwc_bwd_params
        .type           _Z35group_norm_nhwc_bwd_one_pass_kernelI11Fp16IOBf16WLi128ELi48ELi384EEv26Group_norm_nhwc_bwd_params,@function
        .size           _Z35group_norm_nhwc_bwd_one_pass_kernelI11Fp16IOBf16WLi128ELi48ELi384EEv26Group_norm_nhwc_bwd_params,(.L_x_4510 - _Z35group_norm_nhwc_bwd_one_pass_kernelI11Fp16IOBf16WLi128ELi48ELi384EEv26Group_norm_nhwc_bwd_params)
        .other          _Z35group_norm_nhwc_bwd_one_pass_kernelI11Fp16IOBf16WLi128ELi48ELi384EEv26Group_norm_nhwc_bwd_params,@"STO_CUDA_ENTRY STV_DEFAULT"
_Z35group_norm_nhwc_bwd_one_pass_kernelI11Fp16IOBf16WLi128ELi48ELi384EEv26Group_norm_nhwc_bwd_params:
.text._Z35group_norm_nhwc_bwd_one_pass_kernelI11Fp16IOBf16WLi128ELi48ELi384EEv26Group_norm_nhwc_bwd_params:
        /* <DEDUP_REMOVED lines=21> */
.L_x_913:
[----:B0-----:R-:W0:Y:S01]  /*0150*/  LDC R6, c[0x0][0x410] ;  /* 0x00010400ff067b82 */ /* 0x001e220000000800 */
[----:B-1----:R-:W1:Y:S01]  /*0160*/  S2R R49, SR_CTAID.X ;  /* 0x0000000000317919 */ /* 0x002e620000002500 */
[----:B------:R-:W1:Y:S01]  /*0170*/  LDCU UR4, c[0x0][0x41c] ;  /* 0x00008380ff0477ac */ /* 0x000e620008000800 */
[----:B------:R-:W-:Y:S02]  /*0180*/  ISETP.GE.AND P2, PT, R47, RZ, PT ;  /* 0x000000ff2f00720c */ /* 0x000fe40003f46270 */
[----:B------:R-:W-:Y:S01]  /*0190*/  MOV R46, RZ ;  /* 0x000000ff002e7202 */ /* 0x000fe20000000f00 */
[----:B--2---:R-:W2:Y:S01]  /*01a0*/  LDCU.128 UR8, c[0x0][0x400] ;  /* 0x00008000ff0877ac */ /* 0x004ea20008000c00 */
[----:B0-----:R-:W-:-:S04]  /*01b0*/  IABS R5, R6 ;  /* 0x0000000600057213 */ /* 0x001fc80000000000 */
[----:B------:R-:W0:Y:S01]  /*01c0*/  I2F.RP R0, R5 ;  /* 0x0000000500007306 */ /* 0x000e220000209400 */
[----:B-1----:R-:W-:Y:S01]  /*01d0*/  IMAD R11, R49, UR4, R48 ;  /* 0x00000004310b7c24 */ /* 0x002fe2000f8e0230 */
[----:B------:R-:W-:Y:S02]  /*01e0*/  CS2R R38, SRZ ;  /* 0x0000000000267805 */ /* 0x000fe4000001ff00 */
[----:B------:R-:W-:Y:S02]  /*01f0*/  CS2R R36, SRZ ;  /* 0x0000000000247805 */ /* 0x000fe4000001ff00 */
[----:B------:R-:W-:Y:S02]  /*0200*/  CS2R R44, SRZ ;  /* 0x00000000002c7805 */ /* 0x000fe4000001ff00 */
[----:B------:R-:W-:Y:S02]  /*0210*/  CS2R R42, SRZ ;  /* 0x00000000002a7805 */ /* 0x000fe4000001ff00 */
[----:B--2---:R-:W-:Y:S01]  /*0220*/  ISETP.GE.U32.AND P0, PT, R11, UR8, PT ;  /* 0x000000080b007c0c */ /* 0x004fe2000bf06070 */
[----:B------:R-:W1:Y:S01]  /*0230*/  LDCU.U8 UR4, c[0x0][0x414] ;  /* 0x00008280ff0477ac */ /* 0x000e620008000000 */
[----:B------:R-:W-:-:S02]  /*0240*/  SHF.R.S32.HI R9, RZ, 0x1f, R11 ;  /* 0x0000001fff097819 */ /* 0x000fc4000001140b */
[----:B------:R-:W-:Y:S01]  /*0250*/  IADD3 R10, PT, PT, R11, 0x10, RZ ;  /* 0x000000100b0a7810 */ /* 0x000fe20007ffe0ff */
[----:B0-----:R-:W0:Y:S01]  /*0260*/  MUFU.RCP R0, R0 ;  /* 0x0000000000007308 */ /* 0x001e220000001000 */
[----:B------:R-:W-:Y:S02]  /*0270*/  ISETP.GE.AND.EX P0, PT, R9, UR9, PT, P0 ;  /* 0x0000000909007c0c */ /* 0x000fe4000bf06300 */
[----:B------:R-:W-:-:S11]  /*0280*/  SHF.R.S32.HI R23, RZ, 0x1f, R10 ;  /* 0x0000001fff177819 */ /* 0x000fd6000001140a */
        /* <DEDUP_REMOVED lines=17> */
[-C--:B------:R-:W-:Y:S02]  /*03a0*/  ISETP.GE.U32.AND P1, PT, R0, R5.reuse, PT ;  /* 0x000000050000720c */ /* 0x080fe40003f26070 */
[----:B------:R-:W-:Y:S02]  /*03b0*/  ISETP.GT.U32.AND P5, PT, R5, R0, PT ;  /* 0x000000000500720c */ /* 0x000fe40003fa4070 */
[----:B------:R-:W-:Y:S02]  /*03c0*/  ISETP.GE.U32.AND P3, PT, R10, UR8, PT ;  /* 0x000000080a007c0c */ /* 0x000fe4000bf66070 */
[----:B------:R-:W-:-:S02]  /*03d0*/  IADD3 R5, PT, PT, R0, -R5, RZ ;  /* 0x8000000500057210 */ /* 0x000fc40007ffe0ff */
[----:B------:R-:W-:Y:S02]  /*03e0*/  ISETP.GE.AND.EX P3, PT, R23, UR9, PT, P3 ;  /* 0x0000000917007c0c */ /* 0x000fe4000bf66330 */
[----:B------:R-:W-:Y:S02]  /*03f0*/  SEL R0, R5, R0, !P5 ;  /* 0x0000000005007207 */ /* 0x000fe40006800000 */
[----:B------:R-:W-:Y:S02]  /*0400*/  ISETP.NE.AND P5, PT, R6, RZ, PT ;  /* 0x000000ff0600720c */ /* 0x000fe40003fa5270 */
[----:B------:R-:W-:Y:S02]  /*0410*/  @P1 IADD3 R3, PT, PT, R3, 0x1, RZ ;  /* 0x0000000103031810 */ /* 0x000fe40007ffe0ff */
[----:B------:R-:W-:Y:S02]  /*0420*/  LOP3.LUT R5, RZ, R6, RZ, 0x33, !PT ;  /* 0x00000006ff057212 */ /* 0x000fe400078e33ff */
[----:B------:R-:W-:-:S02]  /*0430*/  @!P2 IADD3 R0, PT, PT, -R0, RZ, RZ ;  /* 0x000000ff0000a210 */ /* 0x000fc40007ffe1ff */
[----:B------:R-:W-:Y:S01]  /*0440*/  MOV R4, R3 ;  /* 0x0000000300047202 */ /* 0x000fe20000000f00 */
[----:B------:R-:W0:Y:S01]  /*0450*/  @!P3 LDC.64 R18, c[0x0][0x3f8] ;  /* 0x0000fe00ff12bb82 */ /* 0x000e220000000a00 */
[----:B------:R-:W-:Y:S02]  /*0460*/  SEL R16, R5, R0, !P5 ;  /* 0x0000000005107207 */ /* 0x000fe40006800000 */
[----:B------:R-:W-:-:S03]  /*0470*/  @!P4 IADD3 R4, PT, PT, -R4, RZ, RZ ;  /* 0x000000ff0404c210 */ /* 0x000fc60007ffe1ff */
[----:B------:R-:W-:Y:S01]  /*0480*/  IMAD R7, R16, 0x30, RZ ;  /* 0x0000003010077824 */ /* 0x000fe200078e02ff */
[----:B------:R-:W-:Y:S01]  /*0490*/  SEL R5, R5, R4, !P5 ;  /* 0x0000000405057207 */ /* 0x000fe20006800000 */
[----:B------:R-:W3:Y:S03]  /*04a0*/  @!P0 LDC.64 R2, c[0x0][0x3f8] ;  /* 0x0000fe00ff028b82 */ /* 0x000ee60000000a00 */
[C---:B------:R-:W-:Y:S02]  /*04b0*/  IADD3 R6, P1, PT, R7.reuse, R52, RZ ;  /* 0x0000003407067210 */ /* 0x040fe40007f3e0ff */
[----:B------:R-:W-:Y:S02]  /*04c0*/  SHF.R.S32.HI R0, RZ, 0x1f, R5 ;  /* 0x0000001fff007819 */ /* 0x000fe40000011405 */
[----:B------:R-:W-:-:S03]  /*04d0*/  LEA.HI.X.SX32 R7, R7, RZ, 0x1, P1 ;  /* 0x000000ff07077211 */ /* 0x000fc600008f0eff */
[----:B------:R-:W-:Y:S02]  /*04e0*/  IMAD R0, R0, UR10, RZ ;  /* 0x0000000a00007c24 */ /* 0x000fe4000f8e02ff */
[----:B------:R-:W-:-:S04]  /*04f0*/  IMAD.WIDE.U32 R6, R5, UR10, R6 ;  /* 0x0000000a05067c25 */ /* 0x000fc8000f8e0006 */
[----:B------:R-:W-:Y:S01]  /*0500*/  IMAD R13, R5, UR11, R0 ;  /* 0x0000000b050d7c24 */ /* 0x000fe2000f8e0200 */
[----:B------:R-:W-:Y:S01]  /*0510*/  @!P0 MOV R8, R6 ;  /* 0x0000000600088202 */ /* 0x000fe20000000f00 */
[----:B0-----:R-:W-:Y:S01]  /*0520*/  @!P3 IMAD R23, R23, R18, RZ ;  /* 0x000000121717b224 */ /* 0x001fe200078e02ff */
[----:B------:R-:W-:-:S03]  /*0530*/  @!P3 MOV R22, R6 ;  /* 0x000000060016b202 */ /* 0x000fc60000000f00 */
[----:B------:R-:W-:Y:S02]  /*0540*/  @!P3 IMAD R27, R10, R19, R23 ;  /* 0x000000130a1bb224 */ /* 0x000fe400078e0217 */
[-C--:B---3--:R-:W-:Y:S01]  /*0550*/  @!P0 IMAD R0, R9, R2.reuse, RZ ;  /* 0x0000000209008224 */ /* 0x088fe200078e02ff */
[----:B------:R-:W-:Y:S02]  /*0560*/  IADD3 R9, PT, PT, R7, R13, RZ ;  /* 0x0000000d07097210 */ /* 0x000fe40007ffe0ff */
[----:B------:R-:W0:Y:S01]  /*0570*/  @!P3 LDC.64 R12, c[0x0][0x3a0] ;  /* 0x0000e800ff0cbb82 */ /* 0x000e220000000a00 */
[C---:B------:R-:W-:Y:S01]  /*0580*/  @!P0 IMAD R5, R11.reuse, R3, R0 ;  /* 0x000000030b058224 */ /* 0x040fe200078e0200 */
[C---:B------:R-:W-:Y:S01]  /*0590*/  IADD3 R0, PT, PT, R11.reuse, 0x20, RZ ;  /* 0x000000200b007810 */ /* 0x040fe20007ffe0ff */
[----:B------:R-:W-:Y:S01]  /*05a0*/  @!P0 IMAD.WIDE.U32 R2, R11, R2, R8 ;  /* 0x000000020b028225 */ /* 0x000fe200078e0008 */
[----:B------:R-:W-:Y:S02]  /*05b0*/  @!P3 MOV R23, R9 ;  /* 0x000000090017b202 */ /* 0x000fe40000000f00 */
[----:B------:R-:W-:-:S02]  /*05c0*/  ISETP.GE.U32.AND P1, PT, R0, UR8, PT ;  /* 0x0000000800007c0c */ /* 0x000fc4000bf26070 */
[----:B------:R-:W-:Y:S01]  /*05d0*/  SHF.R.S32.HI R17, RZ, 0x1f, R0 ;  /* 0x0000001fff117819 */ /* 0x000fe20000011400 */
[----:B------:R-:W-:Y:S01]  /*05e0*/  @!P3 IMAD.WIDE.U32 R18, R10, R18, R22 ;  /* 0x000000120a12b225 */ /* 0x000fe200078e0016 */
[----:B------:R-:W-:Y:S02]  /*05f0*/  @!P0 IADD3 R3, PT, PT, R3, R5, RZ ;  /* 0x0000000503038210 */ /* 0x000fe40007ffe0ff */
[----:B------:R-:W-:Y:S01]  /*0600*/  ISETP.GE.AND.EX P1, PT, R17, UR9, PT, P1 ;  /* 0x0000000911007c0c */ /* 0x000fe2000bf26310 */
[----:B------:R-:W3:Y:S01]  /*0610*/  @!P3 LDC.64 R4, c[0x0][0x398] ;  /* 0x0000e600ff04bb82 */ /* 0x000ee20000000a00 */
[C---:B------:R-:W-:Y:S02]  /*0620*/  @!P0 SHF.L.U32 R25, R2.reuse, 0x1, RZ ;  /* 0x0000000102198819 */ /* 0x040fe400000006ff */
[----:B------:R-:W-:Y:S02]  /*0630*/  @!P0 SHF.L.U64.HI R24, R2, 0x1, R3 ;  /* 0x0000000102188819 */ /* 0x000fe40000010203 */
[----:B--2---:R-:W-:-:S02]  /*0640*/  @!P0 IADD3 R20, P2, PT, R25, R20, RZ ;  /* 0x0000001419148210 */ /* 0x004fc40007f5e0ff */
[----:B------:R-:W-:Y:S02]  /*0650*/  @!P3 IADD3 R19, PT, PT, R19, R27, RZ ;  /* 0x0000001b1313b210 */ /* 0x000fe40007ffe0ff */
[----:B------:R-:W-:Y:S02]  /*0660*/  @!P0 IADD3.X R21, PT, PT, R24, R21, RZ, P2, !PT ;  /* 0x0000001518158210 */ /* 0x000fe400017fe4ff */
[----:B----4-:R-:W-:Y:S01]  /*0670*/  @!P0 IADD3 R14, P2, PT, R25, R14, RZ ;  /* 0x0000000e190e8210 */ /* 0x010fe20007f5e0ff */
[----:B------:R-:W2:Y:S01]  /*0680*/  @!P1 LDC.64 R2, c[0x0][0x3f8] ;  /* 0x0000fe00ff029b82 */ /* 0x000ea20000000a00 */
[----:B------:R-:W-:Y:S01]  /*0690*/  IADD3 R29, PT, PT, R11, 0x30, RZ ;  /* 0x000000300b1d7810 */ /* 0x000fe20007ffe0ff */
[----:B------:R4:W5:Y:S01]  /*06a0*/  @!P0 LDG.E R46, desc[UR6][R20.64] ;  /* 0x00000006142e8981 */ /* 0x000962000c1e1900 */
[----:B------:R-:W-:Y:S02]  /*06b0*/  @!P3 SHF.L.U32 R31, R18, 0x1, RZ ;  /* 0x00000001121fb819 */ /* 0x000fe400000006ff */
[----:B------:R-:W-:-:S02]  /*06c0*/  @!P0 IADD3.X R15, PT, PT, R24, R15, RZ, P2, !PT ;  /* 0x0000000f180f8210 */ /* 0x000fc400017fe4ff */
[----:B------:R-:W-:Y:S02]  /*06d0*/  @!P3 SHF.L.U64.HI R18, R18, 0x1, R19 ;  /* 0x000000011212b819 */ /* 0x000fe40000010213 */
[----:B------:R-:W-:Y:S01]  /*06e0*/  ISETP.GE.U32.AND P2, PT, R29, UR8, PT ;  /* 0x000000081d007c0c */ /* 0x000fe2000bf46070 */
[----:B------:R1:W5:Y:S01]  /*06f0*/  @!P0 LDG.E R38, desc[UR6][R14.64] ;  /* 0x000000060e268981 */ /* 0x000362000c1e1900 */
[----:B------:R-:W-:Y:S02]  /*0700*/  SHF.R.S32.HI R19, RZ, 0x1f, R29 ;  /* 0x0000001fff137819 */ /* 0x000fe4000001141d */
[----:B0-----:R-:W-:Y:S02]  /*0710*/  @!P3 IADD3 R22, P4, PT, R31, R12, RZ ;  /* 0x0000000c1f16b210 */ /* 0x001fe40007f9e0ff */
[----:B------:R-:W-:Y:S02]  /*0720*/  ISETP.GE.AND.EX P2, PT, R19, UR9, PT, P2 ;  /* 0x0000000913007c0c */ /* 0x000fe4000bf46320 */
[----:B------:R-:W-:-:S02]  /*0730*/  @!P3 IADD3.X R23, PT, PT, R18, R13, RZ, P4, !PT ;  /* 0x0000000d1217b210 */ /* 0x000fc400027fe4ff */
[----:B---3--:R-:W-:Y:S01]  /*0740*/  @!P3 IADD3 R30, P0, PT, R31, R4, RZ ;  /* 0x000000041f1eb210 */ /* 0x008fe20007f1e0ff */
[----:B------:R-:W0:Y:S01]  /*0750*/  @!P1 LDC.64 R12, c[0x0][0x3a0] ;  /* 0x0000e800ff0c9b82 */ /* 0x000e220000000a00 */
[----:B----4-:R-:W-:Y:S01]  /*0760*/  @!P1 MOV R20, R6 ;  /* 0x0000000600149202 */ /* 0x010fe20000000f00 */
[----:B------:R-:W5:Y:S01]  /*0770*/  @!P3 LDG.E R45, desc[UR6][R22.64] ;  /* 0x00000006162db981 */ /* 0x000f62000c1e1900 */
[----:B------:R-:W-:-:S05]  /*0780*/  @!P3 IADD3.X R31, PT, PT, R18, R5, RZ, P0, !PT ;  /* 0x00000005121fb210 */ /* 0x000fca00007fe4ff */
[----:B-1----:R-:W1:Y:S01]  /*0790*/  @!P2 LDC.64 R14, c[0x0][0x3f8] ;  /* 0x0000fe00ff0eab82 */ /* 0x002e620000000a00 */
[----:B------:R-:W-:Y:S01]  /*07a0*/  @!P1 MOV R21, R9 ;  /* 0x0000000900159202 */ /* 0x000fe20000000f00 */
[-C--:B--2---:R-:W-:Y:S01]  /*07b0*/  @!P1 IMAD R17, R17, R2.reuse, RZ ;  /* 0x0000000211119224 */ /* 0x084fe200078e02ff */
[----:B------:R-:W-:Y:S01]  /*07c0*/  IADD3 R26, PT, PT, R11, 0x40, RZ ;  /* 0x000000400b1a7810 */ /* 0x000fe20007ffe0ff */
[----:B------:R2:W5:Y:S04]  /*07d0*/  @!P3 LDG.E R37, desc[UR6][R30.64] ;  /* 0x000000061e25b981 */ /* 0x000568000c1e1900 */
[----:B------:R-:W3:Y:S01]  /*07e0*/  @!P1 LDC.64 R4, c[0x0][0x398] ;  /* 0x0000e600ff049b82 */ /* 0x000ee20000000a00 */
[C---:B------:R-:W-:Y:S02]  /*07f0*/  @!P1 IMAD R17, R0.reuse, R3, R17 ;  /* 0x0000000300119224 */ /* 0x040fe400078e0211 */
[----:B------:R-:W-:Y:S01]  /*0800*/  @!P1 IMAD.WIDE.U32 R20, R0, R2, R20 ;  /* 0x0000000200149225 */ /* 0x000fe200078e0014 */
[----:B------:R-:W-:-:S02]  /*0810*/  ISETP.GE.U32.AND P0, PT, R26, UR8, PT ;  /* 0x000000081a007c0c */ /* 0x000fc4000bf06070 */
[----:B------:R-:W-:Y:S02]  /*0820*/  SHF.R.S32.HI R27, RZ, 0x1f, R26 ;  /* 0x0000001fff1b7819 */ /* 0x000fe4000001141a */
[----:B------:R-:W-:Y:S02]  /*0830*/  @!P1 IADD3 R17, PT, PT, R21, R17, RZ ;  /* 0x0000001115119210 */ /* 0x000fe40007ffe0ff */
[----:B--2---:R-:W-:Y:S02]  /*0840*/  @!P1 SHF.L.U32 R31, R20, 0x1, RZ ;  /* 0x00000001141f9819 */ /* 0x004fe400000006ff */
[C---:B------:R-:W-:Y:S02]  /*0850*/  IADD3 R24, PT, PT, R11.reuse, 0x50, RZ ;  /* 0x000000500b187810 */ /* 0x040fe40007ffe0ff */
[----:B------:R-:W-:Y:S02]  /*0860*/  IADD3 R2, PT, PT, R11, 0x60, RZ ;  /* 0x000000600b027810 */ /* 0x000fe40007ffe0ff */
[----:B------:R-:W-:-:S02]  /*0870*/  ISETP.GE.AND.EX P0, PT, R27, UR9, PT, P0 ;  /* 0x000000091b007c0c */ /* 0x000fc4000bf06300 */
[----:B------:R-:W-:Y:S02]  /*0880*/  IADD3 R3, PT, PT, R11, 0x70, RZ ;  /* 0x000000700b037810 */ /* 0x000fe40007ffe0ff */
[----:B------:R-:W-:Y:S01]  /*0890*/  @!P1 SHF.L.U64.HI R28, R20, 0x1, R17 ;  /* 0x00000001141c9819 */ /* 0x000fe20000010211 */
[----:B------:R-:W2:Y:S01]  /*08a0*/  @!P2 LDC.64 R10, c[0x0][0x3a0] ;  /* 0x0000e800ff0aab82 */ /* 0x000ea20000000a00 */
[----:B0-----:R-:W-:Y:S01]  /*08b0*/  @!P1 IADD3 R12, P6, PT, R31, R12, RZ ;  /* 0x0000000c1f0c9210 */ /* 0x001fe20007fde0ff */
[----:B-1----:R-:W-:Y:S01]  /*08c0*/  @!P2 IMAD R18, R19, R14, RZ ;  /* 0x0000000e1312a224 */ /* 0x002fe200078e02ff */
[----:B------:R-:W-:-:S05]  /*08d0*/  ISETP.GE.U32.AND P4, PT, R24, UR8, PT ;  /* 0x0000000818007c0c */ /* 0x000fca000bf86070 */
[----:B------:R-:W0:Y:S01]  /*08e0*/  @!P2 LDC.64 R20, c[0x0][0x398] ;  /* 0x0000e600ff14ab82 */ /* 0x000e220000000a00 */
[----:B------:R-:W-:Y:S02]  /*08f0*/  SHF.R.S32.HI R25, RZ, 0x1f, R24 ;  /* 0x0000001fff197819 */ /* 0x000fe40000011418 */
[----:B------:R-:W-:Y:S02]  /*0900*/  @!P1 IADD3.X R13, PT, PT, R28, R13, RZ, P6, !PT ;  /* 0x0000000d1c0d9210 */ /* 0x000fe400037fe4ff */
[----:B---3--:R-:W-:Y:S01]  /*0910*/  @!P1 IADD3 R4, P6, PT, R31, R4, RZ ;  /* 0x000000041f049210 */ /* 0x008fe20007fde0ff */
[----:B------:R-:W-:Y:S01]  /*0920*/  @!P2 IMAD R31, R29, R15, R18 ;  /* 0x0000000f1d1fa224 */ /* 0x000fe200078e0212 */
[----:B------:R-:W-:Y:S01]  /*0930*/  ISETP.GE.AND.EX P4, PT, R25, UR9, PT, P4 ;  /* 0x0000000919007c0c */ /* 0x000fe2000bf86340 */
[----:B------:R-:W1:Y:S01]  /*0940*/  @!P0 LDC.64 R22, c[0x0][0x3f8] ;  /* 0x0000fe00ff168b82 */ /* 0x000e620000000a00 */
[----:B------:R-:W-:Y:S01]  /*0950*/  @!P2 MOV R18, R6 ;  /* 0x000000060012a202 */ /* 0x000fe20000000f00 */
[----:B------:R3:W5:Y:S01]  /*0960*/  @!P1 LDG.E R44, desc[UR6][R12.64] ;  /* 0x000000060c2c9981 */ /* 0x000762000c1e1900 */
[----:B------:R-:W-:-:S03]  /*0970*/  @!P2 MOV R19, R9 ;  /* 0x000000090013a202 */ /* 0x000fc60000000f00 */
[----:B------:R-:W-:Y:S01]  /*0980*/  @!P2 IMAD.WIDE.U32 R14, R29, R14, R18 ;  /* 0x0000000e1d0ea225 */ /* 0x000fe200078e0012 */
[----:B------:R-:W-:-:S05]  /*0990*/  @!P1 IADD3.X R5, PT, PT, R28, R5, RZ, P6, !PT ;  /* 0x000000051c059210 */ /* 0x000fca00037fe4ff */
[----:B------:R-:W4:Y:S01]  /*09a0*/  @!P4 LDC.64 R18, c[0x0][0x3f8] ;  /* 0x0000fe00ff12cb82 */ /* 0x000f220000000a00 */
[----:B------:R-:W-:Y:S01]  /*09b0*/  @!P2 IADD3 R29, PT, PT, R15, R31, RZ ;  /* 0x0000001f0f1da210 */ /* 0x000fe20007ffe0ff */
[----:B------:R1:W5:Y:S01]  /*09c0*/  @!P1 LDG.E R36, desc[UR6][R4.64] ;  /* 0x0000000604249981 */ /* 0x000362000c1e1900 */
[C---:B------:R-:W-:Y:S02]  /*09d0*/  @!P2 SHF.L.U32 R15, R14.reuse, 0x1, RZ ;  /* 0x000000010e0fa819 */ /* 0x040fe400000006ff */
[----:B------:R-:W-:Y:S02]  /*09e0*/  @!P2 SHF.L.U64.HI R28, R14, 0x1, R29 ;  /* 0x000000010e1ca819 */ /* 0x000fe4000001021d */
[C---:B--2---:R-:W-:Y:S01]  /*09f0*/  @!P2 IADD3 R10, P6, PT, R15.reuse, R10, RZ ;  /* 0x0000000a0f0aa210 */ /* 0x044fe20007fde0ff */
[----:B---3--:R-:W2:Y:S01]  /*0a00*/  @!P0 LDC.64 R12, c[0x0][0x398] ;  /* 0x0000e600ff0c8b82 */ /* 0x008ea20000000a00 */
[----:B0-----:R-:W-:Y:S02]  /*0a10*/  @!P2 IADD3 R20, P1, PT, R15, R20, RZ ;  /* 0x000000140f14a210 */ /* 0x001fe40007f3e0ff */
[----:B------:R-:W-:-:S02]  /*0a20*/  @!P2 IADD3.X R11, PT, PT, R28, R11, RZ, P6, !PT ;  /* 0x0000000b1c0ba210 */ /* 0x000fc400037fe4ff */
[----:B------:R-:W-:-:S03]  /*0a30*/  @!P2 IADD3.X R21, PT, PT, R28, R21, RZ, P1, !PT ;  /* 0x000000151c15a210 */ /* 0x000fc60000ffe4ff */
[----:B------:R-:W0:Y:S01]  /*0a40*/  LDC.64 R28, c[0x0][0x3b8] ;  /* 0x0000ee00ff1c7b82 */ /* 0x000e220000000a00 */
[----:B-1----:R-:W-:Y:S01]  /*0a50*/  @!P0 IMAD R27, R27, R22, RZ ;  /* 0x000000161b1b8224 */ /* 0x002fe200078e02ff */
[----:B------:R-:W-:Y:S01]  /*0a60*/  @!P0 MOV R4, R6 ;  /* 0x0000000600048202 */ /* 0x000fe20000000f00 */
[----:B------:R1:W5:Y:S01]  /*0a70*/  @!P2 LDG.E R43, desc[UR6][R10.64] ;  /* 0x000000060a2ba981 */ /* 0x000362000c1e1900 */
[----:B------:R-:W-:Y:S01]  /*0a80*/  @!P0 MOV R5, R9 ;  /* 0x0000000900058202 */ /* 0x000fe20000000f00 */
[----:B------:R-:W-:Y:S01]  /*0a90*/  @!P0 IMAD R27, R26, R23, R27 ;  /* 0x000000171a1b8224 */ /* 0x000fe200078e021b */
[----:B------:R-:W-:Y:S02]  /*0aa0*/  ISETP.GE.U32.AND P5, PT, R2, UR8, PT ;  /* 0x0000000802007c0c */ /* 0x000fe4000bfa6070 */
[----:B------:R-:W-:Y:S01]  /*0ab0*/  SHF.R.S32.HI R17, RZ, 0x1f, R2 ;  /* 0x0000001fff117819 */ /* 0x000fe20000011402 */
[----:B------:R-:W-:Y:S01]  /*0ac0*/  @!P0 IMAD.WIDE.U32 R22, R26, R22, R4 ;  /* 0x000000161a168225 */ /* 0x000fe200078e0004 */
[----:B------:R-:W3:Y:S02]  /*0ad0*/  @!P0 LDC.64 R14, c[0x0][0x3a0] ;  /* 0x0000e800ff0e8b82 */ /* 0x000ee40000000a00 */
[----:B------:R-:W-:Y:S01]  /*0ae0*/  ISETP.GE.AND.EX P5, PT, R17, UR9, PT, P5 ;  /* 0x0000000911007c0c */ /* 0x000fe2000bfa6350 */
[----:B----4-:R-:W-:Y:S01]  /*0af0*/  @!P4 IMAD R26, R25, R18, RZ ;  /* 0x00000012191ac224 */ /* 0x010fe200078e02ff */
[----:B------:R-:W-:-:S02]  /*0b00*/  @!P0 IADD3 R25, PT, PT, R23, R27, RZ ;  /* 0x0000001b17198210 */ /* 0x000fc40007ffe0ff */
[----:B-1----:R-:W-:Y:S02]  /*0b10*/  @!P4 MOV R10, R6 ;  /* 0x00000006000ac202 */ /* 0x002fe40000000f00 */
[----:B------:R-:W-:Y:S01]  /*0b20*/  @!P4 MOV R11, R9 ;  /* 0x00000009000bc202 */ /* 0x000fe20000000f00 */
[----:B------:R-:W1:Y:S01]  /*0b30*/  @!P4 LDC.64 R4, c[0x0][0x3a0] ;  /* 0x0000e800ff04cb82 */ /* 0x000e620000000a00 */
[C---:B------:R-:W-:Y:S02]  /*0b40*/  @!P0 SHF.L.U32 R23, R22.reuse, 0x1, RZ ;  /* 0x0000000116178819 */ /* 0x040fe400000006ff */
[----:B------:R-:W-:Y:S01]  /*0b50*/  @!P0 SHF.L.U64.HI R22, R22, 0x1, R25 ;  /* 0x0000000116168819 */ /* 0x000fe20000010219 */
[C---:B------:R-:W-:Y:S02]  /*0b60*/  @!P4 IMAD R25, R24.reuse, R19, R26 ;  /* 0x000000131819c224 */ /* 0x040fe400078e021a */
[----:B------:R-:W-:Y:S01]  /*0b70*/  @!P4 IMAD.WIDE.U32 R18, R24, R18, R10 ;  /* 0x000000121812c225 */ /* 0x000fe200078e000a */
[----:B------:R-:W-:Y:S01]  /*0b80*/  ISETP.GE.U32.AND P3, PT, R3, UR8, PT ;  /* 0x0000000803007c0c */ /* 0x000fe2000bf66070 */
[----:B------:R-:W4:Y:S02]  /*0b90*/  @!P5 LDC.64 R26, c[0x0][0x3f8] ;  /* 0x0000fe00ff1adb82 */ /* 0x000f240000000a00 */
[----:B0-----:R-:W-:Y:S01]  /*0ba0*/  IMAD.WIDE R10, R47, 0x8, R28 ;  /* 0x000000082f0a7825 */ /* 0x001fe200078e021c */
[----:B------:R-:W-:-:S04]  /*0bb0*/  SHF.R.S32.HI R0, RZ, 0x1f, R3 ;  /* 0x0000001fff007819 */ /* 0x000fc80000011403 */
[----:B------:R-:W-:Y:S01]  /*0bc0*/  ISETP.GE.AND.EX P3, PT, R0, UR9, PT, P3 ;  /* 0x0000000900007c0c */ /* 0x000fe2000bf66330 */
[----:B------:R-:W4:Y:S01]  /*0bd0*/  LDG.E.64 R10, desc[UR6][R10.64] ;  /* 0x000000060a0a7981 */ /* 0x000f22000c1e1b00 */
[----:B------:R-:W-:Y:S02]  /*0be0*/  CS2R R34, SRZ ;  /* 0x0000000000227805 */ /* 0x000fe4000001ff00 */
[----:B------:R-:W-:Y:S02]  /*0bf0*/  @!P4 IADD3 R19, PT, PT, R19, R25, RZ ;  /* 0x000000191313c210 */ /* 0x000fe40007ffe0ff */
[----:B------:R-:W-:Y:S02]  /*0c00*/  CS2R R40, SRZ ;  /* 0x0000000000287805 */ /* 0x000fe4000001ff00 */
[----:B---3--:R-:W-:Y:S01]  /*0c10*/  @!P0 IADD3 R14, P6, PT, R23, R14, RZ ;  /* 0x0000000e170e8210 */ /* 0x008fe20007fde0ff */
[----:B------:R-:W0:Y:S01]  /*0c20*/  LDC.64 R30, c[0x0][0x3a8] ;  /* 0x0000ea00ff1e7b82 */ /* 0x000e220000000a00 */
[C---:B------:R-:W-:Y:S01]  /*0c30*/  @!P4 SHF.L.U32 R28, R18.reuse, 0x1, RZ ;  /* 0x00000001121cc819 */ /* 0x040fe200000006ff */
[----:B------:R3:W5:Y:S01]  /*0c40*/  @!P2 LDG.E R35, desc[UR6][R20.64] ;  /* 0x000000061423a981 */ /* 0x000762000c1e1900 */
[----:B------:R-:W-:-:S02]  /*0c50*/  @!P4 SHF.L.U64.HI R29, R18, 0x1, R19 ;  /* 0x00000001121dc819 */ /* 0x000fc40000010213 */
[----:B------:R-:W-:Y:S02]  /*0c60*/  @!P0 IADD3.X R15, PT, PT, R22, R15, RZ, P6, !PT ;  /* 0x0000000f160f8210 */ /* 0x000fe400037fe4ff */
[----:B-1----:R-:W-:Y:S01]  /*0c70*/  @!P4 IADD3 R4, P6, PT, R28, R4, RZ ;  /* 0x000000041c04c210 */ /* 0x002fe20007fde0ff */
[----:B------:R-:W1:Y:S01]  /*0c80*/  @!P3 LDC.64 R18, c[0x0][0x3f8] ;  /* 0x0000fe00ff12bb82 */ /* 0x000e620000000a00 */
[----:B------:R-:W-:Y:S01]  /*0c90*/  ISETP.NE.AND P1, PT, RZ, UR4, PT ;  /* 0x00000004ff007c0c */ /* 0x000fe2000bf25270 */
[----:B------:R-:W5:Y:S06]  /*0ca0*/  @!P0 LDG.E R42, desc[UR6][R14.64] ;  /* 0x000000060e2a8981 */ /* 0x000f6c000c1e1900 */
[----:B---3--:R-:W3:Y:S01]  /*0cb0*/  @!P4 LDC.64 R20, c[0x0][0x398] ;  /* 0x0000e600ff14cb82 */ /* 0x008ee20000000a00 */
[----:B------:R-:W-:-:S02]  /*0cc0*/  @!P4 IADD3.X R5, PT, PT, R29, R5, RZ, P6, !PT ;  /* 0x000000051d05c210 */ /* 0x000fc400037fe4ff */
[----:B--2---:R-:W-:Y:S01]  /*0cd0*/  @!P0 IADD3 R12, P2, PT, R23, R12, RZ ;  /* 0x0000000c170c8210 */ /* 0x004fe20007f5e0ff */
[----:B----4-:R-:W-:Y:S02]  /*0ce0*/  @!P5 IMAD R17, R17, R26, RZ ;  /* 0x0000001a1111d224 */ /* 0x010fe400078e02ff */
[----:B------:R2:W5:Y:S01]  /*0cf0*/  @!P4 LDG.E R41, desc[UR6][R4.64] ;  /* 0x000000060429c981 */ /* 0x000562000c1e1900 */
[----:B------:R-:W-:Y:S01]  /*0d00*/  @!P0 IADD3.X R13, PT, PT, R22, R13, RZ, P2, !PT ;  /* 0x0000000d160d8210 */ /* 0x000fe200017fe4ff */
[----:B------:R-:W-:Y:S01]  /*0d10*/  @!P5 IMAD R17, R2, R27, R17 ;  /* 0x0000001b0211d224 */ /* 0x000fe200078e0211 */
[----:B------:R-:W4:Y:S03]  /*0d20*/  @P1 LDC.64 R24, c[0x0][0x3b0] ;  /* 0x0000ec00ff181b82 */ /* 0x000f260000000a00 */
[----:B------:R0:W5:Y:S01]  /*0d30*/  @!P0 LDG.E R34, desc[UR6][R12.64] ;  /* 0x000000060c228981 */ /* 0x000162000c1e1900 */
[----:B--2---:R-:W-:-:S04]  /*0d40*/  @!P5 MOV R4, R6 ;  /* 0x000000060004d202 */ /* 0x004fc80000000f00 */
[----:B------:R-:W2:Y:S01]  /*0d50*/  @!P3 LDC.64 R14, c[0x0][0x398] ;  /* 0x0000e600ff0ebb82 */ /* 0x000ea20000000a00 */
[----:B------:R-:W-:-:S03]  /*0d60*/  @!P5 MOV R5, R9 ;  /* 0x000000090005d202 */ /* 0x000fc60000000f00 */
[----:B------:R-:W-:-:S04]  /*0d70*/  @!P5 IMAD.WIDE.U32 R26, R2, R26, R4 ;  /* 0x0000001a021ad225 */ /* 0x000fc800078e0004 */
[----:B0-----:R-:W0:Y:S01]  /*0d80*/  @!P3 LDC.64 R12, c[0x0][0x3a0] ;  /* 0x0000e800ff0cbb82 */ /* 0x001e220000000a00 */
[----:B---3--:R-:W-:Y:S02]  /*0d90*/  @!P4 IADD3 R20, P0, PT, R28, R20, RZ ;  /* 0x000000141c14c210 */ /* 0x008fe40007f1e0ff */
[----:B------:R-:W-:-:S05]  /*0da0*/  @!P5 IADD3 R17, PT, PT, R27, R17, RZ ;  /* 0x000000111b11d210 */ /* 0x000fca0007ffe0ff */
[----:B------:R-:W3:Y:S01]  /*0db0*/  @!P5 LDC.64 R22, c[0x0][0x3a0] ;  /* 0x0000e800ff16db82 */ /* 0x000ee20000000a00 */
[----:B-1----:R-:W-:Y:S01]  /*0dc0*/  @!P3 IMAD R28, R0, R18, RZ ;  /* 0x00000012001cb224 */ /* 0x002fe200078e02ff */
[C---:B------:R-:W-:Y:S02]  /*0dd0*/  @!P5 SHF.L.U64.HI R0, R26.reuse, 0x1, R17 ;  /* 0x000000011a00d819 */ /* 0x040fe40000010211 */
[----:B------:R-:W-:Y:S02]  /*0de0*/  @!P5 SHF.L.U32 R17, R26, 0x1, RZ ;  /* 0x000000011a11d819 */ /* 0x000fe400000006ff */
[----:B------:R-:W-:Y:S02]  /*0df0*/  @!P3 MOV R26, R6 ;  /* 0x00000006001ab202 */ /* 0x000fe40000000f00 */
[----:B------:R-:W-:Y:S01]  /*0e00*/  @!P3 MOV R27, R9 ;  /* 0x00000009001bb202 */ /* 0x000fe20000000f00 */
[----:B------:R-:W-:Y:S01]  /*0e10*/  @!P3 IMAD R28, R3, R19, R28 ;  /* 0x00000013031cb224 */ /* 0x000fe200078e021c */
[----:B------:R-:W-:-:S02]  /*0e20*/  LOP3.LUT R52, R53, 0xffff, RZ, 0xc0, !PT ;  /* 0x0000ffff35347812 */ /* 0x000fc400078ec0ff */
[----:B------:R-:W-:Y:S01]  /*0e30*/  CS2R R32, SRZ ;  /* 0x0000000000207805 */ /* 0x000fe2000001ff00 */
[----:B------:R-:W1:Y:S01]  /*0e40*/  @!P5 LDC.64 R4, c[0x0][0x398] ;  /* 0x0000e600ff04db82 */ /* 0x000e620000000a00 */
[----:B------:R-:W-:Y:S01]  /*0e50*/  @!P3 IMAD.WIDE.U32 R18, R3, R18, R26 ;  /* 0x000000120312b225 */ /* 0x000fe200078e001a */
[----:B------:R-:W-:-:S03]  /*0e60*/  @!P4 IADD3.X R21, PT, PT, R29, R21, RZ, P0, !PT ;  /* 0x000000151d15c210 */ /* 0x000fc600007fe4ff */
[----:B------:R-:W-:Y:S01]  /*0e70*/  IMAD R2, R16, 0x30, R52 ;  /* 0x0000003010027824 */ /* 0x000fe200078e0234 */
[----:B------:R-:W-:Y:S01]  /*0e80*/  @!P3 IADD3 R27, PT, PT, R19, R28, RZ ;  /* 0x0000001c131bb210 */ /* 0x000fe20007ffe0ff */
[----:B------:R-:W5:Y:S01]  /*0e90*/  @!P4 LDG.E R33, desc[UR6][R20.64] ;  /* 0x000000061421c981 */ /* 0x000f62000c1e1900 */
[----:B------:R-:W-:Y:S01]  /*0ea0*/  @!P3 SHF.L.U32 R19, R18, 0x1, RZ ;  /* 0x000000011213b819 */ /* 0x000fe200000006ff */
[----:B----4-:R-:W-:Y:S01]  /*0eb0*/  @P1 IMAD.WIDE R24, R2, 0x2, R24 ;  /* 0x0000000202181825 */ /* 0x010fe200078e0218 */
[----:B------:R-:W-:Y:S02]  /*0ec0*/  @!P3 SHF.L.U64.HI R26, R18, 0x1, R27 ;  /* 0x00000001121ab819 */ /* 0x000fe4000001021b */
[C---:B0-----:R-:W-:Y:S02]  /*0ed0*/  @!P3 IADD3 R12, P2, PT, R19.reuse, R12, RZ ;  /* 0x0000000c130cb210 */ /* 0x041fe40007f5e0ff */
[----:B--2---:R-:W-:Y:S01]  /*0ee0*/  @!P3 IADD3 R14, P4, PT, R19, R14, RZ ;  /* 0x0000000e130eb210 */ /* 0x004fe20007f9e0ff */
[----:B------:R-:W-:Y:S01]  /*0ef0*/  IMAD.WIDE R18, R2, 0x2, R30 ;  /* 0x0000000202127825 */ /* 0x000fe200078e021e */
[----:B---3--:R-:W-:Y:S01]  /*0f00*/  @!P5 IADD3 R22, P0, PT, R17, R22, RZ ;  /* 0x000000161116d210 */ /* 0x008fe20007f1e0ff */
[----:B------:R-:W2:Y:S01]  /*0f10*/  @P1 LDG.E.U16 R3, desc[UR6][R24.64] ;  /* 0x0000000618031981 */ /* 0x000ea2000c1e1500 */
[----:B------:R-:W-:-:S02]  /*0f20*/  MOV R31, RZ ;  /* 0x000000ff001f7202 */ /* 0x000fc40000000f00 */
[----:B------:R-:W-:Y:S01]  /*0f30*/  @!P5 IADD3.X R23, PT, PT, R0, R23, RZ, P0, !PT ;  /* 0x000000170017d210 */ /* 0x000fe200007fe4ff */
[----:B------:R-:W3:Y:S01]  /*0f40*/  LDG.E.U16 R20, desc[UR6][R18.64] ;  /* 0x0000000612147981 */ /* 0x000ee2000c1e1500 */
[C---:B------:R-:W-:Y:S02]  /*0f50*/  @!P3 IADD3.X R13, PT, PT, R26.reuse, R13, RZ, P2, !PT ;  /* 0x0000000d1a0db210 */ /* 0x040fe400017fe4ff */
[----:B------:R-:W-:Y:S01]  /*0f60*/  @!P3 IADD3.X R15, PT, PT, R26, R15, RZ, P4, !PT ;  /* 0x0000000f1a0fb210 */ /* 0x000fe200027fe4ff */
[----:B------:R-:W4:Y:S04]  /*0f70*/  LDG.E.U16 R21, desc[UR6][R18.64+0x2] ;  /* 0x0000020612157981 */ /* 0x000f28000c1e1500 */
[----:B------:R-:W4:Y:S04]  /*0f80*/  @P1 LDG.E.U16 R24, desc[UR6][R24.64+0x2] ;  /* 0x0000020618181981 */ /* 0x000f28000c1e1500 */
[----:B------:R-:W5:Y:S04]  /*0f90*/  @!P5 LDG.E R40, desc[UR6][R22.64] ;  /* 0x000000061628d981 */ /* 0x000f68000c1e1900 */
[----:B------:R-:W5:Y:S04]  /*0fa0*/  @!P3 LDG.E R39, desc[UR6][R12.64] ;  /* 0x000000060c27b981 */ /* 0x000f68000c1e1900 */
[----:B------:R-:W5:Y:S01]  /*0fb0*/  @!P3 LDG.E R31, desc[UR6][R14.64] ;  /* 0x000000060e1fb981 */ /* 0x000f62000c1e1900 */
[----:B-1----:R-:W-:-:S04]  /*0fc0*/  @!P5 IADD3 R4, P0, PT, R17, R4, RZ ;  /* 0x000000041104d210 */ /* 0x002fc80007f1e0ff */
[----:B------:R-:W-:Y:S01]  /*0fd0*/  @!P5 IADD3.X R5, PT, PT, R0, R5, RZ, P0, !PT ;  /* 0x000000050005d210 */ /* 0x000fe200007fe4ff */
[----:B------:R-:W-:Y:S01]  /*0fe0*/  UISETP.NE.AND UP0, UPT, UR4, URZ, UPT ;  /* 0x000000ff0400728c */ /* 0x000fe2000bf05270 */
[----:B------:R-:W-:-:S03]  /*0ff0*/  MOV R2, RZ ;  /* 0x000000ff00027202 */ /* 0x000fc60000000f00 */
[----:B------:R4:W5:Y:S01]  /*1000*/  @!P5 LDG.E R32, desc[UR6][R4.64] ;  /* 0x000000060420d981 */ /* 0x000962000c1e1900 */
[----:B------:R-:W-:-:S05]  /*1010*/  FFMA.FTZ R0, -R10, R10, R11 ;  /* 0x0000000a0a007223 */ /* 0x000fca000001010b */
[----:B------:R-:W-:-:S13]  /*1020*/  FSETP.GTU.FTZ.AND P0, PT, R0, RZ, PT ;  /* 0x000000ff0000720b */ /* 0x000fda0003f1c000 */
[----:B------:R-:W0:Y:S01]  /*1030*/  @P0 LDC R17, c[0x0][0x3c0] ;  /* 0x0000f000ff110b82 */ /* 0x000e220000000800 */
[----:B------:R-:W-:Y:S01]  /*1040*/  MOV R11, RZ ;  /* 0x000000ff000b7202 */ /* 0x000fe20000000f00 */
[----:B0-----:R-:W-:Y:S01]  /*1050*/  @P0 FADD.FTZ R17, R0, R17 ;  /* 0x0000001100110221 */ /* 0x001fe20000010000 */
[----:B------:R-:W-:-:S06]  /*1060*/  MOV R0, 0x3f800000 ;  /* 0x3f80000000007802 */ /* 0x000fcc0000000f00 */
[----:B------:R0:W1:Y:S01]  /*1070*/  @P0 MUFU.RSQ R0, R17 ;  /* 0x0000001100000308 */ /* 0x0000620000001400 */
[----:B--2---:R-:W-:Y:S02]  /*1080*/  @P1 SHF.L.U32 R11, R3, 0x10, RZ ;  /* 0x00000010030b1819 */ /* 0x004fe400000006ff */
[----:B---3--:R-:W-:Y:S02]  /*1090*/  SHF.L.U32 R3, R20, 0x10, RZ ;  /* 0x0000001014037819 */ /* 0x008fe400000006ff */
[----:B----4-:R-:W-:Y:S02]  /*10a0*/  SHF.L.U32 R4, R21, 0x10, RZ ;  /* 0x0000001015047819 */ /* 0x010fe400000006ff */
        /* <DEDUP_REMOVED lines=13> */
[----:B------:R-:W-:Y:S01]  /*1180*/  FMUL.FTZ R17, R4, R5 ;  /* 0x0000000504117220 */ /* 0x000fe20000410000 */
[----:B------:R-:W-:Y:S01]  /*1190*/  FADD.FTZ R22, RZ, R20 ;  /* 0x00000014ff167221 */ /* 0x000fe20000010000 */
[----:B------:R-:W-:Y:S02]  /*11a0*/  HADD2.F32 R18, -RZ, R37.H0_H0 ;  /* 0x20000025ff127230 */ /* 0x000fe40000004100 */
[----:B------:R-:W-:Y:S01]  /*11b0*/  FFMA.FTZ R15, R13, R20, RZ ;  /* 0x000000140d0f7223 */ /* 0x000fe200000100ff */
[----:B------:R-:W-:Y:S01]  /*11c0*/  FADD.FTZ R23, RZ, R12 ;  /* 0x0000000cff177221 */ /* 0x000fe20000010000 */
[----:B------:R-:W-:Y:S01]  /*11d0*/  FFMA.FTZ R21, R12, R13, RZ ;  /* 0x0000000d0c157223 */ /* 0x000fe200000100ff */
[----:B------:R-:W-:Y:S01]  /*11e0*/  FADD.FTZ R13, R17, R22 ;  /* 0x00000016110d7221 */ /* 0x000fe20000010000 */
[----:B------:R-:W-:Y:S01]  /*11f0*/  FMUL.FTZ R20, R19, R0 ;  /* 0x0000000013147220 */ /* 0x000fe20000410000 */
[----:B------:R-:W-:Y:S01]  /*1200*/  FFMA.FTZ R17, R14, R17, R15 ;  /* 0x000000110e117223 */ /* 0x000fe2000001000f */
[----:B------:R-:W-:Y:S01]  /*1210*/  FMUL.FTZ R22, R3, R18 ;  /* 0x0000001203167220 */ /* 0x000fe20000410000 */
[----:B------:R-:W-:Y:S01]  /*1220*/  FADD.FTZ R15, R18, R23 ;  /* 0x00000017120f7221 */ /* 0x000fe20000010000 */
[----:B------:R-:W-:-:S02]  /*1230*/  HADD2.F32 R19, -RZ, R45.H1_H1 ;  /* 0x3000002dff137230 */ /* 0x000fc40000004100 */
[----:B------:R-:W-:Y:S01]  /*1240*/  FFMA.FTZ R12, R18, R20, R21 ;  /* 0x00000014120c7223 */ /* 0x000fe20000010015 */
[----:B------:R-:W-:Y:S02]  /*1250*/  HADD2.F32 R23, -RZ, R44.H0_H0 ;  /* 0x2000002cff177230 */ /* 0x000fe40000004100 */
[----:B------:R-:W-:Y:S01]  /*1260*/  FFMA.FTZ R18, R20, R22, R17 ;  /* 0x0000001614127223 */ /* 0x000fe20000010011 */
[----:B------:R-:W-:Y:S02]  /*1270*/  HADD2.F32 R21, -RZ, R37.H1_H1 ;  /* 0x30000025ff157230 */ /* 0x000fe40000004100 */
[C---:B------:R-:W-:Y:S01]  /*1280*/  FADD.FTZ R19, -R10.reuse, R19 ;  /* 0x000000130a137221 */ /* 0x040fe20000010100 */
[----:B------:R-:W-:Y:S01]  /*1290*/  FADD.FTZ R20, RZ, R5 ;  /* 0x00000005ff147221 */ /* 0x000fe20000010000 */
[----:B------:R-:W-:Y:S01]  /*12a0*/  FADD.FTZ R25, -R10, R23 ;  /* 0x000000170a197221 */ /* 0x000fe20000010100 */
[----:B------:R-:W-:Y:S01]  /*12b0*/  FFMA.FTZ R14, R5, R14, RZ ;  /* 0x0000000e050e7223 */ /* 0x000fe200000100ff */
[----:B------:R-:W-:Y:S01]  /*12c0*/  FADD.FTZ R13, R13, R22 ;  /* 0x000000160d0d7221 */ /* 0x000fe20000010000 */
[----:B------:R-:W-:-:S02]  /*12d0*/  HADD2.F32 R17, -RZ, R36.H0_H0 ;  /* 0x20000024ff117230 */ /* 0x000fc40000004100 */
[-C--:B------:R-:W-:Y:S01]  /*12e0*/  FMUL.FTZ R23, R19, R0.reuse ;  /* 0x0000000013177220 */ /* 0x080fe20000410000 */
[----:B------:R-:W-:Y:S01]  /*12f0*/  FADD.FTZ R5, R21, R20 ;  /* 0x0000001415057221 */ /* 0x000fe20000010000 */
[----:B------:R-:W-:Y:S02]  /*1300*/  HADD2.F32 R19, -RZ, R44.H1_H1 ;  /* 0x3000002cff137230 */ /* 0x000fe40000004100 */
[----:B------:R-:W-:Y:S01]  /*1310*/  FMUL.FTZ R20, R25, R0 ;  /* 0x0000000019147220 */ /* 0x000fe20000410000 */
[----:B------:R-:W-:Y:S01]  /*1320*/  FMUL.FTZ R22, R4, R21 ;  /* 0x0000001504167220 */ /* 0x000fe20000410000 */
[----:B------:R-:W-:Y:S01]  /*1330*/  FFMA.FTZ R14, R21, R23, R14 ;  /* 0x00000017150e7223 */ /* 0x000fe2000001000e */
[----:B------:R-:W-:Y:S01]  /*1340*/  FADD.FTZ R15, R15, R17 ;  /* 0x000000110f0f7221 */ /* 0x000fe20000010000 */
[----:B------:R-:W-:Y:S01]  /*1350*/  FFMA.FTZ R12, R17, R20, R12 ;  /* 0x00000014110c7223 */ /* 0x000fe2000001000c */
[----:B------:R-:W-:Y:S01]  /*1360*/  FMUL.FTZ R24, R3, R17 ;  /* 0x0000001103187220 */ /* 0x000fe20000410000 */
[----:B------:R-:W-:Y:S01]  /*1370*/  FFMA.FTZ R23, R23, R22, R18 ;  /* 0x0000001617177223 */ /* 0x000fe20000010012 */
[----:B------:R-:W-:Y:S01]  /*1380*/  FADD.FTZ R19, -R10, R19 ;  /* 0x000000130a137221 */ /* 0x000fe20000010100 */
[----:B------:R-:W-:-:S02]  /*1390*/  HADD2.F32 R17, -RZ, R36.H1_H1 ;  /* 0x30000024ff117230 */ /* 0x000fc40000004100 */
[----:B------:R-:W-:Y:S01]  /*13a0*/  FADD.FTZ R13, R22, R13 ;  /* 0x0000000d160d7221 */ /* 0x000fe20000010000 */
[--C-:B------:R-:W-:Y:S02]  /*13b0*/  HADD2.F32 R21, -RZ, R43.reuse.H0_H0 ;  /* 0x2000002bff157230 */ /* 0x100fe40000004100 */
[----:B------:R-:W-:Y:S01]  /*13c0*/  FFMA.FTZ R20, R20, R24, R23 ;  /* 0x0000001814147223 */ /* 0x000fe20000010017 */
[----:B------:R-:W-:Y:S01]  /*13d0*/  FMUL.FTZ R19, R19, R0 ;  /* 0x0000000013137220 */ /* 0x000fe20000410000 */
[----:B------:R-:W-:Y:S02]  /*13e0*/  HADD2.F32 R23, -RZ, R43.H1_H1 ;  /* 0x3000002bff177230 */ /* 0x000fe40000004100 */
[----:B------:R-:W-:Y:S01]  /*13f0*/  FADD.FTZ R13, R13, R24 ;  /* 0x000000180d0d7221 */ /* 0x000fe20000010000 */
[----:B------:R-:W-:Y:S01]  /*1400*/  FMUL.FTZ R18, R4, R17 ;  /* 0x0000001104127220 */ /* 0x000fe20000410000 */
[----:B------:R-:W-:Y:S01]  /*1410*/  FADD.FTZ R21, -R10, R21 ;  /* 0x000000150a157221 */ /* 0x000fe20000010100 */
[----:B------:R-:W-:-:S02]  /*1420*/  HADD2.F32 R25, -RZ, R35.H0_H0 ;  /* 0x20000023ff197230 */ /* 0x000fc40000004100 */
[----:B------:R-:W-:Y:S01]  /*1430*/  FADD.FTZ R5, R5, R17 ;  /* 0x0000001105057221 */ /* 0x000fe20000010000 */
[----:B------:R-:W-:Y:S01]  /*1440*/  FFMA.FTZ R14, R17, R19, R14 ;  /* 0x00000013110e7223 */ /* 0x000fe2000001000e */
[----:B------:R-:W-:Y:S01]  /*1450*/  FADD.FTZ R13, R18, R13 ;  /* 0x0000000d120d7221 */ /* 0x000fe20000010000 */
[----:B------:R-:W-:Y:S01]  /*1460*/  FFMA.FTZ R17, R19, R18, R20 ;  /* 0x0000001213117223 */ /* 0x000fe20000010014 */
[----:B------:R-:W-:Y:S01]  /*1470*/  FADD.FTZ R27, -R10, R23 ;  /* 0x000000170a1b7221 */ /* 0x000fe20000010100 */
[----:B------:R-:W-:Y:S02]  /*1480*/  HADD2.F32 R23, -RZ, R35.H1_H1 ;  /* 0x30000023ff177230 */ /* 0x000fe40000004100 */
[-C--:B------:R-:W-:Y:S01]  /*1490*/  FMUL.FTZ R18, R21, R0.reuse ;  /* 0x0000000015127220 */ /* 0x080fe20000410000 */
[----:B------:R-:W-:Y:S02]  /*14a0*/  HADD2.F32 R19, -RZ, R42.H0_H0 ;  /* 0x2000002aff137230 */ /* 0x000fe40000004100 */
[----:B------:R-:W-:Y:S01]  /*14b0*/  FMUL.FTZ R20, R3, R25 ;  /* 0x0000001903147220 */ /* 0x000fe20000410000 */
[----:B------:R-:W-:Y:S01]  /*14c0*/  FMUL.FTZ R21, R27, R0 ;  /* 0x000000001b157220 */ /* 0x000fe20000410000 */
[----:B------:R-:W-:Y:S01]  /*14d0*/  FFMA.FTZ R12, R25, R18, R12 ;  /* 0x00000012190c7223 */ /* 0x000fe2000001000c */
[----:B------:R-:W-:Y:S01]  /*14e0*/  FMUL.FTZ R22, R4, R23 ;  /* 0x0000001704167220 */ /* 0x000fe20000410000 */
[----:B------:R-:W-:Y:S01]  /*14f0*/  FFMA.FTZ R18, R18, R20, R17 ;  /* 0x0000001412127223 */ /* 0x000fe20000010011 */
[----:B------:R-:W-:Y:S01]  /*1500*/  FADD.FTZ R19, -R10, R19 ;  /* 0x000000130a137221 */ /* 0x000fe20000010100 */
[----:B------:R-:W-:Y:S01]  /*1510*/  FADD.FTZ R5, R5, R23 ;  /* 0x0000001705057221 */ /* 0x000fe20000010000 */
[----:B------:R-:W-:Y:S01]  /*1520*/  FFMA.FTZ R14, R23, R21, R14 ;  /* 0x00000015170e7223 */ /* 0x000fe2000001000e */
[----:B------:R-:W-:-:S02]  /*1530*/  HADD2.F32 R23, -RZ, R34.H0_H0 ;  /* 0x20000022ff177230 */ /* 0x000fc40000004100 */
[----:B------:R-:W-:Y:S01]  /*1540*/  FFMA.FTZ R17, R21, R22, R18 ;  /* 0x0000001615117223 */ /* 0x000fe20000010012 */
[----:B------:R-:W-:Y:S01]  /*1550*/  FADD.FTZ R15, R15, R25 ;  /* 0x000000190f0f7221 */ /* 0x000fe20000010000 */
[----:B------:R-:W-:Y:S01]  /*1560*/  FMUL.FTZ R18, R19, R0 ;  /* 0x0000000013127220 */ /* 0x000fe20000410000 */
[----:B------:R-:W-:Y:S01]  /*1570*/  FADD.FTZ R13, R13, R20 ;  /* 0x000000140d0d7221 */ /* 0x000fe20000010000 */
[----:B------:R-:W-:Y:S02]  /*1580*/  HADD2.F32 R19, -RZ, R42.H1_H1 ;  /* 0x3000002aff137230 */ /* 0x000fe40000004100 */
[----:B------:R-:W-:Y:S01]  /*1590*/  FMUL.FTZ R20, R3, R23 ;  /* 0x0000001703147220 */ /* 0x000fe20000410000 */
[----:B------:R-:W-:Y:S01]  /*15a0*/  FADD.FTZ R15, R15, R23 ;  /* 0x000000170f0f7221 */ /* 0x000fe20000010000 */
[----:B------:R-:W-:Y:S01]  /*15b0*/  FFMA.FTZ R12, R23, R18, R12 ;  /* 0x00000012170c7223 */ /* 0x000fe2000001000c */
[----:B------:R-:W-:Y:S02]  /*15c0*/  HADD2.F32 R23, -RZ, R41.H0_H0 ;  /* 0x20000029ff177230 */ /* 0x000fe40000004100 */
[----:B------:R-:W-:Y:S01]  /*15d0*/  FADD.FTZ R19, -R10, R19 ;  /* 0x000000130a137221 */ /* 0x000fe20000010100 */
[----:B------:R-:W-:Y:S01]  /*15e0*/  FADD.FTZ R13, R22, R13 ;  /* 0x0000000d160d7221 */ /* 0x000fe20000010000 */
[----:B------:R-:W-:-:S02]  /*15f0*/  HADD2.F32 R21, -RZ, R34.H1_H1 ;  /* 0x30000022ff157230 */ /* 0x000fc40000004100 */
[----:B------:R-:W-:Y:S01]  /*1600*/  FFMA.FTZ R17, R18, R20, R17 ;  /* 0x0000001412117223 */ /* 0x000fe20000010011 */
[----:B------:R-:W-:Y:S01]  /*1610*/  FADD.FTZ R25, -R10, R23 ;  /* 0x000000170a197221 */ /* 0x000fe20000010100 */
[----:B------:R-:W-:Y:S02]  /*1620*/  HADD2.F32 R22, -RZ, R33.H0_H0 ;  /* 0x20000021ff167230 */ /* 0x000fe40000004100 */
[-C--:B------:R-:W-:Y:S01]  /*1630*/  FMUL.FTZ R18, R19, R0.reuse ;  /* 0x0000000013127220 */ /* 0x080fe20000410000 */
[----:B------:R-:W-:Y:S01]  /*1640*/  FADD.FTZ R13, R13, R20 ;  /* 0x000000140d0d7221 */ /* 0x000fe20000010000 */
[----:B------:R-:W-:Y:S01]  /*1650*/  FMUL.FTZ R19, R25, R0 ;  /* 0x0000000019137220 */ /* 0x000fe20000410000 */
[----:B------:R-:W-:Y:S02]  /*1660*/  HADD2.F32 R23, -RZ, R41.H1_H1 ;  /* 0x30000029ff177230 */ /* 0x000fe40000004100 */
[----:B------:R-:W-:Y:S01]  /*1670*/  FMUL.FTZ R20, R4, R21 ;  /* 0x0000001504147220 */ /* 0x000fe20000410000 */
[----:B------:R-:W-:Y:S01]  /*1680*/  FADD.FTZ R5, R5, R21 ;  /* 0x0000001505057221 */ /* 0x000fe20000010000 */
[----:B------:R-:W-:Y:S01]  /*1690*/  FFMA.FTZ R14, R21, R18, R14 ;  /* 0x00000012150e7223 */ /* 0x000fe2000001000e */
[----:B------:R-:W-:Y:S01]  /*16a0*/  FADD.FTZ R15, R15, R22 ;  /* 0x000000160f0f7221 */ /* 0x000fe20000010000 */
[----:B------:R-:W-:Y:S01]  /*16b0*/  FFMA.FTZ R12, R22, R19, R12 ;  /* 0x00000013160c7223 */ /* 0x000fe2000001000c */
[----:B------:R-:W-:Y:S01]  /*16c0*/  FMUL.FTZ R22, R3, R22 ;  /* 0x0000001603167220 */ /* 0x000fe20000410000 */
[----:B------:R-:W-:Y:S01]  /*16d0*/  FADD.FTZ R21, R20, R13 ;  /* 0x0000000d14157221 */ /* 0x000fe20000010000 */
[----:B------:R-:W-:Y:S01]  /*16e0*/  FADD.FTZ R23, -R10, R23 ;  /* 0x000000170a177221 */ /* 0x000fe20000010100 */
[----:B------:R-:W-:Y:S01]  /*16f0*/  FFMA.FTZ R18, R18, R20, R17 ;  /* 0x0000001412127223 */ /* 0x000fe20000010011 */
[----:B------:R-:W-:-:S02]  /*1700*/  HADD2.F32 R17, -RZ, R33.H1_H1 ;  /* 0x30000021ff117230 */ /* 0x000fc40000004100 */
[----:B------:R-:W-:Y:S01]  /*1710*/  FADD.FTZ R21, R21, R22 ;  /* 0x0000001615157221 */ /* 0x000fe20000010000 */
[----:B------:R-:W-:Y:S01]  /*1720*/  FMUL.FTZ R13, R23, R0 ;  /* 0x00000000170d7220 */ /* 0x000fe20000410000 */
[----:B------:R-:W-:Y:S01]  /*1730*/  FFMA.FTZ R22, R19, R22, R18 ;  /* 0x0000001613167223 */ /* 0x000fe20000010012 */
[----:B------:R-:W-:Y:S02]  /*1740*/  HADD2.F32 R19, -RZ, R40.H0_H0 ;  /* 0x20000028ff137230 */ /* 0x000fe40000004100 */
[----:B------:R-:W-:Y:S01]  /*1750*/  FADD.FTZ R5, R5, R17 ;  /* 0x0000001105057221 */ /* 0x000fe20000010000 */
[----:B------:R-:W-:Y:S01]  /*1760*/  FFMA.FTZ R14, R17, R13, R14 ;  /* 0x0000000d110e7223 */ /* 0x000fe2000001000e */
[----:B------:R-:W-:Y:S01]  /*1770*/  FMUL.FTZ R18, R4, R17 ;  /* 0x0000001104127220 */ /* 0x000fe20000410000 */
[----:B------:R-:W-:Y:S02]  /*1780*/  HADD2.F32 R17, -RZ, R32.H0_H0 ;  /* 0x20000020ff117230 */ /* 0x000fe40000004100 */
[----:B------:R-:W-:Y:S01]  /*1790*/  FADD.FTZ R19, -R10, R19 ;  /* 0x000000130a137221 */ /* 0x000fe20000010100 */
[----:B------:R-:W-:-:S02]  /*17a0*/  HADD2.F32 R23, -RZ, R40.H1_H1 ;  /* 0x30000028ff177230 */ /* 0x000fc40000004100 */
[----:B------:R-:W-:Y:S01]  /*17b0*/  FADD.FTZ R21, R18, R21 ;  /* 0x0000001512157221 */ /* 0x000fe20000010000 */
[----:B------:R-:W-:Y:S01]  /*17c0*/  FFMA.FTZ R22, R13, R18, R22 ;  /* 0x000000120d167223 */ /* 0x000fe20000010016 */
[----:B------:R-:W-:Y:S01]  /*17d0*/  FMUL.FTZ R18, R3, R17 ;  /* 0x0000001103127220 */ /* 0x000fe20000410000 */
[----:B------:R-:W-:Y:S01]  /*17e0*/  FMUL.FTZ R19, R19, R0 ;  /* 0x0000000013137220 */ /* 0x000fe20000410000 */
[----:B------:R-:W-:Y:S02]  /*17f0*/  HADD2.F32 R13, -RZ, R32.H1_H1 ;  /* 0x30000020ff0d7230 */ /* 0x000fe40000004100 */
[----:B------:R-:W-:Y:S01]  /*1800*/  FADD.FTZ R23, -R10, R23 ;  /* 0x000000170a177221 */ /* 0x000fe20000010100 */
[----:B------:R-:W-:Y:S02]  /*1810*/  HADD2.F32 R27, -RZ, R39.H0_H0 ;  /* 0x20000027ff1b7230 */ /* 0x000fe40000004100 */
        /* <DEDUP_REMOVED lines=28> */
.L_x_871:
[----:B-----5:R-:W-:Y:S02]  /*19e0*/  HADD2.F32 R5, -RZ, R46.H0_H0 ;  /* 0x2000002eff057230 */ /* 0x020fe40000004100 */
[----:B------:R-:W-:Y:S02]  /*19f0*/  HADD2.F32 R19, -RZ, R45.H0_H0 ;  /* 0x2000002dff137230 */ /* 0x000fe40000004100 */
[----:B------:R-:W-:Y:S02]  /*1a00*/  HADD2.F32 R25, -RZ, R44.H0_H0 ;  /* 0x2000002cff197230 */ /* 0x000fe40000004100 */
[C---:B------:R-:W-:Y:S01]  /*1a10*/  FADD.FTZ R5, -R10.reuse, R5 ;  /* 0x000000050a057221 */ /* 0x040fe20000010100 */
[----:B------:R-:W-:Y:S02]  /*1a20*/  HADD2.F32 R23, -RZ, R38.H0_H0 ;  /* 0x20000026ff177230 */ /* 0x000fe40000004100 */
[----:B------:R-:W-:Y:S01]  /*1a30*/  FADD.FTZ R19, -R10, R19 ;  /* 0x000000130a137221 */ /* 0x000fe20000010100 */
[----:B------:R-:W-:Y:S01]  /*1a40*/  FMUL.FTZ R12, R5, R0 ;  /* 0x00000000050c7220 */ /* 0x000fe20000410000 */
[----:B------:R-:W-:-:S02]  /*1a50*/  HADD2.F32 R5, -RZ, R46.H1_H1 ;  /* 0x3000002eff057230 */ /* 0x000fc40000004100 */
[----:B------:R-:W-:Y:S01]  /*1a60*/  FMUL.FTZ R26, R19, R0 ;  /* 0x00000000131a7220 */ /* 0x000fe20000410000 */
[C---:B------:R-:W-:Y:S01]  /*1a70*/  FADD.FTZ R25, -R10.reuse, R25 ;  /* 0x000000190a197221 */ /* 0x040fe20000010100 */
[C---:B------:R-:W-:Y:S01]  /*1a80*/  FFMA.FTZ R13, R3.reuse, R12, R11 ;  /* 0x0000000c030d7223 */ /* 0x040fe2000001000b */
[----:B------:R-:W-:Y:S01]  /*1a90*/  FADD.FTZ R5, -R10, R5 ;  /* 0x000000050a057221 */ /* 0x000fe20000010100 */
[----:B------:R-:W-:Y:S02]  /*1aa0*/  FFMA.FTZ R19, R3, R26, R11 ;  /* 0x0000001a03137223 */ /* 0x000fe4000001000b */
[----:B------:R-:W-:Y:S01]  /*1ab0*/  FMUL.FTZ R17, R13, -1.4426950216293334961 ;  /* 0xbfb8aa3b0d117820 */ /* 0x000fe20000410000 */
[-C--:B------:R-:W-:Y:S01]  /*1ac0*/  FMUL.FTZ R28, R25, R0.reuse ;  /* 0x00000000191c7220 */ /* 0x080fe20000410000 */
[----:B------:R-:W-:-:S04]  /*1ad0*/  FMUL.FTZ R5, R5, R0 ;  /* 0x0000000005057220 */ /* 0x000fc80000410000 */
[----:B------:R-:W0:Y:S01]  /*1ae0*/  MUFU.EX2 R17, R17 ;  /* 0x0000001100117308 */ /* 0x000e220000000800 */
[----:B------:R-:W-:-:S04]  /*1af0*/  FFMA.FTZ R15, R4, R5, R2 ;  /* 0x00000005040f7223 */ /* 0x000fc80000010002 */
[----:B------:R-:W-:-:S06]  /*1b00*/  FMUL.FTZ R20, R15, -1.4426950216293334961 ;  /* 0xbfb8aa3b0f147820 */ /* 0x000fcc0000410000 */
[----:B------:R-:W1:Y:S01]  /*1b10*/  MUFU.EX2 R20, R20 ;  /* 0x0000001400147308 */ /* 0x000e620000000800 */
[----:B0-----:R-:W-:Y:S01]  /*1b20*/  FADD.FTZ R18, R17, 1 ;  /* 0x3f80000011127421 */ /* 0x001fe20000010000 */
[----:B------:R-:W-:-:S06]  /*1b30*/  HADD2.F32 R17, -RZ, R45.H1_H1 ;  /* 0x3000002dff117230 */ /* 0x000fcc0000004100 */
[----:B------:R-:W0:Y:S01]  /*1b40*/  MUFU.RCP R18, R18 ;  /* 0x0000001200127308 */ /* 0x000e220000001000 */
[----:B------:R-:W-:Y:S01]  /*1b50*/  FADD.FTZ R17, -R10, R17 ;  /* 0x000000110a117221 */ /* 0x000fe20000010100 */
[----:B-1----:R-:W-:-:S03]  /*1b60*/  FADD.FTZ R14, R20, 1 ;  /* 0x3f800000140e7421 */ /* 0x002fc60000010000 */
[----:B------:R-:W-:-:S04]  /*1b70*/  FMUL.FTZ R17, R17, R0 ;  /* 0x0000000011117220 */ /* 0x000fc80000410000 */
[----:B------:R-:W-:Y:S01]  /*1b80*/  FFMA.FTZ R21, R4, R17, R2 ;  /* 0x0000001104157223 */ /* 0x000fe20000010002 */
[----:B------:R-:W1:Y:S01]  /*1b90*/  MUFU.RCP R14, R14 ;  /* 0x0000000e000e7308 */ /* 0x000e620000001000 */
[----:B0-----:R-:W-:Y:S01]  /*1ba0*/  FADD.FTZ R22, -R18, 1 ;  /* 0x3f80000012167421 */ /* 0x001fe20000010100 */
[----:B------:R-:W-:-:S03]  /*1bb0*/  FMUL.FTZ R23, R23, R18 ;  /* 0x0000001217177220 */ /* 0x000fc60000410000 */
[----:B------:R-:W-:Y:S01]  /*1bc0*/  FFMA.FTZ R20, R13, R22, 1 ;  /* 0x3f8000000d147423 */ /* 0x000fe20000010016 */
[----:B------:R-:W-:-:S06]  /*1bd0*/  FMUL.FTZ R13, R19, -1.4426950216293334961 ;  /* 0xbfb8aa3b130d7820 */ /* 0x000fcc0000410000 */
[----:B------:R-:W0:Y:S01]  /*1be0*/  MUFU.EX2 R13, R13 ;  /* 0x0000000d000d7308 */ /* 0x000e220000000800 */
[----:B-1----:R-:W-:-:S04]  /*1bf0*/  FADD.FTZ R22, -R14, 1 ;  /* 0x3f8000000e167421 */ /* 0x002fc80000010100 */
[----:B------:R-:W-:Y:S01]  /*1c00*/  FFMA.FTZ R18, R15, R22, 1 ;  /* 0x3f8000000f127423 */ /* 0x000fe20000010016 */
[----:B------:R-:W-:Y:S01]  /*1c10*/  FMUL.FTZ R15, R23, R20 ;  /* 0x00000014170f7220 */ /* 0x000fe20000410000 */
[----:B------:R-:W-:Y:S02]  /*1c20*/  HADD2.F32 R23, -RZ, R38.H1_H1 ;  /* 0x30000026ff177230 */ /* 0x000fe40000004100 */
[----:B------:R-:W-:Y:S01]  /*1c30*/  FFMA.FTZ R20, R3, R28, R11 ;  /* 0x0000001c03147223 */ /* 0x000fe2000001000b */
[----:B------:R-:W-:Y:S02]  /*1c40*/  FMUL.FTZ R22, R21, -1.4426950216293334961 ;  /* 0xbfb8aa3b15167820 */ /* 0x000fe40000410000 */
[----:B------:R-:W-:Y:S01]  /*1c50*/  FMUL.FTZ R23, R23, R14 ;  /* 0x0000000e17177220 */ /* 0x000fe20000410000 */
[----:B------:R-:W-:-:S03]  /*1c60*/  FMUL.FTZ R14, R20, -1.4426950216293334961 ;  /* 0xbfb8aa3b140e7820 */ /* 0x000fc60000410000 */
[----:B------:R-:W1:Y:S01]  /*1c70*/  MUFU.EX2 R22, R22 ;  /* 0x0000001600167308 */ /* 0x000e620000000800 */
[----:B------:R-:W-:Y:S01]  /*1c80*/  FMUL.FTZ R18, R23, R18 ;  /* 0x0000001217127220 */ /* 0x000fe20000410000 */
[----:B0-----:R-:W-:Y:S01]  /*1c90*/  FADD.FTZ R27, R13, 1 ;  /* 0x3f8000000d1b7421 */ /* 0x001fe20000010000 */
[----:B------:R-:W-:-:S05]  /*1ca0*/  HADD2.F32 R13, -RZ, R44.H1_H1 ;  /* 0x3000002cff0d7230 */ /* 0x000fca0000004100 */
[----:B------:R-:W0:Y:S01]  /*1cb0*/  MUFU.EX2 R14, R14 ;  /* 0x0000000e000e7308 */ /* 0x000e220000000800 */
[----:B------:R-:W-:-:S04]  /*1cc0*/  FADD.FTZ R13, -R10, R13 ;  /* 0x0000000d0a0d7221 */ /* 0x000fc80000010100 */
[----:B------:R-:W-:-:S03]  /*1cd0*/  FMUL.FTZ R23, R13, R0 ;  /* 0x000000000d177220 */ /* 0x000fc60000410000 */
[----:B------:R-:W2:Y:S01]  /*1ce0*/  MUFU.RCP R27, R27 ;  /* 0x0000001b001b7308 */ /* 0x000ea20000001000 */
[----:B------:R-:W-:Y:S01]  /*1cf0*/  FFMA.FTZ R13, R4, R23, R2 ;  /* 0x00000017040d7223 */ /* 0x000fe20000010002 */
[----:B-1----:R-:W-:-:S03]  /*1d00*/  FADD.FTZ R29, R22, 1 ;  /* 0x3f800000161d7421 */ /* 0x002fc60000010000 */
[----:B------:R-:W-:-:S03]  /*1d10*/  FMUL.FTZ R24, R13, -1.4426950216293334961 ;  /* 0xbfb8aa3b0d187820 */ /* 0x000fc60000410000 */
[----:B------:R-:W1:Y:S01]  /*1d20*/  MUFU.RCP R22, R29 ;  /* 0x0000001d00167308 */ /* 0x000e620000001000 */
[----:B0-----:R-:W-:-:S07]  /*1d30*/  FADD.FTZ R25, R14, 1 ;  /* 0x3f8000000e197421 */ /* 0x001fce0000010000 */
[----:B------:R-:W0:Y:S01]  /*1d40*/  MUFU.EX2 R24, R24 ;  /* 0x0000001800187308 */ /* 0x000e220000000800 */
[----:B--2---:R-:W-:-:S04]  /*1d50*/  FADD.FTZ R14, -R27, 1 ;  /* 0x3f8000001b0e7421 */ /* 0x004fc80000010100 */
[----:B------:R-:W-:Y:S01]  /*1d60*/  FFMA.FTZ R19, R19, R14, 1 ;  /* 0x3f80000013137423 */ /* 0x000fe2000001000e */
[--C-:B------:R-:W-:Y:S02]  /*1d70*/  HADD2.F32 R14, -RZ, R37.reuse.H0_H0 ;  /* 0x20000025ff0e7230 */ /* 0x100fe40000004100 */
[----:B------:R-:W2:Y:S01]  /*1d80*/  MUFU.RCP R25, R25 ;  /* 0x0000001900197308 */ /* 0x000ea20000001000 */
[----:B-1----:R-:W-:Y:S02]  /*1d90*/  FADD.FTZ R30, -R22, 1 ;  /* 0x3f800000161e7421 */ /* 0x002fe40000010100 */
[----:B------:R-:W-:Y:S01]  /*1da0*/  FMUL.FTZ R14, R14, R27 ;  /* 0x0000001b0e0e7220 */ /* 0x000fe20000410000 */
[----:B------:R-:W-:Y:S02]  /*1db0*/  HADD2.F32 R27, -RZ, R37.H1_H1 ;  /* 0x30000025ff1b7230 */ /* 0x000fe40000004100 */
[----:B------:R-:W-:Y:S01]  /*1dc0*/  FFMA.FTZ R21, R21, R30, 1 ;  /* 0x3f80000015157423 */ /* 0x000fe2000001001e */
[----:B------:R-:W-:Y:S01]  /*1dd0*/  FADD.FTZ R30, RZ, R15 ;  /* 0x0000000fff1e7221 */ /* 0x000fe20000010000 */
[----:B------:R-:W-:Y:S01]  /*1de0*/  FMUL.FTZ R19, R14, R19 ;  /* 0x000000130e137220 */ /* 0x000fe20000410000 */
[----:B0-----:R-:W-:Y:S01]  /*1df0*/  FADD.FTZ R29, R24, 1 ;  /* 0x3f800000181d7421 */ /* 0x001fe20000010000 */
[----:B------:R-:W-:-:S02]  /*1e00*/  FMUL.FTZ R22, R27, R22 ;  /* 0x000000161b167220 */ /* 0x000fc40000410000 */
[----:B------:R-:W-:Y:S01]  /*1e10*/  FADD.FTZ R30, R30, R19 ;  /* 0x000000131e1e7221 */ /* 0x000fe20000010000 */
[----:B------:R0:W1:Y:S01]  /*1e20*/  MUFU.RCP R24, R29 ;  /* 0x0000001d00187308 */ /* 0x0000620000001000 */
[----:B------:R-:W-:Y:S01]  /*1e30*/  FMUL.FTZ R21, R22, R21 ;  /* 0x0000001516157220 */ /* 0x000fe20000410000 */
[----:B--2---:R-:W-:-:S04]  /*1e40*/  FADD.FTZ R27, -R25, 1 ;  /* 0x3f800000191b7421 */ /* 0x004fc80000010100 */
[----:B------:R-:W-:Y:S01]  /*1e50*/  FFMA.FTZ R27, R20, R27, 1 ;  /* 0x3f800000141b7423 */ /* 0x000fe2000001001b */
[----:B------:R-:W-:Y:S02]  /*1e60*/  HADD2.F32 R20, -RZ, R36.H0_H0 ;  /* 0x20000024ff147230 */ /* 0x000fe40000004100 */
[----:B0-----:R-:W-:-:S03]  /*1e70*/  HADD2.F32 R29, -RZ, R43.H0_H0 ;  /* 0x2000002bff1d7230 */ /* 0x001fc60000004100 */
[----:B------:R-:W-:Y:S01]  /*1e80*/  FMUL.FTZ R20, R20, R25 ;  /* 0x0000001914147220 */ /* 0x000fe20000410000 */
[----:B------:R-:W-:Y:S02]  /*1e90*/  HADD2.F32 R25, -RZ, R36.H1_H1 ;  /* 0x30000024ff197230 */ /* 0x000fe40000004100 */
[----:B------:R-:W-:Y:S01]  /*1ea0*/  FADD.FTZ R29, -R10, R29 ;  /* 0x0000001d0a1d7221 */ /* 0x000fe20000010100 */
[----:B------:R-:W-:Y:S02]  /*1eb0*/  FMUL.FTZ R27, R20, R27 ;  /* 0x0000001b141b7220 */ /* 0x000fe40000410000 */
[----:B-1----:R-:W-:Y:S01]  /*1ec0*/  FMUL.FTZ R25, R25, R24 ;  /* 0x0000001819197220 */ /* 0x002fe20000410000 */
[----:B------:R-:W-:Y:S01]  /*1ed0*/  FADD.FTZ R24, -R24, 1 ;  /* 0x3f80000018187421 */ /* 0x000fe20000010100 */
[----:B------:R-:W-:Y:S01]  /*1ee0*/  FMUL.FTZ R14, R29, R0 ;  /* 0x000000001d0e7220 */ /* 0x000fe20000410000 */
[-C--:B------:R-:W-:Y:S02]  /*1ef0*/  FFMA.FTZ R29, R12, R15.reuse, RZ ;  /* 0x0000000f0c1d7223 */ /* 0x080fe400000100ff */
[----:B------:R-:W-:Y:S01]  /*1f00*/  FFMA.FTZ R24, R13, R24, 1 ;  /* 0x3f8000000d187423 */ /* 0x000fe20000010018 */
[----:B------:R-:W-:Y:S01]  /*1f10*/  FMUL.FTZ R13, R3, R15 ;  /* 0x0000000f030d7220 */ /* 0x000fe20000410000 */
[----:B------:R-:W-:Y:S01]  /*1f20*/  FFMA.FTZ R15, R26, R19, R29 ;  /* 0x000000131a0f7223 */ /* 0x000fe2000001001d */
[----:B------:R-:W-:-:S02]  /*1f30*/  HADD2.F32 R29, -RZ, R35.H0_H0 ;  /* 0x20000023ff1d7230 */ /* 0x000fc40000004100 */
[----:B------:R-:W-:Y:S01]  /*1f40*/  FMUL.FTZ R25, R25, R24 ;  /* 0x0000001819197220 */ /* 0x000fe20000410000 */
[----:B------:R-:W-:Y:S01]  /*1f50*/  FFMA.FTZ R22, R12, R13, RZ ;  /* 0x0000000d0c167223 */ /* 0x000fe200000100ff */
[----:B------:R-:W-:Y:S01]  /*1f60*/  FMUL.FTZ R24, R4, R18 ;  /* 0x0000001204187220 */ /* 0x000fe20000410000 */
[----:B------:R-:W-:Y:S01]  /*1f70*/  FADD.FTZ R13, RZ, R13 ;  /* 0x0000000dff0d7221 */ /* 0x000fe20000010000 */
[----:B------:R-:W-:Y:S01]  /*1f80*/  FMUL.FTZ R19, R3, R19 ;  /* 0x0000001303137220 */ /* 0x000fe20000410000 */
[----:B------:R-:W-:Y:S01]  /*1f90*/  FFMA.FTZ R15, R28, R27, R15 ;  /* 0x0000001b1c0f7223 */ /* 0x000fe2000001000f */
[----:B------:R-:W-:Y:S01]  /*1fa0*/  FFMA.FTZ R22, R5, R24, R22 ;  /* 0x0000001805167223 */ /* 0x000fe20000010016 */
[----:B------:R-:W-:Y:S01]  /*1fb0*/  FADD.FTZ R24, R24, R13 ;  /* 0x0000000d18187221 */ /* 0x000fe20000010000 */
[----:B------:R-:W-:Y:S02]  /*1fc0*/  FFMA.FTZ R13, R3, R14, R11 ;  /* 0x0000000e030d7223 */ /* 0x000fe4000001000b */
[----:B------:R-:W-:Y:S01]  /*1fd0*/  FFMA.FTZ R26, R26, R19, R22 ;  /* 0x000000131a1a7223 */ /* 0x000fe20000010016 */
[----:B------:R-:W-:Y:S01]  /*1fe0*/  FADD.FTZ R24, R24, R19 ;  /* 0x0000001318187221 */ /* 0x000fe20000010000 */
[----:B------:R-:W-:-:S06]  /*1ff0*/  FMUL.FTZ R50, R13, -1.4426950216293334961 ;  /* 0xbfb8aa3b0d327820 */ /* 0x000fcc0000410000 */
[----:B------:R-:W0:Y:S02]  /*2000*/  MUFU.EX2 R50, R50 ;  /* 0x0000003200327308 */ /* 0x000e240000000800 */
[----:B0-----:R-:W-:Y:S01]  /*2010*/  FADD.FTZ R20, R50, 1 ;  /* 0x3f80000032147421 */ /* 0x001fe20000010000 */
[----:B------:R-:W-:Y:S01]  /*2020*/  FFMA.FTZ R50, R5, R18, RZ ;  /* 0x0000001205327223 */ /* 0x000fe200000100ff */
[----:B------:R-:W-:-:S04]  /*2030*/  HADD2.F32 R5, -RZ, R35.H1_H1 ;  /* 0x30000023ff057230 */ /* 0x000fc80000004100 */
[----:B------:R-:W0:Y:S02]  /*2040*/  MUFU.RCP R20, R20 ;  /* 0x0000001400147308 */ /* 0x000e240000001000 */
[----:B0-----:R-:W-:Y:S01]  /*2050*/  FMUL.FTZ R12, R29, R20 ;  /* 0x000000141d0c7220 */ /* 0x001fe20000410000 */
[----:B------:R-:W-:Y:S01]  /*2060*/  FADD.FTZ R22, -R20, 1 ;  /* 0x3f80000014167421 */ /* 0x000fe20000010100 */
[----:B------:R-:W-:-:S03]  /*2070*/  HADD2.F32 R29, -RZ, R43.H1_H1 ;  /* 0x3000002bff1d7230 */ /* 0x000fc60000004100 */
[----:B------:R-:W-:Y:S01]  /*2080*/  FFMA.FTZ R13, R13, R22, 1 ;  /* 0x3f8000000d0d7423 */ /* 0x000fe20000010016 */
[----:B------:R-:W-:Y:S01]  /*2090*/  FADD.FTZ R22, RZ, R18 ;  /* 0x00000012ff167221 */ /* 0x000fe20000010000 */
[----:B------:R-:W-:Y:S01]  /*20a0*/  FADD.FTZ R29, -R10, R29 ;  /* 0x0000001d0a1d7221 */ /* 0x000fe20000010100 */
[----:B------:R-:W-:Y:S01]  /*20b0*/  FFMA.FTZ R18, R17, R21, R50 ;  /* 0x0000001511127223 */ /* 0x000fe20000010032 */
[----:B------:R-:W-:Y:S01]  /*20c0*/  FMUL.FTZ R12, R12, R13 ;  /* 0x0000000d0c0c7220 */ /* 0x000fe20000410000 */
[----:B------:R-:W-:Y:S01]  /*20d0*/  FADD.FTZ R22, R22, R21 ;  /* 0x0000001516167221 */ /* 0x000fe20000010000 */
[----:B------:R-:W-:Y:S01]  /*20e0*/  FMUL.FTZ R13, R29, R0 ;  /* 0x000000001d0d7220 */ /* 0x000fe20000410000 */
[----:B------:R-:W-:Y:S01]  /*20f0*/  FMUL.FTZ R21, R4, R21 ;  /* 0x0000001504157220 */ /* 0x000fe20000410000 */
[----:B------:R-:W-:Y:S01]  /*2100*/  FFMA.FTZ R18, R23, R25, R18 ;  /* 0x0000001917127223 */ /* 0x000fe20000010012 */
[----:B------:R-:W-:Y:S01]  /*2110*/  FADD.FTZ R22, R22, R25 ;  /* 0x0000001916167221 */ /* 0x000fe20000010000 */
[----:B------:R-:W-:Y:S01]  /*2120*/  FFMA.FTZ R19, R4, R13, R2 ;  /* 0x0000000d04137223 */ /* 0x000fe20000010002 */
[----:B------:R-:W-:Y:S01]  /*2130*/  FFMA.FTZ R26, R17, R21, R26 ;  /* 0x00000015111a7223 */ /* 0x000fe2000001001a */
[----:B------:R-:W-:-:S02]  /*2140*/  HADD2.F32 R17, -RZ, R42.H0_H0 ;  /* 0x2000002aff117230 */ /* 0x000fc40000004100 */
[----:B------:R-:W-:Y:S01]  /*2150*/  FADD.FTZ R24, R21, R24 ;  /* 0x0000001815187221 */ /* 0x000fe20000010000 */
[----:B------:R-:W-:Y:S01]  /*2160*/  FMUL.FTZ R29, R19, -1.4426950216293334961 ;  /* 0xbfb8aa3b131d7820 */ /* 0x000fe20000410000 */
[----:B------:R-:W-:Y:S01]  /*2170*/  FMUL.FTZ R25, R4, R25 ;  /* 0x0000001904197220 */ /* 0x000fe20000410000 */
[----:B------:R-:W-:Y:S01]  /*2180*/  FFMA.FTZ R15, R14, R12, R15 ;  /* 0x0000000c0e0f7223 */ /* 0x000fe2000001000f */
[----:B------:R-:W-:-:S03]  /*2190*/  FADD.FTZ R17, -R10, R17 ;  /* 0x000000110a117221 */ /* 0x000fc60000010100 */
[----:B------:R-:W0:Y:S02]  /*21a0*/  MUFU.EX2 R29, R29 ;  /* 0x0000001d001d7308 */ /* 0x000e240000000800 */
[----:B0-----:R-:W-:-:S06]  /*21b0*/  FADD.FTZ R20, R29, 1 ;  /* 0x3f8000001d147421 */ /* 0x001fcc0000010000 */
[----:B------:R-:W0:Y:S02]  /*21c0*/  MUFU.RCP R20, R20 ;  /* 0x0000001400147308 */ /* 0x000e240000001000 */
[----:B0-----:R-:W-:Y:S01]  /*21d0*/  FMUL.FTZ R5, R5, R20 ;  /* 0x0000001405057220 */ /* 0x001fe20000410000 */
[----:B------:R-:W-:Y:S01]  /*21e0*/  FADD.FTZ R50, -R20, 1 ;  /* 0x3f80000014327421 */ /* 0x000fe20000010100 */
[----:B------:R-:W-:-:S03]  /*21f0*/  FMUL.FTZ R20, R17, R0 ;  /* 0x0000000011147220 */ /* 0x000fc60000410000 */
[----:B------:R-:W-:Y:S01]  /*2200*/  FFMA.FTZ R50, R19, R50, 1 ;  /* 0x3f80000013327423 */ /* 0x000fe20000010032 */
[C---:B------:R-:W-:Y:S01]  /*2210*/  FFMA.FTZ R17, R3.reuse, R20, R11 ;  /* 0x0000001403117223 */ /* 0x040fe2000001000b */
[----:B------:R-:W-:Y:S01]  /*2220*/  FADD.FTZ R19, R30, R27 ;  /* 0x0000001b1e137221 */ /* 0x000fe20000010000 */
[----:B------:R-:W-:Y:S01]  /*2230*/  FMUL.FTZ R27, R3, R27 ;  /* 0x0000001b031b7220 */ /* 0x000fe20000410000 */
[----:B------:R-:W-:Y:S01]  /*2240*/  FMUL.FTZ R5, R5, R50 ;  /* 0x0000003205057220 */ /* 0x000fe20000410000 */
[----:B------:R-:W-:Y:S02]  /*2250*/  FMUL.FTZ R29, R17, -1.4426950216293334961 ;  /* 0xbfb8aa3b111d7820 */ /* 0x000fe40000410000 */
[----:B------:R-:W-:Y:S01]  /*2260*/  FFMA.FTZ R28, R28, R27, R26 ;  /* 0x0000001b1c1c7223 */ /* 0x000fe2000001001a */
[--C-:B------:R-:W-:Y:S02]  /*2270*/  HADD2.F32 R26, -RZ, R34.reuse.H0_H0 ;  /* 0x20000022ff1a7230 */ /* 0x100fe40000004100 */
[----:B------:R-:W-:Y:S01]  /*2280*/  FADD.FTZ R24, R24, R27 ;  /* 0x0000001b18187221 */ /* 0x000fe20000010000 */
[----:B------:R-:W-:Y:S01]  /*2290*/  FFMA.FTZ R18, R13, R5, R18 ;  /* 0x000000050d127223 */ /* 0x000fe20000010012 */
[----:B------:R-:W0:Y:S01]  /*22a0*/  MUFU.EX2 R29, R29 ;  /* 0x0000001d001d7308 */ /* 0x000e220000000800 */
[----:B------:R-:W-:Y:S01]  /*22b0*/  FFMA.FTZ R23, R23, R25, R28 ;  /* 0x0000001917177223 */ /* 0x000fe2000001001c */
[----:B------:R-:W-:-:S02]  /*22c0*/  HADD2.F32 R28, -RZ, R34.H1_H1 ;  /* 0x30000022ff1c7230 */ /* 0x000fc40000004100 */
[----:B0-----:R-:W-:Y:S01]  /*22d0*/  FADD.FTZ R21, R29, 1 ;  /* 0x3f8000001d157421 */ /* 0x001fe20000010000 */
[----:B------:R-:W-:-:S05]  /*22e0*/  HADD2.F32 R29, -RZ, R42.H1_H1 ;  /* 0x3000002aff1d7230 */ /* 0x000fca0000004100 */
[----:B------:R-:W0:Y:S01]  /*22f0*/  MUFU.RCP R21, R21 ;  /* 0x0000001500157308 */ /* 0x000e220000001000 */
[----:B------:R-:W-:Y:S01]  /*2300*/  FADD.FTZ R29, -R10, R29 ;  /* 0x0000001d0a1d7221 */ /* 0x000fe20000010100 */
        /* <DEDUP_REMOVED lines=9> */
[----:B0-----:R-:W-:Y:S01]  /*23a0*/  FADD.FTZ R27, R29, 1 ;  /* 0x3f8000001d1b7421 */ /* 0x001fe20000010000 */
[----:B------:R-:W-:-:S05]  /*23b0*/  HADD2.F32 R29, -RZ, R41.H0_H0 ;  /* 0x20000029ff1d7230 */ /* 0x000fca0000004100 */
[----:B------:R-:W0:Y:S01]  /*23c0*/  MUFU.RCP R27, R27 ;  /* 0x0000001b001b7308 */ /* 0x000e220000001000 */
[----:B------:R-:W-:Y:S01]  /*23d0*/  FADD.FTZ R29, -R10, R29 ;  /* 0x0000001d0a1d7221 */ /* 0x000fe20000010100 */
[----:B0-----:R-:W-:Y:S01]  /*23e0*/  FADD.FTZ R30, -R27, 1 ;  /* 0x3f8000001b1e7421 */ /* 0x001fe20000010100 */
[----:B------:R-:W-:Y:S01]  /*23f0*/  FMUL.FTZ R28, R28, R27 ;  /* 0x0000001b1c1c7220 */ /* 0x000fe20000410000 */
[----:B------:R-:W-:Y:S02]  /*2400*/  FADD.FTZ R27, R25, R24 ;  /* 0x00000018191b7221 */ /* 0x000fe40000010000 */
[----:B------:R-:W-:Y:S01]  /*2410*/  FFMA.FTZ R26, R26, R30, 1 ;  /* 0x3f8000001a1a7423 */ /* 0x000fe2000001001e */
[----:B------:R-:W-:Y:S01]  /*2420*/  FADD.FTZ R30, R19, R12 ;  /* 0x0000000c131e7221 */ /* 0x000fe20000010000 */
[----:B------:R-:W-:Y:S02]  /*2430*/  HADD2.F32 R19, -RZ, R41.H1_H1 ;  /* 0x30000029ff137230 */ /* 0x000fe40000004100 */
[----:B------:R-:W-:Y:S01]  /*2440*/  FMUL.FTZ R12, R3, R12 ;  /* 0x0000000c030c7220 */ /* 0x000fe20000410000 */
[----:B------:R-:W-:Y:S01]  /*2450*/  FMUL.FTZ R26, R28, R26 ;  /* 0x0000001a1c1a7220 */ /* 0x000fe20000410000 */
[----:B------:R-:W-:Y:S01]  /*2460*/  FMUL.FTZ R28, R29, R0 ;  /* 0x000000001d1c7220 */ /* 0x000fe20000410000 */
[----:B------:R-:W-:Y:S01]  /*2470*/  FADD.FTZ R30, R30, R21 ;  /* 0x000000151e1e7221 */ /* 0x000fe20000010000 */
[----:B------:R-:W-:Y:S01]  /*2480*/  FADD.FTZ R19, -R10, R19 ;  /* 0x000000130a137221 */ /* 0x000fe20000010100 */
[----:B------:R-:W-:Y:S01]  /*2490*/  FFMA.FTZ R14, R14, R12, R23 ;  /* 0x0000000c0e0e7223 */ /* 0x000fe20000010017 */
[----:B------:R-:W-:Y:S01]  /*24a0*/  FFMA.FTZ R25, R3, R28, R11 ;  /* 0x0000001c03197223 */ /* 0x000fe2000001000b */
[----:B------:R-:W-:Y:S01]  /*24b0*/  FADD.FTZ R27, R27, R12 ;  /* 0x0000000c1b1b7221 */ /* 0x000fe20000010000 */
[----:B------:R-:W-:Y:S01]  /*24c0*/  FMUL.FTZ R19, R19, R0 ;  /* 0x0000000013137220 */ /* 0x000fe20000410000 */
[----:B------:R-:W-:-:S02]  /*24d0*/  HADD2.F32 R23, -RZ, R33.H0_H0 ;  /* 0x20000021ff177230 */ /* 0x000fc40000004100 */
[----:B------:R-:W-:Y:S01]  /*24e0*/  FMUL.FTZ R29, R25, -1.4426950216293334961 ;  /* 0xbfb8aa3b191d7820 */ /* 0x000fe20000410000 */
[----:B------:R-:W-:Y:S01]  /*24f0*/  FFMA.FTZ R18, R17, R26, R18 ;  /* 0x0000001a11127223 */ /* 0x000fe20000010012 */
[----:B------:R-:W-:-:S04]  /*2500*/  FFMA.FTZ R12, R4, R19, R2 ;  /* 0x00000013040c7223 */ /* 0x000fc80000010002 */
        /* <DEDUP_REMOVED lines=8> */
[----:B------:R-:W-:Y:S01]  /*2590*/  FADD.FTZ R25, R22, R5 ;  /* 0x0000000516197221 */ /* 0x000fe20000010000 */
[----:B------:R-:W-:Y:S01]  /*25a0*/  FMUL.FTZ R5, R4, R5 ;  /* 0x0000000504057220 */ /* 0x000fe20000410000 */
[----:B-1----:R-:W-:Y:S01]  /*25b0*/  FADD.FTZ R24, R29, 1 ;  /* 0x3f8000001d187421 */ /* 0x002fe20000010000 */
[----:B------:R-:W-:Y:S02]  /*25c0*/  HADD2.F32 R29, -RZ, R40.H0_H0 ;  /* 0x20000028ff1d7230 */ /* 0x000fe40000004100 */
[----:B------:R-:W-:Y:S01]  /*25d0*/  FMUL.FTZ R23, R23, R50 ;  /* 0x0000003217177220 */ /* 0x000fe20000410000 */
[----:B------:R-:W-:Y:S01]  /*25e0*/  FFMA.FTZ R13, R13, R5, R14 ;  /* 0x000000050d0d7223 */ /* 0x000fe2000001000e */
[----:B------:R-:W-:Y:S02]  /*25f0*/  HADD2.F32 R14, -RZ, R33.H1_H1 ;  /* 0x30000021ff0e7230 */ /* 0x000fe40000004100 */
[----:B------:R-:W-:Y:S01]  /*2600*/  FADD.FTZ R27, R5, R27 ;  /* 0x0000001b051b7221 */ /* 0x000fe20000010000 */
[----:B------:R-:W0:Y:S01]  /*2610*/  MUFU.RCP R24, R24 ;  /* 0x0000001800187308 */ /* 0x000e220000001000 */
[----:B------:R-:W-:Y:S01]  /*2620*/  FADD.FTZ R29, -R10, R29 ;  /* 0x0000001d0a1d7221 */ /* 0x000fe20000010100 */
[----:B------:R-:W-:-:S02]  /*2630*/  HADD2.F32 R50, -RZ, R32.H0_H0 ;  /* 0x20000020ff327230 */ /* 0x000fc40000004100 */
[----:B------:R-:W-:Y:S01]  /*2640*/  FADD.FTZ R25, R25, R26 ;  /* 0x0000001a19197221 */ /* 0x000fe20000010000 */
[----:B------:R-:W-:Y:S01]  /*2650*/  FADD.FTZ R30, R30, R23 ;  /* 0x000000171e1e7221 */ /* 0x000fe20000010000 */
[----:B------:R-:W-:Y:S01]  /*2660*/  FFMA.FTZ R15, R28, R23, R15 ;  /* 0x000000171c0f7223 */ /* 0x000fe2000001000f */
[----:B0-----:R-:W-:Y:S01]  /*2670*/  FADD.FTZ R22, -R24, 1 ;  /* 0x3f80000018167421 */ /* 0x001fe20000010100 */
[----:B------:R-:W-:Y:S01]  /*2680*/  FMUL.FTZ R14, R14, R24 ;  /* 0x000000180e0e7220 */ /* 0x000fe20000410000 */
[----:B------:R-:W-:Y:S02]  /*2690*/  FMUL.FTZ R24, R3, R21 ;  /* 0x0000001503187220 */ /* 0x000fe40000410000 */
[----:B------:R-:W-:Y:S02]  /*26a0*/  FFMA.FTZ R12, R12, R22, 1 ;  /* 0x3f8000000c0c7423 */ /* 0x000fe40000010016 */
[----:B------:R-:W-:Y:S01]  /*26b0*/  FFMA.FTZ R20, R20, R24, R13 ;  /* 0x0000001814147223 */ /* 0x000fe2000001000d */
[----:B------:R-:W-:Y:S01]  /*26c0*/  FADD.FTZ R27, R27, R24 ;  /* 0x000000181b1b7221 */ /* 0x000fe20000010000 */
[----:B------:R-:W-:Y:S01]  /*26d0*/  FMUL.FTZ R12, R14, R12 ;  /* 0x0000000c0e0c7220 */ /* 0x000fe20000410000 */
[----:B------:R-:W-:-:S03]  /*26e0*/  FMUL.FTZ R14, R29, R0 ;  /* 0x000000001d0e7220 */ /* 0x000fc60000410000 */
[----:B------:R-:W-:Y:S01]  /*26f0*/  FADD.FTZ R25, R25, R12 ;  /* 0x0000000c19197221 */ /* 0x000fe20000010000 */
        /* <DEDUP_REMOVED lines=8> */
[----:B------:R-:W-:Y:S02]  /*2780*/  HADD2.F32 R20, -RZ, R32.H1_H1 ;  /* 0x30000020ff147230 */ /* 0x000fe40000004100 */
[----:B0-----:R-:W-:Y:S01]  /*2790*/  FADD.FTZ R21, -R5, 1 ;  /* 0x3f80000005157421 */ /* 0x001fe20000010100 */
[----:B------:R-:W-:Y:S01]  /*27a0*/  FMUL.FTZ R13, R50, R5 ;  /* 0x00000005320d7220 */ /* 0x000fe20000410000 */
[----:B------:R-:W-:Y:S02]  /*27b0*/  HADD2.F32 R50, -RZ, R31.H0_H0 ;  /* 0x2000001fff327230 */ /* 0x000fe40000004100 */
[----:B------:R-:W-:Y:S01]  /*27c0*/  FFMA.FTZ R22, R22, R21, 1 ;  /* 0x3f80000016167423 */ /* 0x000fe20000010015 */
[----:B------:R-:W-:-:S03]  /*27d0*/  HADD2.F32 R21, -RZ, R40.H1_H1 ;  /* 0x30000028ff157230 */ /* 0x000fc60000004100 */
        /* <DEDUP_REMOVED lines=13> */
[----:B------:R-:W-:-:S03]  /*28b0*/  HADD2.F32 R22, -RZ, R39.H0_H0 ;  /* 0x20000027ff167230 */ /* 0x000fc60000004100 */
[----:B------:R-:W-:Y:S01]  /*28c0*/  FMUL.FTZ R20, R20, R26 ;  /* 0x0000001a14147220 */ /* 0x000fe20000410000 */
[----:B------:R-:W-:Y:S01]  /*28d0*/  FMUL.FTZ R26, R3, R23 ;  /* 0x00000017031a7220 */ /* 0x000fe20000410000 */
[----:B------:R-:W-:Y:S02]  /*28e0*/  FADD.FTZ R22, -R10, R22 ;  /* 0x000000160a167221 */ /* 0x000fe40000010100 */
[----:B------:R-:W-:Y:S01]  /*28f0*/  FADD.FTZ R25, R25, R20 ;  /* 0x0000001419197221 */ /* 0x000fe20000010000 */
[----:B------:R-:W-:Y:S01]  /*2900*/  FFMA.FTZ R28, R28, R26, R17 ;  /* 0x0000001a1c1c7223 */ /* 0x000fe20000010011 */
[----:B------:R-:W-:Y:S01]  /*2910*/  FMUL.FTZ R22, R22, R0 ;  /* 0x0000000016167220 */ /* 0x000fe20000410000 */
[----:B------:R-:W-:Y:S01]  /*2920*/  FADD.FTZ R27, R27, R26 ;  /* 0x0000001a1b1b7221 */ /* 0x000fe20000010000 */
[----:B------:R-:W-:Y:S01]  /*2930*/  FFMA.FTZ R26, R19, R12, R18 ;  /* 0x0000000c131a7223 */ /* 0x000fe20000010012 */
[----:B------:R-:W-:Y:S02]  /*2940*/  HADD2.F32 R18, -RZ, R31.H1_H1 ;  /* 0x3000001fff127230 */ /* 0x000fe40000004100 */
[----:B------:R-:W-:Y:S01]  /*2950*/  FFMA.FTZ R24, R3, R22, R11 ;  /* 0x0000001603187223 */ /* 0x000fe2000001000b */
[----:B------:R-:W-:-:S03]  /*2960*/  FFMA.FTZ R26, R5, R20, R26 ;  /* 0x00000014051a7223 */ /* 0x000fc6000001001a */
        /* <DEDUP_REMOVED lines=10> */
[----:B------:R-:W-:-:S03]  /*2a10*/  HADD2.F32 R23, -RZ, R39.H1_H1 ;  /* 0x30000027ff177230 */ /* 0x000fc60000004100 */
[----:B------:R-:W-:Y:S02]  /*2a20*/  FMUL.FTZ R21, R17, R24 ;  /* 0x0000001811157220 */ /* 0x000fe40000410000 */
        /* <DEDUP_REMOVED lines=13> */
[----:B------:R-:W-:Y:S01]  /*2b00*/  FFMA.FTZ R14, R14, R12, R19 ;  /* 0x0000000c0e0e7223 */ /* 0x000fe20000010013 */
[----:B------:R-:W-:Y:S01]  /*2b10*/  FADD.FTZ R27, R27, R12 ;  /* 0x0000000c1b1b7221 */ /* 0x000fe20000010000 */
[----:B------:R-:W-:-:S04]  /*2b20*/  FMUL.FTZ R12, R4, R20 ;  /* 0x00000014040c7220 */ /* 0x000fc80000410000 */
        /* <DEDUP_REMOVED lines=8> */
[----:B------:R-:W-:Y:S01]  /*2bb0*/  FFMA.FTZ R12, R22, R21, R15 ;  /* 0x00000015160c7223 */ /* 0x000fe2000001000f */
[----:B------:R-:W-:Y:S01]  /*2bc0*/  FADD.FTZ R14, R30, R21 ;  /* 0x000000151e0e7221 */ /* 0x000fe20000010000 */
[----:B------:R-:W-:-:S07]  /*2bd0*/  FADD.FTZ R15, R25, R18 ;  /* 0x00000012190f7221 */ /* 0x000fce0000010000 */
.L_x_872:
[----:B------:R-:W0:Y:S01]  /*2be0*/  S2R R22, SR_LANEID ;  /* 0x0000000000167919 */ /* 0x000e220000000000 */
[----:B------:R-:W-:Y:S01]  /*2bf0*/  MOV R29, R5 ;  /* 0x00000005001d7202 */ /* 0x000fe20000000f00 */
[----:B------:R-:W1:Y:S01]  /*2c00*/  S2UR UR8, SR_CgaCtaId ;  /* 0x00000000000879c3 */ /* 0x000e620000008800 */
[----:B------:R-:W-:Y:S01]  /*2c10*/  UMOV UR5, 0x400 ;  /* 0x0000040000057882 */ /* 0x000fe20000000000 */
[----:B------:R-:W2:Y:S01]  /*2c20*/  SHFL.DOWN PT, R18, R19, 0x1, 0x1f ;  /* 0x08201f0013127f89 */ /* 0x000ea200000e0000 */
[----:B------:R-:W-:Y:S01]  /*2c30*/  UIADD3 UR4, UPT, UPT, UR5, 0x80, URZ ;  /* 0x0000008005047890 */ /* 0x000fe2000fffe0ff */
[----:B------:R-:W-:Y:S02]  /*2c40*/  BSSY.RECONVERGENT B0, `(.L_x_873) ;  /* 0x000002a000007945 */ /* 0x000fe40003800200 */
[----:B------:R-:W3:Y:S02]  /*2c50*/  SHFL.DOWN PT, R20, R29, 0x1, 0x1f ;  /* 0x08201f001d147f89 */ /* 0x000ee400000e0000 */
[----:B------:R-:W4:Y:S01]  /*2c60*/  LDC R5, c[0x0][0x374] ;  /* 0x0000dd00ff057b82 */ /* 0x000f220000000800 */
[----:B------:R-:W5:Y:S01]  /*2c70*/  S2R R17, SR_TID.X ;  /* 0x0000000000117919 */ /* 0x000f620000002100 */
[----:B-1----:R-:W-:Y:S01]  /*2c80*/  ULEA UR4, UR8, UR4, 0x18 ;  /* 0x0000000408047291 */ /* 0x002fe2000f8ec0ff */
[----:B0-----:R-:W-:-:S02]  /*2c90*/  ISETP.GT.AND P0, PT, R22, 0x1e, PT ;  /* 0x0000001e1600780c */ /* 0x001fc40003f04270 */
[----:B------:R-:W-:-:S03]  /*2ca0*/  ISETP.GT.AND P2, PT, R22, 0xf, PT ;  /* 0x0000000f1600780c */ /* 0x000fc60003f44270 */
[----:B-----5:R-:W-:-:S08]  /*2cb0*/  LEA R30, R17, UR4, 0x4 ;  /* 0x00000004111e7c11 */ /* 0x020fd0000f8e20ff */
[----:B--2---:R-:W-:Y:S01]  /*2cc0*/  @!P0 FADD.FTZ R19, R18, R19 ;  /* 0x0000001312138221 */ /* 0x004fe20000010000 */
[----:B---3--:R-:W-:Y:S01]  /*2cd0*/  @!P0 FADD.FTZ R29, R20, R29 ;  /* 0x0000001d141d8221 */ /* 0x008fe20000010000 */
[----:B------:R-:W-:Y:S01]  /*2ce0*/  ISETP.GT.AND P0, PT, R22, 0x1d, PT ;  /* 0x0000001d1600780c */ /* 0x000fe20003f04270 */
[----:B------:R-:W-:Y:S01]  /*2cf0*/  IMAD R50, R16, 0x18, R17 ;  /* 0x0000001810327824 */ /* 0x000fe200078e0211 */
[----:B------:R-:W-:Y:S01]  /*2d00*/  STS.128 [R30], R12 ;  /* 0x0000000c1e007388 */ /* 0x000fe20000000c00 */
[C---:B------:R-:W-:Y:S02]  /*2d10*/  ISETP.NE.AND P1, PT, R17.reuse, RZ, PT ;  /* 0x000000ff1100720c */ /* 0x040fe40003f25270 */
[----:B------:R-:W-:Y:S01]  /*2d20*/  ISETP.GT.U32.AND P3, PT, R17, 0x17, PT ;  /* 0x000000171100780c */ /* 0x000fe20003f64070 */
[----:B------:R-:W0:Y:S04]  /*2d30*/  SHFL.DOWN PT, R18, R19, 0x2, 0x1f ;  /* 0x08401f0013127f89 */ /* 0x000e2800000e0000 */
[----:B------:R-:W1:Y:S03]  /*2d40*/  SHFL.DOWN PT, R20, R29, 0x2, 0x1f ;  /* 0x08401f001d147f89 */ /* 0x000e6600000e0000 */
        /* <DEDUP_REMOVED lines=25> */
.L_x_874:
[----:B------:R-:W-:Y:S05]  /*2ee0*/  BSYNC.RECONVERGENT B0 ;  /* 0x0000000000007941 */ /* 0x000fea0003800200 */
.L_x_873:
[----:B------:R-:W-:Y:S06]  /*2ef0*/  BAR.SYNC.DEFER_BLOCKING 0x0 ;  /* 0x0000000000007b1d */ /* 0x000fec0000010000 */
[----:B------:R-:W-:Y:S04]  /*2f00*/  BSSY.RECONVERGENT B0, `(.L_x_875) ;  /* 0x000001f000007945 */ /* 0x000fe80003800200 */
[----:B------:R-:W-:Y:S05]  /*2f10*/  @P1 BRA `(.L_x_876) ;  /* 0x0000000000741947 */ /* 0x000fea0003800000 */
[----:B------:R-:W-:-:S09]  /*2f20*/  ULEA UR4, UR8, UR5, 0x18 ;  /* 0x0000000508047291 */ /* 0x000fd2000f8ec0ff */
[----:B--2---:R-:W2:Y:S04]  /*2f30*/  LDS.64 R20, [UR4+0x18] ;  /* 0x00001804ff147984 */ /* 0x004ea80008000a00 */
[----:B-1-3--:R-:W1:Y:S04]  /*2f40*/  LDS.128 R16, [UR4+0x20] ;  /* 0x00002004ff107984 */ /* 0x00ae680008000c00 */
[----:B------:R-:W3:Y:S01]  /*2f50*/  LDS.128 R24, [UR4+0x30] ;  /* 0x00003004ff187984 */ /* 0x000ee20008000c00 */
[----:B--2---:R-:W-:Y:S01]  /*2f60*/  FADD.FTZ R23, R28, R20 ;  /* 0x000000141c177221 */ /* 0x004fe20000010000 */
[----:B------:R-:W-:-:S03]  /*2f70*/  FADD.FTZ R20, R29, R21 ;  /* 0x000000151d147221 */ /* 0x000fc60000010000 */
[----:B-1----:R-:W-:Y:S01]  /*2f80*/  FADD.FTZ R23, R23, R16 ;  /* 0x0000001017177221 */ /* 0x002fe20000010000 */
[----:B------:R-:W-:-:S03]  /*2f90*/  FADD.FTZ R16, R20, R17 ;  /* 0x0000001114107221 */ /* 0x000fc60000010000 */
[----:B------:R-:W-:Y:S01]  /*2fa0*/  FADD.FTZ R17, R23, R18 ;  /* 0x0000001217117221 */ /* 0x000fe20000010000 */
[----:B------:R-:W-:Y:S01]  /*2fb0*/  FADD.FTZ R16, R16, R19 ;  /* 0x0000001310107221 */ /* 0x000fe20000010000 */
[----:B------:R-:W1:Y:S02]  /*2fc0*/  LDS.128 R20, [UR4+0x40] ;  /* 0x00004004ff147984 */ /* 0x000e640008000c00 */
[----:B---3--:R-:W-:Y:S01]  /*2fd0*/  FADD.FTZ R17, R17, R24 ;  /* 0x0000001811117221 */ /* 0x008fe20000010000 */
[----:B------:R-:W-:-:S03]  /*2fe0*/  FADD.FTZ R16, R16, R25 ;  /* 0x0000001910107221 */ /* 0x000fc60000010000 */
[----:B------:R-:W-:Y:S01]  /*2ff0*/  FADD.FTZ R17, R17, R26 ;  /* 0x0000001a11117221 */ /* 0x000fe20000010000 */
[----:B------:R-:W-:-:S03]  /*3000*/  FADD.FTZ R24, R16, R27 ;  /* 0x0000001b10187221 */ /* 0x000fc60000010000 */
[----:B-1----:R-:W-:Y:S01]  /*3010*/  FADD.FTZ R25, R17, R20 ;  /* 0x0000001411197221 */ /* 0x002fe20000010000 */
[----:B------:R-:W-:Y:S01]  /*3020*/  FADD.FTZ R20, R24, R21 ;  /* 0x0000001518147221 */ /* 0x000fe20000010000 */
[----:B------:R-:W1:Y:S02]  /*3030*/  LDS.128 R16, [UR4+0x50] ;  /* 0x00005004ff107984 */ /* 0x000e640008000c00 */
[----:B------:R-:W-:Y:S01]  /*3040*/  FADD.FTZ R21, R25, R22 ;  /* 0x0000001619157221 */ /* 0x000fe20000010000 */
[----:B------:R-:W-:Y:S01]  /*3050*/  FADD.FTZ R20, R20, R23 ;  /* 0x0000001714147221 */ /* 0x000fe20000010000 */
[----:B------:R-:W2:Y:S02]  /*3060*/  LDS.128 R24, [UR4+0x60] ;  /* 0x00006004ff187984 */ /* 0x000ea40008000c00 */
[----:B-1----:R-:W-:Y:S01]  /*3070*/  FADD.FTZ R21, R21, R16 ;  /* 0x0000001015157221 */ /* 0x002fe20000010000 */
[----:B------:R-:W-:-:S03]  /*3080*/  FADD.FTZ R20, R20, R17 ;  /* 0x0000001114147221 */ /* 0x000fc60000010000 */
[----:B------:R-:W-:Y:S01]  /*3090*/  FADD.FTZ R21, R21, R18 ;  /* 0x0000001215157221 */ /* 0x000fe20000010000 */
[----:B------:R-:W-:-:S03]  /*30a0*/  FADD.FTZ R20, R20, R19 ;  /* 0x0000001314147221 */ /* 0x000fc60000010000 */
[----:B--2---:R-:W-:Y:S01]  /*30b0*/  FADD.FTZ R21, R21, R24 ;  /* 0x0000001815157221 */ /* 0x004fe20000010000 */
[----:B------:R-:W-:-:S03]  /*30c0*/  FADD.FTZ R20, R20, R25 ;  /* 0x0000001914147221 */ /* 0x000fc60000010000 */
[----:B0-----:R-:W-:Y:S01]  /*30d0*/  FADD.FTZ R28, R21, R26 ;  /* 0x0000001a151c7221 */ /* 0x001fe20000010000 */
[----:B------:R-:W-:-:S07]  /*30e0*/  FADD.FTZ R29, R20, R27 ;  /* 0x0000001b141d7221 */ /* 0x000fce0000010000 */
.L_x_876:
[----:B------:R-:W-:Y:S05]  /*30f0*/  BSYNC.RECONVERGENT B0 ;  /* 0x0000000000007941 */ /* 0x000fea0003800200 */
.L_x_875:
        /* <DEDUP_REMOVED lines=12> */
[----:B------:R-:W-:Y:S01]  /*31c0*/  FADD.FTZ R13, R13, R22 ;  /* 0x000000160d0d7221 */ /* 0x000fe20000010000 */
[----:B------:R-:W1:Y:S01]  /*31d0*/  LDS.128 R16, [R30+0x600] ;  /* 0x000600001e107984 */ /* 0x000e620000000c00 */
[----:B------:R-:W-:Y:S01]  /*31e0*/  FADD.FTZ R20, R14, R23 ;  /* 0x000000170e147221 */ /* 0x000fe20000010000 */
[----:B---3--:R-:W-:Y:S01]  /*31f0*/  FADD.FTZ R21, R15, R24 ;  /* 0x000000180f157221 */ /* 0x008fe20000010000 */
        /* <DEDUP_REMOVED lines=12> */
[----:B------:R-:W-:-:S03]  /*32c0*/  FADD.FTZ R24, R24, R15 ;  /* 0x0000000f18187221 */ /* 0x000fc60000010000 */
[----:B------:R-:W2:Y:S01]  /*32d0*/  LDS.128 R16, [R30+0xa80] ;  /* 0x000a80001e107984 */ /* 0x000ea20000000c00 */
[----:B-1----:R-:W-:Y:S01]  /*32e0*/  FADD.FTZ R25, R25, R20 ;  /* 0x0000001419197221 */ /* 0x002fe20000010000 */
        /* <DEDUP_REMOVED lines=35> */
[----:B------:R-:W-:Y:S01]  /*3520*/  LDS.128 R20, [R30+0x1680] ;  /* 0x001680001e147984 */ /* 0x000fe20000000c00 */
        /* <DEDUP_REMOVED lines=8> */
[----:B------:R-:W-:Y:S01]  /*35b0*/  FADD.FTZ R12, R27, R20 ;  /* 0x000000141b0c7221 */ /* 0x000fe20000010000 */
[----:B------:R-:W-:Y:S01]  /*35c0*/  FADD.FTZ R14, R25, R22 ;  /* 0x00000016190e7221 */ /* 0x000fe20000010000 */
[----:B------:R-:W-:-:S07]  /*35d0*/  FADD.FTZ R15, R24, R23 ;  /* 0x00000017180f7221 */ /* 0x000fce0000010000 */
.L_x_878:
[----:B------:R-:W-:Y:S05]  /*35e0*/  BSYNC.RECONVERGENT B0 ;  /* 0x0000000000007941 */ /* 0x000fea0003800200 */
.L_x_877:
[----:B------:R-:W-:Y:S04]  /*35f0*/  BSSY.RECONVERGENT B0, `(.L_x_879) ;  /* 0x000001c000007945 */ /* 0x000fe80003800200 */
[----:B------:R-:W-:Y:S05]  /*3600*/  @P3 BRA `(.L_x_880) ;  /* 0x0000000000683947 */ /* 0x000fea0003800000 */
[----:B------:R-:W3:Y:S08]  /*3610*/  LDC.64 R22, c[0x0][0x3f8] ;  /* 0x0000fe00ff167b82 */ /* 0x000ef00000000a00 */
[----:B--2---:R-:W2:Y:S01]  /*3620*/  LDC.64 R20, c[0x0][0x3d8] ;  /* 0x0000f600ff147b82 */ /* 0x004ea20000000a00 */
[----:B---3--:R-:W-:Y:S01]  /*3630*/  IMAD.WIDE.U32 R16, R22, 0x3, RZ ;  /* 0x0000000316107825 */ /* 0x008fe200078e00ff */
[----:B------:R-:W-:-:S04]  /*3640*/  LEA R25, R23, R23, 0x1 ;  /* 0x0000001717197211 */ /* 0x000fc800078e08ff */
[----:B------:R-:W-:Y:S01]  /*3650*/  IADD3 R25, PT, PT, R17, R25, RZ ;  /* 0x0000001911197210 */ /* 0x000fe20007ffe0ff */
[----:B--2---:R-:W-:-:S03]  /*3660*/  IMAD.WIDE R20, R50, 0x4, R20 ;  /* 0x0000000432147825 */ /* 0x004fc600078e0214 */
[----:B------:R-:W-:-:S04]  /*3670*/  LEA.HI R16, P0, R25, R16, RZ, 0x1 ;  /* 0x0000001019107211 */ /* 0x000fc800078108ff */
[----:B------:R-:W-:Y:S01]  /*3680*/  IADD3.X R25, PT, PT, RZ, R25, RZ, P0, !PT ;  /* 0x00000019ff197210 */ /* 0x000fe200007fe4ff */
[----:B------:R4:W-:Y:S01]  /*3690*/  REDG.E.ADD.F32.FTZ.RN.STRONG.GPU desc[UR6][R20.64], R12 ;  /* 0x0000000c140079a6 */ /* 0x0009e2000c12f306 */
[----:B-1----:R-:W-:Y:S02]  /*36a0*/  LEA.HI R19, P0, R23, R22, RZ, 0x1 ;  /* 0x0000001617137211 */ /* 0x002fe400078108ff */
[C---:B------:R-:W-:Y:S02]  /*36b0*/  SHF.L.U64.HI R25, R16.reuse, 0x1, R25 ;  /* 0x0000000110197819 */ /* 0x040fe40000010219 */
[----:B------:R-:W-:Y:S02]  /*36c0*/  SHF.L.U32 R27, R16, 0x1, RZ ;  /* 0x00000001101b7819 */ /* 0x000fe400000006ff */
        /* <DEDUP_REMOVED lines=14> */
.L_x_880:
[----:B------:R-:W-:Y:S05]  /*37b0*/  BSYNC.RECONVERGENT B0 ;  /* 0x0000000000007941 */ /* 0x000fea0003800200 */
.L_x_879:
[----:B------:R-:W5:Y:S02]  /*37c0*/  LDCU UR4, c[0x0][0x370] ;  /* 0x00006e00ff0477ac */ /* 0x000f640008000800 */
[----:B-----5:R-:W-:-:S09]  /*37d0*/  UISETP.GE.U32.AND UP0, UPT, UR4, 0x2, UPT ;  /* 0x000000020400788c */ /* 0x020fd2000bf06070 */
[----:B------:R-:W-:Y:S05]  /*37e0*/  BRA.U !UP0, `(.L_x_881) ;  /* 0x0000000908bc7547 */ /* 0x000fea000b800000 */
[----:B----4-:R-:W4:Y:S01]  /*37f0*/  LDC R13, c[0x0][0x370] ;  /* 0x0000dc00ff0d7b82 */ /* 0x010f220000000800 */
[----:B--2---:R-:W2:Y:S01]  /*3800*/  S2R R21, SR_CTAID.Y ;  /* 0x0000000000157919 */ /* 0x004ea20000002600 */
[----:B------:R-:W-:-:S05]  /*3810*/  LOP3.LUT R12, R51, 0x1, RZ, 0xc0, !PT ;  /* 0x00000001330c7812 */ /* 0x000fca00078ec0ff */
[----:B------:R-:W-:Y:S01]  /*3820*/  IMAD R14, R12, R5, RZ ;  /* 0x000000050c0e7224 */ /* 0x000fe200078e02ff */
[----:B------:R-:W5:Y:S03]  /*3830*/  LDC.64 R24, c[0x0][0x3d0] ;  /* 0x0000f400ff187b82 */ /* 0x000f660000000a00 */
[----:B----4-:R-:W-:-:S05]  /*3840*/  IMAD R12, R14, R13, RZ ;  /* 0x0000000d0e0c7224 */ /* 0x010fca00078e02ff */
[----:B------:R-:W-:-:S05]  /*3850*/  SHF.L.U32 R13, R12, 0x1, RZ ;  /* 0x000000010c0d7819 */ /* 0x000fca00000006ff */
[----:B-----5:R-:W-:Y:S01]  /*3860*/  IMAD.WIDE R24, R13, 0x4, R24 ;  /* 0x000000040d187825 */ /* 0x020fe200078e0218 */
[----:B--2---:R-:W-:Y:S06]  /*3870*/  @P1 BRA `(.L_x_882) ;  /* 0x0000000000541947 */ /* 0x004fec0003800000 */
[----:B------:R-:W2:Y:S01]  /*3880*/  LDC.64 R12, c[0x0][0x3c8] ;  /* 0x0000f200ff0c7b82 */ /* 0x000ea20000000a00 */
[----:B------:R-:W-:Y:S01]  /*3890*/  IADD3 R15, PT, PT, R14, R21, RZ ;  /* 0x000000150e0f7210 */ /* 0x000fe20007ffe0ff */
[----:B---3--:R-:W-:Y:S01]  /*38a0*/  IMAD R17, R49, R5, R21 ;  /* 0x0000000531117224 */ /* 0x008fe200078e0215 */
[----:B------:R-:W-:-:S03]  /*38b0*/  LOP3.LUT P0, R16, R51, 0x2, RZ, 0xc0, !PT ;  /* 0x0000000233107812 */ /* 0x000fc6000780c0ff */
[----:B--2---:R-:W-:-:S04]  /*38c0*/  IMAD.WIDE.U32 R12, R15, 0x4, R12 ;  /* 0x000000040f0c7825 */ /* 0x004fc800078e000c */
[----:B------:R-:W-:Y:S01]  /*38d0*/  IMAD.WIDE.U32 R14, R17, 0x8, R24 ;  /* 0x00000008110e7825 */ /* 0x000fe200078e0018 */
[----:B------:R-:W-:Y:S02]  /*38e0*/  IADD3 R17, PT, PT, -R16, 0x1, RZ ;  /* 0x0000000110117810 */ /* 0x000fe40007ffe1ff */
[----:B------:R-:W1:Y:S02]  /*38f0*/  LDC R16, c[0x0][0x370] ;  /* 0x0000dc00ff107b82 */ /* 0x000e640000000800 */
[----:B------:R2:W-:Y:S01]  /*3900*/  STG.E.64 desc[UR6][R14.64], R28 ;  /* 0x0000001c0e007986 */ /* 0x0005e2000c101b06 */
[----:B------:R-:W-:Y:S06]  /*3910*/  MEMBAR.ALL.GPU ;  /* 0x0000000000007992 */ /* 0x000fec000000a000 */
[----:B------:R-:W-:-:S00]  /*3920*/  ERRBAR ;  /* 0x00000000000079ab */ /* 0x000fc00000000000 */
[----:B------:R-:W-:Y:S06]  /*3930*/  CGAERRBAR ;  /* 0x00000000000075ab */ /* 0x000fec0000000000 */
[----:B------:R2:W-:Y:S01]  /*3940*/  REDG.E.ADD.S32.STRONG.GPU desc[UR6][R12.64], R17 ;  /* 0x000000110c00798e */ /* 0x0005e2000c12e306 */
[----:B-1----:R-:W-:-:S04]  /*3950*/  SEL R19, R16, RZ, !P0 ;  /* 0x000000ff10137207 */ /* 0x002fc80004000000 */
[----:B------:R-:W-:-:S13]  /*3960*/  ISETP.NE.AND P0, PT, R19, -0x1, PT ;  /* 0xffffffff1300780c */ /* 0x000fda0003f05270 */
[----:B--2---:R-:W-:Y:S05]  /*3970*/  @!P0 BRA `(.L_x_882) ;  /* 0x0000000000148947 */ /* 0x004fea0003800000 */
.L_x_883:
[----:B------:R-:W2:Y:S04]  /*3980*/  LDG.E.STRONG.GPU R14, desc[UR6][R12.64] ;  /* 0x000000060c0e7981 */ /* 0x000ea8000c1ef900 */
[----:B--2---:R-:W-:Y:S01]  /*3990*/  CCTL.IVALL ;  /* 0x00000000ff00798f */ /* 0x004fe20002000000 */
[----:B------:R-:W-:Y:S05]  /*39a0*/  YIELD ;  /* 0x0000000000007946 */ /* 0x000fea0003800000 */
[----:B------:R-:W-:-:S13]  /*39b0*/  ISETP.NE.AND P0, PT, R14, R19, PT ;  /* 0x000000130e00720c */ /* 0x000fda0003f05270 */
[----:B------:R-:W-:Y:S05]  /*39c0*/  @P0 BRA `(.L_x_883) ;  /* 0xfffffffc00ec0947 */ /* 0x000fea000383ffff */
.L_x_882:
[----:B------:R-:W2:Y:S01]  /*39d0*/  LDC R12, c[0x0][0x370] ;  /* 0x0000dc00ff0c7b82 */ /* 0x000ea20000000800 */
[----:B------:R-:W-:Y:S05]  /*39e0*/  WARPSYNC.ALL ;  /* 0x0000000000007948 */ /* 0x000fea0003800000 */
[----:B--2---:R-:W-:Y:S02]  /*39f0*/  ISETP.GE.U32.AND P0, PT, R12, 0x8, PT ;  /* 0x000000080c00780c */ /* 0x004fe40003f06070 */
        /* <DEDUP_REMOVED lines=10> */
[----:B---3--:R-:W-:Y:S01]  /*3aa0*/  IMAD R17, R5, 0x5, R21 ;  /* 0x0000000505117824 */ /* 0x008fe200078e0215 */
[----:B-1----:R-:W-:Y:S01]  /*3ab0*/  MOV R19, R21 ;  /* 0x0000001500137202 */ /* 0x002fe20000000f00 */
[----:B------:R-:W-:-:S06]  /*3ac0*/  UMOV UR4, URZ ;  /* 0x000000ff00047c82 */ /* 0x000fcc0008000000 */
.L_x_885:
[----:B------:R-:W-:Y:S01]  /*3ad0*/  ISETP.EQ.OR P0, PT, R14, RZ, P1 ;  /* 0x000000ff0e00720c */ /* 0x000fe20000f02670 */
[----:B------:R-:W-:-:S12]  /*3ae0*/  UIADD3 UR5, UPT, UPT, UR4, 0x1, URZ ;  /* 0x0000000104057890 */ /* 0x000fd8000fffe0ff */
[----:B------:R-:W-:Y:S01]  /*3af0*/  @!P0 IMAD.WIDE.U32 R26, R19, 0x8, R24 ;  /* 0x00000008131a8825 */ /* 0x000fe200078e0018 */
[----:B------:R-:W-:-:S05]  /*3b00*/  ISETP.EQ.OR P2, PT, R49, UR5, P1 ;  /* 0x0000000531007c0c */ /* 0x000fca0008f42670 */
[----:B------:R-:W0:Y:S08]  /*3b10*/  @!P0 LDG.E.64 R26, desc[UR6][R26.64] ;  /* 0x000000061a1a8981 */ /* 0x000e30000c1e1b00 */
[----:B------:R-:W-:-:S06]  /*3b20*/  @!P2 IMAD.WIDE.U32 R22, R20, 0x8, R24 ;  /* 0x000000081416a825 */ /* 0x000fcc00078e0018 */
[----:B------:R-:W2:Y:S01]  /*3b30*/  @!P2 LDG.E.64 R22, desc[UR6][R22.64] ;  /* 0x000000061616a981 */ /* 0x000ea2000c1e1b00 */
[----:B------:R-:W-:-:S06]  /*3b40*/  UIADD3 UR5, UPT, UPT, UR4, 0x2, URZ ;  /* 0x0000000204057890 */ /* 0x000fcc000fffe0ff */
[----:B------:R-:W-:Y:S01]  /*3b50*/  ISETP.EQ.OR P3, PT, R49, UR5, P1 ;  /* 0x0000000531007c0c */ /* 0x000fe20008f62670 */
[----:B------:R-:W-:Y:S01]  /*3b60*/  UIADD3 UR5, UPT, UPT, UR4, 0x3, URZ ;  /* 0x0000000304057890 */ /* 0x000fe2000fffe0ff */
[----:B0-----:R-:W-:Y:S01]  /*3b70*/  @!P0 FADD.FTZ R28, R28, R26 ;  /* 0x0000001a1c1c8221 */ /* 0x001fe20000010000 */
[----:B------:R-:W-:-:S10]  /*3b80*/  @!P0 FADD.FTZ R29, R29, R27 ;  /* 0x0000001b1d1d8221 */ /* 0x000fd40000010000 */
[----:B------:R-:W-:Y:S01]  /*3b90*/  @!P3 IMAD.WIDE.U32 R26, R18, 0x8, R24 ;  /* 0x00000008121ab825 */ /* 0x000fe200078e0018 */
[----:B------:R-:W-:-:S05]  /*3ba0*/  ISETP.EQ.OR P0, PT, R49, UR5, P1 ;  /* 0x0000000531007c0c */ /* 0x000fca0008f02670 */
[----:B------:R-:W3:Y:S01]  /*3bb0*/  @!P3 LDG.E.64 R26, desc[UR6][R26.64] ;  /* 0x000000061a1ab981 */ /* 0x000ee2000c1e1b00 */
[----:B--2---:R-:W-:Y:S01]  /*3bc0*/  @!P2 FADD.FTZ R28, R28, R22 ;  /* 0x000000161c1ca221 */ /* 0x004fe20000010000 */
[----:B------:R-:W-:-:S06]  /*3bd0*/  @!P2 FADD.FTZ R29, R29, R23 ;  /* 0x000000171d1da221 */ /* 0x000fcc0000010000 */
[----:B------:R-:W-:-:S06]  /*3be0*/  @!P0 IMAD.WIDE.U32 R22, R12, 0x8, R24 ;  /* 0x000000080c168825 */ /* 0x000fcc00078e0018 */
[----:B------:R-:W2:Y:S01]  /*3bf0*/  @!P0 LDG.E.64 R22, desc[UR6][R22.64] ;  /* 0x0000000616168981 */ /* 0x000ea2000c1e1b00 */
        /* <DEDUP_REMOVED lines=24> */
[----:B------:R-:W0:Y:S01]  /*3d80*/  LDC R30, c[0x0][0x370] ;  /* 0x0000dc00ff1e7b82 */ /* 0x000e220000000800 */
        /* <DEDUP_REMOVED lines=11> */
[----:B0-----:R-:W-:Y:S01]  /*3e40*/  LOP3.LUT R26, R30, 0x7ffffff8, RZ, 0xc0, !PT ;  /* 0x7ffffff81e1a7812 */ /* 0x001fe200078ec0ff */
[----:B------:R-:W-:-:S03]  /*3e50*/  @!P0 FADD.FTZ R29, R29, R27 ;  /* 0x0000001b1d1d8221 */ /* 0x000fc60000010000 */
[----:B------:R-:W-:Y:S01]  /*3e60*/  ISETP.NE.AND P0, PT, R26, UR4, PT ;  /* 0x000000041a007c0c */ /* 0x000fe2000bf05270 */
[----:B--2---:R-:W-:Y:S01]  /*3e70*/  @!P2 FADD.FTZ R28, R28, R22 ;  /* 0x000000161c1ca221 */ /* 0x004fe20000010000 */
[----:B------:R-:W-:-:S11]  /*3e80*/  @!P2 FADD.FTZ R29, R29, R23 ;  /* 0x000000171d1da221 */ /* 0x000fd60000010000 */
[----:B------:R-:W-:Y:S05]  /*3e90*/  @P0 BRA `(.L_x_885) ;  /* 0xfffffffc000c0947 */ /* 0x000fea000383ffff */
[----:B------:R-:W-:-:S07]  /*3ea0*/  MOV R20, R26 ;  /* 0x0000001a00147202 */ /* 0x000fce0000000f00 */
.L_x_884:
        /* <DEDUP_REMOVED lines=14> */
[----:B------:R-:W-:Y:S02]  /*3f90*/  ISETP.EQ.OR P3, PT, R14, R49, P1 ;  /* 0x000000310e00720c */ /* 0x000fe40000f62670 */
[----:B------:R-:W-:-:S04]  /*3fa0*/  IADD3 R16, PT, PT, R20, 0x3, RZ ;  /* 0x0000000314107810 */ /* 0x000fc80007ffe0ff */
[----:B------:R-:W-:Y:S01]  /*3fb0*/  ISETP.EQ.OR P4, PT, R16, R49, P1 ;  /* 0x000000311000720c */ /* 0x000fe20000f82670 */
[----:B------:R-:W-:-:S04]  /*3fc0*/  @!P0 IMAD R13, R20, R5, R21 ;  /* 0x00000005140d8224 */ /* 0x000fc800078e0215 */
[----:B------:R-:W-:Y:S02]  /*3fd0*/  @!P2 IMAD R15, R12, R5, R21 ;  /* 0x000000050c0fa224 */ /* 0x000fe400078e0215 */
[----:B------:R-:W-:-:S04]  /*3fe0*/  @!P0 IMAD.WIDE.U32 R12, R13, 0x8, R24 ;  /* 0x000000080d0c8825 */ /* 0x000fc800078e0018 */
[-C--:B-1----:R-:W-:Y:S02]  /*3ff0*/  @!P3 IMAD R19, R14, R5.reuse, R21 ;  /* 0x000000050e13b224 */ /* 0x082fe400078e0215 */
[----:B------:R-:W-:Y:S01]  /*4000*/  @!P2 IMAD.WIDE.U32 R14, R15, 0x8, R24 ;  /* 0x000000080f0ea825 */ /* 0x000fe200078e0018 */
[----:B------:R-:W0:Y:S03]  /*4010*/  @!P0 LDG.E.64 R12, desc[UR6][R12.64] ;  /* 0x000000060c0c8981 */ /* 0x000e26000c1e1b00 */
[----:B---3--:R-:W-:Y:S02]  /*4020*/  @!P4 IMAD R17, R16, R5, R21 ;  /* 0x000000051011c224 */ /* 0x008fe400078e0215 */
        /* <DEDUP_REMOVED lines=14> */
.L_x_886:
[----:B------:R-:W-:Y:S05]  /*4110*/  BRA.U !UP1, `(.L_x_881) ;  /* 0x0000000109707547 */ /* 0x000fea000b800000 */
[----:B------:R-:W2:Y:S01]  /*4120*/  LDC R16, c[0x0][0x370] ;  /* 0x0000dc00ff107b82 */ /* 0x000ea20000000800 */
[----:B------:R-:W-:Y:S01]  /*4130*/  UISETP.NE.AND UP0, UPT, UR5, 0x1, UPT ;  /* 0x000000010500788c */ /* 0x000fe2000bf05270 */
[----:B--2---:R-:W-:-:S08]  /*4140*/  LOP3.LUT R16, R16, 0x1, RZ, 0xc0, !PT ;  /* 0x0000000110107812 */ /* 0x004fd000078ec0ff */
        /* <DEDUP_REMOVED lines=9> */
[----:B------:R-:W2:Y:S01]  /*41e0*/  @!P0 LDG.E.64 R12, desc[UR6][R12.64] ;  /* 0x000000060c0c8981 */ /* 0x000ea2000c1e1b00 */
[----:B------:R-:W-:Y:S01]  /*41f0*/  IADD3 R20, PT, PT, R20, 0x2, RZ ;  /* 0x0000000214147810 */ /* 0x000fe20007ffe0ff */
[----:B0--3--:R-:W-:Y:S01]  /*4200*/  @!P2 FADD.FTZ R28, R28, R14 ;  /* 0x0000000e1c1ca221 */ /* 0x009fe20000010000 */
[----:B------:R-:W-:-:S03]  /*4210*/  @!P2 FADD.FTZ R29, R29, R15 ;  /* 0x0000000f1d1da221 */ /* 0x000fc60000010000 */
[----:B--2---:R-:W-:Y:S01]  /*4220*/  @!P0 FADD.FTZ R28, R28, R12 ;  /* 0x0000000c1c1c8221 */ /* 0x004fe20000010000 */
[----:B------:R-:W-:-:S07]  /*4230*/  @!P0 FADD.FTZ R29, R29, R13 ;  /* 0x0000000d1d1d8221 */ /* 0x000fce0000010000 */
.L_x_887:
[----:B------:R-:W-:Y:S01]  /*4240*/  ISETP.EQ.OR P0, PT, R20, R49, P1 ;  /* 0x000000311400720c */ /* 0x000fe20000f02670 */
[----:B------:R-:W-:Y:S03]  /*4250*/  BSSY.RECONVERGENT B0, `(.L_x_881) ;  /* 0x0000008000007945 */ /* 0x000fe60003800200 */
[----:B------:R-:W-:-:S13]  /*4260*/  ISETP.NE.U32.OR P0, PT, R16, 0x1, P0 ;  /* 0x000000011000780c */ /* 0x000fda0000705470 */
[----:B------:R-:W-:Y:S05]  /*4270*/  @P0 BRA `(.L_x_888) ;  /* 0x0000000000140947 */ /* 0x000fea0003800000 */
[----:B------:R-:W-:-:S04]  /*4280*/  IMAD R21, R5, R20, R21 ;  /* 0x0000001405157224 */ /* 0x000fc800078e0215 */
[----:B------:R-:W-:-:S06]  /*4290*/  IMAD.WIDE.U32 R24, R21, 0x8, R24 ;  /* 0x0000000815187825 */ /* 0x000fcc00078e0018 */
[----:B------:R-:W0:Y:S02]  /*42a0*/  LDG.E.64 R24, desc[UR6][R24.64] ;  /* 0x0000000618187981 */ /* 0x000e24000c1e1b00 */
[----:B0--3--:R-:W-:Y:S01]  /*42b0*/  FADD.FTZ R28, R28, R24 ;  /* 0x000000181c1c7221 */ /* 0x009fe20000010000 */
[----:B------:R-:W-:-:S07]  /*42c0*/  FADD.FTZ R29, R29, R25 ;  /* 0x000000191d1d7221 */ /* 0x000fce0000010000 */
.L_x_888:
[----:B------:R-:W-:Y:S05]  /*42d0*/  BSYNC.RECONVERGENT B0 ;  /* 0x0000000000007941 */ /* 0x000fea0003800200 */
.L_x_881:
[----:B------:R-:W5:Y:S01]  /*42e0*/  S2UR UR5, SR_CgaCtaId ;  /* 0x00000000000579c3 */ /* 0x000f620000008800 */
[----:B------:R-:W-:Y:S01]  /*42f0*/  UMOV UR4, 0x400 ;  /* 0x0000040000047882 */ /* 0x000fe20000000000 */
[--C-:B----4-:R-:W-:Y:S02]  /*4300*/  HADD2.F32 R15, -RZ, R46.reuse.H0_H0 ;  /* 0x2000002eff0f7230 */ /* 0x110fe40000004100 */
[----:B--2---:R-:W-:Y:S02]  /*4310*/  HADD2.F32 R21, -RZ, R46.H1_H1 ;  /* 0x3000002eff157230 */ /* 0x004fe40000004100 */
[----:B------:R-:W-:Y:S02]  /*4320*/  HADD2.F32 R22, -RZ, R44.H0_H0 ;  /* 0x2000002cff167230 */ /* 0x000fe40000004100 */
[C---:B------:R-:W-:Y:S01]  /*4330*/  FADD.FTZ R25, -R10.reuse, R15 ;  /* 0x0000000f0a197221 */ /* 0x040fe20000010100 */
[----:B---3--:R-:W-:Y:S02]  /*4340*/  HADD2.F32 R17, -RZ, R42.H0_H0 ;  /* 0x2000002aff117230 */ /* 0x008fe40000004100 */
[----:B------:R-:W-:Y:S01]  /*4350*/  FADD.FTZ R21, -R10, R21 ;  /* 0x000000150a157221 */ /* 0x000fe20000010100 */
[----:B------:R-:W-:-:S02]  /*4360*/  HADD2.F32 R18, -RZ, R38.H0_H0 ;  /* 0x20000026ff127230 */ /* 0x000fc40000004100 */
[-C--:B------:R-:W-:Y:S01]  /*4370*/  FMUL.FTZ R20, R25, R0.reuse ;  /* 0x0000000019147220 */ /* 0x080fe20000410000 */
[----:B-1----:R-:W-:Y:S02]  /*4380*/  HADD2.F32 R19, -RZ, R38.H1_H1 ;  /* 0x30000026ff137230 */ /* 0x002fe40000004100 */
[----:B------:R-:W-:Y:S01]  /*4390*/  FMUL.FTZ R21, R21, R0 ;  /* 0x0000000015157220 */ /* 0x000fe20000410000 */
[----:B------:R-:W-:Y:S02]  /*43a0*/  HADD2.F32 R24, -RZ, R45.H0_H0 ;  /* 0x2000002dff187230 */ /* 0x000fe40000004100 */
[----:B------:R-:W-:Y:S02]  /*43b0*/  HADD2.F32 R44, -RZ, R44.H1_H1 ;  /* 0x3000002cff2c7230 */ /* 0x000fe40000004100 */
[--C-:B------:R-:W-:Y:S02]  /*43c0*/  HADD2.F32 R23, -RZ, R43.reuse.H0_H0 ;  /* 0x2000002bff177230 */ /* 0x100fe40000004100 */
[----:B------:R-:W-:-:S02]  /*43d0*/  HADD2.F32 R16, -RZ, R43.H1_H1 ;  /* 0x3000002bff107230 */ /* 0x000fc40000004100 */
[----:B------:R-:W-:Y:S01]  /*43e0*/  HADD2.F32 R42, -RZ, R42.H1_H1 ;  /* 0x3000002aff2a7230 */ /* 0x000fe20000004100 */
[----:B-----5:R-:W-:Y:S01]  /*43f0*/  ULEA UR4, UR5, UR4, 0x18 ;  /* 0x0000000405047291 */ /* 0x020fe2000f8ec0ff */
[----:B------:R-:W-:Y:S01]  /*4400*/  HADD2.F32 R15, -RZ, R41.H0_H0 ;  /* 0x20000029ff0f7230 */ /* 0x000fe20000004100 */
[----:B------:R-:W1:Y:S07]  /*4410*/  LDCU.U8 UR5, c[0x0][0x414] ;  /* 0x00008280ff0577ac */ /* 0x000e6e0008000000 */
[----:B------:R0:W-:Y:S01]  /*4420*/  @!P1 STS.64 [UR4+0x78], R28 ;  /* 0x0000781cff009988 */ /* 0x0001e20008000a04 */
[----:B------:R-:W-:Y:S01]  /*4430*/  BAR.SYNC.DEFER_BLOCKING 0x0 ;  /* 0x0000000000007b1d */ /* 0x000fe20000010000 */
[----:B0-----:R-:W-:Y:S01]  /*4440*/  HADD2.F32 R28, -RZ, R45.H1_H1 ;  /* 0x3000002dff1c7230 */ /* 0x001fe20000004100 */
[----:B-1----:R-:W-:-:S04]  /*4450*/  UISETP.NE.AND UP0, UPT, UR5, URZ, UPT ;  /* 0x000000ff0500728c */ /* 0x002fc8000bf05270 */
[----:B------:R-:W0:Y:S01]  /*4460*/  LDS.64 R12, [UR4+0x78] ;  /* 0x00007804ff0c7984 */ /* 0x000e220008000a00 */
[----:B------:R-:W0:Y:S02]  /*4470*/  LDCU UR4, c[0x0][0x42c] ;  /* 0x00008580ff0477ac */ /* 0x000e240008000800 */
[----:B0-----:R-:W-:Y:S01]  /*4480*/  FMUL.FTZ R12, R12, UR4 ;  /* 0x000000040c0c7c20 */ /* 0x001fe20008410000 */
        /* <DEDUP_REMOVED lines=20> */
.L_x_889:
[----:B------:R-:W0:Y:S01]  /*45d0*/  LDCU UR4, c[0x0][0x41c] ;  /* 0x00008380ff0477ac */ /* 0x000e220008000800 */
[--C-:B------:R-:W-:Y:S02]  /*45e0*/  HADD2.F32 R14, -RZ, R40.reuse.H0_H0 ;  /* 0x20000028ff0e7230 */ /* 0x100fe40000004100 */
[----:B------:R-:W-:Y:S01]  /*45f0*/  FADD.FTZ R45, -R10, R24 ;  /* 0x000000180a2d7221 */ /* 0x000fe20000010100 */
[----:B------:R-:W-:Y:S01]  /*4600*/  HADD2.F32 R29, -RZ, R40.H1_H1 ;  /* 0x30000028ff1d7230 */ /* 0x000fe20000004100 */
[----:B------:R-:W1:Y:S01]  /*4610*/  LDCU.64 UR8, c[0x0][0x400] ;  /* 0x00008000ff0877ac */ /* 0x000e620008000a00 */
[----:B------:R-:W-:Y:S01]  /*4620*/  FFMA.FTZ R40, R12, R20, R13 ;  /* 0x000000140c287223 */ /* 0x000fe2000001000d */
[----:B------:R-:W-:Y:S02]  /*4630*/  HADD2.F32 R26, -RZ, R41.H1_H1 ;  /* 0x30000029ff1a7230 */ /* 0x000fe40000004100 */
[----:B------:R-:W-:Y:S01]  /*4640*/  FADD.FTZ R24, -R10, R23 ;  /* 0x000000170a187221 */ /* 0x000fe20000010100 */
[----:B------:R-:W-:-:S02]  /*4650*/  HADD2.F32 R25, -RZ, R39.H0_H0 ;  /* 0x20000027ff197230 */ /* 0x000fc40000004100 */
[C---:B------:R-:W-:Y:S01]  /*4660*/  FADD.FTZ R23, -R10.reuse, R16 ;  /* 0x000000100a177221 */ /* 0x040fe20000010100 */
[----:B------:R-:W-:Y:S02]  /*4670*/  HADD2.F32 R27, -RZ, R39.H1_H1 ;  /* 0x30000027ff1b7230 */ /* 0x000fe40000004100 */
[C---:B------:R-:W-:Y:S01]  /*4680*/  FADD.FTZ R41, -R10.reuse, R22 ;  /* 0x000000160a297221 */ /* 0x040fe20000010100 */
[C---:B------:R-:W-:Y:S01]  /*4690*/  FADD.FTZ R16, -R10.reuse, R15 ;  /* 0x0000000f0a107221 */ /* 0x040fe20000010100 */
[C---:B------:R-:W-:Y:S01]  /*46a0*/  FADD.FTZ R22, -R10.reuse, R17 ;  /* 0x000000110a167221 */ /* 0x040fe20000010100 */
[C---:B------:R-:W-:Y:S01]  /*46b0*/  FADD.FTZ R15, -R10.reuse, R26 ;  /* 0x0000001a0a0f7221 */ /* 0x040fe20000010100 */
[C---:B------:R-:W-:Y:S01]  /*46c0*/  FADD.FTZ R39, -R10.reuse, R28 ;  /* 0x0000001c0a277221 */ /* 0x040fe20000010100 */
[C---:B------:R-:W-:Y:S01]  /*46d0*/  FADD.FTZ R43, -R10.reuse, R44 ;  /* 0x0000002c0a2b7221 */ /* 0x040fe20000010100 */
[----:B------:R-:W-:Y:S01]  /*46e0*/  FADD.FTZ R17, -R10, R42 ;  /* 0x0000002a0a117221 */ /* 0x000fe20000010100 */
[----:B0-----:R-:W-:-:S02]  /*46f0*/  IMAD R49, R49, UR4, R48 ;  /* 0x0000000431317c24 */ /* 0x001fc4000f8e0230 */
[C---:B------:R-:W-:Y:S01]  /*4700*/  FADD.FTZ R14, -R10.reuse, R14 ;  /* 0x0000000e0a0e7221 */ /* 0x040fe20000010100 */
[C---:B------:R-:W-:Y:S01]  /*4710*/  FADD.FTZ R26, -R10.reuse, R29 ;  /* 0x0000001d0a1a7221 */ /* 0x040fe20000010100 */
[C---:B------:R-:W-:Y:S01]  /*4720*/  FADD.FTZ R25, -R10.reuse, R25 ;  /* 0x000000190a197221 */ /* 0x040fe20000010100 */
[----:B------:R-:W-:Y:S01]  /*4730*/  FADD.FTZ R10, -R10, R27 ;  /* 0x0000001b0a0a7221 */ /* 0x000fe20000010100 */
[C---:B-1----:R-:W-:Y:S01]  /*4740*/  ISETP.GE.U32.AND P0, PT, R49.reuse, UR8, PT ;  /* 0x0000000831007c0c */ /* 0x042fe2000bf06070 */
        /* <DEDUP_REMOVED lines=16> */
[----:B------:R-:W0:Y:S01]  /*4850*/  LDCU.64 UR10, c[0x0][0x3f8] ;  /* 0x00007f00ff0a77ac */ /* 0x000e220008000a00 */
[----:B------:R-:W-:Y:S01]  /*4860*/  MOV R18, R6 ;  /* 0x0000000600127202 */ /* 0x000fe20000000f00 */
[----:B------:R-:W-:Y:S01]  /*4870*/  FMUL.FTZ R42, R42, R0 ;  /* 0x000000002a2a7220 */ /* 0x000fe20000410000 */
[----:B------:R-:W-:Y:S01]  /*4880*/  MOV R19, R9 ;  /* 0x0000000900137202 */ /* 0x000fe20000000f00 */
[----:B------:R-:W1:Y:S01]  /*4890*/  LDCU.64 UR4, c[0x0][0x380] ;  /* 0x00007000ff0477ac */ /* 0x000e620008000a00 */
[----:B0-----:R-:W-:Y:S02]  /*48a0*/  IMAD R20, R20, UR10, RZ ;  /* 0x0000000a14147c24 */ /* 0x001fe4000f8e02ff */
[----:B------:R-:W-:-:S04]  /*48b0*/  IMAD.WIDE.U32 R18, R49, UR10, R18 ;  /* 0x0000000a31127c25 */ /* 0x000fc8000f8e0012 */
[----:B------:R-:W-:Y:S01]  /*48c0*/  IMAD R21, R49, UR11, R20 ;  /* 0x0000000b31157c24 */ /* 0x000fe2000f8e0214 */
[----:B-1----:R-:W-:-:S04]  /*48d0*/  LEA R20, P0, R18, UR4, 0x1 ;  /* 0x0000000412147c11 */ /* 0x002fc8000f8008ff */
[----:B------:R-:W-:Y:S01]  /*48e0*/  IADD3 R21, PT, PT, R19, R21, RZ ;  /* 0x0000001513157210 */ /* 0x000fe20007ffe0ff */
[----:B------:R-:W-:-:S03]  /*48f0*/  FMUL.FTZ R19, R40, R0 ;  /* 0x0000000028137220 */ /* 0x000fc60000410000 */
[----:B------:R-:W-:Y:S02]  /*4900*/  LEA.HI.X R21, R18, UR5, R21, 0x1, P0 ;  /* 0x0000000512157c11 */ /* 0x000fe400080f0c15 */
[----:B------:R-:W-:-:S05]  /*4910*/  F2FP.F16.F32.PACK_AB R19, R42, R19 ;  /* 0x000000132a13723e */ /* 0x000fca00000000ff */
[----:B------:R0:W-:Y:S02]  /*4920*/  STG.E desc[UR6][R20.64], R19 ;  /* 0x0000001314007986 */ /* 0x0001e4000c101906 */
.L_x_891:
[----:B------:R-:W-:Y:S05]  /*4930*/  BSYNC.RECONVERGENT B0 ;  /* 0x0000000000007941 */ /* 0x000fea0003800200 */
.L_x_890:
        /* <DEDUP_REMOVED lines=23> */
.L_x_892:
        /* <DEDUP_REMOVED lines=21> */
.L_x_894:
[----:B------:R-:W-:Y:S05]  /*4c00*/  BSYNC.RECONVERGENT B0 ;  /* 0x0000000000007941 */ /* 0x000fea0003800200 */
.L_x_893:
        /* <DEDUP_REMOVED lines=23> */
.L_x_895:
        /* <DEDUP_REMOVED lines=18> */
.L_x_897:
[----:B------:R-:W-:Y:S05]  /*4ea0*/  BSYNC.RECONVERGENT B0 ;  /* 0x0000000000007941 */ /* 0x000fea0003800200 */
.L_x_896:
[--C-:B0-----:R-:W-:Y:S02]  /*4eb0*/  HADD2.F32 R20, -RZ, R35.reuse.H0_H0 ;  /* 0x20000023ff147230 */ /* 0x101fe40000004100 */
        /* <DEDUP_REMOVED lines=30> */
.L_x_898:
        /* <DEDUP_REMOVED lines=17> */
[--C-:B------:R-:W-:Y:S01]  /*51b0*/  FFMA.FTZ R23, R12, R26, R13.reuse ;  /* 0x0000001a0c177223 */ /* 0x100fe2000001000d */
        /* <DEDUP_REMOVED lines=28> */
.L_x_900:
[----:B------:R-:W-:Y:S05]  /*5380*/  BSYNC.RECONVERGENT B0 ;  /* 0x0000000000007941 */ /* 0x000fea0003800200 */
.L_x_899:
        /* <DEDUP_REMOVED lines=21> */
.L_x_901:
[----:B------:R-:W-:Y:S01]  /*54e0*/  BSSY.RECONVERGENT B0, `(.L_x_902) ;  /* 0x0000012000007945 */ /* 0x000fe20003800200 */
[----:B0-----:R-:W-:Y:S01]  /*54f0*/  FFMA.FTZ R21, R3, R12, -R38 ;  /* 0x0000000c03157223 */ /* 0x001fe20000010826 */
        /* <DEDUP_REMOVED lines=16> */
.L_x_903:
[----:B------:R-:W-:Y:S05]  /*5600*/  BSYNC.RECONVERGENT B0 ;  /* 0x0000000000007941 */ /* 0x000fea0003800200 */
.L_x_902:
        /* <DEDUP_REMOVED lines=21> */
.L_x_904:
[----:B------:R-:W-:Y:S01]  /*5760*/  BSSY.RECONVERGENT B0, `(.L_x_905) ;  /* 0x0000012000007945 */ /* 0x000fe20003800200 */
[----:B------:R-:W-:Y:S01]  /*5770*/  FFMA.FTZ R15, R3, R12, -R30 ;  /* 0x0000000c030f7223 */ /* 0x000fe2000001081e */
[----:B------:R-:W-:Y:S02]  /*5780*/  FFMA.FTZ R33, R4, R33, -R36 ;  /* 0x0000002104217223 */ /* 0x000fe40000010824 */
[----:B------:R-:W-:Y:S05]  /*5790*/  @P4 BRA `(.L_x_906) ;  /* 0x0000000000384947 */ /* 0x000fea0003800000 */
[----:B------:R-:W1:Y:S01]  /*57a0*/  LDCU.64 UR4, c[0x0][0x3f8] ;  /* 0x00007f00ff0477ac */ /* 0x000e620008000a00 */
[----:B------:R-:W-:Y:S01]  /*57b0*/  MOV R12, R6 ;  /* 0x00000006000c7202 */ /* 0x000fe20000000f00 */
[-C--:B------:R-:W-:Y:S01]  /*57c0*/  FMUL.FTZ R16, R15, R0.reuse ;  /* 0x000000000f107220 */ /* 0x080fe20000410000 */
[----:B0-----:R-:W-:Y:S01]  /*57d0*/  MOV R13, R9 ;  /* 0x00000009000d7202 */ /* 0x001fe20000000f00 */
[----:B------:R-:W0:Y:S01]  /*57e0*/  LDCU.64 UR10, c[0x0][0x380] ;  /* 0x00007000ff0a77ac */ /* 0x000e220008000a00 */
[----:B------:R-:W-:-:S05]  /*57f0*/  FMUL.FTZ R15, R33, R0 ;  /* 0x00000000210f7220 */ /* 0x000fca0000410000 */
[----:B------:R-:W-:Y:S01]  /*5800*/  F2FP.F16.F32.PACK_AB R15, R15, R16 ;  /* 0x000000100f0f723e */ /* 0x000fe200000000ff */
[----:B-1----:R-:W-:Y:S02]  /*5810*/  IMAD R35, R35, UR4, RZ ;  /* 0x0000000423237c24 */ /* 0x002fe4000f8e02ff */
[----:B------:R-:W-:-:S04]  /*5820*/  IMAD.WIDE.U32 R12, R18, UR4, R12 ;  /* 0x00000004120c7c25 */ /* 0x000fc8000f8e000c */
[----:B------:R-:W-:Y:S01]  /*5830*/  IMAD R35, R18, UR5, R35 ;  /* 0x0000000512237c24 */ /* 0x000fe2000f8e0223 */
[----:B0-----:R-:W-:-:S04]  /*5840*/  LEA R20, P2, R12, UR10, 0x1 ;  /* 0x0000000a0c147c11 */ /* 0x001fc8000f8408ff */
[----:B------:R-:W-:-:S04]  /*5850*/  IADD3 R35, PT, PT, R13, R35, RZ ;  /* 0x000000230d237210 */ /* 0x000fc80007ffe0ff */
[----:B------:R-:W-:-:S05]  /*5860*/  LEA.HI.X R21, R12, UR11, R35, 0x1, P2 ;  /* 0x0000000b0c157c11 */ /* 0x000fca00090f0c23 */
[----:B------:R1:W-:Y:S02]  /*5870*/  STG.E desc[UR6][R20.64], R15 ;  /* 0x0000000f14007986 */ /* 0x0003e4000c101906 */
.L_x_906:
[----:B------:R-:W-:Y:S05]  /*5880*/  BSYNC.RECONVERGENT B0 ;  /* 0x0000000000007941 */ /* 0x000fea0003800200 */
.L_x_905:
[--C-:B------:R-:W-:Y:S02]  /*5890*/  HADD2.F32 R12, -RZ, R32.reuse.H0_H0 ;  /* 0x20000020ff0c7230 */ /* 0x100fe40000004100 */
[----:B------:R-:W-:Y:S01]  /*58a0*/  HADD2.F32 R32, -RZ, R32.H1_H1 ;  /* 0x30000020ff207230 */ /* 0x000fe20000004100 */
[----:B------:R-:W-:Y:S06]  /*58b0*/  BRA.U !UP0, `(.L_x_907) ;  /* 0x0000000108487547 */ /* 0x000fec000b800000 */
[----:B------:R-:W-:Y:S01]  /*58c0*/  FFMA.FTZ R14, R3, R14, R11 ;  /* 0x0000000e030e7223 */ /* 0x000fe2000001000b */
[----:B------:R-:W-:-:S03]  /*58d0*/  FFMA.FTZ R26, R4, R26, R2 ;  /* 0x0000001a041a7223 */ /* 0x000fc60000010002 */
[----:B0-----:R-:W-:Y:S01]  /*58e0*/  FMUL.FTZ R13, R14, -1.4426950216293334961 ;  /* 0xbfb8aa3b0e0d7820 */ /* 0x001fe20000410000 */
        /* <DEDUP_REMOVED lines=15> */
.L_x_907:
[----:B------:R-:W-:Y:S01]  /*59e0*/  BSSY.RECONVERGENT B0, `(.L_x_908) ;  /* 0x0000012000007945 */ /* 0x000fe20003800200 */
[----:B-1----:R-:W-:Y:S01]  /*59f0*/  FFMA.FTZ R15, R3, R12, -R22 ;  /* 0x0000000c030f7223 */ /* 0x002fe20000010816 */
[----:B------:R-:W-:Y:S02]  /*5a00*/  FFMA.FTZ R23, R4, R32, -R23 ;  /* 0x0000002004177223 */ /* 0x000fe40000010817 */
[----:B------:R-:W-:Y:S05]  /*5a10*/  @P1 BRA `(.L_x_909) ;  /* 0x0000000000381947 */ /* 0x000fea0003800000 */
[----:B------:R-:W1:Y:S01]  /*5a20*/  LDCU.64 UR4, c[0x0][0x3f8] ;  /* 0x00007f00ff0477ac */ /* 0x000e620008000a00 */
[----:B------:R-:W-:Y:S01]  /*5a30*/  MOV R12, R6 ;  /* 0x00000006000c7202 */ /* 0x000fe20000000f00 */
[----:B------:R-:W-:Y:S01]  /*5a40*/  FMUL.FTZ R16, R23, R0 ;  /* 0x0000000017107220 */ /* 0x000fe20000410000 */
[----:B0-----:R-:W-:Y:S01]  /*5a50*/  MOV R13, R9 ;  /* 0x00000009000d7202 */ /* 0x001fe20000000f00 */
[----:B------:R-:W0:Y:S01]  /*5a60*/  LDCU.64 UR10, c[0x0][0x380] ;  /* 0x00007000ff0a77ac */ /* 0x000e220008000a00 */
[----:B-1----:R-:W-:Y:S02]  /*5a70*/  IMAD R14, R19, UR4, RZ ;  /* 0x00000004130e7c24 */ /* 0x002fe4000f8e02ff */
[----:B------:R-:W-:-:S04]  /*5a80*/  IMAD.WIDE.U32 R12, R17, UR4, R12 ;  /* 0x00000004110c7c25 */ /* 0x000fc8000f8e000c */
[----:B------:R-:W-:Y:S02]  /*5a90*/  IMAD R19, R17, UR5, R14 ;  /* 0x0000000511137c24 */ /* 0x000fe4000f8e020e */
[----:B------:R-:W-:Y:S01]  /*5aa0*/  FMUL.FTZ R17, R15, R0 ;  /* 0x000000000f117220 */ /* 0x000fe20000410000 */
[----:B0-----:R-:W-:Y:S02]  /*5ab0*/  LEA R14, P1, R12, UR10, 0x1 ;  /* 0x0000000a0c0e7c11 */ /* 0x001fe4000f8208ff */
[----:B------:R-:W-:Y:S02]  /*5ac0*/  IADD3 R19, PT, PT, R13, R19, RZ ;  /* 0x000000130d137210 */ /* 0x000fe40007ffe0ff */
[----:B------:R-:W-:Y:S02]  /*5ad0*/  F2FP.F16.F32.PACK_AB R13, R16, R17 ;  /* 0x00000011100d723e */ /* 0x000fe400000000ff */
[----:B------:R-:W-:-:S05]  /*5ae0*/  LEA.HI.X R15, R12, UR11, R19, 0x1, P1 ;  /* 0x0000000b0c0f7c11 */ /* 0x000fca00088f0c13 */
[----:B------:R1:W-:Y:S02]  /*5af0*/  STG.E desc[UR6][R14.64], R13 ;  /* 0x0000000d0e007986 */ /* 0x0003e4000c101906 */
.L_x_909:
[----:B------:R-:W-:Y:S05]  /*5b00*/  BSYNC.RECONVERGENT B0 ;  /* 0x0000000000007941 */ /* 0x000fea0003800200 */
.L_x_908:
[--C-:B------:R-:W-:Y:S01]  /*5b10*/  HADD2.F32 R12, -RZ, R31.reuse.H0_H0 ;  /* 0x2000001fff0c7230 */ /* 0x100fe20000004100 */
[----:B------:R-:W-:Y:S01]  /*5b20*/  SHF.R.S32.HI R19, RZ, 0x1f, R49 ;  /* 0x0000001fff137819 */ /* 0x000fe20000011431 */
[----:B------:R-:W-:Y:S01]  /*5b30*/  HADD2.F32 R31, -RZ, R31.H1_H1 ;  /* 0x3000001fff1f7230 */ /* 0x000fe20000004100 */
[----:B------:R-:W-:Y:S06]  /*5b40*/  BRA.U !UP0, `(.L_x_910) ;  /* 0x0000000108487547 */ /* 0x000fec000b800000 */
[----:B------:R-:W-:Y:S01]  /*5b50*/  FFMA.FTZ R2, R4, R10, R2 ;  /* 0x0000000a04027223 */ /* 0x000fe20000010002 */
[----:B------:R-:W-:-:S03]  /*5b60*/  FFMA.FTZ R11, R3, R25, R11 ;  /* 0x00000019030b7223 */ /* 0x000fc6000001000b */
[----:B-1----:R-:W-:Y:S01]  /*5b70*/  FMUL.FTZ R14, R2, -1.4426950216293334961 ;  /* 0xbfb8aa3b020e7820 */ /* 0x002fe20000410000 */
        /* <DEDUP_REMOVED lines=15> */
.L_x_910:
        /* <DEDUP_REMOVED lines=8> */
[----:B------:R-:W-:Y:S01]  /*5cf0*/  MOV R7, R9 ;  /* 0x0000000900077202 */ /* 0x000fe20000000f00 */
[----:B------:R-:W3:Y:S01]  /*5d00*/  LDCU.64 UR8, c[0x0][0x380] ;  /* 0x00007000ff0877ac */ /* 0x000ee20008000a00 */
[----:B--2---:R-:W-:Y:S02]  /*5d10*/  IMAD R0, R19, UR4, RZ ;  /* 0x0000000413007c24 */ /* 0x004fe4000f8e02ff */
[----:B------:R-:W-:-:S04]  /*5d20*/  IMAD.WIDE.U32 R6, R49, UR4, R6 ;  /* 0x0000000431067c25 */ /* 0x000fc8000f8e0006 */
[----:B------:R-:W-:Y:S01]  /*5d30*/  IMAD R49, R49, UR5, R0 ;  /* 0x0000000531317c24 */ /* 0x000fe2000f8e0200 */
[----:B---3--:R-:W-:-:S04]  /*5d40*/  LEA R2, P0, R6, UR8, 0x1 ;  /* 0x0000000806027c11 */ /* 0x008fc8000f8008ff */
[----:B------:R-:W-:Y:S02]  /*5d50*/  IADD3 R49, PT, PT, R7, R49, RZ ;  /* 0x0000003107317210 */ /* 0x000fe40007ffe0ff */
[----:B------:R-:W-:Y:S02]  /*5d60*/  F2FP.F16.F32.PACK_AB R7, R27, R4 ;  /* 0x000000041b07723e */ /* 0x000fe400000000ff */
[----:B------:R-:W-:-:S05]  /*5d70*/  LEA.HI.X R3, R6, UR9, R49, 0x1, P0 ;  /* 0x0000000906037c11 */ /* 0x000fca00080f0c31 */
[----:B------:R2:W-:Y:S02]  /*5d80*/  STG.E desc[UR6][R2.64], R7 ;  /* 0x0000000702007986 */ /* 0x0005e4000c101906 */
.L_x_912:
[----:B------:R-:W-:Y:S05]  /*5d90*/  BSYNC.RECONVERGENT B0 ;  /* 0x0000000000007941 */ /* 0x000fea0003800200 */
.L_x_911:
[----:B------:R-:W3:Y:S01]  /*5da0*/  LDCU UR4, c[0x0][0x410] ;  /* 0x00008200ff0477ac */ /* 0x000ee20008000800 */
[----:B------:R-:W-:Y:S02]  /*5db0*/  IADD3 R47, PT, PT, R5, R47, RZ ;  /* 0x0000002f052f7210 */ /* 0x000fe40007ffe0ff */
[----:B------:R-:W-:Y:S01]  /*5dc0*/  IADD3 R51, PT, PT, R51, 0x1, RZ ;  /* 0x0000000133337810 */ /* 0x000fe20007ffe0ff */
[----:B------:R-:W3:Y:S02]  /*5dd0*/  LDCU UR5, c[0x0][0x3e0] ;  /* 0x00007c00ff0577ac */ /* 0x000ee40008000800 */
[----:B---3--:R-:W-:-:S06]  /*5de0*/  UIMAD UR4, UR4, UR5, URZ ;  /* 0x00000005040472a4 */ /* 0x008fcc000f8e02ff */
[----:B------:R-:W-:-:S13]  /*5df0*/  ISETP.GE.AND P0, PT, R47, UR4, PT ;  /* 0x000000042f007c0c */ /* 0x000fda000bf06270 */
[----:B------:R-:W-:Y:S05]  /*5e00*/  @!P0 BRA `(.L_x_913) ;  /* 0xffffffa000d08947 */ /* 0x000fea000383ffff */
.L_x_870:
[----:B------:R-:W3:Y:S01]  /*5e10*/  S2R R9, SR_TID.X ;  /* 0x0000000000097919 */ /* 0x000ee20000002100 */
[----:B------:R-:W4:Y:S01]  /*5e20*/  LDC R4, c[0x0][0x370] ;  /* 0x0000dc00ff047b82 */ /* 0x000f220000000800 */
[----:B------:R-:W-:Y:S07]  /*5e30*/  BSSY.RECONVERGENT B0, `(.L_x_914) ;  /* 0x000000e000007945 */ /* 0x000fee0003800200 */
[----:B--2---:R-:W2:Y:S08]  /*5e40*/  LDC R7, c[0x0][0x374] ;  /* 0x0000dd00ff077b82 */ /* 0x004eb00000000800 */
[----:B------:R-:W5:Y:S01]  /*5e50*/  LDC.64 R2, c[0x0][0x3c8] ;  /* 0x0000f200ff027b82 */ /* 0x000f620000000a00 */
[----:B----4-:R-:W-:-:S02]  /*5e60*/  ISETP.NE.AND P0, PT, R4, 0x1, PT ;  /* 0x000000010400780c */ /* 0x010fc40003f05270 */
[----:B---3--:R-:W-:Y:S02]  /*5e70*/  ISETP.NE.AND P1, PT, R9, RZ, PT ;  /* 0x000000ff0900720c */ /* 0x008fe40003f25270 */
[----:B--2---:R-:W-:-:S04]  /*5e80*/  SHF.L.U32 R0, R7, 0x1, RZ ;  /* 0x0000000107007819 */ /* 0x004fc800000006ff */
[----:B------:R-:W-:-:S05]  /*5e90*/  SEL R5, R0, RZ, P0 ;  /* 0x000000ff00057207 */ /* 0x000fca0000000000 */
[----:B-----5:R-:W-:Y:S02]  /*5ea0*/  IMAD.WIDE.U32 R2, R5, 0x4, R2 ;  /* 0x0000000405027825 */ /* 0x020fe400078e0002 */
[----:B------:R-:W-:Y:S05]  /*5eb0*/  @P1 BRA `(.L_x_915) ;  /* 0x0000000000141947 */ /* 0x000fea0003800000 */
[----:B------:R-:W-:Y:S01]  /*5ec0*/  HFMA2 R5, -RZ, RZ, 0, 5.9604644775390625e-08 ;  /* 0x00000001ff057431 */ /* 0x000fe200000001ff */
[----:B------:R-:W-:Y:S06]  /*5ed0*/  MEMBAR.ALL.GPU ;  /* 0x0000000000007992 */ /* 0x000fec000000a000 */
[----:B------:R-:W-:-:S00]  /*5ee0*/  ERRBAR ;  /* 0x00000000000079ab */ /* 0x000fc00000000000 */
[----:B------:R-:W-:Y:S06]  /*5ef0*/  CGAERRBAR ;  /* 0x00000000000075ab */ /* 0x000fec0000000000 */
[----:B------:R2:W-:Y:S02]  /*5f00*/  REDG.E.ADD.S32.STRONG.GPU desc[UR6][R2.64], R5 ;  /* 0x000000050200798e */ /* 0x0005e4000c12e306 */
.L_x_915:
[----:B------:R-:W-:Y:S05]  /*5f10*/  BSYNC.RECONVERGENT B0 ;  /* 0x0000000000007941 */ /* 0x000fea0003800200 */
.L_x_914:
[----:B------:R-:W3:Y:S01]  /*5f20*/  S2UR UR5, SR_CTAID.Y ;  /* 0x00000000000579c3 */ /* 0x000ee20000002600 */
[----:B--2---:R-:W-:Y:S02]  /*5f30*/  IADD3 R5, PT, PT, R7, -0x1, RZ ;  /* 0xffffffff07057810 */ /* 0x004fe40007ffe0ff */
[----:B------:R-:W-:-:S05]  /*5f40*/  IADD3 R0, PT, PT, R4, -0x1, RZ ;  /* 0xffffffff04007810 */ /* 0x000fca0007ffe0ff */
[----:B------:R-:W2:Y:S01]  /*5f50*/  S2UR UR4, SR_CTAID.X ;  /* 0x00000000000479c3 */ /* 0x000ea20000002500 */
[----:B---3--:R-:W-:-:S04]  /*5f60*/  ISETP.NE.AND P0, PT, R5, UR5, PT ;  /* 0x0000000505007c0c */ /* 0x008fc8000bf05270 */
[----:B--2---:R-:W-:-:S13]  /*5f70*/  ISETP.NE.OR P0, PT, R0, UR4, P0 ;  /* 0x0000000400007c0c */ /* 0x004fda0008705670 */
[----:B------:R-:W-:Y:S05]  /*5f80*/  @P0 EXIT ;  /* 0x000000000000094d */ /* 0x000fea0003800000 */
[----:B------:R-:W-:Y:S05]  /*5f90*/  @P1 BRA `(.L_x_916) ;  /* 0x0000000000201947 */ /* 0x000fea0003800000 */
[----:B------:R-:W-:-:S05]  /*5fa0*/  IMAD R0, R4, R7, RZ ;  /* 0x0000000704007224 */ /* 0x000fca00078e02ff */
[----:B------:R-:W-:-:S13]  /*5fb0*/  ISETP.NE.AND P0, PT, R0, -0x1, PT ;  /* 0xffffffff0000780c */ /* 0x000fda0003f05270 */
[----:B------:R-:W-:Y:S05]  /*5fc0*/  @!P0 BRA `(.L_x_916) ;  /* 0x0000000000148947 */ /* 0x000fea0003800000 */
.L_x_917:
[----:B------:R-:W2:Y:S04]  /*5fd0*/  LDG.E.STRONG.GPU R5, desc[UR6][R2.64] ;  /* 0x0000000602057981 */ /* 0x000ea8000c1ef900 */
[----:B--2---:R-:W-:Y:S01]  /*5fe0*/  CCTL.IVALL ;  /* 0x00000000ff00798f */ /* 0x004fe20002000000 */
[----:B------:R-:W-:Y:S05]  /*5ff0*/  YIELD ;  /* 0x0000000000007946 */ /* 0x000fea0003800000 */
[----:B------:R-:W-:-:S13]  /*6000*/  ISETP.NE.AND P0, PT, R5, R0, PT ;  /* 0x000000000500720c */ /* 0x000fda0003f05270 */
[----:B------:R-:W-:Y:S05]  /*6010*/  @P0 BRA `(.L_x_917) ;  /* 0xfffffffc00ec0947 */ /* 0x000fea000383ffff */
.L_x_916:
        /* <DEDUP_REMOVED lines=23> */
[----:B-1----:R-:W-:-:S04]  /*6190*/  SEL R15, RZ, 0x1, !P0 ;  /* 0x00000001ff0f7807 */ /* 0x002fc80004000000 */
        /* <DEDUP_REMOVED lines=50> */
.L_x_920:
        /* <DEDUP_REMOVED lines=31> */
.L_x_919:
[----:B------:R-:W-:Y:S05]  /*66b0*/  BSYNC.RECONVERGENT B0 ;  /* 0x0000000000007941 */ /* 0x000fea0003800200 */
.L_x_918:
        /* <DEDUP_REMOVED lines=10> */
.L_x_921:
        /* <DEDUP_REMOVED lines=87> */
.L_x_922:
        /* <DEDUP_REMOVED lines=11> */
.L_x_4510:


//--------------------- .text._Z35group_norm_nhwc_bwd_one_pass_kernelI11Fp16IOBf16WLi256ELi48ELi384EEv26Group_norm_nhwc_bwd_params --------------------------
	.section	.text._Z35group_norm_nhwc_bwd_one_pass_kernelI11Fp16IOBf16WLi256ELi48ELi384EEv26Group_norm_nhwc_bwd_params,"ax",@progbits
	.align	128
        .global         _Z35group_norm_nhwc_bwd_one_pass_kernelI11Fp16IOBf16WLi256ELi48ELi384EEv26Group_norm_nhwc_bwd_params
        .type           _Z35group_norm_nhwc_bwd_one_pass_kernelI11Fp16IOBf16WLi256ELi48ELi384EEv26Group_norm_nhwc_bwd_params,@function
        .size           _Z35group_norm_nhwc_bwd_one_pass_kernelI11Fp16IOBf16WLi256ELi48ELi384EEv26Group_norm_nhwc_bwd_params,(.L_x_4511 - _Z35group_norm_nhwc_bwd_one_pass_kernelI11Fp16IOBf16WLi256ELi48ELi384EEv26Group_norm_nhwc_bwd_params)
        .other          _Z35group_norm_nhwc_bwd_one_pass_kernelI11Fp16IOBf16WLi256ELi48ELi384EEv26Group_norm_nhwc_bwd_params,@"STO_CUDA_ENTRY STV_DEFAULT"
_Z35group_norm_nhwc_bwd_one_pass_kernelI11Fp16IOBf16WLi256ELi48ELi384EEv26Group_norm_nhwc_bwd_params:
.text._Z35group_norm_nhwc_bwd_one_pass_kernelI11Fp16IOBf16WLi256ELi48ELi384EEv26Group_norm_nhwc_bwd_params:
        /* <DEDUP_REMOVED lines=22> */
.L_x_990:
[----:B------:R-:W1:Y:S01]  /*0160*/  LDC R10, c[0x0][0x410] ;  /* 0x00010400ff0a7b82 */ /* 0x000e620000000800 */
[----:B0-----:R-:W2:Y:S01]  /*0170*/  S2R R3, SR_CTAID.X ;  /* 0x0000000000037919 */ /* 0x001ea20000002500 */
[----:B------:R-:W2:Y:S01]  /*0180*/  LDCU UR4, c[0x0][0x41c] ;  /* 0x00008380ff0477ac */ /* 0x000ea20008000800 */
[----:B------:R-:W-:Y:S02]  /*0190*/  ISETP.GE.AND P1, PT, R51, RZ, PT ;  /* 0x000000ff3300720c */ /* 0x000fe40003f26270 */
[----:B------:R-:W-:Y:S01]  /*01a0*/  CS2R R46, SRZ ;  /* 0x00000000002e7805 */ /* 0x000fe2000001ff00 */
[----:B------:R-:W3:Y:S01]  /*01b0*/  LDCU.128 UR8, c[0x0][0x400] ;  /* 0x00008000ff0877ac */ /* 0x000ee20008000c00 */
[----:B-1----:R-:W-:-:S04]  /*01c0*/  IABS R7, R10 ;  /* 0x0000000a00077213 */ /* 0x002fc80000000000 */
[----:B------:R-:W1:Y:S01]  /*01d0*/  I2F.RP R6, R7 ;  /* 0x0000000700067306 */ /* 0x000e620000209400 */
[----:B--2---:R-:W-:Y:S01]  /*01e0*/  IMAD R57, R3, UR4, R50 ;  /* 0x0000000403397c24 */ /* 0x004fe2000f8e0232 */
[----:B------:R-:W-:Y:S02]  /*01f0*/  CS2R R44, SRZ ;  /* 0x00000000002c7805 */ /* 0x000fe4000001ff00 */
[----:B------:R-:W-:Y:S02]  /*0200*/  CS2R R42, SRZ ;  /* 0x00000000002a7805 */ /* 0x000fe4000001ff00 */
[----:B------:R-:W-:Y:S02]  /*0210*/  CS2R R40, SRZ ;  /* 0x0000000000287805 */ /* 0x000fe4000001ff00 */
[----:B------:R-:W-:Y:S02]  /*0220*/  CS2R R38, SRZ ;  /* 0x0000000000267805 */ /* 0x000fe4000001ff00 */
[----:B---3--:R-:W-:-:S02]  /*0230*/  ISETP.GE.U32.AND P3, PT, R57, UR8, PT ;  /* 0x0000000839007c0c */ /* 0x008fc4000bf66070 */
[----:B------:R-:W-:Y:S02]  /*0240*/  CS2R R36, SRZ ;  /* 0x0000000000247805 */ /* 0x000fe4000001ff00 */
[----:B------:R-:W-:Y:S02]  /*0250*/  SHF.R.S32.HI R13, RZ, 0x1f, R57 ;  /* 0x0000001fff0d7819 */ /* 0x000fe40000011439 */
[----:B------:R-:W-:Y:S02]  /*0260*/  CS2R R34, SRZ ;  /* 0x0000000000227805 */ /* 0x000fe4000001ff00 */
[----:B------:R-:W-:Y:S01]  /*0270*/  IADD3 R11, PT, PT, R57, 0x10, RZ ;  /* 0x00000010390b7810 */ /* 0x000fe20007ffe0ff */
[----:B-1----:R-:W1:Y:S01]  /*0280*/  MUFU.RCP R6, R6 ;  /* 0x0000000600067308 */ /* 0x002e620000001000 */
[----:B------:R-:W-:Y:S02]  /*0290*/  ISETP.GE.AND.EX P3, PT, R13, UR9, PT, P3 ;  /* 0x000000090d007c0c */ /* 0x000fe4000bf66330 */
[----:B------:R-:W-:-:S02]  /*02a0*/  CS2R R32, SRZ ;  /* 0x0000000000207805 */ /* 0x000fc4000001ff00 */
[----:B------:R-:W-:Y:S01]  /*02b0*/  IADD3 R15, PT, PT, R57, 0x20, RZ ;  /* 0x00000020390f7810 */ /* 0x000fe20007ffe0ff */
[----:B------:R-:W2:Y:S03]  /*02c0*/  LDCU.U8 UR4, c[0x0][0x414] ;  /* 0x00008280ff0477ac */ /* 0x000ea60008000000 */
[----:B------:R-:W-:-:S05]  /*02d0*/  SHF.R.S32.HI R21, RZ, 0x1f, R15 ;  /* 0x0000001fff157819 */ /* 0x000fca000001140f */
[----:B------:R-:W3:Y:S01]  /*02e0*/  @!P3 LDC.64 R16, c[0x0][0x3f8] ;  /* 0x0000fe00ff10bb82 */ /* 0x000ee20000000a00 */
[----:B-1----:R-:W-:-:S04]  /*02f0*/  IADD3 R4, PT, PT, R6, 0xffffffe, RZ ;  /* 0x0ffffffe06047810 */ /* 0x002fc80007ffe0ff */
[----:B------:R1:W4:Y:S03]  /*0300*/  F2I.FTZ.U32.TRUNC.NTZ R5, R4 ;  /* 0x0000000400057305 */ /* 0x000326000021f000 */
[----:B------:R-:W0:Y:S01]  /*0310*/  @!P3 LDC.64 R22, c[0x0][0x3a0] ;  /* 0x0000e800ff16bb82 */ /* 0x000e220000000a00 */
[----:B-1----:R-:W-:-:S07]  /*0320*/  MOV R4, RZ ;  /* 0x000000ff00047202 */ /* 0x002fce0000000f00 */
[----:B------:R-:W1:Y:S01]  /*0330*/  @!P3 LDC.64 R24, c[0x0][0x398] ;  /* 0x0000e600ff18bb82 */ /* 0x000e620000000a00 */
        /* <DEDUP_REMOVED lines=18> */
[----:B------:R-:W-:Y:S02]  /*0460*/  @!P1 IADD3 R4, PT, PT, -R4, RZ, RZ ;  /* 0x000000ff04049210 */ /* 0x000fe40007ffe1ff */
[----:B------:R-:W-:Y:S02]  /*0470*/  @P0 IADD3 R5, PT, PT, R5, 0x1, RZ ;  /* 0x0000000105050810 */ /* 0x000fe40007ffe0ff */
[----:B------:R-:W-:Y:S02]  /*0480*/  SEL R61, R7, R4, !P2 ;  /* 0x00000004073d7207 */ /* 0x000fe40005000000 */
[----:B------:R-:W-:-:S02]  /*0490*/  @!P5 IADD3 R5, PT, PT, -R5, RZ, RZ ;  /* 0x000000ff0505d210 */ /* 0x000fc40007ffe1ff */
[----:B------:R-:W-:Y:S01]  /*04a0*/  ISETP.GE.U32.AND P0, PT, R11, UR8, PT ;  /* 0x000000080b007c0c */ /* 0x000fe2000bf06070 */
[----:B------:R-:W-:Y:S01]  /*04b0*/  IMAD R9, R61, 0x30, RZ ;  /* 0x000000303d097824 */ /* 0x000fe200078e02ff */
[----:B------:R-:W-:Y:S02]  /*04c0*/  SEL R5, R7, R5, !P2 ;  /* 0x0000000507057207 */ /* 0x000fe40005000000 */
[----:B------:R-:W-:Y:S02]  /*04d0*/  SHF.R.S32.HI R7, RZ, 0x1f, R11 ;  /* 0x0000001fff077819 */ /* 0x000fe4000001140b */
[----:B------:R-:W-:Y:S02]  /*04e0*/  IADD3 R64, P1, PT, R9, R2, RZ ;  /* 0x0000000209407210 */ /* 0x000fe40007f3e0ff */
[----:B------:R-:W-:Y:S02]  /*04f0*/  ISETP.GE.AND.EX P0, PT, R7, UR9, PT, P0 ;  /* 0x0000000907007c0c */ /* 0x000fe4000bf06300 */
[----:B------:R-:W-:-:S02]  /*0500*/  SHF.R.S32.HI R2, RZ, 0x1f, R5 ;  /* 0x0000001fff027819 */ /* 0x000fc40000011405 */
[----:B------:R-:W-:Y:S02]  /*0510*/  LEA.HI.X.SX32 R65, R9, RZ, 0x1, P1 ;  /* 0x000000ff09417211 */ /* 0x000fe400008f0eff */
[----:B------:R-:W-:Y:S01]  /*0520*/  ISETP.GE.U32.AND P2, PT, R15, UR8, PT ;  /* 0x000000080f007c0c */ /* 0x000fe2000bf46070 */
[----:B------:R-:W-:Y:S02]  /*0530*/  IMAD R2, R2, UR10, RZ ;  /* 0x0000000a02027c24 */ /* 0x000fe4000f8e02ff */
[----:B------:R-:W-:Y:S01]  /*0540*/  IMAD.WIDE.U32 R64, R5, UR10, R64 ;  /* 0x0000000a05407c25 */ /* 0x000fe2000f8e0040 */
[----:B------:R-:W-:-:S03]  /*0550*/  ISETP.GE.AND.EX P2, PT, R21, UR9, PT, P2 ;  /* 0x0000000915007c0c */ /* 0x000fc6000bf46320 */
[----:B------:R-:W4:Y:S01]  /*0560*/  @!P0 LDC.64 R26, c[0x0][0x3f8] ;  /* 0x0000fe00ff1a8b82 */ /* 0x000f220000000a00 */
[----:B------:R-:W-:Y:S01]  /*0570*/  IMAD R67, R5, UR11, R2 ;  /* 0x0000000b05437c24 */ /* 0x000fe2000f8e0202 */
[----:B------:R-:W-:Y:S01]  /*0580*/  @!P3 MOV R66, R64 ;  /* 0x000000400042b202 */ /* 0x000fe20000000f00 */
[----:B---3--:R-:W-:-:S03]  /*0590*/  @!P3 IMAD R2, R13, R16, RZ ;  /* 0x000000100d02b224 */ /* 0x008fc600078e02ff */
[----:B------:R-:W-:Y:S01]  /*05a0*/  IADD3 R67, PT, PT, R65, R67, RZ ;  /* 0x0000004341437210 */ /* 0x000fe20007ffe0ff */
[C---:B------:R-:W-:Y:S01]  /*05b0*/  @!P3 IMAD R9, R57.reuse, R17, R2 ;  /* 0x000000113909b224 */ /* 0x040fe200078e0202 */
[C---:B------:R-:W-:Y:S01]  /*05c0*/  IADD3 R2, PT, PT, R57.reuse, 0x30, RZ ;  /* 0x0000003039027810 */ /* 0x040fe20007ffe0ff */
[----:B------:R-:W3:Y:S01]  /*05d0*/  @!P0 LDC.64 R12, c[0x0][0x3a0] ;  /* 0x0000e800ff0c8b82 */ /* 0x000ee20000000a00 */
[----:B------:R-:W-:-:S05]  /*05e0*/  @!P3 IMAD.WIDE.U32 R4, R57, R16, R66 ;  /* 0x000000103904b225 */ /* 0x000fca00078e0042 */
[----:B------:R-:W-:Y:S02]  /*05f0*/  @!P3 IADD3 R5, PT, PT, R5, R9, RZ ;  /* 0x000000090505b210 */ /* 0x000fe40007ffe0ff */
[----:B------:R-:W2:Y:S01]  /*0600*/  @!P2 LDC.64 R16, c[0x0][0x3f8] ;  /* 0x0000fe00ff10ab82 */ /* 0x000ea20000000a00 */
[C---:B------:R-:W-:Y:S02]  /*0610*/  @!P3 SHF.L.U32 R19, R4.reuse, 0x1, RZ ;  /* 0x000000010413b819 */ /* 0x040fe400000006ff */
[----:B------:R-:W-:Y:S02]  /*0620*/  @!P3 SHF.L.U64.HI R4, R4, 0x1, R5 ;  /* 0x000000010404b819 */ /* 0x000fe40000010205 */
[C---:B0-----:R-:W-:Y:S02]  /*0630*/  @!P3 IADD3 R6, P1, PT, R19.reuse, R22, RZ ;  /* 0x000000161306b210 */ /* 0x041fe40007f3e0ff */
[----:B-1----:R-:W-:Y:S01]  /*0640*/  @!P3 IADD3 R18, P4, PT, R19, R24, RZ ;  /* 0x000000181312b210 */ /* 0x002fe20007f9e0ff */
[----:B----4-:R-:W-:Y:S01]  /*0650*/  @!P0 IMAD R10, R7, R26, RZ ;  /* 0x0000001a070a8224 */ /* 0x010fe200078e02ff */
[C---:B------:R-:W-:Y:S01]  /*0660*/  @!P3 IADD3.X R7, PT, PT, R4.reuse, R23, RZ, P1, !PT ;  /* 0x000000170407b210 */ /* 0x040fe20000ffe4ff */
[----:B------:R-:W0:Y:S01]  /*0670*/  @!P0 LDC.64 R8, c[0x0][0x398] ;  /* 0x0000e600ff088b82 */ /* 0x000e220000000a00 */
[----:B------:R-:W-:Y:S01]  /*0680*/  @!P3 IADD3.X R19, PT, PT, R4, R25, RZ, P4, !PT ;  /* 0x000000190413b210 */ /* 0x000fe200027fe4ff */
[----:B------:R-:W-:Y:S01]  /*0690*/  @!P0 IMAD R23, R11, R27, R10 ;  /* 0x0000001b0b178224 */ /* 0x000fe200078e020a */
[----:B------:R-:W-:Y:S01]  /*06a0*/  ISETP.GE.U32.AND P1, PT, R2, UR8, PT ;  /* 0x0000000802007c0c */ /* 0x000fe2000bf26070 */
[----:B------:R1:W5:Y:S01]  /*06b0*/  @!P3 LDG.E R47, desc[UR6][R6.64] ;  /* 0x00000006062fb981 */ /* 0x000362000c1e1900 */
[----:B------:R-:W-:-:S02]  /*06c0*/  SHF.R.S32.HI R25, RZ, 0x1f, R2 ;  /* 0x0000001fff197819 */ /* 0x000fc40000011402 */
[----:B------:R-:W-:Y:S01]  /*06d0*/  @!P0 MOV R4, R64 ;  /* 0x0000004000048202 */ /* 0x000fe20000000f00 */
[----:B------:R4:W5:Y:S01]  /*06e0*/  @!P3 LDG.E R46, desc[UR6][R18.64] ;  /* 0x00000006122eb981 */ /* 0x000962000c1e1900 */
[----:B------:R-:W-:Y:S02]  /*06f0*/  @!P0 MOV R5, R67 ;  /* 0x0000004300058202 */ /* 0x000fe40000000f00 */
[----:B------:R-:W-:Y:S01]  /*0700*/  ISETP.GE.AND.EX P1, PT, R25, UR9, PT, P1 ;  /* 0x0000000919007c0c */ /* 0x000fe2000bf26310 */
[----:B------:R-:W-:Y:S02]  /*0710*/  @!P0 IMAD.WIDE.U32 R4, R11, R26, R4 ;  /* 0x0000001a0b048225 */ /* 0x000fe400078e0004 */
[----:B------:R-:W0:Y:S03]  /*0720*/  @!P2 LDC.64 R10, c[0x0][0x3a0] ;  /* 0x0000e800ff0aab82 */ /* 0x000e260000000a00 */
[----:B------:R-:W-:-:S02]  /*0730*/  @!P0 IADD3 R5, PT, PT, R5, R23, RZ ;  /* 0x0000001705058210 */ /* 0x000fc40007ffe0ff */
[C---:B------:R-:W-:Y:S02]  /*0740*/  @!P0 SHF.L.U32 R23, R4.reuse, 0x1, RZ ;  /* 0x0000000104178819 */ /* 0x040fe400000006ff */
[----:B------:R-:W-:-:S03]  /*0750*/  @!P0 SHF.L.U64.HI R24, R4, 0x1, R5 ;  /* 0x0000000104188819 */ /* 0x000fc60000010205 */
[----:B-1----:R-:W1:Y:S01]  /*0760*/  @!P1 LDC.64 R6, c[0x0][0x3f8] ;  /* 0x0000fe00ff069b82 */ /* 0x002e620000000a00 */
[----:B------:R-:W-:Y:S01]  /*0770*/  IADD3 R14, PT, PT, R57, 0x40, RZ ;  /* 0x00000040390e7810 */ /* 0x000fe20007ffe0ff */
[----:B--2---:R-:W-:-:S06]  /*0780*/  @!P2 IMAD R26, R21, R16, RZ ;  /* 0x00000010151aa224 */ /* 0x004fcc00078e02ff */
[----:B------:R-:W2:Y:S01]  /*0790*/  @!P2 LDC.64 R4, c[0x0][0x398] ;  /* 0x0000e600ff04ab82 */ /* 0x000ea20000000a00 */
[----:B----4-:R-:W-:Y:S02]  /*07a0*/  @!P2 MOV R18, R64 ;  /* 0x000000400012a202 */ /* 0x010fe40000000f00 */
[----:B------:R-:W-:Y:S02]  /*07b0*/  @!P2 MOV R19, R67 ;  /* 0x000000430013a202 */ /* 0x000fe40000000f00 */
[----:B------:R-:W-:Y:S02]  /*07c0*/  ISETP.GE.U32.AND P4, PT, R14, UR8, PT ;  /* 0x000000080e007c0c */ /* 0x000fe4000bf86070 */
[----:B------:R-:W-:Y:S01]  /*07d0*/  SHF.R.S32.HI R27, RZ, 0x1f, R14 ;  /* 0x0000001fff1b7819 */ /* 0x000fe2000001140e */
[----:B------:R-:W-:Y:S01]  /*07e0*/  @!P2 IMAD R29, R15, R17, R26 ;  /* 0x000000110f1da224 */ /* 0x000fe200078e021a */
[----:B---3--:R-:W-:Y:S01]  /*07f0*/  @!P0 IADD3 R20, P3, PT, R23, R12, RZ ;  /* 0x0000000c17148210 */ /* 0x008fe20007f7e0ff */
[----:B------:R-:W-:Y:S01]  /*0800*/  @!P2 IMAD.WIDE.U32 R16, R15, R16, R18 ;  /* 0x000000100f10a225 */ /* 0x000fe200078e0012 */
[----:B0-----:R-:W-:-:S02]  /*0810*/  @!P0 IADD3 R22, P5, PT, R23, R8, RZ ;  /* 0x0000000817168210 */ /* 0x001fc40007fbe0ff */
[----:B------:R-:W-:Y:S02]  /*0820*/  ISETP.GE.AND.EX P4, PT, R27, UR9, PT, P4 ;  /* 0x000000091b007c0c */ /* 0x000fe4000bf86340 */
[C---:B------:R-:W-:Y:S02]  /*0830*/  @!P0 IADD3.X R21, PT, PT, R24.reuse, R13, RZ, P3, !PT ;  /* 0x0000000d18158210 */ /* 0x040fe40001ffe4ff */
[----:B------:R-:W-:Y:S01]  /*0840*/  @!P0 IADD3.X R23, PT, PT, R24, R9, RZ, P5, !PT ;  /* 0x0000000918178210 */ /* 0x000fe20002ffe4ff */
[----:B------:R-:W0:Y:S01]  /*0850*/  @!P1 LDC.64 R12, c[0x0][0x3a0] ;  /* 0x0000e800ff0c9b82 */ /* 0x000e220000000a00 */
[----:B------:R-:W-:Y:S01]  /*0860*/  @!P2 IADD3 R9, PT, PT, R17, R29, RZ ;  /* 0x0000001d1109a210 */ /* 0x000fe20007ffe0ff */
[----:B------:R3:W5:Y:S01]  /*0870*/  @!P0 LDG.E R45, desc[UR6][R20.64] ;  /* 0x00000006142d8981 */ /* 0x000762000c1e1900 */
[C---:B------:R-:W-:Y:S02]  /*0880*/  @!P2 SHF.L.U32 R19, R16.reuse, 0x1, RZ ;  /* 0x000000011013a819 */ /* 0x040fe400000006ff */
[----:B------:R-:W-:Y:S01]  /*0890*/  @!P2 SHF.L.U64.HI R24, R16, 0x1, R9 ;  /* 0x000000011018a819 */ /* 0x000fe20000010209 */
[----:B------:R0:W5:Y:S01]  /*08a0*/  @!P0 LDG.E R44, desc[UR6][R22.64] ;  /* 0x00000006162c8981 */ /* 0x000162000c1e1900 */
[----:B------:R-:W-:Y:S01]  /*08b0*/  @!P2 IADD3 R16, P0, PT, R19, R10, RZ ;  /* 0x0000000a1310a210 */ /* 0x000fe20007f1e0ff */
[----:B------:R-:W4:Y:S01]  /*08c0*/  @!P4 LDC.64 R8, c[0x0][0x3f8] ;  /* 0x0000fe00ff08cb82 */ /* 0x000f220000000a00 */
[----:B------:R-:W-:-:S02]  /*08d0*/  IADD3 R15, PT, PT, R57, 0x50, RZ ;  /* 0x00000050390f7810 */ /* 0x000fc40007ffe0ff */
[----:B--2---:R-:W-:Y:S01]  /*08e0*/  @!P2 IADD3 R18, P3, PT, R19, R4, RZ ;  /* 0x000000041312a210 */ /* 0x004fe20007f7e0ff */
[----:B-1----:R-:W-:Y:S01]  /*08f0*/  @!P1 IMAD R4, R25, R6, RZ ;  /* 0x0000000619049224 */ /* 0x002fe200078e02ff */
[----:B------:R-:W-:Y:S02]  /*0900*/  @!P2 IADD3.X R17, PT, PT, R24, R11, RZ, P0, !PT ;  /* 0x0000000b1811a210 */ /* 0x000fe400007fe4ff */
[----:B------:R-:W-:Y:S02]  /*0910*/  ISETP.GE.U32.AND P0, PT, R15, UR8, PT ;  /* 0x000000080f007c0c */ /* 0x000fe4000bf06070 */
[----:B------:R-:W-:Y:S02]  /*0920*/  SHF.R.S32.HI R25, RZ, 0x1f, R15 ;  /* 0x0000001fff197819 */ /* 0x000fe4000001140f */
[----:B------:R-:W-:Y:S01]  /*0930*/  @!P1 MOV R10, R64 ;  /* 0x00000040000a9202 */ /* 0x000fe20000000f00 */
[----:B---3--:R-:W-:Y:S01]  /*0940*/  @!P1 IMAD R21, R2, R7, R4 ;  /* 0x0000000702159224 */ /* 0x008fe200078e0204 */
[----:B------:R-:W-:Y:S01]  /*0950*/  @!P1 MOV R11, R67 ;  /* 0x00000043000b9202 */ /* 0x000fe20000000f00 */
[----:B------:R1:W5:Y:S01]  /*0960*/  @!P2 LDG.E R43, desc[UR6][R16.64] ;  /* 0x00000006102ba981 */ /* 0x000362000c1e1900 */
[----:B------:R-:W-:-:S02]  /*0970*/  ISETP.GE.AND.EX P0, PT, R25, UR9, PT, P0 ;  /* 0x0000000919007c0c */ /* 0x000fc4000bf06300 */
[----:B------:R-:W-:Y:S01]  /*0980*/  @!P2 IADD3.X R19, PT, PT, R24, R5, RZ, P3, !PT ;  /* 0x000000051813a210 */ /* 0x000fe20001ffe4ff */
[----:B------:R-:W-:Y:S01]  /*0990*/  @!P1 IMAD.WIDE.U32 R6, R2, R6, R10 ;  /* 0x0000000602069225 */ /* 0x000fe200078e000a */
[----:B------:R-:W1:Y:S03]  /*09a0*/  @!P1 LDC.64 R4, c[0x0][0x398] ;  /* 0x0000e600ff049b82 */ /* 0x000e660000000a00 */
[----:B------:R-:W5:Y:S01]  /*09b0*/  @!P2 LDG.E R42, desc[UR6][R18.64] ;  /* 0x00000006122aa981 */ /* 0x000f62000c1e1900 */
[----:B------:R-:W-:Y:S02]  /*09c0*/  @!P1 IADD3 R7, PT, PT, R7, R21, RZ ;  /* 0x0000001507079210 */ /* 0x000fe40007ffe0ff */
[C---:B------:R-:W-:Y:S02]  /*09d0*/  @!P1 SHF.L.U32 R29, R6.reuse, 0x1, RZ ;  /* 0x00000001061d9819 */ /* 0x040fe400000006ff */
[----:B------:R-:W-:Y:S01]  /*09e0*/  IADD3 R2, PT, PT, R57, 0x60, RZ ;  /* 0x0000006039027810 */ /* 0x000fe20007ffe0ff */
[----:B----4-:R-:W-:Y:S01]  /*09f0*/  @!P4 IMAD R27, R27, R8, RZ ;  /* 0x000000081b1bc224 */ /* 0x010fe200078e02ff */
[----:B------:R-:W-:Y:S01]  /*0a00*/  @!P1 SHF.L.U64.HI R20, R6, 0x1, R7 ;  /* 0x0000000106149819 */ /* 0x000fe20000010207 */
[----:B------:R-:W2:Y:S01]  /*0a10*/  @!P4 LDC.64 R10, c[0x0][0x3a0] ;  /* 0x0000e800ff0acb82 */ /* 0x000ea20000000a00 */
[----:B0-----:R-:W-:-:S02]  /*0a20*/  @!P1 IADD3 R22, P2, PT, R29, R12, RZ ;  /* 0x0000000c1d169210 */ /* 0x001fc40007f5e0ff */
[----:B------:R-:W-:Y:S02]  /*0a30*/  ISETP.GE.U32.AND P3, PT, R2, UR8, PT ;  /* 0x0000000802007c0c */ /* 0x000fe4000bf66070 */
[----:B------:R-:W-:-:S03]  /*0a40*/  SHF.R.S32.HI R21, RZ, 0x1f, R2 ;  /* 0x0000001fff157819 */ /* 0x000fc60000011402 */
[----:B------:R-:W0:Y:S01]  /*0a50*/  @!P0 LDC.64 R6, c[0x0][0x3f8] ;  /* 0x0000fe00ff068b82 */ /* 0x000e220000000a00 */
[----:B------:R-:W-:Y:S02]  /*0a60*/  @!P1 IADD3.X R23, PT, PT, R20, R13, RZ, P2, !PT ;  /* 0x0000000d14179210 */ /* 0x000fe400017fe4ff */
[----:B------:R-:W-:Y:S02]  /*0a70*/  @!P4 MOV R12, R64 ;  /* 0x00000040000cc202 */ /* 0x000fe40000000f00 */
[----:B------:R-:W-:Y:S01]  /*0a80*/  @!P4 MOV R13, R67 ;  /* 0x00000043000dc202 */ /* 0x000fe20000000f00 */
[C---:B------:R-:W-:Y:S01]  /*0a90*/  @!P4 IMAD R27, R14.reuse, R9, R27 ;  /* 0x000000090e1bc224 */ /* 0x040fe200078e021b */
[----:B------:R-:W-:Y:S01]  /*0aa0*/  ISETP.GE.AND.EX P3, PT, R21, UR9, PT, P3 ;  /* 0x0000000915007c0c */ /* 0x000fe2000bf66330 */
[----:B------:R0:W5:Y:S01]  /*0ab0*/  @!P1 LDG.E R41, desc[UR6][R22.64] ;  /* 0x0000000616299981 */ /* 0x000162000c1e1900 */
[----:B------:R-:W-:Y:S02]  /*0ac0*/  @!P4 IMAD.WIDE.U32 R12, R14, R8, R12 ;  /* 0x000000080e0cc225 */ /* 0x000fe400078e000c */
[----:B------:R-:W3:Y:S01]  /*0ad0*/  @!P4 LDC.64 R8, c[0x0][0x398] ;  /* 0x0000e600ff08cb82 */ /* 0x000ee20000000a00 */
[----:B-1----:R-:W-:-:S02]  /*0ae0*/  @!P1 IADD3 R16, P2, PT, R29, R4, RZ ;  /* 0x000000041d109210 */ /* 0x002fc40007f5e0ff */
[----:B------:R-:W-:Y:S02]  /*0af0*/  IADD3 R14, PT, PT, R57, 0x70, RZ ;  /* 0x00000070390e7810 */ /* 0x000fe40007ffe0ff */
[----:B------:R-:W-:Y:S02]  /*0b00*/  @!P4 IADD3 R13, PT, PT, R13, R27, RZ ;  /* 0x0000001b0d0dc210 */ /* 0x000fe40007ffe0ff */
[----:B------:R-:W-:Y:S02]  /*0b10*/  @!P1 IADD3.X R17, PT, PT, R20, R5, RZ, P2, !PT ;  /* 0x0000000514119210 */ /* 0x000fe400017fe4ff */
[----:B------:R-:W-:Y:S01]  /*0b20*/  ISETP.GE.U32.AND P2, PT, R14, UR8, PT ;  /* 0x000000080e007c0c */ /* 0x000fe2000bf46070 */
[----:B------:R-:W1:Y:S01]  /*0b30*/  @!P3 LDC.64 R4, c[0x0][0x3f8] ;  /* 0x0000fe00ff04bb82 */ /* 0x000e620000000a00 */
[----:B------:R-:W-:Y:S01]  /*0b40*/  SHF.R.S32.HI R27, RZ, 0x1f, R14 ;  /* 0x0000001fff1b7819 */ /* 0x000fe2000001140e */
[----:B0-----:R-:W-:Y:S01]  /*0b50*/  @!P0 IMAD R22, R25, R6, RZ ;  /* 0x0000000619168224 */ /* 0x001fe200078e02ff */
[----:B------:R-:W-:Y:S01]  /*0b60*/  @!P4 SHF.L.U32 R29, R12, 0x1, RZ ;  /* 0x000000010c1dc819 */ /* 0x000fe200000006ff */
[----:B------:R-:W5:Y:S01]  /*0b70*/  @!P1 LDG.E R40, desc[UR6][R16.64] ;  /* 0x0000000610289981 */ /* 0x000f62000c1e1900 */
[----:B------:R-:W-:-:S02]  /*0b80*/  ISETP.GE.AND.EX P2, PT, R27, UR9, PT, P2 ;  /* 0x000000091b007c0c */ /* 0x000fc4000bf46320 */
[----:B------:R-:W-:Y:S02]  /*0b90*/  @!P4 SHF.L.U64.HI R20, R12, 0x1, R13 ;  /* 0x000000010c14c819 */ /* 0x000fe4000001020d */
[----:B------:R-:W-:Y:S01]  /*0ba0*/  @!P0 MOV R24, R64 ;  /* 0x0000004000188202 */ /* 0x000fe20000000f00 */
[----:B------:R-:W0:Y:S01]  /*0bb0*/  @!P0 LDC.64 R12, c[0x0][0x3a0] ;  /* 0x0000e800ff0c8b82 */ /* 0x000e220000000a00 */
[----:B------:R-:W-:Y:S01]  /*0bc0*/  @!P0 MOV R25, R67 ;  /* 0x0000004300198202 */ /* 0x000fe20000000f00 */
[----:B------:R-:W-:Y:S01]  /*0bd0*/  @!P0 IMAD R23, R15, R7, R22 ;  /* 0x000000070f178224 */ /* 0x000fe200078e0216 */
[----:B--2---:R-:W-:Y:S01]  /*0be0*/  @!P4 IADD3 R18, P5, PT, R29, R10, RZ ;  /* 0x0000000a1d12c210 */ /* 0x004fe20007fbe0ff */
[----:B------:R-:W-:-:S04]  /*0bf0*/  @!P0 IMAD.WIDE.U32 R24, R15, R6, R24 ;  /* 0x000000060f188225 */ /* 0x000fc800078e0018 */
[----:B------:R-:W2:Y:S01]  /*0c00*/  @!P0 LDC.64 R6, c[0x0][0x398] ;  /* 0x0000e600ff068b82 */ /* 0x000ea20000000a00 */
[C---:B------:R-:W-:Y:S02]  /*0c10*/  @!P4 IADD3.X R19, PT, PT, R20.reuse, R11, RZ, P5, !PT ;  /* 0x0000000b1413c210 */ /* 0x040fe40002ffe4ff */
[----:B---3--:R-:W-:Y:S02]  /*0c20*/  @!P4 IADD3 R22, P1, PT, R29, R8, RZ ;  /* 0x000000081d16c210 */ /* 0x008fe40007f3e0ff */
[----:B------:R-:W-:Y:S01]  /*0c30*/  @!P0 IADD3 R25, PT, PT, R25, R23, RZ ;  /* 0x0000001719198210 */ /* 0x000fe20007ffe0ff */
[----:B-1----:R-:W-:Y:S02]  /*0c40*/  @!P3 IMAD R21, R21, R4, RZ ;  /* 0x000000041515b224 */ /* 0x002fe400078e02ff */
[----:B------:R-:W1:Y:S01]  /*0c50*/  @!P2 LDC.64 R10, c[0x0][0x3f8] ;  /* 0x0000fe00ff0aab82 */ /* 0x000e620000000a00 */
[----:B------:R-:W-:Y:S01]  /*0c60*/  @!P4 IADD3.X R23, PT, PT, R20, R9, RZ, P1, !PT ;  /* 0x000000091417c210 */ /* 0x000fe20000ffe4ff */
[----:B------:R3:W5:Y:S01]  /*0c70*/  @!P4 LDG.E R39, desc[UR6][R18.64] ;  /* 0x000000061227c981 */ /* 0x000762000c1e1900 */
[----:B------:R-:W-:Y:S01]  /*0c80*/  @!P0 SHF.L.U32 R15, R24, 0x1, RZ ;  /* 0x00000001180f8819 */ /* 0x000fe200000006ff */
[----:B------:R-:W-:-:S04]  /*0c90*/  @!P3 IMAD R5, R2, R5, R21 ;  /* 0x000000050205b224 */ /* 0x000fc800078e0215 */
[----:B------:R-:W4:Y:S01]  /*0ca0*/  @!P3 LDC.64 R8, c[0x0][0x3a0] ;  /* 0x0000e800ff08bb82 */ /* 0x000f220000000a00 */
[----:B------:R1:W5:Y:S01]  /*0cb0*/  @!P4 LDG.E R38, desc[UR6][R22.64] ;  /* 0x000000061626c981 */ /* 0x000362000c1e1900 */
[----:B---3--:R-:W-:Y:S02]  /*0cc0*/  IADD3 R18, PT, PT, R57, 0x80, RZ ;  /* 0x0000008039127810 */ /* 0x008fe40007ffe0ff */
[----:B------:R-:W-:Y:S02]  /*0cd0*/  @!P3 MOV R20, R64 ;  /* 0x000000400014b202 */ /* 0x000fe40000000f00 */
[----:B------:R-:W-:Y:S02]  /*0ce0*/  @!P3 MOV R21, R67 ;  /* 0x000000430015b202 */ /* 0x000fe40000000f00 */
[----:B------:R-:W3:Y:S01]  /*0cf0*/  @!P3 LDC.64 R16, c[0x0][0x398] ;  /* 0x0000e600ff10bb82 */ /* 0x000ee20000000a00 */
[----:B------:R-:W-:Y:S02]  /*0d00*/  ISETP.GE.U32.AND P4, PT, R18, UR8, PT ;  /* 0x0000000812007c0c */ /* 0x000fe4000bf86070 */
[----:B------:R-:W-:-:S02]  /*0d10*/  SHF.R.S32.HI R19, RZ, 0x1f, R18 ;  /* 0x0000001fff137819 */ /* 0x000fc40000011412 */
[----:B------:R-:W-:Y:S02]  /*0d20*/  @!P0 SHF.L.U64.HI R24, R24, 0x1, R25 ;  /* 0x0000000118188819 */ /* 0x000fe40000010219 */
[----:B0-----:R-:W-:Y:S01]  /*0d30*/  @!P0 IADD3 R12, P1, PT, R15, R12, RZ ;  /* 0x0000000c0f0c8210 */ /* 0x001fe20007f3e0ff */
[----:B------:R-:W-:Y:S01]  /*0d40*/  @!P3 IMAD.WIDE.U32 R20, R2, R4, R20 ;  /* 0x000000040214b225 */ /* 0x000fe200078e0014 */
[----:B------:R-:W-:Y:S02]  /*0d50*/  ISETP.GE.AND.EX P4, PT, R19, UR9, PT, P4 ;  /* 0x0000000913007c0c */ /* 0x000fe4000bf86340 */
[C---:B------:R-:W-:Y:S02]  /*0d60*/  @!P0 IADD3.X R13, PT, PT, R24.reuse, R13, RZ, P1, !PT ;  /* 0x0000000d180d8210 */ /* 0x040fe40000ffe4ff */
[----:B--2---:R-:W-:Y:S02]  /*0d70*/  @!P0 IADD3 R4, P1, PT, R15, R6, RZ ;  /* 0x000000060f048210 */ /* 0x004fe40007f3e0ff */
[----:B------:R-:W-:Y:S01]  /*0d80*/  @!P3 IADD3 R15, PT, PT, R21, R5, RZ ;  /* 0x00000005150fb210 */ /* 0x000fe20007ffe0ff */
[----:B-1----:R-:W-:Y:S01]  /*0d90*/  @!P2 IMAD R27, R27, R10, RZ ;  /* 0x0000000a1b1ba224 */ /* 0x002fe200078e02ff */
[----:B------:R-:W-:Y:S01]  /*0da0*/  @!P0 IADD3.X R5, PT, PT, R24, R7, RZ, P1, !PT ;  /* 0x0000000718058210 */ /* 0x000fe20000ffe4ff */
[----:B------:R0:W5:Y:S01]  /*0db0*/  @!P0 LDG.E R37, desc[UR6][R12.64] ;  /* 0x000000060c258981 */ /* 0x000162000c1e1900 */
[----:B------:R-:W-:-:S02]  /*0dc0*/  @!P3 SHF.L.U32 R23, R20, 0x1, RZ ;  /* 0x000000011417b819 */ /* 0x000fc400000006ff */
[----:B------:R-:W-:Y:S01]  /*0dd0*/  @!P2 MOV R6, R64 ;  /* 0x000000400006a202 */ /* 0x000fe20000000f00 */
[----:B------:R-:W-:Y:S01]  /*0de0*/  @!P2 IMAD R27, R14, R11, R27 ;  /* 0x0000000b0e1ba224 */ /* 0x000fe200078e021b */
[----:B------:R-:W-:Y:S01]  /*0df0*/  @!P2 MOV R7, R67 ;  /* 0x000000430007a202 */ /* 0x000fe20000000f00 */
[----:B------:R1:W5:Y:S01]  /*0e00*/  @!P0 LDG.E R36, desc[UR6][R4.64] ;  /* 0x0000000604248981 */ /* 0x000362000c1e1900 */
[----:B------:R-:W-:Y:S02]  /*0e10*/  @!P3 SHF.L.U64.HI R24, R20, 0x1, R15 ;  /* 0x000000011418b819 */ /* 0x000fe4000001020f */
[----:B----4-:R-:W-:Y:S01]  /*0e20*/  @!P3 IADD3 R20, P1, PT, R23, R8, RZ ;  /* 0x000000081714b210 */ /* 0x010fe20007f3e0ff */
[----:B------:R-:W-:Y:S01]  /*0e30*/  @!P2 IMAD.WIDE.U32 R10, R14, R10, R6 ;  /* 0x0000000a0e0aa225 */ /* 0x000fe200078e0006 */
[----:B------:R-:W-:Y:S01]  /*0e40*/  IADD3 R22, PT, PT, R57, 0x90, RZ ;  /* 0x0000009039167810 */ /* 0x000fe20007ffe0ff */
[----:B------:R-:W2:Y:S01]  /*0e50*/  @!P4 LDC.64 R6, c[0x0][0x3f8] ;  /* 0x0000fe00ff06cb82 */ /* 0x000ea20000000a00 */
[----:B------:R-:W-:-:S02]  /*0e60*/  @!P3 IADD3.X R21, PT, PT, R24, R9, RZ, P1, !PT ;  /* 0x000000091815b210 */ /* 0x000fc40000ffe4ff */
[----:B------:R-:W-:Y:S02]  /*0e70*/  ISETP.GE.U32.AND P1, PT, R22, UR8, PT ;  /* 0x0000000816007c0c */ /* 0x000fe4000bf26070 */
[----:B------:R-:W-:Y:S01]  /*0e80*/  SHF.R.S32.HI R25, RZ, 0x1f, R22 ;  /* 0x0000001fff197819 */ /* 0x000fe20000011416 */
[----:B------:R-:W5:Y:S02]  /*0e90*/  @!P3 LDG.E R35, desc[UR6][R20.64] ;  /* 0x000000061423b981 */ /* 0x000f64000c1e1900 */
[----:B------:R-:W4:Y:S01]  /*0ea0*/  @!P2 LDC.64 R14, c[0x0][0x3a0] ;  /* 0x0000e800ff0eab82 */ /* 0x000f220000000a00 */
[----:B------:R-:W-:Y:S02]  /*0eb0*/  ISETP.GE.AND.EX P1, PT, R25, UR9, PT, P1 ;  /* 0x0000000919007c0c */ /* 0x000fe4000bf26310 */
[----:B---3--:R-:W-:-:S05]  /*0ec0*/  @!P3 IADD3 R16, P0, PT, R23, R16, RZ ;  /* 0x000000101710b210 */ /* 0x008fca0007f1e0ff */
[----:B0-----:R-:W0:Y:S01]  /*0ed0*/  @!P2 LDC.64 R12, c[0x0][0x398] ;  /* 0x0000e600ff0cab82 */ /* 0x001e220000000a00 */
[----:B------:R-:W-:Y:S02]  /*0ee0*/  @!P2 IADD3 R9, PT, PT, R11, R27, RZ ;  /* 0x0000001b0b09a210 */ /* 0x000fe40007ffe0ff */
[----:B------:R-:W-:-:S05]  /*0ef0*/  IADD3 R2, PT, PT, R57, 0xa0, RZ ;  /* 0x000000a039027810 */ /* 0x000fca0007ffe0ff */
[----:B-1----:R-:W1:Y:S01]  /*0f00*/  @!P4 LDC.64 R4, c[0x0][0x3a0] ;  /* 0x0000e800ff04cb82 */ /* 0x002e620000000a00 */
[----:B------:R-:W-:Y:S02]  /*0f10*/  @!P3 IADD3.X R17, PT, PT, R24, R17, RZ, P0, !PT ;  /* 0x000000111811b210 */ /* 0x000fe400007fe4ff */
[----:B------:R-:W-:Y:S02]  /*0f20*/  ISETP.GE.U32.AND P5, PT, R2, UR8, PT ;  /* 0x0000000802007c0c */ /* 0x000fe4000bfa6070 */
[----:B------:R-:W-:Y:S01]  /*0f30*/  SHF.R.S32.HI R23, RZ, 0x1f, R2 ;  /* 0x0000001fff177819 */ /* 0x000fe20000011402 */
[----:B------:R3:W5:Y:S01]  /*0f40*/  @!P3 LDG.E R34, desc[UR6][R16.64] ;  /* 0x000000061022b981 */ /* 0x000762000c1e1900 */
[----:B------:R-:W-:Y:S02]  /*0f50*/  @!P2 SHF.L.U64.HI R24, R10, 0x1, R9 ;  /* 0x000000010a18a819 */ /* 0x000fe40000010209 */
[----:B------:R-:W1:Y:S01]  /*0f60*/  @!P1 LDC.64 R8, c[0x0][0x3f8] ;  /* 0x0000fe00ff089b82 */ /* 0x000e620000000a00 */
[----:B------:R-:W-:Y:S01]  /*0f70*/  ISETP.GE.AND.EX P5, PT, R23, UR9, PT, P5 ;  /* 0x0000000917007c0c */ /* 0x000fe2000bfa6350 */
[----:B--2---:R-:W-:Y:S01]  /*0f80*/  @!P4 IMAD R19, R19, R6, RZ ;  /* 0x000000061313c224 */ /* 0x004fe200078e02ff */
[----:B---3--:R-:W-:-:S02]  /*0f90*/  @!P4 MOV R16, R64 ;  /* 0x000000400010c202 */ /* 0x008fc40000000f00 */
[----:B------:R-:W-:Y:S01]  /*0fa0*/  @!P4 MOV R17, R67 ;  /* 0x000000430011c202 */ /* 0x000fe20000000f00 */
[----:B------:R-:W-:Y:S01]  /*0fb0*/  @!P4 IMAD R21, R18, R7, R19 ;  /* 0x000000071215c224 */ /* 0x000fe200078e0213 */
[----:B------:R-:W-:Y:S02]  /*0fc0*/  @!P2 SHF.L.U32 R27, R10, 0x1, RZ ;  /* 0x000000010a1ba819 */ /* 0x000fe400000006ff */
[----:B------:R-:W2:Y:S01]  /*0fd0*/  @!P4 LDC.64 R10, c[0x0][0x398] ;  /* 0x0000e600ff0acb82 */ /* 0x000ea20000000a00 */
[----:B------:R-:W-:Y:S01]  /*0fe0*/  @!P4 IMAD.WIDE.U32 R18, R18, R6, R16 ;  /* 0x000000061212c225 */ /* 0x000fe200078e0010 */
[C---:B----4-:R-:W-:Y:S02]  /*0ff0*/  @!P2 IADD3 R14, P0, PT, R27.reuse, R14, RZ ;  /* 0x0000000e1b0ea210 */ /* 0x050fe40007f1e0ff */
[----:B0-----:R-:W-:Y:S02]  /*1000*/  @!P2 IADD3 R12, P3, PT, R27, R12, RZ ;  /* 0x0000000c1b0ca210 */ /* 0x001fe40007f7e0ff */
[----:B------:R-:W-:-:S02]  /*1010*/  @!P4 IADD3 R19, PT, PT, R19, R21, RZ ;  /* 0x000000151313c210 */ /* 0x000fc40007ffe0ff */
[----:B------:R-:W-:Y:S01]  /*1020*/  @!P4 SHF.L.U32 R17, R18, 0x1, RZ ;  /* 0x000000011211c819 */ /* 0x000fe200000006ff */
[----:B------:R-:W0:Y:S01]  /*1030*/  @!P5 LDC.64 R6, c[0x0][0x3f8] ;  /* 0x0000fe00ff06db82 */ /* 0x000e220000000a00 */
[C---:B------:R-:W-:Y:S02]  /*1040*/  @!P2 IADD3.X R15, PT, PT, R24.reuse, R15, RZ, P0, !PT ;  /* 0x0000000f180fa210 */ /* 0x040fe400007fe4ff */
[----:B------:R-:W-:Y:S02]  /*1050*/  @!P2 IADD3.X R13, PT, PT, R24, R13, RZ, P3, !PT ;  /* 0x0000000d180da210 */ /* 0x000fe40001ffe4ff */
[----:B------:R-:W-:Y:S02]  /*1060*/  @!P4 SHF.L.U64.HI R16, R18, 0x1, R19 ;  /* 0x000000011210c819 */ /* 0x000fe40000010213 */
[----:B------:R-:W-:Y:S01]  /*1070*/  IADD3 R29, PT, PT, R57, 0xb0, RZ ;  /* 0x000000b0391d7810 */ /* 0x000fe20007ffe0ff */
[----:B------:R3:W5:Y:S01]  /*1080*/  @!P2 LDG.E R32, desc[UR6][R12.64] ;  /* 0x000000060c20a981 */ /* 0x000762000c1e1900 */
[----:B-1----:R-:W-:Y:S01]  /*1090*/  @!P4 IADD3 R4, P0, PT, R17, R4, RZ ;  /* 0x000000041104c210 */ /* 0x002fe20007f1e0ff */
[----:B------:R-:W-:Y:S01]  /*10a0*/  @!P1 IMAD R25, R25, R8, RZ ;  /* 0x0000000819199224 */ /* 0x000fe200078e02ff */
[----:B------:R-:W-:Y:S01]  /*10b0*/  SHF.R.S32.HI R53, RZ, 0x1f, R29 ;  /* 0x0000001fff357819 */ /* 0x000fe2000001141d */
[----:B------:R-:W1:Y:S01]  /*10c0*/  @!P1 LDC.64 R18, c[0x0][0x398] ;  /* 0x0000e600ff129b82 */ /* 0x000e620000000a00 */
[----:B------:R-:W-:Y:S01]  /*10d0*/  @!P4 IADD3.X R5, PT, PT, R16, R5, RZ, P0, !PT ;  /* 0x000000051005c210 */ /* 0x000fe200007fe4ff */
[----:B------:R4:W5:Y:S01]  /*10e0*/  @!P2 LDG.E R33, desc[UR6][R14.64] ;  /* 0x000000060e21a981 */ /* 0x000962000c1e1900 */
[----:B------:R-:W-:-:S02]  /*10f0*/  ISETP.GE.U32.AND P0, PT, R29, UR8, PT ;  /* 0x000000081d007c0c */ /* 0x000fc4000bf06070 */
[----:B---3--:R-:W-:Y:S02]  /*1100*/  @!P1 MOV R12, R64 ;  /* 0x00000040000c9202 */ /* 0x008fe40000000f00 */
[----:B------:R-:W-:Y:S01]  /*1110*/  @!P1 MOV R13, R67 ;  /* 0x00000043000d9202 */ /* 0x000fe20000000f00 */
[C---:B------:R-:W-:Y:S01]  /*1120*/  @!P1 IMAD R25, R22.reuse, R9, R25 ;  /* 0x0000000916199224 */ /* 0x040fe200078e0219 */
[----:B------:R-:W-:Y:S01]  /*1130*/  ISETP.GE.AND.EX P0, PT, R53, UR9, PT, P0 ;  /* 0x0000000935007c0c */ /* 0x000fe2000bf06300 */
[----:B------:R-:W3:Y:S01]  /*1140*/  @!P1 LDC.64 R26, c[0x0][0x3a0] ;  /* 0x0000e800ff1a9b82 */ /* 0x000ee20000000a00 */
[----:B------:R-:W-:Y:S01]  /*1150*/  @!P1 IMAD.WIDE.U32 R8, R22, R8, R12 ;  /* 0x0000000816089225 */ /* 0x000fe200078e000c */
[----:B----4-:R-:W-:-:S04]  /*1160*/  MOV R15, RZ ;  /* 0x000000ff000f7202 */ /* 0x010fc80000000f00 */
[----:B------:R-:W-:Y:S01]  /*1170*/  @!P1 IADD3 R9, PT, PT, R9, R25, RZ ;  /* 0x0000001909099210 */ /* 0x000fe20007ffe0ff */
[----:B0-----:R-:W-:Y:S01]  /*1180*/  @!P5 IMAD R12, R23, R6, RZ ;  /* 0x00000006170cd224 */ /* 0x001fe200078e02ff */
[----:B--2---:R-:W-:Y:S01]  /*1190*/  @!P4 IADD3 R10, P2, PT, R17, R10, RZ ;  /* 0x0000000a110ac210 */ /* 0x004fe20007f5e0ff */
[----:B------:R0:W5:Y:S01]  /*11a0*/  @!P4 LDG.E R15, desc[UR6][R4.64] ;  /* 0x00000006040fc981 */ /* 0x000162000c1e1900 */
[C---:B------:R-:W-:Y:S01]  /*11b0*/  @!P1 SHF.L.U32 R17, R8.reuse, 0x1, RZ ;  /* 0x0000000108119819 */ /* 0x040fe200000006ff */
[----:B------:R-:W2:Y:S01]  /*11c0*/  @!P5 LDC.64 R22, c[0x0][0x3a0] ;  /* 0x0000e800ff16db82 */ /* 0x000ea20000000a00 */
[----:B------:R-:W-:Y:S02]  /*11d0*/  @!P1 SHF.L.U64.HI R14, R8, 0x1, R9 ;  /* 0x00000001080e9819 */ /* 0x000fe40000010209 */
[----:B------:R-:W-:Y:S02]  /*11e0*/  IADD3 R25, PT, PT, R57, 0xc0, RZ ;  /* 0x000000c039197810 */ /* 0x000fe40007ffe0ff */
[----:B------:R-:W-:-:S02]  /*11f0*/  @!P4 IADD3.X R11, PT, PT, R16, R11, RZ, P2, !PT ;  /* 0x0000000b100bc210 */ /* 0x000fc400017fe4ff */
[----:B0-----:R-:W-:Y:S01]  /*1200*/  @!P5 MOV R4, R64 ;  /* 0x000000400004d202 */ /* 0x001fe20000000f00 */
[----:B------:R-:W0:Y:S01]  /*1210*/  @!P0 LDC.64 R8, c[0x0][0x3f8] ;  /* 0x0000fe00ff088b82 */ /* 0x000e220000000a00 */
[----:B------:R-:W-:Y:S01]  /*1220*/  @!P5 MOV R5, R67 ;  /* 0x000000430005d202 */ /* 0x000fe20000000f00 */
[C---:B------:R-:W-:Y:S01]  /*1230*/  @!P5 IMAD R21, R2.reuse, R7, R12 ;  /* 0x000000070215d224 */ /* 0x040fe200078e020c */
[----:B------:R-:W-:Y:S02]  /*1240*/  ISETP.GE.U32.AND P2, PT, R25, UR8, PT ;  /* 0x0000000819007c0c */ /* 0x000fe4000bf46070 */
[----:B------:R-:W-:Y:S01]  /*1250*/  SHF.R.S32.HI R31, RZ, 0x1f, R25 ;  /* 0x0000001fff1f7819 */ /* 0x000fe20000011419 */
[----:B------:R-:W-:Y:S01]  /*1260*/  @!P5 IMAD.WIDE.U32 R6, R2, R6, R4 ;  /* 0x000000060206d225 */ /* 0x000fe200078e0004 */
[----:B------:R-:W-:Y:S01]  /*1270*/  CS2R R4, SRZ ;  /* 0x0000000000047805 */ /* 0x000fe2000001ff00 */
[----:B------:R-:W4:Y:S01]  /*1280*/  @!P5 LDC.64 R12, c[0x0][0x398] ;  /* 0x0000e600ff0cdb82 */ /* 0x000f220000000a00 */
[----:B------:R-:W-:-:S02]  /*1290*/  ISETP.GE.AND.EX P2, PT, R31, UR9, PT, P2 ;  /* 0x000000091f007c0c */ /* 0x000fc4000bf46320 */
[----:B------:R-:W-:Y:S02]  /*12a0*/  @!P5 IADD3 R7, PT, PT, R7, R21, RZ ;  /* 0x000000150707d210 */ /* 0x000fe40007ffe0ff */
[----:B------:R0:W5:Y:S01]  /*12b0*/  @!P4 LDG.E R4, desc[UR6][R10.64] ;  /* 0x000000060a04c981 */ /* 0x000162000c1e1900 */
[C---:B-1----:R-:W-:Y:S02]  /*12c0*/  @!P1 IADD3 R18, P4, PT, R17.reuse, R18, RZ ;  /* 0x0000001211129210 */ /* 0x042fe40007f9e0ff */
[----:B---3--:R-:W-:Y:S01]  /*12d0*/  @!P1 IADD3 R26, P3, PT, R17, R26, RZ ;  /* 0x0000001a111a9210 */ /* 0x008fe20007f7e0ff */
[----:B------:R-:W1:Y:S01]  /*12e0*/  @!P0 LDC.64 R20, c[0x0][0x398] ;  /* 0x0000e600ff148b82 */ /* 0x000e620000000a00 */
[C---:B------:R-:W-:Y:S02]  /*12f0*/  @!P5 SHF.L.U32 R55, R6.reuse, 0x1, RZ ;  /* 0x000000010637d819 */ /* 0x040fe400000006ff */
[----:B------:R-:W-:Y:S02]  /*1300*/  @!P5 SHF.L.U64.HI R2, R6, 0x1, R7 ;  /* 0x000000010602d819 */ /* 0x000fe40000010207 */
[----:B------:R-:W-:-:S02]  /*1310*/  CS2R R6, SRZ ;  /* 0x0000000000067805 */ /* 0x000fc4000001ff00 */
[C---:B------:R-:W-:Y:S02]  /*1320*/  @!P1 IADD3.X R19, PT, PT, R14.reuse, R19, RZ, P4, !PT ;  /* 0x000000130e139210 */ /* 0x040fe400027fe4ff */
[----:B------:R-:W-:Y:S01]  /*1330*/  @!P1 IADD3.X R27, PT, PT, R14, R27, RZ, P3, !PT ;  /* 0x0000001b0e1b9210 */ /* 0x000fe20001ffe4ff */
[----:B------:R-:W3:Y:S02]  /*1340*/  @!P2 LDC.64 R16, c[0x0][0x3f8] ;  /* 0x0000fe00ff10ab82 */ /* 0x000ee40000000a00 */
[----:B------:R0:W5:Y:S01]  /*1350*/  @!P1 LDG.E R6, desc[UR6][R18.64] ;  /* 0x0000000612069981 */ /* 0x000162000c1e1900 */
[----:B--2---:R-:W-:Y:S01]  /*1360*/  @!P5 IADD3 R22, P3, PT, R55, R22, RZ ;  /* 0x000000163716d210 */ /* 0x004fe20007f7e0ff */
[----:B0-----:R-:W-:Y:S02]  /*1370*/  @!P0 IMAD R14, R53, R8, RZ ;  /* 0x00000008350e8224 */ /* 0x001fe400078e02ff */
[----:B------:R0:W5:Y:S01]  /*1380*/  @!P1 LDG.E R5, desc[UR6][R26.64] ;  /* 0x000000061a059981 */ /* 0x000162000c1e1900 */
[----:B------:R-:W-:Y:S01]  /*1390*/  @!P5 IADD3.X R23, PT, PT, R2, R23, RZ, P3, !PT ;  /* 0x000000170217d210 */ /* 0x000fe20001ffe4ff */
[----:B------:R-:W2:Y:S01]  /*13a0*/  @!P0 LDC.64 R10, c[0x0][0x3a0] ;  /* 0x0000e800ff0a8b82 */ /* 0x000ea20000000a00 */
[----:B------:R-:W-:-:S02]  /*13b0*/  @!P0 MOV R18, R64 ;  /* 0x0000004000128202 */ /* 0x000fc40000000f00 */
[----:B------:R-:W-:Y:S01]  /*13c0*/  @!P0 MOV R19, R67 ;  /* 0x0000004300138202 */ /* 0x000fe20000000f00 */
[----:B------:R-:W-:Y:S01]  /*13d0*/  @!P0 IMAD R9, R29, R9, R14 ;  /* 0x000000091d098224 */ /* 0x000fe200078e020e */
[----:B0-----:R-:W-:Y:S01]  /*13e0*/  IADD3 R27, PT, PT, R57, 0xd0, RZ ;  /* 0x000000d0391b7810 */ /* 0x001fe20007ffe0ff */
[----:B------:R0:W5:Y:S01]  /*13f0*/  @!P5 LDG.E R7, desc[UR6][R22.64] ;  /* 0x000000061607d981 */ /* 0x000162000c1e1900 */
[----:B------:R-:W-:Y:S02]  /*1400*/  @!P0 IMAD.WIDE.U32 R18, R29, R8, R18 ;  /* 0x000000081d128225 */ /* 0x000fe400078e0012 */
[----:B------:R-:W-:Y:S02]  /*1410*/  ISETP.GE.U32.AND P3, PT, R27, UR8, PT ;  /* 0x000000081b007c0c */ /* 0x000fe4000bf66070 */
[----:B------:R-:W-:-:S04]  /*1420*/  SHF.R.S32.HI R29, RZ, 0x1f, R27 ;  /* 0x0000001fff1d7819 */ /* 0x000fc8000001141b */
[----:B------:R-:W-:Y:S02]  /*1430*/  ISETP.GE.AND.EX P3, PT, R29, UR9, PT, P3 ;  /* 0x000000091d007c0c */ /* 0x000fe4000bf66330 */
[----:B----4-:R-:W-:Y:S02]  /*1440*/  @!P5 IADD3 R12, P1, PT, R55, R12, RZ ;  /* 0x0000000c370cd210 */ /* 0x010fe40007f3e0ff */
[----:B------:R-:W-:Y:S02]  /*1450*/  MOV R8, RZ ;  /* 0x000000ff00087202 */ /* 0x000fe40000000f00 */
[----:B------:R-:W-:Y:S01]  /*1460*/  @!P5 IADD3.X R13, PT, PT, R2, R13, RZ, P1, !PT ;  /* 0x0000000d020dd210 */ /* 0x000fe20000ffe4ff */
[----:B---3--:R-:W-:Y:S01]  /*1470*/  @!P2 IMAD R14, R31, R16, RZ ;  /* 0x000000101f0ea224 */ /* 0x008fe200078e02ff */
[----:B------:R-:W-:Y:S01]  /*1480*/  @!P0 IADD3 R9, PT, PT, R19, R9, RZ ;  /* 0x0000000913098210 */ /* 0x000fe20007ffe0ff */
[----:B------:R-:W3:Y:S01]  /*1490*/  LDC.64 R30, c[0x0][0x3b8] ;  /* 0x0000ee00ff1e7b82 */ /* 0x000ee20000000a00 */
[----:B0-----:R-:W-:Y:S01]  /*14a0*/  @!P2 MOV R22, R64 ;  /* 0x000000400016a202 */ /* 0x001fe20000000f00 */
[----:B------:R0:W5:Y:S01]  /*14b0*/  @!P5 LDG.E R8, desc[UR6][R12.64] ;  /* 0x000000060c08d981 */ /* 0x000162000c1e1900 */
[----:B------:R-:W-:-:S02]  /*14c0*/  @!P2 MOV R23, R67 ;  /* 0x000000430017a202 */ /* 0x000fc40000000f00 */
[C---:B------:R-:W-:Y:S01]  /*14d0*/  @!P0 SHF.L.U64.HI R2, R18.reuse, 0x1, R9 ;  /* 0x0000000112028819 */ /* 0x040fe20000010209 */
[C---:B------:R-:W-:Y:S02]  /*14e0*/  @!P2 IMAD R9, R25.reuse, R17, R14 ;  /* 0x000000111909a224 */ /* 0x040fe400078e020e */
[----:B------:R-:W-:Y:S02]  /*14f0*/  @!P2 IMAD.WIDE.U32 R22, R25, R16, R22 ;  /* 0x000000101916a225 */ /* 0x000fe400078e0016 */
[----:B------:R-:W4:Y:S08]  /*1500*/  @!P2 LDC.64 R16, c[0x0][0x398] ;  /* 0x0000e600ff10ab82 */ /* 0x000f300000000a00 */
[----:B0-----:R-:W0:Y:S01]  /*1510*/  @!P3 LDC.64 R12, c[0x0][0x3f8] ;  /* 0x0000fe00ff0cbb82 */ /* 0x001e220000000a00 */
[----:B------:R-:W-:-:S02]  /*1520*/  @!P0 SHF.L.U32 R55, R18, 0x1, RZ ;  /* 0x0000000112378819 */ /* 0x000fc400000006ff */
[----:B------:R-:W-:Y:S02]  /*1530*/  IADD3 R52, PT, PT, R57, 0xe0, RZ ;  /* 0x000000e039347810 */ /* 0x000fe40007ffe0ff */
[C---:B--2---:R-:W-:Y:S02]  /*1540*/  @!P0 IADD3 R58, P6, PT, R55.reuse, R10, RZ ;  /* 0x0000000a373a8210 */ /* 0x044fe40007fde0ff */
[----:B-1----:R-:W-:Y:S01]  /*1550*/  @!P0 IADD3 R54, P5, PT, R55, R20, RZ ;  /* 0x0000001437368210 */ /* 0x002fe20007fbe0ff */
[----:B------:R-:W1:Y:S01]  /*1560*/  @!P2 LDC.64 R18, c[0x0][0x3a0] ;  /* 0x0000e800ff12ab82 */ /* 0x000e620000000a00 */
[----:B------:R-:W-:Y:S02]  /*1570*/  @!P2 IADD3 R9, PT, PT, R23, R9, RZ ;  /* 0x000000091709a210 */ /* 0x000fe40007ffe0ff */
[----:B------:R-:W-:Y:S02]  /*1580*/  ISETP.GE.U32.AND P1, PT, R52, UR8, PT ;  /* 0x0000000834007c0c */ /* 0x000fe4000bf26070 */
[----:B------:R-:W-:-:S02]  /*1590*/  SHF.R.S32.HI R53, RZ, 0x1f, R52 ;  /* 0x0000001fff357819 */ /* 0x000fc40000011434 */
[C---:B------:R-:W-:Y:S01]  /*15a0*/  @!P0 IADD3.X R59, PT, PT, R2.reuse, R11, RZ, P6, !PT ;  /* 0x0000000b023b8210 */ /* 0x040fe200037fe4ff */
[----:B------:R-:W2:Y:S01]  /*15b0*/  @!P3 LDC.64 R24, c[0x0][0x398] ;  /* 0x0000e600ff18bb82 */ /* 0x000ea20000000a00 */
[----:B------:R-:W-:Y:S02]  /*15c0*/  @!P0 IADD3.X R55, PT, PT, R2, R21, RZ, P5, !PT ;  /* 0x0000001502378210 */ /* 0x000fe40002ffe4ff */
[----:B------:R-:W-:Y:S02]  /*15d0*/  CS2R R10, SRZ ;  /* 0x00000000000a7805 */ /* 0x000fe4000001ff00 */
[C---:B------:R-:W-:Y:S02]  /*15e0*/  @!P2 SHF.L.U64.HI R2, R22.reuse, 0x1, R9 ;  /* 0x000000011602a819 */ /* 0x040fe40000010209 */
[----:B------:R-:W-:Y:S02]  /*15f0*/  MOV R9, RZ ;  /* 0x000000ff00097202 */ /* 0x000fe40000000f00 */
[----:B------:R-:W-:Y:S01]  /*1600*/  ISETP.GE.AND.EX P1, PT, R53, UR9, PT, P1 ;  /* 0x0000000935007c0c */ /* 0x000fe2000bf26310 */
[----:B0-----:R-:W-:Y:S01]  /*1610*/  @!P3 IMAD R14, R29, R12, RZ ;  /* 0x0000000c1d0eb224 */ /* 0x001fe200078e02ff */
[----:B------:R-:W-:Y:S01]  /*1620*/  @!P2 SHF.L.U32 R69, R22, 0x1, RZ ;  /* 0x000000011645a819 */ /* 0x000fe200000006ff */
[----:B------:R0:W5:Y:S01]  /*1630*/  @!P0 LDG.E R10, desc[UR6][R54.64] ;  /* 0x00000006360a8981 */ /* 0x000162000c1e1900 */
[----:B------:R-:W-:Y:S01]  /*1640*/  @!P3 MOV R28, R64 ;  /* 0x00000040001cb202 */ /* 0x000fe20000000f00 */
[----:B------:R-:W2:Y:S01]  /*1650*/  @!P3 LDC.64 R20, c[0x0][0x3a0] ;  /* 0x0000e800ff14bb82 */ /* 0x000ea20000000a00 */
[----:B------:R-:W-:Y:S01]  /*1660*/  @!P3 MOV R29, R67 ;  /* 0x00000043001db202 */ /* 0x000fe20000000f00 */
[----:B------:R2:W5:Y:S01]  /*1670*/  @!P0 LDG.E R9, desc[UR6][R58.64] ;  /* 0x000000063a098981 */ /* 0x000562000c1e1900 */
[----:B----4-:R-:W-:Y:S01]  /*1680*/  @!P2 IADD3 R26, P0, PT, R69, R16, RZ ;  /* 0x00000010451aa210 */ /* 0x010fe20007f1e0ff */
[----:B------:R-:W-:-:S02]  /*1690*/  @!P3 IMAD R13, R27, R13, R14 ;  /* 0x0000000d1b0db224 */ /* 0x000fc400078e020e */
[----:B------:R-:W-:Y:S01]  /*16a0*/  @!P3 IMAD.WIDE.U32 R28, R27, R12, R28 ;  /* 0x0000000c1b1cb225 */ /* 0x000fe200078e001c */
[----:B------:R-:W-:Y:S01]  /*16b0*/  @!P2 IADD3.X R27, PT, PT, R2, R17, RZ, P0, !PT ;  /* 0x00000011021ba210 */ /* 0x000fe200007fe4ff */
[----:B------:R-:W4:Y:S01]  /*16c0*/  @!P1 LDC.64 R22, c[0x0][0x3f8] ;  /* 0x0000fe00ff169b82 */ /* 0x000f220000000a00 */
[----:B------:R-:W-:Y:S01]  /*16d0*/  IADD3 R57, PT, PT, R57, 0xf0, RZ ;  /* 0x000000f039397810 */ /* 0x000fe20007ffe0ff */
[----:B---3--:R-:W-:-:S03]  /*16e0*/  IMAD.WIDE R16, R51, 0x8, R30 ;  /* 0x0000000833107825 */ /* 0x008fc600078e021e */
[----:B------:R-:W-:Y:S02]  /*16f0*/  ISETP.GE.U32.AND P4, PT, R57, UR8, PT ;  /* 0x0000000839007c0c */ /* 0x000fe4000bf86070 */
[----:B------:R-:W-:Y:S01]  /*1700*/  SHF.R.S32.HI R63, RZ, 0x1f, R57 ;  /* 0x0000001fff3f7819 */ /* 0x000fe20000011439 */
[----:B------:R-:W3:Y:S03]  /*1710*/  LDG.E.64 R16, desc[UR6][R16.64] ;  /* 0x0000000610107981 */ /* 0x000ee6000c1e1b00 */
[----:B------:R-:W-:Y:S02]  /*1720*/  ISETP.GE.AND.EX P4, PT, R63, UR9, PT, P4 ;  /* 0x000000093f007c0c */ /* 0x000fe4000bf86340 */
[----:B-1----:R-:W-:-:S04]  /*1730*/  @!P2 IADD3 R18, P5, PT, R69, R18, RZ ;  /* 0x000000124512a210 */ /* 0x002fc80007fbe0ff */
[----:B------:R-:W-:Y:S02]  /*1740*/  @!P2 IADD3.X R19, PT, PT, R2, R19, RZ, P5, !PT ;  /* 0x000000130213a210 */ /* 0x000fe40002ffe4ff */
[----:B------:R-:W-:Y:S02]  /*1750*/  @!P3 IADD3 R13, PT, PT, R29, R13, RZ ;  /* 0x0000000d1d0db210 */ /* 0x000fe40007ffe0ff */
[C---:B0-----:R-:W-:Y:S01]  /*1760*/  @!P3 SHF.L.U32 R55, R28.reuse, 0x1, RZ ;  /* 0x000000011c37b819 */ /* 0x041fe200000006ff */
[----:B------:R0:W5:Y:S01]  /*1770*/  @!P2 LDG.E R11, desc[UR6][R18.64] ;  /* 0x00000006120ba981 */ /* 0x000162000c1e1900 */
[----:B------:R-:W-:Y:S02]  /*1780*/  ISETP.NE.AND P0, PT, RZ, UR4, PT ;  /* 0x00000004ff007c0c */ /* 0x000fe4000bf05270 */
[----:B------:R-:W-:Y:S02]  /*1790*/  @!P3 SHF.L.U64.HI R28, R28, 0x1, R13 ;  /* 0x000000011c1cb819 */ /* 0x000fe4000001020d */
[----:B--2---:R-:W-:-:S02]  /*17a0*/  @!P3 IADD3 R54, P6, PT, R55, R24, RZ ;  /* 0x000000183736b210 */ /* 0x004fc40007fde0ff */
[----:B------:R-:W-:Y:S01]  /*17b0*/  @!P3 IADD3 R58, P5, PT, R55, R20, RZ ;  /* 0x00000014373ab210 */ /* 0x000fe20007fbe0ff */
[----:B0-----:R-:W0:Y:S01]  /*17c0*/  @!P4 LDC.64 R18, c[0x0][0x3f8] ;  /* 0x0000fe00ff12cb82 */ /* 0x001e220000000a00 */
[C---:B------:R-:W-:Y:S01]  /*17d0*/  @!P3 IADD3.X R55, PT, PT, R28.reuse, R25, RZ, P6, !PT ;  /* 0x000000191c37b210 */ /* 0x040fe200037fe4ff */
[----:B----4-:R-:W-:Y:S01]  /*17e0*/  @!P1 IMAD R53, R53, R22, RZ ;  /* 0x0000001635359224 */ /* 0x010fe200078e02ff */
[----:B------:R-:W-:Y:S02]  /*17f0*/  @!P3 IADD3.X R59, PT, PT, R28, R21, RZ, P5, !PT ;  /* 0x000000151c3bb210 */ /* 0x000fe40002ffe4ff */
[----:B------:R-:W-:Y:S02]  /*1800*/  @!P1 MOV R24, R64 ;  /* 0x0000004000189202 */ /* 0x000fe40000000f00 */
[----:B------:R-:W-:Y:S01]  /*1810*/  @!P1 MOV R25, R67 ;  /* 0x0000004300199202 */ /* 0x000fe20000000f00 */
[----:B------:R-:W1:Y:S01]  /*1820*/  @!P1 LDC.64 R20, c[0x0][0x3a0] ;  /* 0x0000e800ff149b82 */ /* 0x000e620000000a00 */
[----:B------:R-:W-:Y:S01]  /*1830*/  MOV R12, RZ ;  /* 0x000000ff000c7202 */ /* 0x000fe20000000f00 */
[----:B------:R-:W-:-:S02]  /*1840*/  @!P1 IMAD R69, R52, R23, R53 ;  /* 0x0000001734459224 */ /* 0x000fc400078e0235 */
[----:B------:R-:W-:-:S03]  /*1850*/  @!P1 IMAD.WIDE.U32 R52, R52, R22, R24 ;  /* 0x0000001634349225 */ /* 0x000fc600078e0018 */
[----:B------:R2:W5:Y:S01]  /*1860*/  @!P2 LDG.E R12, desc[UR6][R26.64] ;  /* 0x000000061a0ca981 */ /* 0x000562000c1e1900 */
[----:B------:R-:W4:Y:S01]  /*1870*/  @!P1 LDC.64 R22, c[0x0][0x398] ;  /* 0x0000e600ff169b82 */ /* 0x000f220000000a00 */
[----:B------:R-:W-:Y:S02]  /*1880*/  MOV R13, RZ ;  /* 0x000000ff000d7202 */ /* 0x000fe40000000f00 */
[----:B------:R-:W-:-:S05]  /*1890*/  MOV R14, RZ ;  /* 0x000000ff000e7202 */ /* 0x000fca0000000f00 */
[----:B------:R-:W4:Y:S01]  /*18a0*/  @P0 LDC.64 R30, c[0x0][0x3b0] ;  /* 0x0000ec00ff1e0b82 */ /* 0x000f220000000a00 */
[----:B------:R-:W-:Y:S01]  /*18b0*/  @!P1 IADD3 R53, PT, PT, R53, R69, RZ ;  /* 0x0000004535359210 */ /* 0x000fe20007ffe0ff */
[----:B------:R2:W5:Y:S01]  /*18c0*/  @!P3 LDG.E R13, desc[UR6][R58.64] ;  /* 0x000000063a0db981 */ /* 0x000562000c1e1900 */
[----:B0-----:R-:W-:-:S03]  /*18d0*/  @!P4 IMAD R56, R63, R18, RZ ;  /* 0x000000123f38c224 */ /* 0x001fc600078e02ff */
[----:B------:R0:W5:Y:S02]  /*18e0*/  @!P3 LDG.E R14, desc[UR6][R54.64] ;  /* 0x00000006360eb981 */ /* 0x000164000c1e1900 */
[----:B------:R-:W4:Y:S08]  /*18f0*/  LDC.64 R28, c[0x0][0x3a8] ;  /* 0x0000ea00ff1c7b82 */ /* 0x000f300000000a00 */
[----:B------:R-:W4:Y:S08]  /*1900*/  @!P4 LDC.64 R24, c[0x0][0x3a0] ;  /* 0x0000e800ff18cb82 */ /* 0x000f300000000a00 */
[----:B--2---:R-:W2:Y:S01]  /*1910*/  @!P4 LDC.64 R26, c[0x0][0x398] ;  /* 0x0000e600ff1acb82 */ /* 0x004ea20000000a00 */
[----:B------:R-:W-:-:S02]  /*1920*/  @!P1 SHF.L.U32 R59, R52, 0x1, RZ ;  /* 0x00000001343b9819 */ /* 0x000fc400000006ff */
[----:B0-----:R-:W-:Y:S02]  /*1930*/  @!P1 SHF.L.U64.HI R54, R52, 0x1, R53 ;  /* 0x0000000134369819 */ /* 0x001fe40000010235 */
[----:B------:R-:W-:Y:S02]  /*1940*/  @!P4 MOV R52, R64 ;  /* 0x000000400034c202 */ /* 0x000fe40000000f00 */
[----:B------:R-:W-:Y:S01]  /*1950*/  @!P4 MOV R53, R67 ;  /* 0x000000430035c202 */ /* 0x000fe20000000f00 */
[----:B------:R-:W-:Y:S01]  /*1960*/  @!P4 IMAD R63, R57, R19, R56 ;  /* 0x00000013393fc224 */ /* 0x000fe200078e0238 */
[----:B------:R-:W-:Y:S01]  /*1970*/  LOP3.LUT R2, R49, 0xffff, RZ, 0xc0, !PT ;  /* 0x0000ffff31027812 */ /* 0x000fe200078ec0ff */
[----:B------:R-:W-:Y:S01]  /*1980*/  @!P4 IMAD.WIDE.U32 R18, R57, R18, R52 ;  /* 0x000000123912c225 */ /* 0x000fe200078e0034 */
[----:B-1----:R-:W-:-:S03]  /*1990*/  @!P1 IADD3 R20, P2, PT, R59, R20, RZ ;  /* 0x000000143b149210 */ /* 0x002fc60007f5e0ff */
[----:B------:R-:W-:Y:S01]  /*19a0*/  IMAD R55, R61, 0x30, R2 ;  /* 0x000000303d377824 */ /* 0x000fe200078e0202 */
[----:B------:R-:W-:Y:S02]  /*19b0*/  @!P4 IADD3 R57, PT, PT, R19, R63, RZ ;  /* 0x0000003f1339c210 */ /* 0x000fe40007ffe0ff */
[----:B------:R-:W-:Y:S02]  /*19c0*/  @!P4 SHF.L.U32 R53, R18, 0x1, RZ ;  /* 0x000000011235c819 */ /* 0x000fe400000006ff */
[----:B------:R-:W-:Y:S01]  /*19d0*/  @!P1 IADD3.X R21, PT, PT, R54, R21, RZ, P2, !PT ;  /* 0x0000001536159210 */ /* 0x000fe200017fe4ff */
[----:B----4-:R-:W-:Y:S01]  /*19e0*/  @P0 IMAD.WIDE R30, R55, 0x2, R30 ;  /* 0x00000002371e0825 */ /* 0x010fe200078e021e */
[----:B------:R-:W-:Y:S02]  /*19f0*/  MOV R52, RZ ;  /* 0x000000ff00347202 */ /* 0x000fe40000000f00 */
[----:B------:R-:W-:Y:S01]  /*1a00*/  @!P1 IADD3 R22, P2, PT, R59, R22, RZ ;  /* 0x000000163b169210 */ /* 0x000fe20007f5e0ff */
[----:B------:R-:W-:Y:S01]  /*1a10*/  IMAD.WIDE R28, R55, 0x2, R28 ;  /* 0x00000002371c7825 */ /* 0x000fe200078e021c */
[----:B------:R-:W-:Y:S01]  /*1a20*/  @!P4 SHF.L.U64.HI R18, R18, 0x1, R57 ;  /* 0x000000011212c819 */ /* 0x000fe20000010239 */
[----:B------:R-:W4:Y:S01]  /*1a30*/  @P0 LDG.E.U16 R56, desc[UR6][R30.64] ;  /* 0x000000061e380981 */ /* 0x000f22000c1e1500 */
[----:B------:R-:W-:-:S02]  /*1a40*/  @!P4 IADD3 R24, P3, PT, R53, R24, RZ ;  /* 0x000000183518c210 */ /* 0x000fc40007f7e0ff */
[----:B--2---:R-:W-:Y:S01]  /*1a50*/  @!P4 IADD3 R26, P5, PT, R53, R26, RZ ;  /* 0x0000001a351ac210 */ /* 0x004fe20007fbe0ff */
[----:B------:R0:W5:Y:S01]  /*1a60*/  @!P1 LDG.E R52, desc[UR6][R20.64] ;  /* 0x0000000614349981 */ /* 0x000162000c1e1900 */
[----:B------:R-:W-:Y:S02]  /*1a70*/  @!P1 IADD3.X R23, PT, PT, R54, R23, RZ, P2, !PT ;  /* 0x0000001736179210 */ /* 0x000fe400017fe4ff */
[----:B------:R-:W-:Y:S02]  /*1a80*/  CS2R R54, SRZ ;  /* 0x0000000000367805 */ /* 0x000fe4000001ff00 */
[----:B------:R-:W-:Y:S01]  /*1a90*/  MOV R53, RZ ;  /* 0x000000ff00357202 */ /* 0x000fe20000000f00 */
[----:B------:R-:W2:Y:S01]  /*1aa0*/  @P0 LDG.E.U16 R19, desc[UR6][R30.64+0x2] ;  /* 0x000002061e130981 */ /* 0x000ea2000c1e1500 */
[C---:B------:R-:W-:Y:S02]  /*1ab0*/  @!P4 IADD3.X R25, PT, PT, R18.reuse, R25, RZ, P3, !PT ;  /* 0x000000191219c210 */ /* 0x040fe40001ffe4ff */
[----:B------:R-:W-:Y:S01]  /*1ac0*/  @!P4 IADD3.X R27, PT, PT, R18, R27, RZ, P5, !PT ;  /* 0x0000001b121bc210 */ /* 0x000fe20002ffe4ff */
[----:B------:R0:W5:Y:S04]  /*1ad0*/  @!P1 LDG.E R55, desc[UR6][R22.64] ;  /* 0x0000000616379981 */ /* 0x000168000c1e1900 */
[----:B------:R-:W2:Y:S04]  /*1ae0*/  LDG.E.U16 R20, desc[UR6][R28.64] ;  /* 0x000000061c147981 */ /* 0x000ea8000c1e1500 */
[----:B------:R-:W2:Y:S04]  /*1af0*/  LDG.E.U16 R21, desc[UR6][R28.64+0x2] ;  /* 0x000002061c157981 */ /* 0x000ea8000c1e1500 */
[----:B------:R0:W5:Y:S04]  /*1b00*/  @!P4 LDG.E R54, desc[UR6][R24.64] ;  /* 0x000000061836c981 */ /* 0x000168000c1e1900 */
[----:B------:R0:W5:Y:S01]  /*1b10*/  @!P4 LDG.E R53, desc[UR6][R26.64] ;  /* 0x000000061a35c981 */ /* 0x000162000c1e1900 */
[----:B------:R-:W-:Y:S01]  /*1b20*/  MOV R59, 0x3f800000 ;  /* 0x3f800000003b7802 */ /* 0x000fe20000000f00 */
[----:B------:R-:W-:Y:S01]  /*1b30*/  UISETP.NE.AND UP0, UPT, UR4, URZ, UPT ;  /* 0x000000ff0400728c */ /* 0x000fe2000bf05270 */
[----:B------:R-:W-:-:S02]  /*1b40*/  MOV R57, RZ ;  /* 0x000000ff00397202 */ /* 0x000fc40000000f00 */
[----:B------:R-:W-:Y:S01]  /*1b50*/  MOV R58, RZ ;  /* 0x000000ff003a7202 */ /* 0x000fe20000000f00 */
[----:B---3--:R-:W-:-:S05]  /*1b60*/  FFMA.FTZ R17, -R16, R16, R17 ;  /* 0x0000001010117223 */ /* 0x008fca0000010111 */
[----:B------:R-:W-:-:S13]  /*1b70*/  FSETP.GTU.FTZ.AND P1, PT, R17, RZ, PT ;  /* 0x000000ff1100720b */ /* 0x000fda0003f3c000 */
[----:B------:R-:W1:Y:S02]  /*1b80*/  @P1 LDC R18, c[0x0][0x3c0] ;  /* 0x0000f000ff121b82 */ /* 0x000e640000000800 */
[----:B-1----:R-:W-:-:S04]  /*1b90*/  @P1 FADD.FTZ R18, R17, R18 ;  /* 0x0000001211121221 */ /* 0x002fc80000010000 */
[----:B------:R0:W1:Y:S01]  /*1ba0*/  @P1 MUFU.RSQ R59, R18 ;  /* 0x00000012003b1308 */ /* 0x0000620000001400 */
[----:B----4-:R-:W-:Y:S02]  /*1bb0*/  @P0 SHF.L.U32 R57, R56, 0x10, RZ ;  /* 0x0000001038390819 */ /* 0x010fe400000006ff */
[----:B--2---:R-:W-:Y:S02]  /*1bc0*/  @P0 SHF.L.U32 R58, R19, 0x10, RZ ;  /* 0x00000010133a0819 */ /* 0x004fe400000006ff */
[----:B------:R-:W-:Y:S02]  /*1bd0*/  SHF.L.U32 R56, R20, 0x10, RZ ;  /* 0x0000001014387819 */ /* 0x000fe400000006ff */
[----:B------:R-:W-:Y:S01]  /*1be0*/  SHF.L.U32 R17, R21, 0x10, RZ ;  /* 0x0000001015117819 */ /* 0x000fe200000006ff */
[----:B01----:R-:W-:Y:S06]  /*1bf0*/  BRA.U UP0, `(.L_x_924) ;  /* 0x0000001100847547 */ /* 0x003fec000b800000 */
[--C-:B-----5:R-:W-:Y:S02]  /*1c00*/  HADD2.F32 R21, -RZ, R47.reuse.H0_H0 ;  /* 0x2000002fff157230 */ /* 0x120fe40000004100 */
[----:B------:R-:W-:Y:S02]  /*1c10*/  HADD2.F32 R23, -RZ, R47.H1_H1 ;  /* 0x3000002fff177230 */ /* 0x000fe40000004100 */
[--C-:B------:R-:W-:Y:S02]  /*1c20*/  HADD2.F32 R19, -RZ, R46.reuse.H0_H0 ;  /* 0x2000002eff137230 */ /* 0x100fe40000004100 */
[C---:B------:R-:W-:Y:S01]  /*1c30*/  FADD.FTZ R20, -R16.reuse, R21 ;  /* 0x0000001510147221 */ /* 0x040fe20000010100 */
[----:B------:R-:W-:Y:S02]  /*1c40*/  HADD2.F32 R18, -RZ, R46.H1_H1 ;  /* 0x3000002eff127230 */ /* 0x000fe40000004100 */
[----:B------:R-:W-:Y:S01]  /*1c50*/  FADD.FTZ R22, -R16, R23 ;  /* 0x0000001710167221 */ /* 0x000fe20000010100 */
[----:B------:R-:W-:-:S02]  /*1c60*/  HADD2.F32 R27, -RZ, R45.H1_H1 ;  /* 0x3000002dff1b7230 */ /* 0x000fc40000004100 */
[----:B------:R-:W-:Y:S01]  /*1c70*/  FMUL.FTZ R23, R56, R19 ;  /* 0x0000001338177220 */ /* 0x000fe20000410000 */
[-C--:B------:R-:W-:Y:S01]  /*1c80*/  FMUL.FTZ R20, R20, R59.reuse ;  /* 0x0000003b14147220 */ /* 0x080fe20000410000 */
        /* <DEDUP_REMOVED lines=239> */
[----:B------:R-:W-:Y:S01]  /*2b80*/  FMUL.FTZ R23, R17, R24 ;  /* 0x0000001811177220 */ /* 0x000fe20000410000 */
[----:B------:R-:W-:Y:S01]  /*2b90*/  FADD.FTZ R22, -R16, R29 ;  /* 0x0000001d10167221 */ /* 0x000fe20000010100 */
        /* <DEDUP_REMOVED lines=29> */
[----:B------:R-:W-:Y:S01]  /*2d70*/  FMUL.FTZ R23, R17, R22 ;  /* 0x0000001611177220 */ /* 0x000fe20000410000 */
[----:B------:R-:W-:Y:S01]  /*2d80*/  FFMA.FTZ R31, R60, R25, R31 ;  /* 0x000000193c1f7223 */ /* 0x000fe2000001001f */
[----:B------:R-:W-:Y:S01]  /*2d90*/  FMUL.FTZ R24, R24, R59 ;  /* 0x0000003b18187220 */ /* 0x000fe20000410000 */
[----:B------:R-:W-:Y:S01]  /*2da0*/  FADD.FTZ R30, R30, R21 ;  /* 0x000000151e1e7221 */ /* 0x000fe20000010000 */
[----:B------:R-:W-:Y:S01]  /*2db0*/  FADD.FTZ R26, R23, R26 ;  /* 0x0000001a171a7221 */ /* 0x000fe20000010000 */
[----:B------:R-:W-:Y:S01]  /*2dc0*/  FFMA.FTZ R28, R21, R60, R28 ;  /* 0x0000003c151c7223 */ /* 0x000fe2000001001c */
[----:B------:R-:W-:Y:S01]  /*2dd0*/  FFMA.FTZ R23, R24, R23, R31 ;  /* 0x0000001718177223 */ /* 0x000fe2000001001f */
[----:B------:R-:W-:Y:S01]  /*2de0*/  FADD.FTZ R31, R18, R22 ;  /* 0x00000016121f7221 */ /* 0x000fe20000010000 */
[----:B------:R-:W-:Y:S01]  /*2df0*/  FFMA.FTZ R29, R22, R24, R19 ;  /* 0x00000018161d7223 */ /* 0x000fe20000010013 */
[----:B------:R-:W-:Y:S06]  /*2e00*/  BRA `(.L_x_925) ;  /* 0x0000002400007947 */ /* 0x000fec0003800000 */
.L_x_924:
[--C-:B-----5:R-:W-:Y:S02]  /*2e10*/  HADD2.F32 R19, -RZ, R47.reuse.H0_H0 ;  /* 0x2000002fff137230 */ /* 0x120fe40000004100 */
[----:B------:R-:W-:Y:S02]  /*2e20*/  HADD2.F32 R23, -RZ, R47.H1_H1 ;  /* 0x3000002fff177230 */ /* 0x000fe40000004100 */
[----:B------:R-:W-:Y:S02]  /*2e30*/  HADD2.F32 R29, -RZ, R45.H1_H1 ;  /* 0x3000002dff1d7230 */ /* 0x000fe40000004100 */
[----:B------:R-:W-:Y:S01]  /*2e40*/  FADD.FTZ R18, -R16, R19 ;  /* 0x0000001310127221 */ /* 0x000fe20000010100 */
[----:B------:R-:W-:Y:S02]  /*2e50*/  HADD2.F32 R31, -RZ, R46.H0_H0 ;  /* 0x2000002eff1f7230 */ /* 0x000fe40000004100 */
[----:B------:R-:W-:Y:S02]  /*2e60*/  HADD2.F32 R63, -RZ, R43.H1_H1 ;  /* 0x3000002bff3f7230 */ /* 0x000fe40000004100 */
[----:B------:R-:W-:Y:S01]  /*2e70*/  FMUL.FTZ R19, R18, R59 ;  /* 0x0000003b12137220 */ /* 0x000fe20000410000 */
        /* <DEDUP_REMOVED lines=8> */
[----:B------:R-:W-:Y:S02]  /*2f00*/  FFMA.FTZ R20, R17, R18, R58 ;  /* 0x0000001211147223 */ /* 0x000fe4000001003a */
[----:B------:R-:W-:Y:S02]  /*2f10*/  FMUL.FTZ R24, R24, R59 ;  /* 0x0000003b18187220 */ /* 0x000fe40000410000 */
[----:B------:R-:W-:Y:S01]  /*2f20*/  FMUL.FTZ R27, R20, -1.4426950216293334961 ;  /* 0xbfb8aa3b141b7820 */ /* 0x000fe20000410000 */
[----:B------:R-:W0:Y:S08]  /*2f30*/  MUFU.EX2 R21, R21 ;  /* 0x0000001500157308 */ /* 0x000e300000000800 */
[----:B------:R-:W1:Y:S01]  /*2f40*/  MUFU.EX2 R27, R27 ;  /* 0x0000001b001b7308 */ /* 0x000e620000000800 */
[----:B0-----:R-:W-:Y:S01]  /*2f50*/  FADD.FTZ R25, R21, 1 ;  /* 0x3f80000015197421 */ /* 0x001fe20000010000 */
[----:B------:R-:W-:-:S06]  /*2f60*/  FFMA.FTZ R21, R56, R24, R57 ;  /* 0x0000001838157223 */ /* 0x000fcc0000010039 */
[----:B------:R0:W2:Y:S01]  /*2f70*/  MUFU.RCP R26, R25 ;  /* 0x00000019001a7308 */ /* 0x0000a20000001000 */
[----:B------:R-:W-:Y:S01]  /*2f80*/  FMUL.FTZ R29, R21, -1.4426950216293334961 ;  /* 0xbfb8aa3b151d7820 */ /* 0x000fe20000410000 */
[----:B-1----:R-:W-:-:S06]  /*2f90*/  FADD.FTZ R23, R27, 1 ;  /* 0x3f8000001b177421 */ /* 0x002fcc0000010000 */
[----:B------:R-:W1:Y:S01]  /*2fa0*/  MUFU.EX2 R29, R29 ;  /* 0x0000001d001d7308 */ /* 0x000e620000000800 */
[----:B0-----:R-:W-:-:S07]  /*2fb0*/  FMUL.FTZ R25, R28, R59 ;  /* 0x0000003b1c197220 */ /* 0x001fce0000410000 */
[----:B------:R-:W0:Y:S01]  /*2fc0*/  MUFU.RCP R23, R23 ;  /* 0x0000001700177308 */ /* 0x000e220000001000 */
[----:B--2---:R-:W-:Y:S01]  /*2fd0*/  FADD.FTZ R27, -R26, 1 ;  /* 0x3f8000001a1b7421 */ /* 0x004fe20000010100 */
[----:B------:R-:W-:-:S03]  /*2fe0*/  FMUL.FTZ R28, R31, R26 ;  /* 0x0000001a1f1c7220 */ /* 0x000fc60000410000 */
[----:B------:R-:W-:Y:S01]  /*2ff0*/  FFMA.FTZ R27, R22, R27, 1 ;  /* 0x3f800000161b7423 */ /* 0x000fe2000001001b */
[----:B------:R-:W-:-:S03]  /*3000*/  FFMA.FTZ R22, R17, R25, R58 ;  /* 0x0000001911167223 */ /* 0x000fc6000001003a */
[----:B------:R-:W-:Y:S01]  /*3010*/  FMUL.FTZ R28, R28, R27 ;  /* 0x0000001b1c1c7220 */ /* 0x000fe20000410000 */
[----:B------:R-:W-:Y:S01]  /*3020*/  FMUL.FTZ R31, R22, -1.4426950216293334961 ;  /* 0xbfb8aa3b161f7820 */ /* 0x000fe20000410000 */
[----:B-1----:R-:W-:-:S05]  /*3030*/  FADD.FTZ R30, R29, 1 ;  /* 0x3f8000001d1e7421 */ /* 0x002fca0000010000 */
[----:B------:R-:W1:Y:S01]  /*3040*/  MUFU.EX2 R31, R31 ;  /* 0x0000001f001f7308 */ /* 0x000e620000000800 */
[----:B0-----:R-:W-:-:S04]  /*3050*/  FADD.FTZ R27, -R23, 1 ;  /* 0x3f800000171b7421 */ /* 0x001fc80000010100 */
[----:B------:R-:W-:Y:S01]  /*3060*/  FFMA.FTZ R26, R20, R27, 1 ;  /* 0x3f800000141a7423 */ /* 0x000fe2000001001b */
[----:B------:R-:W-:Y:S02]  /*3070*/  HADD2.F32 R27, -RZ, R43.H0_H0 ;  /* 0x2000002bff1b7230 */ /* 0x000fe40000004100 */
[----:B------:R-:W-:Y:S01]  /*3080*/  HADD2.F32 R20, -RZ, R46.H1_H1 ;  /* 0x3000002eff147230 */ /* 0x000fe20000004100 */
[----:B------:R-:W0:Y:S02]  /*3090*/  MUFU.RCP R30, R30 ;  /* 0x0000001e001e7308 */ /* 0x000e240000001000 */
[----:B------:R-:W-:Y:S02]  /*30a0*/  FADD.FTZ R60, -R16, R27 ;  /* 0x0000001b103c7221 */ /* 0x000fe40000010100 */
[----:B------:R-:W-:Y:S02]  /*30b0*/  FMUL.FTZ R27, R20, R23 ;  /* 0x00000017141b7220 */ /* 0x000fe40000410000 */
[----:B------:R-:W-:Y:S01]  /*30c0*/  FMUL.FTZ R20, R60, R59 ;  /* 0x0000003b3c147220 */ /* 0x000fe20000410000 */
[----:B-1----:R-:W-:Y:S01]  /*30d0*/  FADD.FTZ R29, R31, 1 ;  /* 0x3f8000001f1d7421 */ /* 0x002fe20000010000 */
[----:B------:R-:W-:-:S02]  /*30e0*/  FMUL.FTZ R27, R27, R26 ;  /* 0x0000001a1b1b7220 */ /* 0x000fc40000410000 */
[----:B------:R-:W-:Y:S01]  /*30f0*/  FFMA.FTZ R23, R56, R20, R57 ;  /* 0x0000001438177223 */ /* 0x000fe20000010039 */
[----:B------:R-:W-:Y:S02]  /*3100*/  HADD2.F32 R31, -RZ, R44.H0_H0 ;  /* 0x2000002cff1f7230 */ /* 0x000fe40000004100 */
[----:B------:R-:W1:Y:S01]  /*3110*/  MUFU.RCP R29, R29 ;  /* 0x0000001d001d7308 */ /* 0x000e620000001000 */
[----:B------:R-:W-:Y:S01]  /*3120*/  FMUL.FTZ R60, R23, -1.4426950216293334961 ;  /* 0xbfb8aa3b173c7820 */ /* 0x000fe20000410000 */
[----:B0-----:R-:W-:Y:S01]  /*3130*/  FADD.FTZ R26, -R30, 1 ;  /* 0x3f8000001e1a7421 */ /* 0x001fe20000010100 */
[----:B------:R-:W-:-:S03]  /*3140*/  FMUL.FTZ R31, R31, R30 ;  /* 0x0000001e1f1f7220 */ /* 0x000fc60000410000 */
[----:B------:R-:W-:Y:S02]  /*3150*/  FFMA.FTZ R26, R21, R26, 1 ;  /* 0x3f800000151a7423 */ /* 0x000fe4000001001a */
[----:B------:R-:W0:Y:S02]  /*3160*/  MUFU.EX2 R60, R60 ;  /* 0x0000003c003c7308 */ /* 0x000e240000000800 */
[----:B------:R-:W-:Y:S01]  /*3170*/  FMUL.FTZ R31, R31, R26 ;  /* 0x0000001a1f1f7220 */ /* 0x000fe20000410000 */
[----:B-1----:R-:W-:-:S04]  /*3180*/  FADD.FTZ R21, -R29, 1 ;  /* 0x3f8000001d157421 */ /* 0x002fc80000010100 */
[----:B------:R-:W-:Y:S01]  /*3190*/  FFMA.FTZ R30, R22, R21, 1 ;  /* 0x3f800000161e7423 */ /* 0x000fe20000010015 */
[----:B------:R-:W-:Y:S02]  /*31a0*/  HADD2.F32 R22, -RZ, R44.H1_H1 ;  /* 0x3000002cff167230 */ /* 0x000fe40000004100 */
[----:B------:R-:W-:Y:S01]  /*31b0*/  FMUL.FTZ R21, R68, R59 ;  /* 0x0000003b44157220 */ /* 0x000fe20000410000 */
[----:B0-----:R-:W-:Y:S02]  /*31c0*/  FADD.FTZ R62, R60, 1 ;  /* 0x3f8000003c3e7421 */ /* 0x001fe40000010000 */
[----:B------:R-:W-:Y:S01]  /*31d0*/  FMUL.FTZ R29, R22, R29 ;  /* 0x0000001d161d7220 */ /* 0x000fe20000410000 */
[----:B------:R-:W-:-:S03]  /*31e0*/  FFMA.FTZ R22, R17, R21, R58 ;  /* 0x0000001511167223 */ /* 0x000fc6000001003a */
[----:B------:R-:W0:Y:S01]  /*31f0*/  MUFU.RCP R62, R62 ;  /* 0x0000003e003e7308 */ /* 0x000e220000001000 */
[----:B------:R-:W-:Y:S01]  /*3200*/  FMUL.FTZ R60, R22, -1.4426950216293334961 ;  /* 0xbfb8aa3b163c7820 */ /* 0x000fe20000410000 */
[----:B------:R-:W-:Y:S01]  /*3210*/  FMUL.FTZ R26, R29, R30 ;  /* 0x0000001e1d1a7220 */ /* 0x000fe20000410000 */
[----:B------:R-:W-:-:S05]  /*3220*/  HADD2.F32 R29, -RZ, R42.H0_H0 ;  /* 0x2000002aff1d7230 */ /* 0x000fca0000004100 */
[----:B------:R-:W1:Y:S01]  /*3230*/  MUFU.EX2 R60, R60 ;  /* 0x0000003c003c7308 */ /* 0x000e620000000800 */
[----:B0-----:R-:W-:-:S04]  /*3240*/  FADD.FTZ R30, -R62, 1 ;  /* 0x3f8000003e1e7421 */ /* 0x001fc80000010100 */
[----:B------:R-:W-:Y:S01]  /*3250*/  FFMA.FTZ R30, R23, R30, 1 ;  /* 0x3f800000171e7423 */ /* 0x000fe2000001001e */
[----:B------:R-:W-:Y:S01]  /*3260*/  FMUL.FTZ R23, R29, R62 ;  /* 0x0000003e1d177220 */ /* 0x000fe20000410000 */
[----:B------:R-:W-:Y:S01]  /*3270*/  FMUL.FTZ R29, R17, R27 ;  /* 0x0000001b111d7220 */ /* 0x000fe20000410000 */
[----:B------:R-:W-:Y:S01]  /*3280*/  FMUL.FTZ R62, R56, R31 ;  /* 0x0000001f383e7220 */ /* 0x000fe20000410000 */
[----:B-1----:R-:W-:Y:S01]  /*3290*/  FADD.FTZ R68, R60, 1 ;  /* 0x3f8000003c447421 */ /* 0x002fe20000010000 */
[----:B------:R-:W-:Y:S01]  /*32a0*/  FMUL.FTZ R23, R23, R30 ;  /* 0x0000001e17177220 */ /* 0x000fe20000410000 */
[----:B------:R-:W-:-:S04]  /*32b0*/  FMUL.FTZ R30, R56, R28 ;  /* 0x0000001c381e7220 */ /* 0x000fc80000410000 */
[----:B------:R-:W0:Y:S01]  /*32c0*/  MUFU.RCP R68, R68 ;  /* 0x0000004400447308 */ /* 0x000e220000001000 */
[----:B------:R-:W-:Y:S01]  /*32d0*/  FFMA.FTZ R63, R19, R30, RZ ;  /* 0x0000001e133f7223 */ /* 0x000fe200000100ff */
[----:B------:R-:W-:-:S03]  /*32e0*/  FADD.FTZ R30, RZ, R30 ;  /* 0x0000001eff1e7221 */ /* 0x000fc60000010000 */
[----:B------:R-:W-:Y:S01]  /*32f0*/  FFMA.FTZ R63, R18, R29, R63 ;  /* 0x0000001d123f7223 */ /* 0x000fe2000001003f */
[----:B------:R-:W-:Y:S01]  /*3300*/  FADD.FTZ R30, R29, R30 ;  /* 0x0000001e1d1e7221 */ /* 0x000fe20000010000 */
[----:B------:R-:W-:Y:S02]  /*3310*/  HADD2.F32 R29, -RZ, R42.H1_H1 ;  /* 0x3000002aff1d7230 */ /* 0x000fe40000004100 */
[----:B0-----:R-:W-:-:S03]  /*3320*/  FADD.FTZ R69, -R68, 1 ;  /* 0x3f80000044457421 */ /* 0x001fc60000010100 */
[----:B------:R-:W-:Y:S01]  /*3330*/  FMUL.FTZ R29, R29, R68 ;  /* 0x000000441d1d7220 */ /* 0x000fe20000410000 */
[----:B------:R-:W-:Y:S01]  /*3340*/  FFMA.FTZ R22, R22, R69, 1 ;  /* 0x3f80000016167423 */ /* 0x000fe20000010045 */
[----:B------:R-:W-:-:S03]  /*3350*/  HADD2.F32 R69, -RZ, R40.H0_H0 ;  /* 0x20000028ff457230 */ /* 0x000fc60000004100 */
[----:B------:R-:W-:Y:S01]  /*3360*/  FMUL.FTZ R22, R29, R22 ;  /* 0x000000161d167220 */ /* 0x000fe20000410000 */
[----:B------:R-:W-:Y:S01]  /*3370*/  FFMA.FTZ R29, R19, R28, RZ ;  /* 0x0000001c131d7223 */ /* 0x000fe200000100ff */
[----:B------:R-:W-:Y:S02]  /*3380*/  HADD2.F32 R19, -RZ, R41.H0_H0 ;  /* 0x20000029ff137230 */ /* 0x000fe40000004100 */
[----:B------:R-:W-:Y:S01]  /*3390*/  FADD.FTZ R28, RZ, R28 ;  /* 0x0000001cff1c7221 */ /* 0x000fe20000010000 */
[----:B------:R-:W-:Y:S02]  /*33a0*/  FFMA.FTZ R29, R24, R31, R29 ;  /* 0x0000001f181d7223 */ /* 0x000fe4000001001d */
[----:B------:R-:W-:Y:S01]  /*33b0*/  FADD.FTZ R60, -R16, R19 ;  /* 0x00000013103c7221 */ /* 0x000fe20000010100 */
[----:B------:R-:W-:Y:S01]  /*33c0*/  FADD.FTZ R28, R28, R31 ;  /* 0x0000001f1c1c7221 */ /* 0x000fe20000010000 */
[----:B------:R-:W-:Y:S02]  /*33d0*/  FADD.FTZ R31, R30, R62 ;  /* 0x0000003e1e1f7221 */ /* 0x000fe40000010000 */
        /* <DEDUP_REMOVED lines=12> */
[----:B------:R-:W-:Y:S01]  /*34a0*/  FFMA.FTZ R30, R18, R27, RZ ;  /* 0x0000001b121e7223 */ /* 0x000fe200000100ff */
[----:B------:R-:W-:Y:S02]  /*34b0*/  FADD.FTZ R27, RZ, R27 ;  /* 0x0000001bff1b7221 */ /* 0x000fe40000010000 */
[----:B------:R-:W-:Y:S01]  /*34c0*/  FADD.FTZ R18, -R16, R69 ;  /* 0x0000004510127221 */ /* 0x000fe20000010100 */
[-C--:B------:R-:W-:Y:S01]  /*34d0*/  FMUL.FTZ R69, R17, R26.reuse ;  /* 0x0000001a11457220 */ /* 0x080fe20000410000 */
[----:B------:R-:W-:Y:S01]  /*34e0*/  FFMA.FTZ R30, R25, R26, R30 ;  /* 0x0000001a191e7223 */ /* 0x000fe2000001001e */
[----:B------:R-:W-:Y:S01]  /*34f0*/  FADD.FTZ R27, R27, R26 ;  /* 0x0000001a1b1b7221 */ /* 0x000fe20000010000 */
[----:B------:R-:W-:Y:S01]  /*3500*/  FMUL.FTZ R18, R18, R59 ;  /* 0x0000003b12127220 */ /* 0x000fe20000410000 */
[----:B------:R-:W-:Y:S01]  /*3510*/  FFMA.FTZ R63, R25, R69, R60 ;  /* 0x00000045193f7223 */ /* 0x000fe2000001003c */
[----:B------:R-:W-:Y:S01]  /*3520*/  FADD.FTZ R26, R69, R31 ;  /* 0x0000001f451a7221 */ /* 0x000fe20000010000 */
[----:B------:R-:W-:-:S02]  /*3530*/  HADD2.F32 R31, -RZ, R40.H1_H1 ;  /* 0x30000028ff1f7230 */ /* 0x000fc40000004100 */
[----:B------:R-:W-:Y:S01]  /*3540*/  FFMA.FTZ R25, R17, R18, R58 ;  /* 0x0000001211197223 */ /* 0x000fe2000001003a */
[----:B------:R-:W-:-:S03]  /*3550*/  HADD2.F32 R69, -RZ, R38.H0_H0 ;  /* 0x20000026ff457230 */ /* 0x000fc60000004100 */
[----:B------:R-:W-:-:S06]  /*3560*/  FMUL.FTZ R60, R25, -1.4426950216293334961 ;  /* 0xbfb8aa3b193c7820 */ /* 0x000fcc0000410000 */
[----:B------:R-:W0:Y:S02]  /*3570*/  MUFU.EX2 R60, R60 ;  /* 0x0000003c003c7308 */ /* 0x000e240000000800 */
[----:B0-----:R-:W-:Y:S01]  /*3580*/  FADD.FTZ R62, R60, 1 ;  /* 0x3f8000003c3e7421 */ /* 0x001fe20000010000 */
[----:B------:R-:W-:-:S05]  /*3590*/  FMUL.FTZ R60, R56, R23 ;  /* 0x00000017383c7220 */ /* 0x000fca0000410000 */
[----:B------:R-:W0:Y:S02]  /*35a0*/  MUFU.RCP R62, R62 ;  /* 0x0000003e003e7308 */ /* 0x000e240000001000 */
[----:B0-----:R-:W-:Y:S01]  /*35b0*/  FADD.FTZ R68, -R62, 1 ;  /* 0x3f8000003e447421 */ /* 0x001fe20000010100 */
[----:B------:R-:W-:Y:S01]  /*35c0*/  FMUL.FTZ R31, R31, R62 ;  /* 0x0000003e1f1f7220 */ /* 0x000fe20000410000 */
[----:B------:R-:W-:Y:S02]  /*35d0*/  FFMA.FTZ R62, R20, R60, R63 ;  /* 0x0000003c143e7223 */ /* 0x000fe4000001003f */
[----:B------:R-:W-:-:S04]  /*35e0*/  FFMA.FTZ R68, R25, R68, 1 ;  /* 0x3f80000019447423 */ /* 0x000fc80000010044 */
[----:B------:R-:W-:Y:S01]  /*35f0*/  FMUL.FTZ R25, R31, R68 ;  /* 0x000000441f197220 */ /* 0x000fe20000410000 */
[----:B------:R-:W-:-:S05]  /*3600*/  HADD2.F32 R31, -RZ, R39.H0_H0 ;  /* 0x20000027ff1f7230 */ /* 0x000fca0000004100 */
[----:B------:R-:W-:Y:S01]  /*3610*/  FADD.FTZ R68, -R16, R31 ;  /* 0x0000001f10447221 */ /* 0x000fe20000010100 */
[----:B------:R-:W-:Y:S01]  /*3620*/  FADD.FTZ R31, R28, R23 ;  /* 0x000000171c1f7221 */ /* 0x000fe20000010000 */
[----:B------:R-:W-:Y:S01]  /*3630*/  FFMA.FTZ R28, R20, R23, R29 ;  /* 0x00000017141c7223 */ /* 0x000fe2000001001d */
[----:B------:R-:W-:Y:S01]  /*3640*/  FADD.FTZ R29, R26, R60 ;  /* 0x0000003c1a1d7221 */ /* 0x000fe20000010000 */
[----:B------:R-:W-:Y:S01]  /*3650*/  FMUL.FTZ R23, R68, R59 ;  /* 0x0000003b44177220 */ /* 0x000fe20000410000 */
[----:B------:R-:W-:Y:S01]  /*3660*/  FADD.FTZ R60, R27, R22 ;  /* 0x000000161b3c7221 */ /* 0x000fe20000010000 */
[----:B------:R-:W-:Y:S01]  /*3670*/  FFMA.FTZ R27, R21, R22, R30 ;  /* 0x00000016151b7223 */ /* 0x000fe2000001001e */
[----:B------:R-:W-:Y:S01]  /*3680*/  FFMA.FTZ R28, R19, R24, R28 ;  /* 0x00000018131c7223 */ /* 0x000fe2000001001c */
[----:B------:R-:W-:Y:S01]  /*3690*/  FFMA.FTZ R20, R56, R23, R57 ;  /* 0x0000001738147223 */ /* 0x000fe20000010039 */
[----:B------:R-:W-:Y:S01]  /*36a0*/  FADD.FTZ R31, R31, R24 ;  /* 0x000000181f1f7221 */ /* 0x000fe20000010000 */
[----:B------:R-:W-:-:S02]  /*36b0*/  FFMA.FTZ R27, R18, R25, R27 ;  /* 0x00000019121b7223 */ /* 0x000fc4000001001b */
        /* <DEDUP_REMOVED lines=8> */
[----:B0-----:R-:W-:Y:S01]  /*3740*/  FMUL.FTZ R26, R69, R68 ;  /* 0x00000044451a7220 */ /* 0x001fe20000410000 */
[----:B------:R-:W-:-:S04]  /*3750*/  FADD.FTZ R69, -R68, 1 ;  /* 0x3f80000044457421 */ /* 0x000fc80000010100 */
[----:B------:R-:W-:-:S04]  /*3760*/  FFMA.FTZ R69, R20, R69, 1 ;  /* 0x3f80000014457423 */ /* 0x000fc80000010045 */
[----:B------:R-:W-:Y:S01]  /*3770*/  FMUL.FTZ R26, R26, R69 ;  /* 0x000000451a1a7220 */ /* 0x000fe20000410000 */
[----:B------:R-:W-:-:S03]  /*3780*/  HADD2.F32 R69, -RZ, R39.H1_H1 ;  /* 0x30000027ff457230 */ /* 0x000fc60000004100 */
[----:B------:R-:W-:Y:S02]  /*3790*/  FFMA.FTZ R28, R23, R26, R28 ;  /* 0x0000001a171c7223 */ /* 0x000fe4000001001c */
[----:B------:R-:W-:Y:S01]  /*37a0*/  FADD.FTZ R20, -R16, R69 ;  /* 0x0000004510147221 */ /* 0x000fe20000010100 */
[----:B------:R-:W-:-:S03]  /*37b0*/  FMUL.FTZ R69, R56, R24 ;  /* 0x0000001838457220 */ /* 0x000fc60000410000 */
[----:B------:R-:W-:-:S04]  /*37c0*/  FMUL.FTZ R20, R20, R59 ;  /* 0x0000003b14147220 */ /* 0x000fc80000410000 */
[----:B------:R-:W-:-:S04]  /*37d0*/  FFMA.FTZ R21, R17, R20, R58 ;  /* 0x0000001411157223 */ /* 0x000fc8000001003a */
[----:B------:R-:W-:-:S06]  /*37e0*/  FMUL.FTZ R30, R21, -1.4426950216293334961 ;  /* 0xbfb8aa3b151e7820 */ /* 0x000fcc0000410000 */
[----:B------:R-:W0:Y:S02]  /*37f0*/  MUFU.EX2 R30, R30 ;  /* 0x0000001e001e7308 */ /* 0x000e240000000800 */
[----:B0-----:R-:W-:Y:S01]  /*3800*/  FADD.FTZ R68, R30, 1 ;  /* 0x3f8000001e447421 */ /* 0x001fe20000010000 */
[----:B------:R-:W-:Y:S01]  /*3810*/  FADD.FTZ R30, R29, R69 ;  /* 0x000000451d1e7221 */ /* 0x000fe20000010000 */
[----:B------:R-:W-:-:S04]  /*3820*/  HADD2.F32 R29, -RZ, R36.H0_H0 ;  /* 0x20000024ff1d7230 */ /* 0x000fc80000004100 */
        /* <DEDUP_REMOVED lines=18> */
[----:B------:R-:W-:-:S04]  /*3950*/  FFMA.FTZ R68, R19, R68, 1 ;  /* 0x3f80000013447423 */ /* 0x000fc80000010044 */
[----:B------:R-:W-:Y:S01]  /*3960*/  FMUL.FTZ R19, R29, R68 ;  /* 0x000000441d137220 */ /* 0x000fe20000410000 */
[----:B------:R-:W-:-:S03]  /*3970*/  HADD2.F32 R29, -RZ, R37.H1_H1 ;  /* 0x30000025ff1d7230 */ /* 0x000fc60000004100 */
[----:B------:R-:W-:Y:S02]  /*3980*/  FFMA.FTZ R28, R21, R19, R28 ;  /* 0x00000013151c7223 */ /* 0x000fe4000001001c */
[----:B------:R-:W-:Y:S01]  /*3990*/  FADD.FTZ R68, -R16, R29 ;  /* 0x0000001d10447221 */ /* 0x000fe20000010100 */
[----:B------:R-:W-:Y:S01]  /*39a0*/  FADD.FTZ R29, R60, R25 ;  /* 0x000000193c1d7221 */ /* 0x000fe20000010000 */
[----:B------:R-:W-:Y:S01]  /*39b0*/  FFMA.FTZ R60, R18, R62, R63 ;  /* 0x0000003e123c7223 */ /* 0x000fe2000001003f */
[----:B------:R-:W-:Y:S01]  /*39c0*/  FADD.FTZ R62, R62, R30 ;  /* 0x0000001e3e3e7221 */ /* 0x000fe20000010000 */
[----:B------:R-:W-:Y:S01]  /*39d0*/  FMUL.FTZ R24, R68, R59 ;  /* 0x0000003b44187220 */ /* 0x000fe20000410000 */
[----:B------:R-:W-:Y:S02]  /*39e0*/  HADD2.F32 R30, -RZ, R36.H1_H1 ;  /* 0x30000024ff1e7230 */ /* 0x000fe40000004100 */
        /* <DEDUP_REMOVED lines=12> */
[----:B------:R-:W-:-:S02]  /*3ab0*/  HADD2.F32 R69, -RZ, R35.H0_H0 ;  /* 0x20000023ff457230 */ /* 0x000fc40000004100 */
[----:B------:R-:W-:Y:S01]  /*3ac0*/  FADD.FTZ R30, R31, R26 ;  /* 0x0000001a1f1e7221 */ /* 0x000fe20000010000 */
[----:B------:R-:W-:Y:S01]  /*3ad0*/  FFMA.FTZ R31, R23, R63, R60 ;  /* 0x0000003f171f7223 */ /* 0x000fe2000001003c */
[----:B------:R-:W-:Y:S02]  /*3ae0*/  HADD2.F32 R63, -RZ, R34.H0_H0 ;  /* 0x20000022ff3f7230 */ /* 0x000fe40000004100 */
[----:B------:R-:W-:Y:S01]  /*3af0*/  FADD.FTZ R29, R29, R18 ;  /* 0x000000121d1d7221 */ /* 0x000fe20000010000 */
[----:B------:R-:W-:Y:S01]  /*3b00*/  FADD.FTZ R68, -R16, R69 ;  /* 0x0000004510447221 */ /* 0x000fe20000010100 */
[----:B------:R-:W-:Y:S01]  /*3b10*/  FADD.FTZ R30, R30, R19 ;  /* 0x000000131e1e7221 */ /* 0x000fe20000010000 */
        /* <DEDUP_REMOVED lines=14> */
[----:B------:R-:W-:-:S02]  /*3c00*/  HADD2.F32 R63, -RZ, R35.H1_H1 ;  /* 0x30000023ff3f7230 */ /* 0x000fc40000004100 */
[----:B------:R-:W-:Y:S02]  /*3c10*/  HADD2.F32 R60, -RZ, R34.H1_H1 ;  /* 0x30000022ff3c7230 */ /* 0x000fe40000004100 */
[----:B------:R-:W-:Y:S01]  /*3c20*/  FADD.FTZ R30, R30, R23 ;  /* 0x000000171e1e7221 */ /* 0x000fe20000010000 */
[----:B------:R-:W-:Y:S01]  /*3c30*/  FFMA.FTZ R28, R25, R23, R28 ;  /* 0x00000017191c7223 */ /* 0x000fe2000001001c */
        /* <DEDUP_REMOVED lines=15> */
[----:B------:R-:W-:Y:S02]  /*3d30*/  HADD2.F32 R63, -RZ, R32.H0_H0 ;  /* 0x20000020ff3f7230 */ /* 0x000fe40000004100 */
        /* <DEDUP_REMOVED lines=280> */
[----:B------:R-:W-:Y:S02]  /*4ec0*/  HADD2.F32 R69, -RZ, R54.H0_H0 ;  /* 0x20000036ff457230 */ /* 0x000fe40000004100 */
[CC--:B------:R-:W-:Y:S01]  /*4ed0*/  FFMA.FTZ R60, R21.reuse, R19.reuse, R28 ;  /* 0x00000013153c7223 */ /* 0x0c0fe2000001001c */
[----:B------:R-:W-:Y:S02]  /*4ee0*/  FMUL.FTZ R19, R56, R19 ;  /* 0x0000001338137220 */ /* 0x000fe40000410000 */
[----:B------:R-:W-:Y:S02]  /*4ef0*/  FADD.FTZ R68, -R16, R69 ;  /* 0x0000004510447221 */ /* 0x000fe40000010100 */
[----:B------:R-:W-:Y:S01]  /*4f00*/  FFMA.FTZ R31, R21, R19, R26 ;  /* 0x00000013151f7223 */ /* 0x000fe2000001001a */
[----:B------:R-:W-:Y:S01]  /*4f10*/  FADD.FTZ R62, R62, R19 ;  /* 0x000000133e3e7221 */ /* 0x000fe20000010000 */
        /* <DEDUP_REMOVED lines=10> */
[----:B------:R-:W-:-:S03]  /*4fc0*/  HADD2.F32 R21, -RZ, R54.H1_H1 ;  /* 0x30000036ff157230 */ /* 0x000fc60000004100 */
[----:B------:R-:W-:Y:S02]  /*4fd0*/  FMUL.FTZ R19, R19, R68 ;  /* 0x0000004413137220 */ /* 0x000fe40000410000 */
[----:B------:R-:W-:Y:S01]  /*4fe0*/  FADD.FTZ R68, -R16, R21 ;  /* 0x0000001510447221 */ /* 0x000fe20000010100 */
[----:B------:R-:W-:Y:S01]  /*4ff0*/  FADD.FTZ R21, R29, R18 ;  /* 0x000000121d157221 */ /* 0x000fe20000010000 */
[----:B------:R-:W-:Y:S01]  /*5000*/  FMUL.FTZ R18, R17, R18 ;  /* 0x0000001211127220 */ /* 0x000fe20000410000 */
[----:B------:R-:W-:Y:S01]  /*5010*/  FADD.FTZ R30, R30, R19 ;  /* 0x000000131e1e7221 */ /* 0x000fe20000010000 */
[----:B------:R-:W-:Y:S01]  /*5020*/  FMUL.FTZ R29, R68, R59 ;  /* 0x0000003b441d7220 */ /* 0x000fe20000410000 */
[----:B------:R-:W-:Y:S01]  /*5030*/  FADD.FTZ R21, R21, R20 ;  /* 0x0000001415157221 */ /* 0x000fe20000010000 */
[----:B------:R-:W-:Y:S01]  /*5040*/  FFMA.FTZ R24, R24, R18, R31 ;  /* 0x0000001218187223 */ /* 0x000fe2000001001f */
[----:B------:R-:W-:Y:S02]  /*5050*/  HADD2.F32 R31, -RZ, R53.H1_H1 ;  /* 0x30000035ff1f7230 */ /* 0x000fe40000004100 */
[----:B------:R-:W-:Y:S01]  /*5060*/  FFMA.FTZ R26, R17, R29, R58 ;  /* 0x0000001d111a7223 */ /* 0x000fe2000001003a */
[----:B------:R-:W-:-:S03]  /*5070*/  FADD.FTZ R62, R18, R62 ;  /* 0x0000003e123e7221 */ /* 0x000fc60000010000 */
[----:B------:R-:W-:-:S06]  /*5080*/  FMUL.FTZ R63, R26, -1.4426950216293334961 ;  /* 0xbfb8aa3b1a3f7820 */ /* 0x000fcc0000410000 */
[----:B------:R-:W0:Y:S02]  /*5090*/  MUFU.EX2 R63, R63 ;  /* 0x0000003f003f7308 */ /* 0x000e240000000800 */
[----:B0-----:R-:W-:-:S06]  /*50a0*/  FADD.FTZ R68, R63, 1 ;  /* 0x3f8000003f447421 */ /* 0x001fcc0000010000 */
[----:B------:R-:W0:Y:S02]  /*50b0*/  MUFU.RCP R68, R68 ;  /* 0x0000004400447308 */ /* 0x000e240000001000 */
[----:B0-----:R-:W-:Y:S01]  /*50c0*/  FMUL.FTZ R18, R31, R68 ;  /* 0x000000441f127220 */ /* 0x001fe20000410000 */
[----:B------:R-:W-:-:S04]  /*50d0*/  FADD.FTZ R31, -R68, 1 ;  /* 0x3f800000441f7421 */ /* 0x000fc80000010100 */
[----:B------:R-:W-:Y:S01]  /*50e0*/  FFMA.FTZ R69, R26, R31, 1 ;  /* 0x3f8000001a457423 */ /* 0x000fe2000001001f */
[CC--:B------:R-:W-:Y:S01]  /*50f0*/  FFMA.FTZ R31, R25.reuse, R23.reuse, R60 ;  /* 0x00000017191f7223 */ /* 0x0c0fe2000001003c */
[----:B------:R-:W-:Y:S02]  /*5100*/  FMUL.FTZ R23, R56, R23 ;  /* 0x0000001738177220 */ /* 0x000fe40000410000 */
[----:B------:R-:W-:Y:S02]  /*5110*/  FMUL.FTZ R18, R18, R69 ;  /* 0x0000004512127220 */ /* 0x000fe40000410000 */
[----:B------:R-:W-:Y:S01]  /*5120*/  FFMA.FTZ R26, R25, R23, R24 ;  /* 0x00000017191a7223 */ /* 0x000fe20000010018 */
[----:B------:R-:W-:Y:S01]  /*5130*/  FADD.FTZ R62, R62, R23 ;  /* 0x000000173e3e7221 */ /* 0x000fe20000010000 */
[-C--:B------:R-:W-:Y:S01]  /*5140*/  FMUL.FTZ R23, R17, R20.reuse ;  /* 0x0000001411177220 */ /* 0x080fe20000410000 */
[----:B------:R-:W-:-:S03]  /*5150*/  FFMA.FTZ R24, R22, R20, R27 ;  /* 0x0000001416187223 */ /* 0x000fc6000001001b */
[----:B------:R-:W-:Y:S01]  /*5160*/  FFMA.FTZ R25, R22, R23, R26 ;  /* 0x0000001716197223 */ /* 0x000fe2000001001a */
[----:B------:R-:W-:Y:S01]  /*5170*/  FADD.FTZ R62, R23, R62 ;  /* 0x0000003e173e7221 */ /* 0x000fe20000010000 */
[----:B------:R-:W-:Y:S01]  /*5180*/  FMUL.FTZ R23, R56, R19 ;  /* 0x0000001338177220 */ /* 0x000fe20000410000 */
[----:B------:R-:W-:-:S03]  /*5190*/  FMUL.FTZ R26, R17, R18 ;  /* 0x00000012111a7220 */ /* 0x000fc60000410000 */
[----:B------:R-:W-:Y:S01]  /*51a0*/  FFMA.FTZ R22, R28, R23, R25 ;  /* 0x000000171c167223 */ /* 0x000fe20000010019 */
[----:B------:R-:W-:Y:S01]  /*51b0*/  FADD.FTZ R25, R62, R23 ;  /* 0x000000173e197221 */ /* 0x000fe20000010000 */
[----:B------:R-:W-:Y:S01]  /*51c0*/  FFMA.FTZ R28, R28, R19, R31 ;  /* 0x000000131c1c7223 */ /* 0x000fe2000001001f */
[----:B------:R-:W-:Y:S01]  /*51d0*/  FADD.FTZ R31, R21, R18 ;  /* 0x00000012151f7221 */ /* 0x000fe20000010000 */
[C---:B------:R-:W-:Y:S01]  /*51e0*/  FFMA.FTZ R23, R29.reuse, R26, R22 ;  /* 0x0000001a1d177223 */ /* 0x040fe20000010016 */
[----:B------:R-:W-:Y:S01]  /*51f0*/  FADD.FTZ R26, R26, R25 ;  /* 0x000000191a1a7221 */ /* 0x000fe20000010000 */
[----:B------:R-:W-:-:S07]  /*5200*/  FFMA.FTZ R29, R29, R18, R24 ;  /* 0x000000121d1d7223 */ /* 0x000fce0000010018 */
.L_x_925:
        /* <DEDUP_REMOVED lines=44> */
.L_x_927:
[----:B------:R-:W-:Y:S05]  /*54d0*/  BSYNC.RECONVERGENT B0 ;  /* 0x0000000000007941 */ /* 0x000fea0003800200 */
.L_x_926:
[----:B------:R-:W-:Y:S06]  /*54e0*/  BAR.SYNC.DEFER_BLOCKING 0x0 ;  /* 0x0000000000007b1d */ /* 0x000fec0000010000 */
[----:B------:R-:W-:Y:S04]  /*54f0*/  BSSY.RECONVERGENT B0, `(.L_x_928) ;  /* 0x000001f000007945 */ /* 0x000fe80003800200 */
[----:B------:R-:W-:Y:S05]  /*5500*/  @P1 BRA `(.L_x_929) ;  /* 0x0000000000741947 */ /* 0x000fea0003800000 */
[----:B------:R-:W-:-:S09]  /*5510*/  ULEA UR4, UR8, UR5, 0x18 ;  /* 0x0000000508047291 */ /* 0x000fd2000f8ec0ff */
[----:B--2---:R-:W2:Y:S04]  /*5520*/  LDS.64 R24, [UR4+0x18] ;  /* 0x00001804ff187984 */ /* 0x004ea80008000a00 */
[----:B-1-3--:R-:W1:Y:S01]  /*5530*/  LDS.128 R20, [UR4+0x20] ;  /* 0x00002004ff147984 */ /* 0x00ae620008000c00 */
[----:B--2---:R-:W-:Y:S01]  /*5540*/  FADD.FTZ R27, R18, R24 ;  /* 0x00000018121b7221 */ /* 0x004fe20000010000 */
[----:B0-----:R-:W-:-:S03]  /*5550*/  FADD.FTZ R18, R19, R25 ;  /* 0x0000001913127221 */ /* 0x001fc60000010000 */
[----:B-1----:R-:W-:Y:S01]  /*5560*/  FADD.FTZ R19, R27, R20 ;  /* 0x000000141b137221 */ /* 0x002fe20000010000 */
[----:B------:R-:W-:Y:S01]  /*5570*/  FADD.FTZ R18, R18, R21 ;  /* 0x0000001512127221 */ /* 0x000fe20000010000 */
[----:B------:R-:W0:Y:S02]  /*5580*/  LDS.128 R24, [UR4+0x30] ;  /* 0x00003004ff187984 */ /* 0x000e240008000c00 */
        /* <DEDUP_REMOVED lines=21> */
.L_x_929:
[----:B------:R-:W-:Y:S05]  /*56e0*/  BSYNC.RECONVERGENT B0 ;  /* 0x0000000000007941 */ /* 0x000fea0003800200 */
.L_x_928:
        /* <DEDUP_REMOVED lines=78> */
.L_x_931:
[----:B------:R-:W-:Y:S05]  /*5bd0*/  BSYNC.RECONVERGENT B0 ;  /* 0x0000000000007941 */ /* 0x000fea0003800200 */
.L_x_930:
        /* <DEDUP_REMOVED lines=32> */
.L_x_933:
[----:B------:R-:W-:Y:S05]  /*5de0*/  BSYNC.RECONVERGENT B0 ;  /* 0x0000000000007941 */ /* 0x000fea0003800200 */
.L_x_932:
        /* <DEDUP_REMOVED lines=25> */
.L_x_936:
[----:B---3--:R-:W2:Y:S04]  /*5f80*/  LDG.E.STRONG.GPU R22, desc[UR6][R20.64] ;  /* 0x0000000614167981 */ /* 0x008ea8000c1ef900 */
[----:B--2---:R-:W-:Y:S01]  /*5f90*/  CCTL.IVALL ;  /* 0x00000000ff00798f */ /* 0x004fe20002000000 */
[----:B------:R-:W-:Y:S05]  /*5fa0*/  YIELD ;  /* 0x0000000000007946 */ /* 0x000fea0003800000 */
[----:B------:R-:W-:-:S13]  /*5fb0*/  ISETP.NE.AND P0, PT, R22, R27, PT ;  /* 0x0000001b1600720c */ /* 0x000fda0003f05270 */
[----:B------:R-:W-:Y:S05]  /*5fc0*/  @P0 BRA `(.L_x_936) ;  /* 0xfffffffc00ec0947 */ /* 0x000fea000383ffff */
.L_x_935:
[----:B------:R-:W-:Y:S05]  /*5fd0*/  WARPSYNC.ALL ;  /* 0x0000000000007948 */ /* 0x000fea0003800000 */
[----:B------:R-:W-:Y:S01]  /*5fe0*/  BAR.SYNC.DEFER_BLOCKING 0x0 ;  /* 0x0000000000007b1d */ /* 0x000fe20000010000 */
[----:B------:R-:W-:-:S05]  /*5ff0*/  MOV R28, RZ ;  /* 0x000000ff001c7202 */ /* 0x000fca0000000f00 */
[----:B------:R-:W-:Y:S05]  /*6000*/  @!P2 BRA `(.L_x_937) ;  /* 0x00000004001ca947 */ /* 0x000fea0003800000 */
[C-C-:B------:R-:W-:Y:S01]  /*6010*/  IMAD R73, R62.reuse, 0x3, R29.reuse ;  /* 0x000000033e497824 */ /* 0x140fe200078e021d */
[CC--:B------:R-:W-:Y:S01]  /*6020*/  LEA R69, R62.reuse, R29.reuse, 0x1 ;  /* 0x0000001d3e457211 */ /* 0x0c0fe200078e08ff */
[C-C-:B------:R-:W-:Y:S01]  /*6030*/  IMAD R71, R62.reuse, 0x7, R29.reuse ;  /* 0x000000073e477824 */ /* 0x140fe200078e021d */
[CC--:B------:R-:W-:Y:S01]  /*6040*/  LEA R27, R62.reuse, R29.reuse, 0x2 ;  /* 0x0000001d3e1b7211 */ /* 0x0c0fe200078e10ff */
[C-C-:B-1-3--:R-:W-:Y:S01]  /*6050*/  IMAD R23, R62.reuse, 0x5, R29.reuse ;  /* 0x000000053e177824 */ /* 0x14afe200078e021d */
[----:B------:R-:W-:Y:S01]  /*6060*/  IADD3 R31, PT, PT, R29, R62, RZ ;  /* 0x0000003e1d1f7210 */ /* 0x000fe20007ffe0ff */
[----:B------:R-:W-:Y:S01]  /*6070*/  IMAD R25, R62, 0x6, R29 ;  /* 0x000000063e197824 */ /* 0x000fe200078e021d */
[----:B------:R-:W-:Y:S01]  /*6080*/  IADD3 R22, PT, PT, -R3, RZ, RZ ;  /* 0x000000ff03167210 */ /* 0x000fe20007ffe1ff */
[----:B------:R-:W-:Y:S01]  /*6090*/  UMOV UR4, URZ ;  /* 0x000000ff00047c82 */ /* 0x000fe20008000000 */
[----:B------:R-:W-:Y:S02]  /*60a0*/  MOV R61, R29 ;  /* 0x0000001d003d7202 */ /* 0x000fe40000000f00 */
[----:B--2---:R-:W-:-:S07]  /*60b0*/  LOP3.LUT R24, R63, 0x7ffffff8, RZ, 0xc0, !PT ;  /* 0x7ffffff83f187812 */ /* 0x004fce00078ec0ff */
.L_x_938:
        /* <DEDUP_REMOVED lines=60> */
.L_x_937:
[----:B---3--:R-:W-:-:S13]  /*6480*/  LOP3.LUT P0, R20, R63, 0x7, RZ, 0xc0, !PT ;  /* 0x000000073f147812 */ /* 0x008fda000780c0ff */
[----:B------:R-:W-:Y:S05]  /*6490*/  @!P0 BRA `(.L_x_934) ;  /* 0x0000000000f08947 */ /* 0x000fea0003800000 */
[----:B------:R-:W-:-:S04]  /*64a0*/  IADD3 R20, PT, PT, R20, -0x1, RZ ;  /* 0xffffffff14147810 */ /* 0x000fc80007ffe0ff */
[----:B------:R-:W-:-:S13]  /*64b0*/  ISETP.GE.U32.AND P0, PT, R20, 0x3, PT ;  /* 0x000000031400780c */ /* 0x000fda0003f06070 */
[----:B------:R-:W-:Y:S05]  /*64c0*/  @!P0 BRA `(.L_x_939) ;  /* 0x0000000000708947 */ /* 0x000fea0003800000 */
[CC--:B------:R-:W-:Y:S02]  /*64d0*/  ISETP.EQ.OR P0, PT, R28.reuse, R3.reuse, P1 ;  /* 0x000000031c00720c */ /* 0x0c0fe40000f02670 */
[C---:B------:R-:W-:Y:S02]  /*64e0*/  IADD3 R22, PT, PT, R28.reuse, 0x1, RZ ;  /* 0x000000011c167810 */ /* 0x040fe40007ffe0ff */
[----:B--2---:R-:W-:Y:S02]  /*64f0*/  IADD3 R24, PT, PT, R28, 0x2, RZ ;  /* 0x000000021c187810 */ /* 0x004fe40007ffe0ff */
[-C--:B------:R-:W-:Y:S02]  /*6500*/  ISETP.EQ.OR P2, PT, R22, R3.reuse, P1 ;  /* 0x000000031600720c */ /* 0x080fe40000f42670 */
[----:B------:R-:W-:Y:S02]  /*6510*/  ISETP.EQ.OR P3, PT, R24, R3, P1 ;  /* 0x000000031800720c */ /* 0x000fe40000f62670 */
[----:B------:R-:W-:-:S03]  /*6520*/  IADD3 R26, PT, PT, R28, 0x3, RZ ;  /* 0x000000031c1a7810 */ /* 0x000fc60007ffe0ff */
[----:B------:R-:W-:Y:S01]  /*6530*/  @!P0 IMAD R21, R28, R62, R29 ;  /* 0x0000003e1c158224 */ /* 0x000fe200078e021d */
[----:B------:R-:W-:-:S03]  /*6540*/  ISETP.EQ.OR P4, PT, R26, R3, P1 ;  /* 0x000000031a00720c */ /* 0x000fc60000f82670 */
[----:B------:R-:W-:-:S04]  /*6550*/  @!P0 IMAD.WIDE.U32 R20, R21, 0x8, R74 ;  /* 0x0000000815148825 */ /* 0x000fc800078e004a */
[-CC-:B-1----:R-:W-:Y:S02]  /*6560*/  @!P2 IMAD R23, R22, R62.reuse, R29.reuse ;  /* 0x0000003e1617a224 */ /* 0x182fe400078e021d */
[----:B------:R-:W-:Y:S01]  /*6570*/  @!P3 IMAD R25, R24, R62, R29 ;  /* 0x0000003e1819b224 */ /* 0x000fe200078e021d */
[----:B------:R-:W0:Y:S01]  /*6580*/  @!P0 LDG.E.64 R20, desc[UR6][R20.64] ;  /* 0x0000000614148981 */ /* 0x000e22000c1e1b00 */
[----:B------:R-:W-:-:S04]  /*6590*/  @!P2 IMAD.WIDE.U32 R22, R23, 0x8, R74 ;  /* 0x000000081716a825 */ /* 0x000fc800078e004a */
[----:B------:R-:W-:Y:S02]  /*65a0*/  @!P3 IMAD.WIDE.U32 R24, R25, 0x8, R74 ;  /* 0x000000081918b825 */ /* 0x000fe400078e004a */
        /* <DEDUP_REMOVED lines=14> */
.L_x_939:
        /* <DEDUP_REMOVED lines=19> */
.L_x_940:
        /* <DEDUP_REMOVED lines=9> */
.L_x_941:
[----:B------:R-:W-:Y:S05]  /*6850*/  BSYNC.RECONVERGENT B0 ;  /* 0x0000000000007941 */ /* 0x000fea0003800200 */
.L_x_934:
[----:B------:R-:W5:Y:S01]  /*6860*/  S2UR UR5, SR_CgaCtaId ;  /* 0x00000000000579c3 */ /* 0x000f620000008800 */
[----:B------:R-:W-:Y:S01]  /*6870*/  UMOV UR4, 0x400 ;  /* 0x0000040000047882 */ /* 0x000fe20000000000 */
[--C-:B----4-:R-:W-:Y:S02]  /*6880*/  HADD2.F32 R25, -RZ, R47.reuse.H0_H0 ;  /* 0x2000002fff197230 */ /* 0x110fe40000004100 */
[----:B------:R-:W-:Y:S01]  /*6890*/  HADD2.F32 R47, -RZ, R47.H1_H1 ;  /* 0x3000002fff2f7230 */ /* 0x000fe20000004100 */
[----:B-----5:R-:W-:Y:S01]  /*68a0*/  ULEA UR4, UR5, UR4, 0x18 ;  /* 0x0000000405047291 */ /* 0x020fe2000f8ec0ff */
[----:B------:R-:W4:Y:S08]  /*68b0*/  LDCU.U8 UR5, c[0x0][0x414] ;  /* 0x00008280ff0577ac */ /* 0x000f300008000000 */
[----:B------:R0:W-:Y:S01]  /*68c0*/  @!P1 STS.64 [UR4+0x78], R18 ;  /* 0x00007812ff009988 */ /* 0x0001e20008000a04 */
[----:B------:R-:W-:Y:S01]  /*68d0*/  BAR.SYNC.DEFER_BLOCKING 0x0 ;  /* 0x0000000000007b1d */ /* 0x000fe20000010000 */
[----:B0--3--:R-:W-:Y:S01]  /*68e0*/  FADD.FTZ R18, -R16, R47 ;  /* 0x0000002f10127221 */ /* 0x009fe20000010100 */
[----:B----4-:R-:W-:Y:S01]  /*68f0*/  UISETP.NE.AND UP0, UPT, UR5, URZ, UPT ;  /* 0x000000ff0500728c */ /* 0x010fe2000bf05270 */
[----:B------:R-:W-:-:S02]  /*6900*/  HADD2.F32 R19, -RZ, R46.H0_H0 ;  /* 0x2000002eff137230 */ /* 0x000fc40000004100 */
[----:B------:R-:W-:Y:S02]  /*6910*/  HADD2.F32 R46, -RZ, R46.H1_H1 ;  /* 0x3000002eff2e7230 */ /* 0x000fe40000004100 */
[----:B------:R-:W-:Y:S01]  /*6920*/  FMUL.FTZ R30, R18, R59 ;  /* 0x0000003b121e7220 */ /* 0x000fe20000410000 */
[----:B------:R-:W0:Y:S01]  /*6930*/  LDS.64 R20, [UR4+0x78] ;  /* 0x00007804ff147984 */ /* 0x000e220008000a00 */
[----:B------:R-:W0:Y:S02]  /*6940*/  LDCU UR4, c[0x0][0x42c] ;  /* 0x00008580ff0477ac */ /* 0x000e240008000800 */
[----:B0-----:R-:W-:Y:S01]  /*6950*/  FMUL.FTZ R22, R20, UR4 ;  /* 0x0000000414167c20 */ /* 0x001fe20008410000 */
[----:B------:R-:W-:Y:S01]  /*6960*/  FADD.FTZ R20, -R16, R25 ;  /* 0x0000001910147221 */ /* 0x000fe20000010100 */
[----:B-1----:R-:W-:-:S03]  /*6970*/  FMUL.FTZ R23, R21, UR4 ;  /* 0x0000000415177c20 */ /* 0x002fc60008410000 */
[----:B------:R-:W-:Y:S01]  /*6980*/  FMUL.FTZ R28, R20, R59 ;  /* 0x0000003b141c7220 */ /* 0x000fe20000410000 */
[----:B------:R-:W-:Y:S06]  /*6990*/  BRA.U !UP0, `(.L_x_942) ;  /* 0x0000000108487547 */ /* 0x000fec000b800000 */
[----:B------:R-:W-:Y:S01]  /*69a0*/  FFMA.FTZ R18, R56, R28, R57 ;  /* 0x0000001c38127223 */ /* 0x000fe20000010039 */
[----:B------:R-:W-:-:S03]  /*69b0*/  FFMA.FTZ R20, R17, R30, R58 ;  /* 0x0000001e11147223 */ /* 0x000fc6000001003a */
[----:B------:R-:W-:Y:S01]  /*69c0*/  FMUL.FTZ R21, R18, -1.4426950216293334961 ;  /* 0xbfb8aa3b12157820 */ /* 0x000fe20000410000 */
[----:B------:R-:W-:-:S05]  /*69d0*/  FMUL.FTZ R25, R20, -1.4426950216293334961 ;  /* 0xbfb8aa3b14197820 */ /* 0x000fca0000410000 */
[----:B------:R-:W2:Y:S08]  /*69e0*/  MUFU.EX2 R21, R21 ;  /* 0x0000001500157308 */ /* 0x000eb00000000800 */
[----:B------:R-:W0:Y:S01]  /*69f0*/  MUFU.EX2 R25, R25 ;  /* 0x0000001900197308 */ /* 0x000e220000000800 */
[----:B--2---:R-:W-:-:S07]  /*6a00*/  FADD.FTZ R24, R21, 1 ;  /* 0x3f80000015187421 */ /* 0x004fce0000010000 */
        /* <DEDUP_REMOVED lines=11> */
.L_x_942:
[----:B------:R-:W0:Y:S01]  /*6ac0*/  LDCU UR4, c[0x0][0x41c] ;  /* 0x00008380ff0477ac */ /* 0x000e220008000800 */
[C-C-:B------:R-:W-:Y:S01]  /*6ad0*/  FFMA.FTZ R21, R22.reuse, R28, R23.reuse ;  /* 0x0000001c16157223 */ /* 0x140fe20000010017 */
[----:B------:R-:W-:Y:S01]  /*6ae0*/  FFMA.FTZ R18, R22, R30, R23 ;  /* 0x0000001e16127223 */ /* 0x000fe20000010017 */
[----:B------:R-:W-:Y:S01]  /*6af0*/  BSSY.RECONVERGENT B0, `(.L_x_943) ;  /* 0x0000019000007945 */ /* 0x000fe20003800200 */
[----:B------:R-:W1:Y:S01]  /*6b00*/  LDCU.64 UR8, c[0x0][0x400] ;  /* 0x00008000ff0877ac */ /* 0x000e620008000a00 */
[----:B------:R-:W-:Y:S01]  /*6b10*/  FFMA.FTZ R20, R56, R19, -R21 ;  /* 0x0000001338147223 */ /* 0x000fe20000010815 */
[----:B--2---:R-:W-:Y:S01]  /*6b20*/  FFMA.FTZ R24, R17, R46, -R18 ;  /* 0x0000002e11187223 */ /* 0x004fe20000010812 */
[----:B0-----:R-:W-:-:S05]  /*6b30*/  IMAD R3, R3, UR4, R50 ;  /* 0x0000000403037c24 */ /* 0x001fca000f8e0232 */
        /* <DEDUP_REMOVED lines=20> */
.L_x_944:
[----:B------:R-:W-:Y:S05]  /*6c80*/  BSYNC.RECONVERGENT B0 ;  /* 0x0000000000007941 */ /* 0x000fea0003800200 */
.L_x_943:
[--C-:B0-----:R-:W-:Y:S01]  /*6c90*/  HADD2.F32 R19, -RZ, R45.reuse.H0_H0 ;  /* 0x2000002dff137230 */ /* 0x101fe20000004100 */
[----:B------:R-:W-:Y:S01]  /*6ca0*/  ISETP.GE.U32.AND P0, PT, R27, UR8, PT ;  /* 0x000000081b007c0c */ /* 0x000fe2000bf06070 */
[----:B------:R-:W-:Y:S01]  /*6cb0*/  HADD2.F32 R45, -RZ, R45.H1_H1 ;  /* 0x3000002dff2d7230 */ /* 0x000fe20000004100 */
[----:B------:R-:W-:Y:S01]  /*6cc0*/  ISETP.GE.U32.AND P1, PT, R25, UR8, PT ;  /* 0x0000000819007c0c */ /* 0x000fe2000bf26070 */
[--C-:B------:R-:W-:Y:S02]  /*6cd0*/  HADD2.F32 R21, -RZ, R44.reuse.H0_H0 ;  /* 0x2000002cff157230 */ /* 0x100fe40000004100 */
[----:B------:R-:W-:Y:S01]  /*6ce0*/  FADD.FTZ R20, -R16, R19 ;  /* 0x0000001310147221 */ /* 0x000fe20000010100 */
[----:B------:R-:W-:Y:S01]  /*6cf0*/  SHF.R.S32.HI R18, RZ, 0x1f, R27 ;  /* 0x0000001fff127819 */ /* 0x000fe2000001141b */
[----:B------:R-:W-:Y:S01]  /*6d00*/  HADD2.F32 R44, -RZ, R44.H1_H1 ;  /* 0x3000002cff2c7230 */ /* 0x000fe20000004100 */
[----:B------:R-:W-:Y:S01]  /*6d10*/  SHF.R.S32.HI R24, RZ, 0x1f, R25 ;  /* 0x0000001fff187819 */ /* 0x000fe20000011419 */
[-C--:B------:R-:W-:Y:S01]  /*6d20*/  FMUL.FTZ R26, R20, R59.reuse ;  /* 0x0000003b141a7220 */ /* 0x080fe20000410000 */
[----:B------:R-:W-:Y:S01]  /*6d30*/  FADD.FTZ R20, -R16, R45 ;  /* 0x0000002d10147221 */ /* 0x000fe20000010100 */
[----:B------:R-:W-:Y:S01]  /*6d40*/  ISETP.GE.AND.EX P0, PT, R18, UR9, PT, P0 ;  /* 0x0000000912007c0c */ /* 0x000fe2000bf06300 */
[----:B------:R-:W-:Y:S01]  /*6d50*/  HADD2.F32 R19, -RZ, R43.H0_H0 ;  /* 0x2000002bff137230 */ /* 0x000fe20000004100 */
[----:B------:R-:W-:Y:S01]  /*6d60*/  ISETP.GE.AND.EX P1, PT, R24, UR9, PT, P1 ;  /* 0x0000000918007c0c */ /* 0x000fe2000bf26310 */
[----:B------:R-:W-:Y:S01]  /*6d70*/  FFMA.FTZ R63, R22, R26, R23 ;  /* 0x0000001a163f7223 */ /* 0x000fe20000010017 */
[----:B------:R-:W-:Y:S01]  /*6d80*/  FMUL.FTZ R46, R20, R59 ;  /* 0x0000003b142e7220 */ /* 0x000fe20000410000 */
[----:B------:R-:W-:Y:S10]  /*6d90*/  BRA.U !UP0, `(.L_x_945) ;  /* 0x0000000108487547 */ /* 0x000ff4000b800000 */
        /* <DEDUP_REMOVED lines=18> */
.L_x_945:
        /* <DEDUP_REMOVED lines=13> */
[C---:B------:R-:W-:Y:S02]  /*6f90*/  IMAD R21, R27.reuse, UR5, R28 ;  /* 0x000000051b157c24 */ /* 0x040fe4000f8e021c */
[----:B------:R-:W-:-:S04]  /*6fa0*/  IMAD.WIDE.U32 R18, R27, UR4, R18 ;  /* 0x000000041b127c25 */ /* 0x000fc8000f8e0012 */
[----:B------:R-:W-:Y:S01]  /*6fb0*/  FMUL.FTZ R27, R20, R59 ;  /* 0x0000003b141b7220 */ /* 0x000fe20000410000 */
[----:B-1----:R-:W-:Y:S02]  /*6fc0*/  LEA R20, P0, R18, UR10, 0x1 ;  /* 0x0000000a12147c11 */ /* 0x002fe4000f8008ff */
[----:B------:R-:W-:Y:S02]  /*6fd0*/  IADD3 R21, PT, PT, R19, R21, RZ ;  /* 0x0000001513157210 */ /* 0x000fe40007ffe0ff */
[----:B------:R-:W-:Y:S02]  /*6fe0*/  F2FP.F16.F32.PACK_AB R19, R26, R27 ;  /* 0x0000001b1a13723e */ /* 0x000fe400000000ff */
[----:B------:R-:W-:-:S05]  /*6ff0*/  LEA.HI.X R21, R18, UR11, R21, 0x1, P0 ;  /* 0x0000000b12157c11 */ /* 0x000fca00080f0c15 */
[----:B------:R0:W-:Y:S02]  /*7000*/  STG.E desc[UR6][R20.64], R19 ;  /* 0x0000001314007986 */ /* 0x0001e4000c101906 */
.L_x_947:
[----:B------:R-:W-:Y:S05]  /*7010*/  BSYNC.RECONVERGENT B0 ;  /* 0x0000000000007941 */ /* 0x000fea0003800200 */
.L_x_946:
[-C--:B------:R-:W-:Y:S01]  /*7020*/  FMUL.FTZ R30, R30, R59.reuse ;  /* 0x0000003b1e1e7220 */ /* 0x080fe20000410000 */
[----:B------:R-:W-:Y:S01]  /*7030*/  FADD.FTZ R18, -R16, R43 ;  /* 0x0000002b10127221 */ /* 0x000fe20000010100 */
[--C-:B0-----:R-:W-:Y:S02]  /*7040*/  HADD2.F32 R19, -RZ, R42.reuse.H0_H0 ;  /* 0x2000002aff137230 */ /* 0x101fe40000004100 */
        /* <DEDUP_REMOVED lines=22> */
.L_x_948:
        /* <DEDUP_REMOVED lines=21> */
.L_x_950:
[----:B------:R-:W-:Y:S05]  /*7300*/  BSYNC.RECONVERGENT B0 ;  /* 0x0000000000007941 */ /* 0x000fea0003800200 */
.L_x_949:
[--C-:B0-----:R-:W-:Y:S01]  /*7310*/  HADD2.F32 R19, -RZ, R41.reuse.H0_H0 ;  /* 0x20000029ff137230 */ /* 0x101fe20000004100 */
[----:B------:R-:W-:Y:S01]  /*7320*/  ISETP.GE.U32.AND P0, PT, R29, UR8, PT ;  /* 0x000000081d007c0c */ /* 0x000fe2000bf06070 */
[----:B------:R-:W-:Y:S01]  /*7330*/  HADD2.F32 R41, -RZ, R41.H1_H1 ;  /* 0x30000029ff297230 */ /* 0x000fe20000004100 */
[----:B------:R-:W-:Y:S01]  /*7340*/  ISETP.GE.U32.AND P1, PT, R27, UR8, PT ;  /* 0x000000081b007c0c */ /* 0x000fe2000bf26070 */
[----:B------:R-:W-:Y:S02]  /*7350*/  HADD2.F32 R45, -RZ, R39.H0_H0 ;  /* 0x20000027ff2d7230 */ /* 0x000fe40000004100 */
[----:B------:R-:W-:Y:S01]  /*7360*/  FADD.FTZ R20, -R16, R19 ;  /* 0x0000001310147221 */ /* 0x000fe20000010100 */
[----:B------:R-:W-:Y:S01]  /*7370*/  SHF.R.S32.HI R18, RZ, 0x1f, R29 ;  /* 0x0000001fff127819 */ /* 0x000fe2000001141d */
[--C-:B------:R-:W-:Y:S01]  /*7380*/  HADD2.F32 R19, -RZ, R40.reuse.H0_H0 ;  /* 0x20000028ff137230 */ /* 0x100fe20000004100 */
[----:B------:R-:W-:Y:S01]  /*7390*/  SHF.R.S32.HI R24, RZ, 0x1f, R27 ;  /* 0x0000001fff187819 */ /* 0x000fe2000001141b */
[----:B------:R-:W-:Y:S01]  /*73a0*/  FMUL.FTZ R21, R20, R59 ;  /* 0x0000003b14157220 */ /* 0x000fe20000410000 */
[----:B------:R-:W-:Y:S01]  /*73b0*/  FADD.FTZ R20, -R16, R41 ;  /* 0x0000002910147221 */ /* 0x000fe20000010100 */
[----:B------:R-:W-:Y:S01]  /*73c0*/  ISETP.GE.AND.EX P0, PT, R18, UR9, PT, P0 ;  /* 0x0000000912007c0c */ /* 0x000fe2000bf06300 */
[----:B------:R-:W-:Y:S01]  /*73d0*/  HADD2.F32 R40, -RZ, R40.H1_H1 ;  /* 0x30000028ff287230 */ /* 0x000fe20000004100 */
        /* <DEDUP_REMOVED lines=22> */
.L_x_951:
        /* <DEDUP_REMOVED lines=21> */
.L_x_953:
[----:B------:R-:W-:Y:S05]  /*7690*/  BSYNC.RECONVERGENT B0 ;  /* 0x0000000000007941 */ /* 0x000fea0003800200 */
.L_x_952:
[-C--:B------:R-:W-:Y:S01]  /*76a0*/  FMUL.FTZ R28, R28, R59.reuse ;  /* 0x0000003b1c1c7220 */ /* 0x080fe20000410000 */
[----:B------:R-:W-:Y:S01]  /*76b0*/  FADD.FTZ R18, -R16, R39 ;  /* 0x0000002710127221 */ /* 0x000fe20000010100 */
[--C-:B------:R-:W-:Y:S02]  /*76c0*/  HADD2.F32 R19, -RZ, R38.reuse.H0_H0 ;  /* 0x20000026ff137230 */ /* 0x100fe40000004100 */
[----:B------:R-:W-:Y:S02]  /*76d0*/  HADD2.F32 R38, -RZ, R38.H1_H1 ;  /* 0x30000026ff267230 */ /* 0x000fe40000004100 */
[----:B------:R-:W-:Y:S01]  /*76e0*/  FFMA.FTZ R41, R22, R28, R23 ;  /* 0x0000001c16297223 */ /* 0x000fe20000010017 */
        /* <DEDUP_REMOVED lines=20> */
.L_x_954:
[----:B------:R-:W-:Y:S01]  /*7830*/  FFMA.FTZ R18, R22, R30, R23 ;  /* 0x0000001e16127223 */ /* 0x000fe20000010017 */
[----:B------:R-:W-:Y:S01]  /*7840*/  BSSY.RECONVERGENT B0, `(.L_x_955) ;  /* 0x0000014000007945 */ /* 0x000fe20003800200 */
[--C-:B------:R-:W-:Y:S02]  /*7850*/  HADD2.F32 R29, -RZ, R37.reuse.H0_H0 ;  /* 0x20000025ff1d7230 */ /* 0x100fe40000004100 */
[----:B0-----:R-:W-:Y:S01]  /*7860*/  FFMA.FTZ R20, R56, R19, -R41 ;  /* 0x0000001338147223 */ /* 0x001fe20000010829 */
[----:B------:R-:W-:Y:S02]  /*7870*/  HADD2.F32 R37, -RZ, R37.H1_H1 ;  /* 0x30000025ff257230 */ /* 0x000fe40000004100 */
        /* <DEDUP_REMOVED lines=16> */
.L_x_956:
[----:B------:R-:W-:Y:S05]  /*7980*/  BSYNC.RECONVERGENT B0 ;  /* 0x0000000000007941 */ /* 0x000fea0003800200 */
.L_x_955:
[----:B------:R-:W-:Y:S02]  /*7990*/  HADD2.F32 R43, -RZ, R7.H0_H0 ;  /* 0x20000007ff2b7230 */ /* 0x000fe40000004100 */
[C---:B------:R-:W-:Y:S01]  /*79a0*/  FADD.FTZ R29, -R16.reuse, R29 ;  /* 0x0000001d101d7221 */ /* 0x040fe20000010100 */
[----:B------:R-:W-:Y:S02]  /*79b0*/  HADD2.F32 R45, -RZ, R9.H0_H0 ;  /* 0x20000009ff2d7230 */ /* 0x000fe40000004100 */
[C---:B------:R-:W-:Y:S01]  /*79c0*/  FADD.FTZ R27, -R16.reuse, R37 ;  /* 0x00000025101b7221 */ /* 0x040fe20000010100 */
[----:B------:R-:W-:Y:S02]  /*79d0*/  HADD2.F32 R61, -RZ, R13.H0_H0 ;  /* 0x2000000dff3d7230 */ /* 0x000fe40000004100 */
[----:B------:R-:W-:Y:S01]  /*79e0*/  FADD.FTZ R68, -R16, R43 ;  /* 0x0000002b10447221 */ /* 0x000fe20000010100 */
[----:B0-----:R-:W-:Y:S02]  /*79f0*/  HADD2.F32 R21, -RZ, R33.H0_H0 ;  /* 0x20000021ff157230 */ /* 0x001fe40000004100 */
[----:B------:R-:W-:Y:S01]  /*7a00*/  FMUL.FTZ R27, R27, R59 ;  /* 0x0000003b1b1b7220 */ /* 0x000fe20000410000 */
[----:B------:R-:W-:-:S02]  /*7a10*/  HADD2.F32 R7, -RZ, R7.H1_H1 ;  /* 0x30000007ff077230 */ /* 0x000fc40000004100 */
[C---:B------:R-:W-:Y:S01]  /*7a20*/  FADD.FTZ R40, -R16.reuse, R61 ;  /* 0x0000003d10287221 */ /* 0x040fe20000010100 */
[----:B------:R-:W-:Y:S02]  /*7a30*/  HADD2.F32 R9, -RZ, R9.H1_H1 ;  /* 0x30000009ff097230 */ /* 0x000fe40000004100 */
[C---:B------:R-:W-:Y:S01]  /*7a40*/  FADD.FTZ R76, -R16.reuse, R21 ;  /* 0x00000015104c7221 */ /* 0x040fe20000010100 */
[----:B------:R-:W-:Y:S01]  /*7a50*/  HADD2.F32 R13, -RZ, R13.H1_H1 ;  /* 0x3000000dff0d7230 */ /* 0x000fe20000004100 */
[C---:B------:R-:W-:Y:S01]  /*7a60*/  IADD3 R21, PT, PT, R3.reuse, 0x50, RZ ;  /* 0x0000005003157810 */ /* 0x040fe20007ffe0ff */
[----:B------:R-:W-:Y:S02]  /*7a70*/  HADD2.F32 R39, -RZ, R15.H0_H0 ;  /* 0x2000000fff277230 */ /* 0x000fe40000004100 */
[C---:B------:R-:W-:Y:S01]  /*7a80*/  FADD.FTZ R46, -R16.reuse, R9 ;  /* 0x00000009102e7221 */ /* 0x040fe20000010100 */
[----:B------:R-:W-:Y:S02]  /*7a90*/  HADD2.F32 R41, -RZ, R5.H0_H0 ;  /* 0x20000005ff297230 */ /* 0x000fe40000004100 */
[----:B------:R-:W-:Y:S01]  /*7aa0*/  FADD.FTZ R38, -R16, R13 ;  /* 0x0000000d10267221 */ /* 0x000fe20000010100 */
[----:B------:R-:W-:Y:S01]  /*7ab0*/  HADD2.F32 R47, -RZ, R11.H0_H0 ;  /* 0x2000000bff2f7230 */ /* 0x000fe20000004100 */
[C---:B------:R-:W-:Y:S01]  /*7ac0*/  IADD3 R13, PT, PT, R3.reuse, 0x60, RZ ;  /* 0x00000060030d7810 */ /* 0x040fe20007ffe0ff */
[----:B------:R-:W-:Y:S01]  /*7ad0*/  HADD2.F32 R15, -RZ, R15.H1_H1 ;  /* 0x3000000fff0f7230 */ /* 0x000fe20000004100 */
[----:B------:R-:W-:Y:S01]  /*7ae0*/  IADD3 R9, PT, PT, R3, 0x70, RZ ;  /* 0x0000007003097810 */ /* 0x000fe20007ffe0ff */
[----:B------:R-:W-:Y:S01]  /*7af0*/  HADD2.F32 R5, -RZ, R5.H1_H1 ;  /* 0x30000005ff057230 */ /* 0x000fe20000004100 */
[----:B------:R-:W-:Y:S01]  /*7b00*/  ISETP.GE.U32.AND P0, PT, R21, UR8, PT ;  /* 0x0000000815007c0c */ /* 0x000fe2000bf06070 */
[----:B------:R-:W-:-:S02]  /*7b10*/  HADD2.F32 R11, -RZ, R11.H1_H1 ;  /* 0x3000000bff0b7230 */ /* 0x000fc40000004100 */
[C---:B------:R-:W-:Y:S01]  /*7b20*/  FADD.FTZ R70, -R16.reuse, R15 ;  /* 0x0000000f10467221 */ /* 0x040fe20000010100 */
[--C-:B------:R-:W-:Y:S02]  /*7b30*/  HADD2.F32 R31, -RZ, R54.reuse.H0_H0 ;  /* 0x20000036ff1f7230 */ /* 0x100fe40000004100 */
[C---:B------:R-:W-:Y:S01]  /*7b40*/  FADD.FTZ R26, -R16.reuse, R5 ;  /* 0x00000005101a7221 */ /* 0x040fe20000010100 */
[----:B------:R-:W-:Y:S02]  /*7b50*/  HADD2.F32 R25, -RZ, R54.H1_H1 ;  /* 0x30000036ff197230 */ /* 0x000fe40000004100 */
[C---:B------:R-:W-:Y:S01]  /*7b60*/  FADD.FTZ R54, -R16.reuse, R7 ;  /* 0x0000000710367221 */ /* 0x040fe20000010100 */
[--C-:B------:R-:W-:Y:S01]  /*7b70*/  HADD2.F32 R19, -RZ, R35.reuse.H0_H0 ;  /* 0x20000023ff137230 */ /* 0x100fe20000004100 */
[----:B------:R-:W-:Y:S01]  /*7b80*/  IADD3 R7, PT, PT, R3, 0x80, RZ ;  /* 0x0000008003077810 */ /* 0x000fe20007ffe0ff */
[----:B------:R-:W-:Y:S02]  /*7b90*/  HADD2.F32 R35, -RZ, R35.H1_H1 ;  /* 0x30000023ff237230 */ /* 0x000fe40000004100 */
[----:B------:R-:W-:Y:S01]  /*7ba0*/  FADD.FTZ R42, -R16, R11 ;  /* 0x0000000b102a7221 */ /* 0x000fe20000010100 */
[----:B------:R-:W-:-:S02]  /*7bb0*/  HADD2.F32 R33, -RZ, R33.H1_H1 ;  /* 0x30000021ff217230 */ /* 0x000fc40000004100 */
[C---:B------:R-:W-:Y:S01]  /*7bc0*/  FADD.FTZ R24, -R16.reuse, R31 ;  /* 0x0000001f10187221 */ /* 0x040fe20000010100 */
[--C-:B------:R-:W-:Y:S01]  /*7bd0*/  HADD2.F32 R63, -RZ, R52.reuse.H0_H0 ;  /* 0x20000034ff3f7230 */ /* 0x100fe20000004100 */
[----:B------:R-:W-:Y:S01]  /*7be0*/  ISETP.GE.U32.AND P1, PT, R13, UR8, PT ;  /* 0x000000080d007c0c */ /* 0x000fe2000bf26070 */
[----:B------:R-:W-:Y:S01]  /*7bf0*/  HADD2.F32 R69, -RZ, R52.H1_H1 ;  /* 0x30000034ff457230 */ /* 0x000fe20000004100 */
[----:B------:R-:W-:Y:S01]  /*7c00*/  ISETP.GE.U32.AND P2, PT, R9, UR8, PT ;  /* 0x0000000809007c0c */ /* 0x000fe2000bf46070 */
[----:B------:R-:W-:Y:S01]  /*7c10*/  FMUL.FTZ R31, R29, R59 ;  /* 0x0000003b1d1f7220 */ /* 0x000fe20000410000 */
[----:B------:R-:W-:Y:S01]  /*7c20*/  ISETP.GE.U32.AND P3, PT, R7, UR8, PT ;  /* 0x0000000807007c0c */ /* 0x000fe2000bf66070 */
[C---:B------:R-:W-:Y:S01]  /*7c30*/  FADD.FTZ R19, -R16.reuse, R19 ;  /* 0x0000001310137221 */ /* 0x040fe20000010100 */
[----:B------:R-:W-:Y:S01]  /*7c40*/  SHF.R.S32.HI R18, RZ, 0x1f, R21 ;  /* 0x0000001fff127819 */ /* 0x000fe20000011415 */
[C---:B------:R-:W-:Y:S01]  /*7c50*/  FADD.FTZ R20, -R16.reuse, R35 ;  /* 0x0000002310147221 */ /* 0x040fe20000010100 */
        /* <DEDUP_REMOVED lines=10> */
[----:B------:R-:W-:Y:S01]  /*7d00*/  FADD.FTZ R16, -R16, R25 ;  /* 0x0000001910107221 */ /* 0x000fe20000010100 */
[--C-:B------:R-:W-:Y:S01]  /*7d10*/  HADD2.F32 R29, -RZ, R36.reuse.H0_H0 ;  /* 0x20000024ff1d7230 */ /* 0x100fe20000004100 */
[----:B------:R-:W-:Y:S01]  /*7d20*/  ISETP.GE.AND.EX P0, PT, R18, UR9, PT, P0 ;  /* 0x0000000912007c0c */ /* 0x000fe2000bf06300 */
[----:B------:R-:W-:Y:S01]  /*7d30*/  HADD2.F32 R36, -RZ, R36.H1_H1 ;  /* 0x30000024ff247230 */ /* 0x000fe20000004100 */
[----:B------:R-:W-:Y:S01]  /*7d40*/  ISETP.GE.AND.EX P1, PT, R15, UR9, PT, P1 ;  /* 0x000000090f007c0c */ /* 0x000fe2000bf26310 */
[----:B------:R-:W-:Y:S01]  /*7d50*/  FFMA.FTZ R25, R22, R31, R23 ;  /* 0x0000001f16197223 */ /* 0x000fe20000010017 */
[----:B------:R-:W-:-:S02]  /*7d60*/  ISETP.GE.AND.EX P2, PT, R11, UR9, PT, P2 ;  /* 0x000000090b007c0c */ /* 0x000fc4000bf46320 */
[----:B------:R-:W-:Y:S01]  /*7d70*/  ISETP.GE.AND.EX P3, PT, R5, UR9, PT, P3 ;  /* 0x0000000905007c0c */ /* 0x000fe2000bf66330 */
[----:B------:R-:W-:-:S12]  /*7d80*/  BRA.U !UP0, `(.L_x_957) ;  /* 0x0000000108487547 */ /* 0x000fd8000b800000 */
        /* <DEDUP_REMOVED lines=11> */
[----:B------:R-:W-:Y:S01]  /*7e40*/  FMUL.FTZ R29, R29, R37 ;  /* 0x000000251d1d7220 */ /* 0x000fe20000410000 */
[----:B-1----:R-:W-:Y:S01]  /*7e50*/  FADD.FTZ R35, -R41, 1 ;  /* 0x3f80000029237421 */ /* 0x002fe20000010100 */
[----:B------:R-:W-:Y:S01]  /*7e60*/  FMUL.FTZ R45, R36, R41 ;  /* 0x00000029242d7220 */ /* 0x000fe20000410000 */
[----:B------:R-:W-:Y:S02]  /*7e70*/  FFMA.FTZ R36, R31, R43, 1 ;  /* 0x3f8000001f247423 */ /* 0x000fe4000001002b */
[----:B------:R-:W-:Y:S02]  /*7e80*/  FFMA.FTZ R35, R33, R35, 1 ;  /* 0x3f80000021237423 */ /* 0x000fe40000010023 */
[----:B------:R-:W-:Y:S02]  /*7e90*/  FMUL.FTZ R29, R29, R36 ;  /* 0x000000241d1d7220 */ /* 0x000fe40000410000 */
[----:B------:R-:W-:-:S07]  /*7ea0*/  FMUL.FTZ R36, R45, R35 ;  /* 0x000000232d247220 */ /* 0x000fce0000410000 */
.L_x_957:
        /* <DEDUP_REMOVED lines=9> */
[----:B------:R-:W1:Y:S01]  /*7f40*/  LDCU.64 UR10, c[0x0][0x380] ;  /* 0x00007000ff0a77ac */ /* 0x000e620008000a00 */
[----:B0-----:R-:W-:Y:S01]  /*7f50*/  IMAD R36, R18, UR4, RZ ;  /* 0x0000000412247c24 */ /* 0x001fe2000f8e02ff */
[----:B------:R-:W-:-:S05]  /*7f60*/  MOV R18, R64 ;  /* 0x0000004000127202 */ /* 0x000fca0000000f00 */
        /* <DEDUP_REMOVED lines=9> */
.L_x_959:
[----:B------:R-:W-:Y:S05]  /*8000*/  BSYNC.RECONVERGENT B0 ;  /* 0x0000000000007941 */ /* 0x000fea0003800200 */
.L_x_958:
[--C-:B------:R-:W-:Y:S02]  /*8010*/  HADD2.F32 R19, -RZ, R34.reuse.H0_H0 ;  /* 0x20000022ff137230 */ /* 0x100fe40000004100 */
[C-C-:B------:R-:W-:Y:S01]  /*8020*/  FFMA.FTZ R33, R22.reuse, R27, R23.reuse ;  /* 0x0000001b16217223 */ /* 0x140fe20000010017 */
[----:B------:R-:W-:Y:S01]  /*8030*/  FFMA.FTZ R35, R22, R25, R23 ;  /* 0x0000001916237223 */ /* 0x000fe20000010017 */
        /* <DEDUP_REMOVED lines=20> */
.L_x_960:
[----:B------:R-:W-:Y:S01]  /*8180*/  BSSY.RECONVERGENT B0, `(.L_x_961) ;  /* 0x0000013000007945 */ /* 0x000fe20003800200 */
[----:B0-----:R-:W-:Y:S01]  /*8190*/  FFMA.FTZ R20, R56, R19, -R33 ;  /* 0x0000001338147223 */ /* 0x001fe20000010821 */
        /* <DEDUP_REMOVED lines=17> */
.L_x_962:
[----:B------:R-:W-:Y:S05]  /*82b0*/  BSYNC.RECONVERGENT B0 ;  /* 0x0000000000007941 */ /* 0x000fea0003800200 */
.L_x_961:
        /* <DEDUP_REMOVED lines=23> */
.L_x_963:
        /* <DEDUP_REMOVED lines=21> */
.L_x_965:
[----:B------:R-:W-:Y:S05]  /*8580*/  BSYNC.RECONVERGENT B0 ;  /* 0x0000000000007941 */ /* 0x000fea0003800200 */
.L_x_964:
        /* <DEDUP_REMOVED lines=23> */
.L_x_966:
[----:B------:R-:W-:Y:S01]  /*8700*/  BSSY.RECONVERGENT B0, `(.L_x_967) ;  /* 0x0000012000007945 */ /* 0x000fe20003800200 */
[----:B------:R-:W-:Y:S01]  /*8710*/  FFMA.FTZ R18, R56, R9, -R25 ;  /* 0x0000000938127223 */ /* 0x000fe20000010819 */
[----:B------:R-:W-:Y:S02]  /*8720*/  FFMA.FTZ R36, R17, R4, -R36 ;  /* 0x0000000411247223 */ /* 0x000fe40000010824 */
[----:B------:R-:W-:Y:S05]  /*8730*/  @P3 BRA `(.L_x_968) ;  /* 0x0000000000383947 */ /* 0x000fea0003800000 */
[----:B------:R-:W0:Y:S01]  /*8740*/  LDCU.64 UR4, c[0x0][0x3f8] ;  /* 0x00007f00ff0477ac */ /* 0x000e220008000a00 */
[----:B------:R-:W-:Y:S01]  /*8750*/  MOV R4, R64 ;  /* 0x0000004000047202 */ /* 0x000fe20000000f00 */
[----:B------:R-:W1:Y:S01]  /*8760*/  LDCU.64 UR10, c[0x0][0x380] ;  /* 0x00007000ff0a77ac */ /* 0x000e620008000a00 */
[----:B0-----:R-:W-:Y:S01]  /*8770*/  IMAD R20, R5, UR4, RZ ;  /* 0x0000000405147c24 */ /* 0x001fe2000f8e02ff */
[----:B------:R-:W-:-:S03]  /*8780*/  MOV R5, R67 ;  /* 0x0000004300057202 */ /* 0x000fc60000000f00 */
[C---:B------:R-:W-:Y:S02]  /*8790*/  IMAD R9, R7.reuse, UR5, R20 ;  /* 0x0000000507097c24 */ /* 0x040fe4000f8e0214 */
[----:B------:R-:W-:Y:S01]  /*87a0*/  FMUL.FTZ R20, R18, R59 ;  /* 0x0000003b12147220 */ /* 0x000fe20000410000 */
[----:B------:R-:W-:-:S04]  /*87b0*/  IMAD.WIDE.U32 R4, R7, UR4, R4 ;  /* 0x0000000407047c25 */ /* 0x000fc8000f8e0004 */
[----:B------:R-:W-:Y:S01]  /*87c0*/  FMUL.FTZ R7, R36, R59 ;  /* 0x0000003b24077220 */ /* 0x000fe20000410000 */
[C---:B-1----:R-:W-:Y:S02]  /*87d0*/  LEA R18, P0, R4.reuse, UR10, 0x1 ;  /* 0x0000000a04127c11 */ /* 0x042fe4000f8008ff */
[----:B------:R-:W-:Y:S02]  /*87e0*/  IADD3 R9, PT, PT, R5, R9, RZ ;  /* 0x0000000905097210 */ /* 0x000fe40007ffe0ff */
[----:B------:R-:W-:Y:S02]  /*87f0*/  F2FP.F16.F32.PACK_AB R7, R7, R20 ;  /* 0x000000140707723e */ /* 0x000fe400000000ff */
[----:B------:R-:W-:-:S05]  /*8800*/  LEA.HI.X R19, R4, UR11, R9, 0x1, P0 ;  /* 0x0000000b04137c11 */ /* 0x000fca00080f0c09 */
[----:B------:R0:W-:Y:S02]  /*8810*/  STG.E desc[UR6][R18.64], R7 ;  /* 0x0000000712007986 */ /* 0x0001e4000c101906 */
.L_x_968:
[----:B------:R-:W-:Y:S05]  /*8820*/  BSYNC.RECONVERGENT B0 ;  /* 0x0000000000007941 */ /* 0x000fea0003800200 */
.L_x_967:
[--C-:B------:R-:W-:Y:S02]  /*8830*/  HADD2.F32 R5, -RZ, R6.reuse.H0_H0 ;  /* 0x20000006ff057230 */ /* 0x100fe40000004100 */
[-C--:B------:R-:W-:Y:S01]  /*8840*/  FMUL.FTZ R60, R60, R59.reuse ;  /* 0x0000003b3c3c7220 */ /* 0x080fe20000410000 */
[----:B------:R-:W-:Y:S02]  /*8850*/  HADD2.F32 R6, -RZ, R6.H1_H1 ;  /* 0x30000006ff067230 */ /* 0x000fe40000004100 */
[-C--:B------:R-:W-:Y:S01]  /*8860*/  FMUL.FTZ R68, R68, R59.reuse ;  /* 0x0000003b44447220 */ /* 0x080fe20000410000 */
[-C--:B------:R-:W-:Y:S01]  /*8870*/  FMUL.FTZ R54, R54, R59.reuse ;  /* 0x0000003b36367220 */ /* 0x080fe20000410000 */
[-C--:B------:R-:W-:Y:S01]  /*8880*/  FMUL.FTZ R52, R52, R59.reuse ;  /* 0x0000003b34347220 */ /* 0x080fe20000410000 */
[-C--:B------:R-:W-:Y:S01]  /*8890*/  FMUL.FTZ R46, R46, R59.reuse ;  /* 0x0000003b2e2e7220 */ /* 0x080fe20000410000 */
[-C--:B0-----:R-:W-:Y:S01]  /*88a0*/  FMUL.FTZ R18, R44, R59.reuse ;  /* 0x0000003b2c127220 */ /* 0x081fe20000410000 */
        /* <DEDUP_REMOVED lines=27> */
.L_x_969:
        /* <DEDUP_REMOVED lines=14> */
[C---:B------:R-:W-:Y:S01]  /*8b40*/  IADD3 R15, PT, PT, R3.reuse, 0xd0, RZ ;  /* 0x000000d0030f7810 */ /* 0x040fe20007ffe0ff */
        /* <DEDUP_REMOVED lines=43> */
.L_x_971:
[----:B------:R-:W-:Y:S05]  /*8e00*/  BSYNC.RECONVERGENT B0 ;  /* 0x0000000000007941 */ /* 0x000fea0003800200 */
.L_x_970:
        /* <DEDUP_REMOVED lines=21> */
.L_x_972:
        /* <DEDUP_REMOVED lines=18> */
.L_x_974:
[----:B------:R-:W-:Y:S05]  /*9080*/  BSYNC.RECONVERGENT B0 ;  /* 0x0000000000007941 */ /* 0x000fea0003800200 */
.L_x_973:
        /* <DEDUP_REMOVED lines=21> */
.L_x_975:
        /* <DEDUP_REMOVED lines=18> */
.L_x_977:
[----:B------:R-:W-:Y:S05]  /*9300*/  BSYNC.RECONVERGENT B0 ;  /* 0x0000000000007941 */ /* 0x000fea0003800200 */
.L_x_976:
        /* <DEDUP_REMOVED lines=21> */
.L_x_978:
        /* <DEDUP_REMOVED lines=18> */
.L_x_980:
[----:B------:R-:W-:Y:S05]  /*9580*/  BSYNC.RECONVERGENT B0 ;  /* 0x0000000000007941 */ /* 0x000fea0003800200 */
.L_x_979:
        /* <DEDUP_REMOVED lines=21> */
.L_x_981:
        /* <DEDUP_REMOVED lines=18> */
.L_x_983:
[----:B------:R-:W-:Y:S05]  /*9800*/  BSYNC.RECONVERGENT B0 ;  /* 0x0000000000007941 */ /* 0x000fea0003800200 */
.L_x_982:
        /* <DEDUP_REMOVED lines=21> */
.L_x_984:
        /* <DEDUP_REMOVED lines=18> */
.L_x_986:
[----:B------:R-:W-:Y:S05]  /*9a80*/  BSYNC.RECONVERGENT B0 ;  /* 0x0000000000007941 */ /* 0x000fea0003800200 */
.L_x_985:
[--C-:B-1----:R-:W-:Y:S01]  /*9a90*/  HADD2.F32 R4, -RZ, R53.reuse.H0_H0 ;  /* 0x20000035ff047230 */ /* 0x102fe20000004100 */
[----:B------:R-:W-:Y:S01]  /*9aa0*/  SHF.R.S32.HI R12, RZ, 0x1f, R3 ;  /* 0x0000001fff0c7819 */ /* 0x000fe20000011403 */
        /* <DEDUP_REMOVED lines=20> */
.L_x_987:
        /* <DEDUP_REMOVED lines=8> */
[----:B------:R-:W-:Y:S01]  /*9c70*/  MOV R65, R67 ;  /* 0x0000004300417202 */ /* 0x000fe20000000f00 */
[----:B------:R-:W1:Y:S01]  /*9c80*/  LDCU.64 UR8, c[0x0][0x380] ;  /* 0x00007000ff0877ac */ /* 0x000e620008000a00 */
[----:B0-----:R-:W-:Y:S02]  /*9c90*/  IMAD R12, R12, UR4, RZ ;  /* 0x000000040c0c7c24 */ /* 0x001fe4000f8e02ff */
[----:B------:R-:W-:-:S04]  /*9ca0*/  IMAD.WIDE.U32 R64, R3, UR4, R64 ;  /* 0x0000000403407c25 */ /* 0x000fc8000f8e0040 */
[----:B------:R-:W-:Y:S01]  /*9cb0*/  IMAD R3, R3, UR5, R12 ;  /* 0x0000000503037c24 */ /* 0x000fe2000f8e020c */
[----:B-1----:R-:W-:-:S04]  /*9cc0*/  LEA R4, P0, R64, UR8, 0x1 ;  /* 0x0000000840047c11 */ /* 0x002fc8000f8008ff */
[----:B------:R-:W-:-:S04]  /*9cd0*/  IADD3 R3, PT, PT, R65, R3, RZ ;  /* 0x0000000341037210 */ /* 0x000fc80007ffe0ff */
[----:B------:R-:W-:Y:S02]  /*9ce0*/  LEA.HI.X R5, R64, UR9, R3, 0x1, P0 ;  /* 0x0000000940057c11 */ /* 0x000fe400080f0c03 */
[----:B------:R-:W-:-:S05]  /*9cf0*/  F2FP.F16.F32.PACK_AB R3, R59, R6 ;  /* 0x000000063b03723e */ /* 0x000fca00000000ff */
[----:B------:R0:W-:Y:S02]  /*9d00*/  STG.E desc[UR6][R4.64], R3 ;  /* 0x0000000304007986 */ /* 0x0001e4000c101906 */
.L_x_989:
[----:B------:R-:W-:Y:S05]  /*9d10*/  BSYNC.RECONVERGENT B0 ;  /* 0x0000000000007941 */ /* 0x000fea0003800200 */
.L_x_988:
[----:B------:R-:W1:Y:S01]  /*9d20*/  LDCU UR4, c[0x0][0x410] ;  /* 0x00008200ff0477ac */ /* 0x000e620008000800 */
[----:B------:R-:W-:Y:S02]  /*9d30*/  IADD3 R51, PT, PT, R62, R51, RZ ;  /* 0x000000333e337210 */ /* 0x000fe40007ffe0ff */
[----:B------:R-:W-:Y:S01]  /*9d40*/  IADD3 R48, PT, PT, R48, 0x1, RZ ;  /* 0x0000000130307810 */ /* 0x000fe20007ffe0ff */
[----:B------:R-:W1:Y:S02]  /*9d50*/  LDCU UR5, c[0x0][0x3e0] ;  /* 0x00007c00ff0577ac */ /* 0x000e640008000800 */
[----:B-1----:R-:W-:-:S06]  /*9d60*/  UIMAD UR4, UR4, UR5, URZ ;  /* 0x00000005040472a4 */ /* 0x002fcc000f8e02ff */
[----:B------:R-:W-:-:S13]  /*9d70*/  ISETP.GE.AND P0, PT, R51, UR4, PT ;  /* 0x0000000433007c0c */ /* 0x000fda000bf06270 */
[----:B------:R-:W-:Y:S05]  /*9d80*/  @!P0 BRA `(.L_x_990) ;  /* 0xffffff6000f48947 */ /* 0x000fea000383ffff */
.L_x_923:
[----:B------:R-:W1:Y:S01]  /*9d90*/  S2R R9, SR_TID.X ;  /* 0x0000000000097919 */ /* 0x000e620000002100 */
[----:B0-----:R-:W0:Y:S01]  /*9da0*/  LDC R4, c[0x0][0x370] ;  /* 0x0000dc00ff047b82 */ /* 0x001e220000000800 */
[----:B------:R-:W-:Y:S07]  /*9db0*/  BSSY.RECONVERGENT B0, `(.L_x_991) ;  /* 0x000000e000007945 */ /* 0x000fee0003800200 */
[----:B------:R-:W2:Y:S08]  /*9dc0*/  LDC R7, c[0x0][0x374] ;  /* 0x0000dd00ff077b82 */ /* 0x000eb00000000800 */
[----:B------:R-:W3:Y:S01]  /*9dd0*/  LDC.64 R2, c[0x0][0x3c8] ;  /* 0x0000f200ff027b82 */ /* 0x000ee20000000a00 */
[----:B0-----:R-:W-:-:S02]  /*9de0*/  ISETP.NE.AND P0, PT, R4, 0x1, PT ;  /* 0x000000010400780c */ /* 0x001fc40003f05270 */
[----:B-1----:R-:W-:Y:S02]  /*9df0*/  ISETP.NE.AND P1, PT, R9, RZ, PT ;  /* 0x000000ff0900720c */ /* 0x002fe40003f25270 */
[----:B--2---:R-:W-:-:S04]  /*9e00*/  SHF.L.U32 R0, R7, 0x1, RZ ;  /* 0x0000000107007819 */ /* 0x004fc800000006ff */
[----:B------:R-:W-:-:S05]  /*9e10*/  SEL R5, R0, RZ, P0 ;  /* 0x000000ff00057207 */ /* 0x000fca0000000000 */
[----:B---3--:R-:W-:Y:S02]  /*9e20*/  IMAD.WIDE.U32 R2, R5, 0x4, R2 ;  /* 0x0000000405027825 */ /* 0x008fe400078e0002 */
[----:B------:R-:W-:Y:S05]  /*9e30*/  @P1 BRA `(.L_x_992) ;  /* 0x0000000000141947 */ /* 0x000fea0003800000 */
[----:B------:R-:W-:Y:S01]  /*9e40*/  HFMA2 R5, -RZ, RZ, 0, 5.9604644775390625e-08 ;  /* 0x00000001ff057431 */ /* 0x000fe200000001ff */
[----:B------:R-:W-:Y:S06]  /*9e50*/  MEMBAR.ALL.GPU ;  /* 0x0000000000007992 */ /* 0x000fec000000a000 */
[----:B------:R-:W-:-:S00]  /*9e60*/  ERRBAR ;  /* 0x00000000000079ab */ /* 0x000fc00000000000 */
[----:B------:R-:W-:Y:S06]  /*9e70*/  CGAERRBAR ;  /* 0x00000000000075ab */ /* 0x000fec0000000000 */
[----:B------:R0:W-:Y:S02]  /*9e80*/  REDG.E.ADD.S32.STRONG.GPU desc[UR6][R2.64], R5 ;  /* 0x000000050200798e */ /* 0x0001e4000c12e306 */
.L_x_992:
[----:B------:R-:W-:Y:S05]  /*9e90*/  BSYNC.RECONVERGENT B0 ;  /* 0x0000000000007941 */ /* 0x000fea0003800200 */
.L_x_991:
        /* <DEDUP_REMOVED lines=11> */
.L_x_994:
[----:B------:R-:W2:Y:S04]  /*9f50*/  LDG.E.STRONG.GPU R5, desc[UR6][R2.64] ;  /* 0x0000000602057981 */ /* 0x000ea8000c1ef900 */
[----:B--2---:R-:W-:Y:S01]  /*9f60*/  CCTL.IVALL ;  /* 0x00000000ff00798f */ /* 0x004fe20002000000 */
[----:B------:R-:W-:Y:S05]  /*9f70*/  YIELD ;  /* 0x0000000000007946 */ /* 0x000fea0003800000 */
[----:B------:R-:W-:-:S13]  /*9f80*/  ISETP.NE.AND P0, PT, R5, R0, PT ;  /* 0x000000000500720c */ /* 0x000fda0003f05270 */
[----:B------:R-:W-:Y:S05]  /*9f90*/  @P0 BRA `(.L_x_994) ;  /* 0xfffffffc00ec0947 */ /* 0x000fea000383ffff */
.L_x_993:
        /* <DEDUP_REMOVED lines=74> */
.L_x_997:
        /* <DEDUP_REMOVED lines=31> */
.L_x_996:
[----:B------:R-:W-:Y:S05]  /*a630*/  BSYNC.RECONVERGENT B0 ;  /* 0x0000000000007941 */ /* 0x000fea0003800200 */
.L_x_995:
[----:B------:R-:W-:Y:S05]  /*a640*/  @!P0 EXIT ;  /* 0x000000000000894d */ /* 0x000fea0003800000 */
[C---:B------:R-:W-:Y:S01]  /*a650*/  SHF.L.U64.HI R11, R10.reuse, 0x2, R11 ;  /* 0x000000020a0b7819 */ /* 0x040fe2000001020b */
[----:B------:R-:W1:Y:S01]  /*a660*/  LDCU.64 UR4, c[0x0][0x3d8] ;  /* 0x00007b00ff0477ac */ /* 0x000e620008000a00 */
[----:B0-----:R-:W-:Y:S02]  /*a670*/  SHF.L.U32 R19, R10, 0x2, RZ ;  /* 0x000000020a137819 */ /* 0x001fe400000006ff */
[C---:B------:R-:W-:Y:S01]  /*a680*/  SHF.L.U64.HI R21, R28.reuse, 0x2, R35 ;  /* 0x000000021c157819 */ /* 0x040fe20000010223 */
[----:B------:R-:W0:Y:S01]  /*a690*/  LDCU.64 UR8, c[0x0][0x388] ;  /* 0x00007100ff0877ac */ /* 0x000e220008000a00 */
[----:B------:R-:W-:Y:S02]  /*a6a0*/  SHF.L.U32 R23, R28, 0x2, RZ ;  /* 0x000000021c177819 */ /* 0x000fe400000006ff */
[C---:B------:R-:W-:Y:S01]  /*a6b0*/  SHF.L.U64.HI R15, R0.reuse, 0x2, R3 ;  /* 0x00000002000f7819 */ /* 0x040fe20000010203 */
[----:B------:R-:W2:Y:S01]  /*a6c0*/  LDCU.64 UR10, c[0x0][0x390] ;  /* 0x00007200ff0a77ac */ /* 0x000ea20008000a00 */
[----:B------:R-:W-:-:S07]  /*a6d0*/  SHF.L.U32 R17, R0, 0x2, RZ ;  /* 0x0000000200117819 */ /* 0x000fce00000006ff */
.L_x_998:
[C---:B------:R-:W-:Y:S02]  /*a6e0*/  SHF.L.U32 R20, R2.reuse, 0x2, RZ ;  /* 0x0000000202147819 */ /* 0x040fe400000006ff */
[----:B------:R-:W-:Y:S02]  /*a6f0*/  SHF.L.U64.HI R22, R2, 0x2, R5 ;  /* 0x0000000202167819 */ /* 0x000fe40000010205 */
[----:B-1----:R-:W-:-:S04]  /*a700*/  IADD3 R4, P0, PT, R20, UR4, RZ ;  /* 0x0000000414047c10 */ /* 0x002fc8000ff1e0ff */
[----:B------:R-:W-:Y:S02]  /*a710*/  IADD3.X R5, PT, PT, R22, UR5, RZ, P0, !PT ;  /* 0x0000000516057c10 */ /* 0x000fe400087fe4ff */
[C---:B------:R-:W-:Y:S02]  /*a720*/  IADD3 R6, P0, PT, R4.reuse, R17, RZ ;  /* 0x0000001104067210 */ /* 0x040fe40007f1e0ff */
[C---:B---3--:R-:W-:Y:S02]  /*a730*/  IADD3 R24, P2, PT, R4.reuse, R23, RZ ;  /* 0x0000001704187210 */ /* 0x048fe40007f5e0ff */
[C---:B------:R-:W-:Y:S02]  /*a740*/  IADD3.X R7, PT, PT, R5.reuse, R15, RZ, P0, !PT ;  /* 0x0000000f05077210 */ /* 0x040fe400007fe4ff */
[----:B------:R-:W-:Y:S02]  /*a750*/  IADD3 R12, P1, PT, R4, R19, RZ ;  /* 0x00000013040c7210 */ /* 0x000fe40007f3e0ff */
[C---:B------:R-:W-:Y:S01]  /*a760*/  IADD3.X R25, PT, PT, R5.reuse, R21, RZ, P2, !PT ;  /* 0x0000001505197210 */ /* 0x040fe200017fe4ff */
[----:B------:R-:W3:Y:S01]  /*a770*/  LDG.E R4, desc[UR6][R4.64] ;  /* 0x0000000604047981 */ /* 0x000ee2000c1e1900 */
[----:B------:R-:W-:-:S03]  /*a780*/  IADD3.X R13, PT, PT, R5, R11, RZ, P1, !PT ;  /* 0x0000000b050d7210 */ /* 0x000fc60000ffe4ff */
[----:B------:R-:W3:Y:S04]  /*a790*/  LDG.E R7, desc[UR6][R6.64] ;  /* 0x0000000606077981 */ /* 0x000ee8000c1e1900 */
[----:B------:R-:W4:Y:S04]  /*a7a0*/  LDG.E R12, desc[UR6][R12.64] ;  /* 0x000000060c0c7981 */ /* 0x000f28000c1e1900 */
[----:B------:R-:W4:Y:S01]  /*a7b0*/  LDG.E R25, desc[UR6][R24.64] ;  /* 0x0000000618197981 */ /* 0x000f22000c1e1900 */
[----:B------:R-:W-:Y:S02]  /*a7c0*/  LOP3.LUT R8, R20, 0xfffffffc, RZ, 0xc0, !PT ;  /* 0xfffffffc14087812 */ /* 0x000fe400078ec0ff */
[----:B------:R-:W-:-:S02]  /*a7d0*/  LOP3.LUT R9, R22, 0x1, RZ, 0xc0, !PT ;  /* 0x0000000116097812 */ /* 0x000fc400078ec0ff */
[----:B0-----:R-:W-:-:S04]  /*a7e0*/  IADD3 R26, P0, PT, R8, UR8, RZ ;  /* 0x00000008081a7c10 */ /* 0x001fc8000ff1e0ff */
[C---:B------:R-:W-:Y:S02]  /*a7f0*/  IADD3.X R27, PT, PT, R9.reuse, UR9, RZ, P0, !PT ;  /* 0x00000009091b7c10 */ /* 0x040fe400087fe4ff */
[C---:B--2---:R-:W-:Y:S02]  /*a800*/  IADD3 R28, P0, PT, R8.reuse, UR10, RZ ;  /* 0x0000000a081c7c10 */ /* 0x044fe4000ff1e0ff */
[----:B------:R-:W-:Y:S02]  /*a810*/  IADD3 R8, P1, PT, R8, UR4, RZ ;  /* 0x0000000408087c10 */ /* 0x000fe4000ff3e0ff */
[----:B------:R-:W-:Y:S02]  /*a820*/  IADD3.X R29, PT, PT, R9, UR11, RZ, P0, !PT ;  /* 0x0000000b091d7c10 */ /* 0x000fe400087fe4ff */
[----:B---3--:R-:W-:Y:S02]  /*a830*/  F2FP.BF16.F32.PACK_AB R31, R7, R4 ;  /* 0x00000004071f723e */ /* 0x008fe400000010ff */
[----:B------:R-:W-:-:S04]  /*a840*/  LOP3.LUT R4, R22, 0x3, RZ, 0xc0, !PT ;  /* 0x0000000316047812 */ /* 0x000fc800078ec0ff */
[----:B------:R-:W-:Y:S02]  /*a850*/  IADD3.X R9, PT, PT, R4, UR5, RZ, P1, !PT ;  /* 0x0000000504097c10 */ /* 0x000fe40008ffe4ff */
[----:B----4-:R-:W-:Y:S02]  /*a860*/  F2FP.BF16.F32.PACK_AB R33, R25, R12 ;  /* 0x0000000c1921723e */ /* 0x010fe400000010ff */
[C---:B------:R-:W-:Y:S02]  /*a870*/  IADD3 R12, P0, PT, R8.reuse, R17, RZ ;  /* 0x00000011080c7210 */ /* 0x040fe40007f1e0ff */
[C---:B------:R-:W-:Y:S02]  /*a880*/  IADD3 R6, P1, PT, R8.reuse, R19, RZ ;  /* 0x0000001308067210 */ /* 0x040fe40007f3e0ff */
[----:B------:R-:W-:Y:S02]  /*a890*/  IADD3 R4, P2, PT, R8, R23, RZ ;  /* 0x0000001708047210 */ /* 0x000fe40007f5e0ff */
[----:B------:R-:W-:-:S02]  /*a8a0*/  IADD3.X R13, PT, PT, R9, R15, RZ, P0, !PT ;  /* 0x0000000f090d7210 */ /* 0x000fc400007fe4ff */
        /* <DEDUP_REMOVED lines=50> */
[----:B------:R-:W-:Y:S02]  /*abd0*/  ISETP.GT.AND.EX P0, PT, R3, RZ, PT, P0 ;  /* 0x000000ff0300720c */ /* 0x000fe40003f04300 */
[----:B----4-:R-:W-:Y:S02]  /*abe0*/  F2FP.BF16.F32.PACK_AB R13, R13, R8 ;  /* 0x000000080d0d723e */ /* 0x010fe400000010ff */
[----:B-----5:R-:W-:-:S03]  /*abf0*/  F2FP.BF16.F32.PACK_AB R7, R5, R6 ;  /* 0x000000060507723e */ /* 0x020fc600000010ff */
[----:B------:R3:W-:Y:S04]  /*ac00*/  STG.E desc[UR6][R26.64], R13 ;  /* 0x0000000d1a007986 */ /* 0x0007e8000c101906 */
[----:B------:R3:W-:Y:S01]  /*ac10*/  STG.E desc[UR6][R28.64], R7 ;  /* 0x000000071c007986 */ /* 0x0007e2000c101906 */
[----:B------:R-:W-:Y:S01]  /*ac20*/  HFMA2 R5, -RZ, RZ, 0, 0 ;  /* 0x00000000ff057431 */ /* 0x000fe200000001ff */
[----:B------:R-:W-:Y:S06]  /*ac30*/  @P0 BRA `(.L_x_998) ;  /* 0xfffffff800a80947 */ /* 0x000fec000383ffff */
[----:B------:R-:W-:Y:S05]  /*ac40*/  EXIT ;  /* 0x000000000000794d */ /* 0x000fea0003800000 */
.L_x_999:
        /* <DEDUP_REMOVED lines=11> */
.L_x_4511:


//--------------------- .text._Z35group_norm_nhwc_bwd_one_pass_kernelI11Fp16IOBf16WLi512ELi48ELi384EEv26Group_norm_nhwc_bwd_params --------------------------
	.section	.text._Z35group_norm_nhwc_bwd_one_pass_kernelI11Fp16IOBf16WLi512ELi48ELi384EEv26Group_norm_nhwc_bwd_params,"ax",@progbits
	.align	128
        .global         _Z35group_norm_nhwc_bwd_one_pass_kernelI11Fp16IOBf16WLi512ELi48ELi384EEv26Group_norm_nhwc_bwd_params
        .type           _Z35group_norm_nhwc_bwd_one_pass_kernelI11Fp16IOBf16WLi512ELi48ELi384EEv26Group_norm_nhwc_bwd_params,@function
        .size           _Z35group_norm_nhwc_bwd_one_pass_kernelI11Fp16IOBf16WLi512ELi48ELi384EEv26Group_norm_nhwc_bwd_params,(.L_x_4512 - _Z35group_norm_nhwc_bwd_one_pass_kernelI11Fp16IOBf16WLi512ELi48ELi384EEv26Group_norm_nhwc_bwd_params)
        .other          _Z35group_norm_nhwc_bwd_one_pass_kernelI11Fp16IOBf16WLi512ELi48ELi384EEv26Group_norm_nhwc_bwd_params,@"STO_CUDA_ENTRY STV_DEFAULT"
_Z35group_norm_nhwc_bwd_one_pass_kernelI11Fp16IOBf16WLi512ELi48ELi384EEv26Group_norm_nhwc_bwd_params:
.text._Z35group_norm_nhwc_bwd_one_pass_kernelI11Fp16IOBf16WLi512ELi48ELi384EEv26Group_norm_nhwc_bwd_params:
        /* <DEDUP_REMOVED lines=38> */
.L_x_1026:
[----:B0-----:R-:W0:Y:S01]  /*0260*/  LDC R6, c[0x0][0x410] ;  /* 0x00010400ff067b82 */ /* 0x001e220000000800 */
[----:B------:R-:W1:Y:S01]  /*0270*/  LDCU.128 UR12, c[0x0][0x400] ;  /* 0x00008000ff0c77ac */ /* 0x000e620008000c00 */
[----:B------:R-:W-:Y:S02]  /*0280*/  SHF.R.S32.HI R11, RZ, 0x1f, R113 ;  /* 0x0000001fff0b7819 */ /* 0x000fe40000011471 */
[----:B------:R-:W-:Y:S02]  /*0290*/  ISETP.GE.AND P1, PT, R85, RZ, PT ;  /* 0x000000ff5500720c */ /* 0x000fe40003f26270 */
[----:B------:R-:W-:Y:S02]  /*02a0*/  LOP3.LUT R75, R75, 0xfeffffff, RZ, 0xc0, !PT ;  /* 0xfeffffff4b4b7812 */ /* 0x000fe400078ec0ff */
[----:B------:R-:W-:Y:S02]  /*02b0*/  IADD3 R9, PT, PT, R113, 0x10, RZ ;  /* 0x0000001071097810 */ /* 0x000fe40007ffe0ff */
        /* <DEDUP_REMOVED lines=15> */
[----:B------:R-:W-:Y:S02]  /*03b0*/  LOP3.LUT R7, R53, 0xffff, RZ, 0xc0, !PT ;  /* 0x0000ffff35077812 */ /* 0x000fe400078ec0ff */
        /* <DEDUP_REMOVED lines=23> */
[----:B------:R-:W-:-:S02]  /*0530*/  SHF.R.S32.HI R0, RZ, 0x1f, R3 ;  /* 0x0000001fff007819 */ /* 0x000fc40000011403 */
[----:B------:R-:W-:Y:S02]  /*0540*/  ISETP.GE.AND.EX P6, PT, R5, UR13, PT, P0 ;  /* 0x0000000d05007c0c */ /* 0x000fe4000bfc6300 */
[----:B------:R-:W-:Y:S01]  /*0550*/  IADD3 R96, P1, PT, R122, R7, RZ ;  /* 0x000000077a607210 */ /* 0x000fe20007f3e0ff */
[----:B------:R-:W-:Y:S01]  /*0560*/  IMAD R0, R0, UR14, RZ ;  /* 0x0000000e00007c24 */ /* 0x000fe2000f8e02ff */
[----:B------:R-:W-:Y:S01]  /*0570*/  ISETP.GE.U32.AND P0, PT, R81, UR12, PT ;  /* 0x0000000c51007c0c */ /* 0x000fe2000bf06070 */
[----:B------:R-:W1:Y:S01]  /*0580*/  @!P3 LDC.64 R14, c[0x0][0x398] ;  /* 0x0000e600ff0ebb82 */ /* 0x000e620000000a00 */
[----:B------:R-:W-:Y:S01]  /*0590*/  LEA.HI.X.SX32 R97, R122, RZ, 0x1, P1 ;  /* 0x000000ff7a617211 */ /* 0x000fe200008f0eff */
[----:B------:R-:W-:Y:S01]  /*05a0*/  IMAD R95, R3, UR15, R0 ;  /* 0x0000000f035f7c24 */ /* 0x000fe2000f8e0200 */
[----:B------:R-:W-:Y:S02]  /*05b0*/  ISETP.GE.AND.EX P4, PT, R57, UR13, PT, P0 ;  /* 0x0000000d39007c0c */ /* 0x000fe4000bf86300 */
[----:B------:R-:W-:Y:S01]  /*05c0*/  LOP3.LUT R75, R75, 0xff7fffff, RZ, 0xc0, !PT ;  /* 0xff7fffff4b4b7812 */ /* 0x000fe200078ec0ff */
[----:B------:R-:W-:Y:S01]  /*05d0*/  IMAD.WIDE.U32 R96, R3, UR14, R96 ;  /* 0x0000000e03607c25 */ /* 0x000fe2000f8e0060 */
[----:B------:R-:W-:Y:S01]  /*05e0*/  ISETP.GE.U32.AND P0, PT, R79, UR12, PT ;  /* 0x0000000c4f007c0c */ /* 0x000fe2000bf06070 */
[----:B------:R-:W2:Y:S01]  /*05f0*/  @!P6 LDC.64 R16, c[0x0][0x3f8] ;  /* 0x0000fe00ff10eb82 */ /* 0x000ea20000000a00 */
[----:B------:R-:W-:-:S02]  /*0600*/  @P6 LOP3.LUT R75, R75, 0x800000, RZ, 0xfc, !PT ;  /* 0x008000004b4b6812 */ /* 0x000fc400078efcff */
[----:B------:R-:W-:Y:S02]  /*0610*/  IADD3 R95, PT, PT, R97, R95, RZ ;  /* 0x0000005f615f7210 */ /* 0x000fe40007ffe0ff */
[----:B------:R-:W-:Y:S02]  /*0620*/  @!P3 MOV R94, R96 ;  /* 0x00000060005eb202 */ /* 0x000fe40000000f00 */
[----:B------:R-:W-:Y:S01]  /*0630*/  ISETP.GE.AND.EX P5, PT, R55, UR13, PT, P0 ;  /* 0x0000000d37007c0c */ /* 0x000fe2000bfa6300 */
[----:B------:R-:W3:Y:S01]  /*0640*/  @!P3 LDC.64 R62, c[0x0][0x3a0] ;  /* 0x0000e800ff3ebb82 */ /* 0x000ee20000000a00 */
[-C--:B0-----:R-:W-:Y:S01]  /*0650*/  @!P3 IMAD R0, R11, R12.reuse, RZ ;  /* 0x0000000c0b00b224 */ /* 0x081fe200078e02ff */
[----:B------:R-:W-:Y:S01]  /*0660*/  LOP3.LUT R75, R75, 0xffbfffff, RZ, 0xc0, !PT ;  /* 0xffbfffff4b4b7812 */ /* 0x000fe200078ec0ff */
[----:B------:R-:W-:-:S03]  /*0670*/  @!P3 IMAD.WIDE.U32 R2, R113, R12, R94 ;  /* 0x0000000c7102b225 */ /* 0x000fc600078e005e */
[----:B------:R-:W-:Y:S01]  /*0680*/  @P4 LOP3.LUT R75, R75, 0x400000, RZ, 0xfc, !PT ;  /* 0x004000004b4b4812 */ /* 0x000fe200078efcff */
[----:B------:R-:W-:Y:S01]  /*0690*/  @!P3 IMAD R11, R113, R13, R0 ;  /* 0x0000000d710bb224 */ /* 0x000fe200078e0200 */
[C---:B------:R-:W-:Y:S01]  /*06a0*/  @!P3 SHF.L.U32 R65, R2.reuse, 0x1, RZ ;  /* 0x000000010241b819 */ /* 0x040fe200000006ff */
[----:B------:R-:W0:Y:S01]  /*06b0*/  @!P4 LDC.64 R20, c[0x0][0x3f8] ;  /* 0x0000fe00ff14cb82 */ /* 0x000e220000000a00 */
[----:B------:R-:W-:Y:S02]  /*06c0*/  LOP3.LUT R75, R75, 0xffdfffff, RZ, 0xc0, !PT ;  /* 0xffdfffff4b4b7812 */ /* 0x000fe400078ec0ff */
[----:B------:R-:W-:Y:S02]  /*06d0*/  @!P3 IADD3 R3, PT, PT, R3, R11, RZ ;  /* 0x0000000b0303b210 */ /* 0x000fe40007ffe0ff */
[----:B-1----:R-:W-:Y:S01]  /*06e0*/  @!P3 IADD3 R64, P2, PT, R65, R14, RZ ;  /* 0x0000000e4140b210 */ /* 0x002fe20007f5e0ff */
[----:B--2---:R-:W-:Y:S01]  /*06f0*/  @!P6 IMAD R0, R5, R16, RZ ;  /* 0x000000100500e224 */ /* 0x004fe200078e02ff */
[----:B------:R-:W-:Y:S01]  /*0700*/  IADD3 R5, PT, PT, R113, 0x40, RZ ;  /* 0x0000004071057810 */ /* 0x000fe20007ffe0ff */
[----:B------:R-:W1:Y:S01]  /*0710*/  @!P6 LDC.64 R110, c[0x0][0x3a0] ;  /* 0x0000e800ff6eeb82 */ /* 0x000e620000000a00 */
[----:B------:R-:W-:Y:S01]  /*0720*/  @!P3 SHF.L.U64.HI R2, R2, 0x1, R3 ;  /* 0x000000010202b819 */ /* 0x000fe20000010203 */
[----:B------:R-:W-:Y:S01]  /*0730*/  @!P6 IMAD R13, R9, R17, R0 ;  /* 0x00000011090de224 */ /* 0x000fe200078e0200 */
[----:B------:R-:W-:-:S02]  /*0740*/  ISETP.GE.U32.AND P0, PT, R5, UR12, PT ;  /* 0x0000000c05007c0c */ /* 0x000fc4000bf06070 */
[----:B------:R-:W-:Y:S02]  /*0750*/  SHF.R.S32.HI R11, RZ, 0x1f, R5 ;  /* 0x0000001fff0b7819 */ /* 0x000fe40000011405 */
[----:B---3--:R-:W-:Y:S01]  /*0760*/  @!P3 IADD3 R62, P1, PT, R65, R62, RZ ;  /* 0x0000003e413eb210 */ /* 0x008fe20007f3e0ff */
[----:B------:R-:W2:Y:S01]  /*0770*/  @!P6 LDC.64 R18, c[0x0][0x398] ;  /* 0x0000e600ff12eb82 */ /* 0x000ea20000000a00 */
[C---:B------:R-:W-:Y:S02]  /*0780*/  @!P3 IADD3.X R65, PT, PT, R2.reuse, R15, RZ, P2, !PT ;  /* 0x0000000f0241b210 */ /* 0x040fe400017fe4ff */
[----:B------:R-:W-:Y:S02]  /*0790*/  @!P3 IADD3.X R63, PT, PT, R2, R63, RZ, P1, !PT ;  /* 0x0000003f023fb210 */ /* 0x000fe40000ffe4ff */
[----:B------:R-:W-:Y:S02]  /*07a0*/  ISETP.GE.AND.EX P2, PT, R11, UR13, PT, P0 ;  /* 0x0000000d0b007c0c */ /* 0x000fe4000bf46300 */
[----:B------:R-:W-:Y:S01]  /*07b0*/  @!P6 MOV R2, R96 ;  /* 0x000000600002e202 */ /* 0x000fe20000000f00 */
[----:B------:R-:W3:Y:S01]  /*07c0*/  @!P5 LDC.64 R22, c[0x0][0x3f8] ;  /* 0x0000fe00ff16db82 */ /* 0x000ee20000000a00 */
[----:B------:R-:W-:Y:S01]  /*07d0*/  @!P6 MOV R3, R95 ;  /* 0x0000005f0003e202 */ /* 0x000fe20000000f00 */
[----:B0-----:R-:W-:Y:S01]  /*07e0*/  @!P4 IMAD R4, R57, R20, RZ ;  /* 0x000000143904c224 */ /* 0x001fe200078e02ff */
[----:B------:R-:W-:Y:S01]  /*07f0*/  @P5 LOP3.LUT R75, R75, 0x200000, RZ, 0xfc, !PT ;  /* 0x002000004b4b5812 */ /* 0x000fe200078efcff */
[----:B------:R-:W-:Y:S01]  /*0800*/  @!P6 IMAD.WIDE.U32 R2, R9, R16, R2 ;  /* 0x000000100902e225 */ /* 0x000fe200078e0002 */
[----:B------:R-:W-:-:S03]  /*0810*/  IADD3 R9, PT, PT, R113, 0x50, RZ ;  /* 0x0000005071097810 */ /* 0x000fc60007ffe0ff */
[----:B------:R-:W0:Y:S01]  /*0820*/  @!P4 LDC.64 R66, c[0x0][0x3a0] ;  /* 0x0000e800ff42cb82 */ /* 0x000e220000000a00 */
[----:B------:R-:W-:Y:S01]  /*0830*/  LOP3.LUT R75, R75, 0xffefffff, RZ, 0xc0, !PT ;  /* 0xffefffff4b4b7812 */ /* 0x000fe200078ec0ff */
[----:B------:R-:W-:Y:S01]  /*0840*/  @!P4 IMAD R15, R81, R21, R4 ;  /* 0x00000015510fc224 */ /* 0x000fe200078e0204 */
[----:B------:R-:W-:Y:S02]  /*0850*/  @!P6 IADD3 R3, PT, PT, R3, R13, RZ ;  /* 0x0000000d0303e210 */ /* 0x000fe40007ffe0ff */
[----:B------:R-:W-:Y:S02]  /*0860*/  ISETP.GE.U32.AND P1, PT, R9, UR12, PT ;  /* 0x0000000c09007c0c */ /* 0x000fe4000bf26070 */
[----:B------:R-:W-:Y:S01]  /*0870*/  SHF.R.S32.HI R13, RZ, 0x1f, R9 ;  /* 0x0000001fff0d7819 */ /* 0x000fe20000011409 */
[----:B------:R-:W4:Y:S01]  /*0880*/  @!P4 LDC.64 R16, c[0x0][0x398] ;  /* 0x0000e600ff10cb82 */ /* 0x000f220000000a00 */
[----:B------:R-:W-:Y:S02]  /*0890*/  @P2 LOP3.LUT R75, R75, 0x100000, RZ, 0xfc, !PT ;  /* 0x001000004b4b2812 */ /* 0x000fe400078efcff */
[----:B------:R-:W-:-:S02]  /*08a0*/  ISETP.GE.AND.EX P3, PT, R13, UR13, PT, P1 ;  /* 0x0000000d0d007c0c */ /* 0x000fc4000bf66310 */
[----:B------:R-:W-:Y:S02]  /*08b0*/  LOP3.LUT P1, RZ, R75, 0x400000, RZ, 0xc0, !PT ;  /* 0x004000004bff7812 */ /* 0x000fe4000782c0ff */
[C---:B------:R-:W-:Y:S01]  /*08c0*/  @!P6 SHF.L.U32 R69, R2.reuse, 0x1, RZ ;  /* 0x000000010245e819 */ /* 0x040fe200000006ff */
[----:B------:R-:W5:Y:S01]  /*08d0*/  @!P5 LDC.64 R108, c[0x0][0x3a0] ;  /* 0x0000e800ff6cdb82 */ /* 0x000f620000000a00 */
[----:B------:R-:W-:Y:S02]  /*08e0*/  @!P6 SHF.L.U64.HI R0, R2, 0x1, R3 ;  /* 0x000000010200e819 */ /* 0x000fe40000010203 */
[----:B------:R-:W-:Y:S02]  /*08f0*/  @!P4 MOV R2, R96 ;  /* 0x000000600002c202 */ /* 0x000fe40000000f00 */
[----:B------:R-:W-:Y:S02]  /*0900*/  @!P4 MOV R3, R95 ;  /* 0x0000005f0003c202 */ /* 0x000fe40000000f00 */
[----:B-1----:R-:W-:Y:S01]  /*0910*/  @!P6 IADD3 R110, P0, PT, R69, R110, RZ ;  /* 0x0000006e456ee210 */ /* 0x002fe20007f1e0ff */
[----:B------:R-:W1:Y:S01]  /*0920*/  @!P3 LDC.64 R24, c[0x0][0x3f8] ;  /* 0x0000fe00ff18bb82 */ /* 0x000e620000000a00 */
[----:B------:R-:W-:Y:S01]  /*0930*/  LOP3.LUT R75, R75, 0xfff7ffff, RZ, 0xc0, !PT ;  /* 0xfff7ffff4b4b7812 */ /* 0x000fe200078ec0ff */
[----:B------:R-:W-:Y:S01]  /*0940*/  @!P4 IMAD.WIDE.U32 R2, R81, R20, R2 ;  /* 0x000000145102c225 */ /* 0x000fe200078e0002 */
[----:B------:R-:W-:-:S02]  /*0950*/  @!P6 IADD3.X R111, PT, PT, R0, R111, RZ, P0, !PT ;  /* 0x0000006f006fe210 */ /* 0x000fc400007fe4ff */
[----:B--2---:R-:W-:Y:S02]  /*0960*/  @!P6 IADD3 R68, P0, PT, R69, R18, RZ ;  /* 0x000000124544e210 */ /* 0x004fe40007f1e0ff */
[----:B------:R-:W-:Y:S01]  /*0970*/  @!P1 IADD3 R3, PT, PT, R3, R15, RZ ;  /* 0x0000000f03039210 */ /* 0x000fe20007ffe0ff */
[----:B------:R-:W2:Y:S01]  /*0980*/  @!P2 LDC.64 R20, c[0x0][0x3f8] ;  /* 0x0000fe00ff14ab82 */ /* 0x000ea20000000a00 */
[----:B------:R-:W-:Y:S02]  /*0990*/  @!P6 IADD3.X R69, PT, PT, R0, R19, RZ, P0, !PT ;  /* 0x000000130045e210 */ /* 0x000fe400007fe4ff */
[C---:B------:R-:W-:Y:S02]  /*09a0*/  @!P1 SHF.L.U32 R41, R2.reuse, 0x1, RZ ;  /* 0x0000000102299819 */ /* 0x040fe400000006ff */
[----:B------:R-:W-:Y:S01]  /*09b0*/  @!P1 SHF.L.U64.HI R0, R2, 0x1, R3 ;  /* 0x0000000102009819 */ /* 0x000fe20000010203 */
[----:B---3--:R-:W-:Y:S01]  /*09c0*/  @!P5 IMAD R2, R55, R22, RZ ;  /* 0x000000163702d224 */ /* 0x008fe200078e02ff */
[----:B------:R-:W-:Y:S01]  /*09d0*/  @!P5 MOV R3, R95 ;  /* 0x0000005f0003d202 */ /* 0x000fe20000000f00 */
[----:B------:R-:W3:Y:S01]  /*09e0*/  @!P5 LDC.64 R18, c[0x0][0x398] ;  /* 0x0000e600ff12db82 */ /* 0x000ee20000000a00 */
[----:B0-----:R-:W-:Y:S01]  /*09f0*/  @!P1 IADD3 R66, P0, PT, R41, R66, RZ ;  /* 0x0000004229429210 */ /* 0x001fe20007f1e0ff */
[----:B------:R-:W-:Y:S01]  /*0a00*/  @!P5 IMAD R15, R79, R23, R2 ;  /* 0x000000174f0fd224 */ /* 0x000fe200078e0202 */
[----:B------:R-:W-:-:S02]  /*0a10*/  @!P5 MOV R2, R96 ;  /* 0x000000600002d202 */ /* 0x000fc40000000f00 */
[C---:B------:R-:W-:Y:S02]  /*0a20*/  @!P1 IADD3.X R67, PT, PT, R0.reuse, R67, RZ, P0, !PT ;  /* 0x0000004300439210 */ /* 0x040fe400007fe4ff */
[----:B----4-:R-:W-:Y:S01]  /*0a30*/  @!P1 IADD3 R40, P0, PT, R41, R16, RZ ;  /* 0x0000001029289210 */ /* 0x010fe20007f1e0ff */
[----:B------:R-:W-:Y:S01]  /*0a40*/  @!P5 IMAD.WIDE.U32 R2, R79, R22, R2 ;  /* 0x000000164f02d225 */ /* 0x000fe200078e0002 */
[----:B------:R-:W0:Y:S01]  /*0a50*/  @!P2 LDC.64 R72, c[0x0][0x3a0] ;  /* 0x0000e800ff48ab82 */ /* 0x000e220000000a00 */
[----:B------:R-:W-:Y:S02]  /*0a60*/  @P3 LOP3.LUT R75, R75, 0x80000, RZ, 0xfc, !PT ;  /* 0x000800004b4b3812 */ /* 0x000fe400078efcff */
[----:B------:R-:W-:Y:S02]  /*0a70*/  @!P1 IADD3.X R41, PT, PT, R0, R17, RZ, P0, !PT ;  /* 0x0000001100299210 */ /* 0x000fe400007fe4ff */
[----:B------:R-:W-:Y:S02]  /*0a80*/  @!P5 IADD3 R3, PT, PT, R3, R15, RZ ;  /* 0x0000000f0303d210 */ /* 0x000fe40007ffe0ff */
[C---:B------:R-:W-:Y:S01]  /*0a90*/  @!P5 SHF.L.U32 R77, R2.reuse, 0x1, RZ ;  /* 0x00000001024dd819 */ /* 0x040fe200000006ff */
[----:B------:R-:W4:Y:S01]  /*0aa0*/  @!P2 LDC.64 R14, c[0x0][0x398] ;  /* 0x0000e600ff0eab82 */ /* 0x000f220000000a00 */
[----:B------:R-:W-:Y:S01]  /*0ab0*/  @!P5 SHF.L.U64.HI R4, R2, 0x1, R3 ;  /* 0x000000010204d819 */ /* 0x000fe20000010203 */
[----:B--2---:R-:W-:Y:S01]  /*0ac0*/  @!P2 IMAD R6, R11, R20, RZ ;  /* 0x000000140b06a224 */ /* 0x004fe200078e02ff */
[----:B------:R-:W-:-:S02]  /*0ad0*/  @!P2 MOV R2, R96 ;  /* 0x000000600002a202 */ /* 0x000fc40000000f00 */
[----:B------:R-:W-:Y:S01]  /*0ae0*/  @!P2 MOV R3, R95 ;  /* 0x0000005f0003a202 */ /* 0x000fe20000000f00 */
[----:B------:R-:W-:Y:S01]  /*0af0*/  @!P2 IMAD R11, R5, R21, R6 ;  /* 0x00000015050ba224 */ /* 0x000fe200078e0206 */
[----:B-----5:R-:W-:Y:S01]  /*0b00*/  @!P5 IADD3 R108, P0, PT, R77, R108, RZ ;  /* 0x0000006c4d6cd210 */ /* 0x020fe20007f1e0ff */
[----:B------:R-:W2:Y:S01]  /*0b10*/  @!P3 LDC.64 R106, c[0x0][0x3a0] ;  /* 0x0000e800ff6abb82 */ /* 0x000ea20000000a00 */
[----:B-1----:R-:W-:Y:S01]  /*0b20*/  @!P3 IMAD R6, R13, R24, RZ ;  /* 0x000000180d06b224 */ /* 0x002fe200078e02ff */
[----:B------:R-:W-:Y:S01]  /*0b30*/  P2R R0, PR, RZ, 0x2 ;  /* 0x00000002ff007803 */ /* 0x000fe20000000000 */
[----:B------:R-:W-:Y:S01]  /*0b40*/  @!P2 IMAD.WIDE.U32 R2, R5, R20, R2 ;  /* 0x000000140502a225 */ /* 0x000fe200078e0002 */
[----:B------:R-:W-:Y:S02]  /*0b50*/  @!P5 IADD3.X R109, PT, PT, R4, R109, RZ, P0, !PT ;  /* 0x0000006d046dd210 */ /* 0x000fe400007fe4ff */
[----:B---3--:R-:W-:Y:S01]  /*0b60*/  @!P5 IADD3 R76, P0, PT, R77, R18, RZ ;  /* 0x000000124d4cd210 */ /* 0x008fe20007f1e0ff */
[----:B------:R-:W-:Y:S01]  /*0b70*/  @!P3 IMAD R5, R9, R25, R6 ;  /* 0x000000190905b224 */ /* 0x000fe200078e0206 */
[----:B------:R-:W1:Y:S01]  /*0b80*/  @!P3 LDC.64 R16, c[0x0][0x398] ;  /* 0x0000e600ff10bb82 */ /* 0x000e620000000a00 */
[----:B------:R-:W-:-:S02]  /*0b90*/  @!P2 IADD3 R3, PT, PT, R3, R11, RZ ;  /* 0x0000000b0303a210 */ /* 0x000fc40007ffe0ff */
[----:B------:R-:W-:Y:S02]  /*0ba0*/  @!P5 IADD3.X R77, PT, PT, R4, R19, RZ, P0, !PT ;  /* 0x00000013044dd210 */ /* 0x000fe400007fe4ff */
[C---:B------:R-:W-:Y:S02]  /*0bb0*/  @!P2 SHF.L.U32 R13, R2.reuse, 0x1, RZ ;  /* 0x00000001020da819 */ /* 0x040fe400000006ff */
[----:B------:R-:W-:Y:S02]  /*0bc0*/  @!P2 SHF.L.U64.HI R4, R2, 0x1, R3 ;  /* 0x000000010204a819 */ /* 0x000fe40000010203 */
[----:B------:R-:W-:Y:S02]  /*0bd0*/  @!P3 MOV R2, R96 ;  /* 0x000000600002b202 */ /* 0x000fe40000000f00 */
[----:B------:R-:W-:Y:S02]  /*0be0*/  @!P3 MOV R3, R95 ;  /* 0x0000005f0003b202 */ /* 0x000fe40000000f00 */
[----:B0-----:R-:W-:-:S02]  /*0bf0*/  @!P2 IADD3 R72, P0, PT, R13, R72, RZ ;  /* 0x000000480d48a210 */ /* 0x001fc40007f1e0ff */
        /* <DEDUP_REMOVED lines=8> */
[----:B--2---:R-:W-:Y:S02]  /*0c80*/  @!P3 IADD3 R106, P0, PT, R105, R106, RZ ;  /* 0x0000006a696ab210 */ /* 0x004fe40007f1e0ff */
[----:B------:R-:W-:Y:S02]  /*0c90*/  IADD3 R5, PT, PT, R113, 0x60, RZ ;  /* 0x0000006071057810 */ /* 0x000fe40007ffe0ff */
[----:B------:R-:W-:Y:S02]  /*0ca0*/  @!P3 IADD3.X R107, PT, PT, R2, R107, RZ, P0, !PT ;  /* 0x0000006b026bb210 */ /* 0x000fe400007fe4ff */
[----:B-1----:R-:W-:Y:S02]  /*0cb0*/  @!P3 IADD3 R104, P0, PT, R105, R16, RZ ;  /* 0x000000106968b210 */ /* 0x002fe40007f1e0ff */
[----:B------:R-:W-:-:S02]  /*0cc0*/  SHF.R.S32.HI R3, RZ, 0x1f, R5 ;  /* 0x0000001fff037819 */ /* 0x000fc40000011405 */
        /* <DEDUP_REMOVED lines=121> */
[----:B-1----:R-:W-:Y:S02]  /*1460*/  @!P1 IADD3 R14, P0, PT, R91, R20, RZ ;  /* 0x000000145b0e9210 */ /* 0x002fe40007f1e0ff */
        /* <DEDUP_REMOVED lines=225> */
[----:B------:R-:W-:Y:S01]  /*2280*/  @!P1 IMAD.WIDE.U32 R58, R117, R120, R58 ;  /* 0x00000078753a9225 */ /* 0x000fe200078e003a */
[----:B------:R-:W-:Y:S01]  /*2290*/  IADD3 R117, PT, PT, R113, 0x170, RZ ;  /* 0x0000017071757810 */ /* 0x000fe20007ffe0ff */
[----:B------:R-:W0:Y:S03]  /*22a0*/  @!P1 LDC.64 R120, c[0x0][0x398] ;  /* 0x0000e600ff789b82 */ /* 0x000e260000000a00 */
[----:B------:R-:W-:Y:S02]  /*22b0*/  @!P1 IADD3 R59, PT, PT, R59, R119, RZ ;  /* 0x000000773b3b9210 */ /* 0x000fe40007ffe0ff */
[C---:B------:R-:W-:Y:S02]  /*22c0*/  @!P1 SHF.L.U32 R125, R58.reuse, 0x1, RZ ;  /* 0x000000013a7d9819 */ /* 0x040fe400000006ff */
[----:B------:R-:W-:-:S02]  /*22d0*/  @!P1 SHF.L.U64.HI R58, R58, 0x1, R59 ;  /* 0x000000013a3a9819 */ /* 0x000fc4000001023b */
[C---:B-1----:R-:W-:Y:S02]  /*22e0*/  @!P1 IADD3 R126, P0, PT, R125.reuse, R126, RZ ;  /* 0x0000007e7d7e9210 */ /* 0x042fe40007f1e0ff */
[----:B------:R-:W-:Y:S02]  /*22f0*/  SHF.R.S32.HI R59, RZ, 0x1f, R117 ;  /* 0x0000001fff3b7819 */ /* 0x000fe40000011475 */
[----:B------:R-:W-:Y:S02]  /*2300*/  @!P1 IADD3.X R127, PT, PT, R58, R127, RZ, P0, !PT ;  /* 0x0000007f3a7f9210 */ /* 0x000fe400007fe4ff */
[----:B0-----:R-:W-:-:S04]  /*2310*/  @!P1 IADD3 R124, P0, PT, R125, R120, RZ ;  /* 0x000000787d7c9210 */ /* 0x001fc80007f1e0ff */
[----:B------:R-:W-:Y:S02]  /*2320*/  @!P1 IADD3.X R125, PT, PT, R58, R121, RZ, P0, !PT ;  /* 0x000000793a7d9210 */ /* 0x000fe400007fe4ff */
        /* <DEDUP_REMOVED lines=13> */
[----:B-1----:R-:W-:Y:S02]  /*2400*/  @!P1 IADD3 R120, P0, PT, R59, R130, RZ ;  /* 0x000000823b789210 */ /* 0x002fe40007f1e0ff */
[----:B------:R-:W-:Y:S02]  /*2410*/  IADD3 R117, PT, PT, R113, 0x180, RZ ;  /* 0x0000018071757810 */ /* 0x000fe40007ffe0ff */
[----:B------:R-:W-:-:S02]  /*2420*/  @!P1 IADD3.X R121, PT, PT, R6, R131, RZ, P0, !PT ;  /* 0x0000008306799210 */ /* 0x000fc400007fe4ff */
[----:B------:R-:W0:Y:S01]  /*2430*/  @!P1 LDC.64 R130, c[0x0][0x398] ;  /* 0x0000e600ff829b82 */ /* 0x000e220000000a00 */
[----:B------:R-:W-:Y:S02]  /*2440*/  SHF.R.S32.HI R119, RZ, 0x1f, R117 ;  /* 0x0000001fff777819 */ /* 0x000fe40000011475 */
[----:B0-----:R-:W-:-:S04]  /*2450*/  @!P1 IADD3 R58, P0, PT, R59, R130, RZ ;  /* 0x000000823b3a9210 */ /* 0x001fc80007f1e0ff */
[----:B------:R-:W-:Y:S02]  /*2460*/  @!P1 IADD3.X R59, PT, PT, R6, R131, RZ, P0, !PT ;  /* 0x00000083063b9210 */ /* 0x000fe400007fe4ff */
        /* <DEDUP_REMOVED lines=8> */
[----:B------:R-:W-:Y:S02]  /*24f0*/  @!P1 MOV R131, R95 ;  /* 0x0000005f00839202 */ /* 0x000fe40000000f00 */
[----:B------:R-:W-:Y:S01]  /*2500*/  @P1 LOP3.LUT R75, R75, 0x1, RZ, 0xfc, !PT ;  /* 0x000000014b4b1812 */ /* 0x000fe200078efcff */
[----:B------:R3:W4:Y:S02]  /*2510*/  @!P0 LDG.E R150, desc[UR8][R62.64] ;  /* 0x000000083e968981 */ /* 0x000724000c1e1900 */
[----:B-1----:R-:W1:Y:S01]  /*2520*/  @!P1 LDC.64 R64, c[0x0][0x398] ;  /* 0x0000e600ff409b82 */ /* 0x002e620000000a00 */
[-C--:B0-----:R-:W-:Y:S02]  /*2530*/  @!P1 IMAD R6, R119, R134.reuse, RZ ;  /* 0x0000008677069224 */ /* 0x081fe400078e02ff */
[----:B------:R-:W-:-:S04]  /*2540*/  @!P1 IMAD.WIDE.U32 R130, R117, R134, R130 ;  /* 0x0000008675829225 */ /* 0x000fc800078e0082 */
[----:B------:R-:W-:Y:S02]  /*2550*/  @!P1 IMAD R119, R117, R135, R6 ;  /* 0x0000008775779224 */ /* 0x000fe400078e0206 */
[----:B------:R-:W3:Y:S03]  /*2560*/  @!P1 LDC.64 R134, c[0x0][0x3a0] ;  /* 0x0000e800ff869b82 */ /* 0x000ee60000000a00 */
[----:B------:R-:W-:Y:S02]  /*2570*/  @!P1 IADD3 R117, PT, PT, R131, R119, RZ ;  /* 0x0000007783759210 */ /* 0x000fe40007ffe0ff */
[C---:B------:R-:W-:Y:S02]  /*2580*/  @!P1 SHF.L.U32 R131, R130.reuse, 0x1, RZ ;  /* 0x0000000182839819 */ /* 0x040fe400000006ff */
[----:B------:R-:W-:Y:S02]  /*2590*/  @!P1 SHF.L.U64.HI R6, R130, 0x1, R117 ;  /* 0x0000000182069819 */ /* 0x000fe40000010275 */
        /* <DEDUP_REMOVED lines=10> */
[----:B------:R1:W5:Y:S01]  /*2640*/  @!P0 LDG.E R54, desc[UR8][R68.64] ;  /* 0x0000000844368981 */ /* 0x000362000c1e1900 */
[----:B------:R-:W-:-:S04]  /*2650*/  ISETP.GE.U32.AND P0, PT, R117, UR12, PT ;  /* 0x0000000c75007c0c */ /* 0x000fc8000bf06070 */
[----:B------:R-:W-:Y:S02]  /*2660*/  ISETP.GE.AND.EX P0, PT, R119, UR13, PT, P0 ;  /* 0x0000000d77007c0c */ /* 0x000fe4000bf06300 */
[----:B------:R-:W-:-:S11]  /*2670*/  ISETP.NE.AND P1, PT, R0, RZ, PT ;  /* 0x000000ff0000720c */ /* 0x000fd60003f25270 */
[----:B0-----:R-:W0:Y:S01]  /*2680*/  @!P0 LDC.64 R110, c[0x0][0x3f8] ;  /* 0x0000fe00ff6e8b82 */ /* 0x001e220000000a00 */
[----:B------:R-:W-:Y:S02]  /*2690*/  MOV R148, RZ ;  /* 0x000000ff00947202 */ /* 0x000fe40000000f00 */
[----:B-1----:R-:W-:-:S05]  /*26a0*/  @!P0 MOV R68, R96 ;  /* 0x0000006000448202 */ /* 0x002fca0000000f00 */
[----:B------:R-:W1:Y:S01]  /*26b0*/  @!P0 LDC.64 R130, c[0x0][0x3a0] ;  /* 0x0000e800ff828b82 */ /* 0x000e620000000a00 */
[----:B------:R0:W3:Y:S01]  /*26c0*/  @!P1 LDG.E R148, desc[UR8][R40.64] ;  /* 0x0000000828949981 */ /* 0x0000e2000c1e1900 */
[----:B------:R-:W-:-:S06]  /*26d0*/  @!P0 MOV R69, R95 ;  /* 0x0000005f00458202 */ /* 0x000fcc0000000f00 */
[----:B0-----:R-:W0:Y:S01]  /*26e0*/  @!P0 LDC.64 R40, c[0x0][0x398] ;  /* 0x0000e600ff288b82 */ /* 0x001e220000000a00 */
[-C--:B------:R-:W-:Y:S02]  /*26f0*/  @!P0 IMAD R0, R119, R110.reuse, RZ ;  /* 0x0000006e77008224 */ /* 0x080fe400078e02ff */
[----:B------:R-:W-:-:S04]  /*2700*/  @!P0 IMAD.WIDE.U32 R68, R117, R110, R68 ;  /* 0x0000006e75448225 */ /* 0x000fc800078e0044 */
[----:B------:R-:W-:Y:S01]  /*2710*/  @!P0 IMAD R111, R117, R111, R0 ;  /* 0x0000006f756f8224 */ /* 0x000fe200078e0200 */
[----:B------:R-:W-:-:S04]  /*2720*/  MOV R56, RZ ;  /* 0x000000ff00387202 */ /* 0x000fc80000000f00 */
[----:B------:R-:W-:Y:S02]  /*2730*/  @!P0 IADD3 R69, PT, PT, R69, R111, RZ ;  /* 0x0000006f45458210 */ /* 0x000fe40007ffe0ff */
[----:B------:R1:W3:Y:S02]  /*2740*/  @!P1 LDG.E R56, desc[UR8][R66.64] ;  /* 0x0000000842389981 */ /* 0x0002e4000c1e1900 */
[C---:B------:R-:W-:Y:S02]  /*2750*/  @!P0 SHF.L.U64.HI R0, R68.reuse, 0x1, R69 ;  /* 0x0000000144008819 */ /* 0x040fe40000010245 */
[----:B------:R-:W-:-:S04]  /*2760*/  @!P0 SHF.L.U32 R69, R68, 0x1, RZ ;  /* 0x0000000144458819 */ /* 0x000fc800000006ff */
[----:B-1----:R-:W-:-:S04]  /*2770*/  @!P0 IADD3 R66, P1, PT, R69, R130, RZ ;  /* 0x0000008245428210 */ /* 0x002fc80007f3e0ff */
[----:B------:R-:W-:Y:S02]  /*2780*/  @!P0 IADD3.X R67, PT, PT, R0, R131, RZ, P1, !PT ;  /* 0x0000008300438210 */ /* 0x000fe40000ffe4ff */
[----:B0-----:R-:W-:-:S04]  /*2790*/  @!P0 IADD3 R68, P1, PT, R69, R40, RZ ;  /* 0x0000002845448210 */ /* 0x001fc80007f3e0ff */
        /* <DEDUP_REMOVED lines=12> */
[----:B------:R-:W-:Y:S02]  /*2860*/  @!P1 MOV R77, R95 ;  /* 0x0000005f004d9202 */ /* 0x000fe40000000f00 */
[----:B------:R-:W-:-:S06]  /*2870*/  MOV R138, RZ ;  /* 0x000000ff008a7202 */ /* 0x000fcc0000000f00 */
[----:B------:R1:W3:Y:S02]  /*2880*/  @!P2 LDG.E R138, desc[UR8][R12.64] ;  /* 0x000000080c8aa981 */ /* 0x0002e4000c1e1900 */
[----:B-1----:R-:W1:Y:S01]  /*2890*/  @!P1 LDC.64 R12, c[0x0][0x398] ;  /* 0x0000e600ff0c9b82 */ /* 0x002e620000000a00 */
[-C--:B0-----:R-:W-:Y:S02]  /*28a0*/  @!P1 IMAD R0, R117, R108.reuse, RZ ;  /* 0x0000006c75009224 */ /* 0x081fe400078e02ff */
[----:B------:R-:W-:-:S04]  /*28b0*/  @!P1 IMAD.WIDE.U32 R76, R111, R108, R76 ;  /* 0x0000006c6f4c9225 */ /* 0x000fc800078e004c */
[----:B------:R-:W-:Y:S02]  /*28c0*/  @!P1 IMAD R109, R111, R109, R0 ;  /* 0x0000006d6f6d9224 */ /* 0x000fe400078e0200 */
[----:B------:R-:W0:Y:S01]  /*28d0*/  @!P1 LDC.64 R110, c[0x0][0x3a0] ;  /* 0x0000e800ff6e9b82 */ /* 0x000e220000000a00 */
[----:B------:R-:W-:Y:S02]  /*28e0*/  MOV R140, RZ ;  /* 0x000000ff008c7202 */ /* 0x000fe40000000f00 */
[----:B------:R-:W-:-:S04]  /*28f0*/  @!P1 IADD3 R77, PT, PT, R77, R109, RZ ;  /* 0x0000006d4d4d9210 */ /* 0x000fc80007ffe0ff */
[C---:B------:R-:W-:Y:S01]  /*2900*/  @!P1 SHF.L.U64.HI R0, R76.reuse, 0x1, R77 ;  /* 0x000000014c009819 */ /* 0x040fe2000001024d */
[----:B------:R0:W3:Y:S01]  /*2910*/  @!P2 LDG.E R140, desc[UR8][R72.64] ;  /* 0x00000008488ca981 */ /* 0x0000e2000c1e1900 */
[----:B------:R-:W-:-:S04]  /*2920*/  @!P1 SHF.L.U32 R77, R76, 0x1, RZ ;  /* 0x000000014c4d9819 */ /* 0x000fc800000006ff */
        /* <DEDUP_REMOVED lines=15> */
[----:B------:R1:W3:Y:S02]  /*2a20*/  @!P3 LDG.E R86, desc[UR8][R2.64] ;  /* 0x000000080256b981 */ /* 0x0002e4000c1e1900 */
[----:B-1----:R-:W-:Y:S02]  /*2a30*/  @!P2 MOV R2, R96 ;  /* 0x000000600002a202 */ /* 0x002fe40000000f00 */
[----:B------:R-:W-:Y:S01]  /*2a40*/  @!P2 MOV R3, R95 ;  /* 0x0000005f0003a202 */ /* 0x000fe20000000f00 */
[-C--:B0-----:R-:W-:Y:S02]  /*2a50*/  @!P2 IMAD R0, R111, R106.reuse, RZ ;  /* 0x0000006a6f00a224 */ /* 0x081fe400078e02ff */
[----:B------:R-:W0:Y:S02]  /*2a60*/  @!P2 LDC.64 R110, c[0x0][0x3a0] ;  /* 0x0000e800ff6eab82 */ /* 0x000e240000000a00 */
[C---:B------:R-:W-:Y:S02]  /*2a70*/  @!P2 IMAD R105, R109.reuse, R107, R0 ;  /* 0x0000006b6d69a224 */ /* 0x040fe400078e0200 */
[----:B------:R-:W-:-:S04]  /*2a80*/  @!P2 IMAD.WIDE.U32 R106, R109, R106, R2 ;  /* 0x0000006a6d6aa225 */ /* 0x000fc800078e0002 */
[----:B------:R-:W1:Y:S01]  /*2a90*/  @!P2 LDC.64 R108, c[0x0][0x398] ;  /* 0x0000e600ff6cab82 */ /* 0x000e620000000a00 */
[----:B------:R-:W-:Y:S02]  /*2aa0*/  MOV R82, RZ ;  /* 0x000000ff00527202 */ /* 0x000fe40000000f00 */
[----:B------:R-:W-:Y:S02]  /*2ab0*/  @!P2 IADD3 R105, PT, PT, R107, R105, RZ ;  /* 0x000000696b69a210 */ /* 0x000fe40007ffe0ff */
[C---:B------:R-:W-:Y:S02]  /*2ac0*/  @!P2 SHF.L.U32 R107, R106.reuse, 0x1, RZ ;  /* 0x000000016a6ba819 */ /* 0x040fe400000006ff */
[----:B------:R2:W3:Y:S01]  /*2ad0*/  @!P3 LDG.E R82, desc[UR8][R102.64] ;  /* 0x000000086652b981 */ /* 0x0004e2000c1e1900 */
[----:B------:R-:W-:Y:S02]  /*2ae0*/  @!P2 SHF.L.U64.HI R0, R106, 0x1, R105 ;  /* 0x000000016a00a819 */ /* 0x000fe40000010269 */
        /* <DEDUP_REMOVED lines=8> */
[----:B--2---:R-:W-:-:S03]  /*2b70*/  SHF.R.S32.HI R103, RZ, 0x1f, R3 ;  /* 0x0000001fff677819 */ /* 0x004fc60000011403 */
[----:B------:R0:W2:Y:S04]  /*2b80*/  @!P3 LDG.E R84, desc[UR8][R4.64] ;  /* 0x000000080454b981 */ /* 0x0000a8000c1e1900 */
[----:B------:R1:W2:Y:S01]  /*2b90*/  @!P3 LDG.E R80, desc[UR8][R70.64] ;  /* 0x000000084650b981 */ /* 0x0002a2000c1e1900 */
[----:B------:R-:W-:-:S04]  /*2ba0*/  ISETP.GE.U32.AND P3, PT, R3, UR12, PT ;  /* 0x0000000c03007c0c */ /* 0x000fc8000bf66070 */
[----:B------:R-:W-:-:S13]  /*2bb0*/  ISETP.GE.AND.EX P3, PT, R103, UR13, PT, P3 ;  /* 0x0000000d67007c0c */ /* 0x000fda000bf66330 */
[----:B0-----:R-:W0:Y:S08]  /*2bc0*/  @!P3 LDC.64 R4, c[0x0][0x3f8] ;  /* 0x0000fe00ff04bb82 */ /* 0x001e300000000a00 */
[----:B------:R-:W4:Y:S01]  /*2bd0*/  @!P3 LDC.64 R106, c[0x0][0x3a0] ;  /* 0x0000e800ff6abb82 */ /* 0x000f220000000a00 */
        /* <DEDUP_REMOVED lines=8> */
[----:B------:R0:W2:Y:S03]  /*2c60*/  @!P4 LDG.E R2, desc[UR8][R92.64] ;  /* 0x000000085c02c981 */ /* 0x0000a6000c1e1900 */
[----:B------:R-:W-:-:S05]  /*2c70*/  @!P3 IMAD R5, R3, R5, R0 ;  /* 0x000000050305b224 */ /* 0x000fca00078e0200 */
[----:B------:R-:W-:Y:S02]  /*2c80*/  @!P3 IADD3 R3, PT, PT, R71, R5, RZ ;  /* 0x000000054703b210 */ /* 0x000fe40007ffe0ff */
[C---:B------:R-:W-:Y:S02]  /*2c90*/  @!P3 SHF.L.U32 R71, R70.reuse, 0x1, RZ ;  /* 0x000000014647b819 */ /* 0x040fe400000006ff */
[----:B------:R-:W-:Y:S02]  /*2ca0*/  @!P3 SHF.L.U64.HI R0, R70, 0x1, R3 ;  /* 0x000000014600b819 */ /* 0x000fe40000010203 */
[----:B----4-:R-:W-:Y:S02]  /*2cb0*/  @!P3 IADD3 R106, P4, PT, R71, R106, RZ ;  /* 0x0000006a476ab210 */ /* 0x010fe40007f9e0ff */
[----:B------:R-:W-:Y:S02]  /*2cc0*/  IADD3 R3, PT, PT, R113, 0x1d0, RZ ;  /* 0x000001d071037810 */ /* 0x000fe40007ffe0ff */
[----:B------:R-:W-:-:S02]  /*2cd0*/  @!P3 IADD3.X R107, PT, PT, R0, R107, RZ, P4, !PT ;  /* 0x0000006b006bb210 */ /* 0x000fc400027fe4ff */
[----:B-1----:R-:W-:Y:S02]  /*2ce0*/  @!P3 IADD3 R104, P4, PT, R71, R104, RZ ;  /* 0x000000684768b210 */ /* 0x002fe40007f9e0ff */
[----:B------:R-:W-:Y:S02]  /*2cf0*/  SHF.R.S32.HI R5, RZ, 0x1f, R3 ;  /* 0x0000001fff057819 */ /* 0x000fe40000011403 */
[----:B------:R-:W-:Y:S02]  /*2d00*/  @!P3 IADD3.X R105, PT, PT, R0, R105, RZ, P4, !PT ;  /* 0x000000690069b210 */ /* 0x000fe400027fe4ff */
[----:B------:R-:W-:-:S04]  /*2d10*/  ISETP.GE.U32.AND P4, PT, R3, UR12, PT ;  /* 0x0000000c03007c0c */ /* 0x000fc8000bf86070 */
[----:B------:R-:W-:Y:S02]  /*2d20*/  ISETP.GE.AND.EX P4, PT, R5, UR13, PT, P4 ;  /* 0x0000000d05007c0c */ /* 0x000fe4000bf86340 */
[----:B------:R-:W-:-:S06]  /*2d30*/  MOV R74, RZ ;  /* 0x000000ff004a7202 */ /* 0x000fcc0000000f00 */
[----:B------:R1:W4:Y:S01]  /*2d40*/  @!P5 LDG.E R74, desc[UR8][R8.64] ;  /* 0x00000008084ad981 */ /* 0x000322000c1e1900 */
[----:B------:R-:W-:Y:S02]  /*2d50*/  P2R R13, PR, RZ, 0x2 ;  /* 0x00000002ff0d7803 */ /* 0x000fe40000000000 */
[----:B------:R-:W-:Y:S02]  /*2d60*/  LOP3.LUT P1, RZ, R75, 0x4000, RZ, 0xc0, !PT ;  /* 0x000040004bff7812 */ /* 0x000fe4000782c0ff */
[----:B------:R-:W-:Y:S01]  /*2d70*/  MOV R70, RZ ;  /* 0x000000ff00467202 */ /* 0x000fe20000000f00 */
[----:B0-----:R-:W0:Y:S08]  /*2d80*/  @!P4 LDC.64 R92, c[0x0][0x3a0] ;  /* 0x0000e800ff5ccb82 */ /* 0x001e300000000a00 */
[----:B-1----:R-:W1:Y:S01]  /*2d90*/  @!P4 LDC.64 R8, c[0x0][0x3f8] ;  /* 0x0000fe00ff08cb82 */ /* 0x002e620000000a00 */
[----:B------:R-:W-:Y:S01]  /*2da0*/  MOV R4, RZ ;  /* 0x000000ff00047202 */ /* 0x000fe20000000f00 */
[----:B------:R5:W4:Y:S05]  /*2db0*/  @!P1 LDG.E R70, desc[UR8][R88.64] ;  /* 0x0000000858469981 */ /* 0x000b2a000c1e1900 */
[----:B------:R5:W4:Y:S02]  /*2dc0*/  @!P5 LDG.E R4, desc[UR8][R10.64] ;  /* 0x000000080a04d981 */ /* 0x000b24000c1e1900 */
[----:B-----5:R-:W5:Y:S01]  /*2dd0*/  @!P4 LDC.64 R88, c[0x0][0x398] ;  /* 0x0000e600ff58cb82 */ /* 0x020f620000000a00 */
[----:B------:R-:W-:-:S02]  /*2de0*/  @!P4 MOV R10, R96 ;  /* 0x00000060000ac202 */ /* 0x000fc40000000f00 */
[----:B------:R-:W-:Y:S01]  /*2df0*/  @!P4 MOV R11, R95 ;  /* 0x0000005f000bc202 */ /* 0x000fe20000000f00 */
[-C--:B-1----:R-:W-:Y:S02]  /*2e00*/  @!P4 IMAD R0, R5, R8.reuse, RZ ;  /* 0x000000080500c224 */ /* 0x082fe400078e02ff */
[----:B------:R-:W-:-:S04]  /*2e10*/  @!P4 IMAD.WIDE.U32 R10, R3, R8, R10 ;  /* 0x00000008030ac225 */ /* 0x000fc800078e000a */
[----:B------:R-:W-:-:S05]  /*2e20*/  @!P4 IMAD R9, R3, R9, R0 ;  /* 0x000000090309c224 */ /* 0x000fca00078e0200 */
[----:B------:R-:W-:Y:S02]  /*2e30*/  @!P4 IADD3 R3, PT, PT, R11, R9, RZ ;  /* 0x000000090b03c210 */ /* 0x000fe40007ffe0ff */
[C---:B------:R-:W-:Y:S02]  /*2e40*/  @!P4 SHF.L.U32 R11, R10.reuse, 0x1, RZ ;  /* 0x000000010a0bc819 */ /* 0x040fe400000006ff */
[----:B------:R-:W-:Y:S02]  /*2e50*/  @!P4 SHF.L.U64.HI R0, R10, 0x1, R3 ;  /* 0x000000010a00c819 */ /* 0x000fe40000010203 */
[----:B0-----:R-:W-:Y:S02]  /*2e60*/  @!P4 IADD3 R92, P5, PT, R11, R92, RZ ;  /* 0x0000005c0b5cc210 */ /* 0x001fe40007fbe0ff */
[----:B------:R-:W-:Y:S02]  /*2e70*/  IADD3 R3, PT, PT, R113, 0x1e0, RZ ;  /* 0x000001e071037810 */ /* 0x000fe40007ffe0ff */
[----:B------:R-:W-:-:S02]  /*2e80*/  @!P4 IADD3.X R93, PT, PT, R0, R93, RZ, P5, !PT ;  /* 0x0000005d005dc210 */ /* 0x000fc40002ffe4ff */
[----:B-----5:R-:W-:Y:S02]  /*2e90*/  @!P4 IADD3 R88, P5, PT, R11, R88, RZ ;  /* 0x000000580b58c210 */ /* 0x020fe40007fbe0ff */
[----:B------:R-:W-:Y:S02]  /*2ea0*/  SHF.R.S32.HI R5, RZ, 0x1f, R3 ;  /* 0x0000001fff057819 */ /* 0x000fe40000011403 */
[----:B------:R-:W-:Y:S02]  /*2eb0*/  @!P4 IADD3.X R89, PT, PT, R0, R89, RZ, P5, !PT ;  /* 0x000000590059c210 */ /* 0x000fe40002ffe4ff */
[----:B------:R-:W-:Y:S02]  /*2ec0*/  ISETP.GE.U32.AND P5, PT, R3, UR12, PT ;  /* 0x0000000c03007c0c */ /* 0x000fe4000bfa6070 */
[----:B------:R-:W-:Y:S02]  /*2ed0*/  P2R R71, PR, RZ, 0x8 ;  /* 0x00000008ff477803 */ /* 0x000fe40000000000 */
[----:B------:R-:W-:-:S02]  /*2ee0*/  LOP3.LUT P3, RZ, R75, 0x2000, RZ, 0xc0, !PT ;  /* 0x000020004bff7812 */ /* 0x000fc4000786c0ff */
[----:B------:R-:W-:Y:S02]  /*2ef0*/  ISETP.GE.AND.EX P5, PT, R5, UR13, PT, P5 ;  /* 0x0000000d05007c0c */ /* 0x000fe4000bfa6350 */
[----:B------:R-:W-:-:S09]  /*2f00*/  MOV R0, RZ ;  /* 0x000000ff00007202 */ /* 0x000fd20000000f00 */
[----:B------:R0:W5:Y:S01]  /*2f10*/  @!P3 LDG.E R0, desc[UR8][R14.64] ;  /* 0x000000080e00b981 */ /* 0x000162000c1e1900 */
[----:B------:R-:W-:Y:S01]  /*2f20*/  MOV R6, RZ ;  /* 0x000000ff00067202 */ /* 0x000fe20000000f00 */
[----:B------:R-:W1:Y:S01]  /*2f30*/  @!P5 LDC.64 R102, c[0x0][0x398] ;  /* 0x0000e600ff66db82 */ /* 0x000e620000000a00 */
[----:B------:R-:W-:-:S04]  /*2f40*/  MOV R10, RZ ;  /* 0x000000ff000a7202 */ /* 0x000fc80000000f00 */
[----:B------:R3:W5:Y:S03]  /*2f50*/  @!P3 LDG.E R6, desc[UR8][R90.64] ;  /* 0x000000085a06b981 */ /* 0x000766000c1e1900 */
[----:B0-----:R-:W0:Y:S01]  /*2f60*/  @!P5 LDC.64 R14, c[0x0][0x3f8] ;  /* 0x0000fe00ff0edb82 */ /* 0x001e220000000a00 */
[----:B------:R3:W5:Y:S07]  /*2f70*/  @!P6 LDG.E R10, desc[UR8][R16.64] ;  /* 0x00000008100ae981 */ /* 0x00076e000c1e1900 */
[----:B---3--:R-:W3:Y:S01]  /*2f80*/  @!P5 LDC.64 R90, c[0x0][0x3a0] ;  /* 0x0000e800ff5adb82 */ /* 0x008ee20000000a00 */
[----:B------:R-:W-:-:S02]  /*2f90*/  @!P5 MOV R16, R96 ;  /* 0x000000600010d202 */ /* 0x000fc40000000f00 */
[----:B------:R-:W-:Y:S02]  /*2fa0*/  @!P5 MOV R17, R95 ;  /* 0x0000005f0011d202 */ /* 0x000fe40000000f00 */
[----:B------:R-:W-:Y:S02]  /*2fb0*/  MOV R8, RZ ;  /* 0x000000ff00087202 */ /* 0x000fe40000000f00 */
[----:B------:R-:W-:-:S04]  /*2fc0*/  P2R R41, PR, RZ, 0x1 ;  /* 0x00000001ff297803 */ /* 0x000fc80000000000 */
[----:B------:R-:W5:Y:S01]  /*2fd0*/  @!P6 LDG.E R8, desc[UR8][R18.64] ;  /* 0x000000081208e981 */ /* 0x000f62000c1e1900 */
[----:B0-----:R-:W-:-:S04]  /*2fe0*/  @!P5 IMAD R12, R5, R14, RZ ;  /* 0x0000000e050cd224 */ /* 0x001fc800078e02ff */
[C---:B------:R-:W-:Y:S02]  /*2ff0*/  @!P5 IMAD R5, R3.reuse, R15, R12 ;  /* 0x0000000f0305d224 */ /* 0x040fe400078e020c */
[----:B------:R-:W-:-:S05]  /*3000*/  @!P5 IMAD.WIDE.U32 R14, R3, R14, R16 ;  /* 0x0000000e030ed225 */ /* 0x000fca00078e0010 */
[----:B------:R-:W-:Y:S02]  /*3010*/  @!P5 IADD3 R3, PT, PT, R15, R5, RZ ;  /* 0x000000050f03d210 */ /* 0x000fe40007ffe0ff */
[C---:B------:R-:W-:Y:S02]  /*3020*/  @!P5 SHF.L.U32 R15, R14.reuse, 0x1, RZ ;  /* 0x000000010e0fd819 */ /* 0x040fe400000006ff */
[----:B------:R-:W-:Y:S02]  /*3030*/  @!P5 SHF.L.U64.HI R12, R14, 0x1, R3 ;  /* 0x000000010e0cd819 */ /* 0x000fe40000010203 */
[----:B---3--:R-:W-:Y:S02]  /*3040*/  @!P5 IADD3 R90, P6, PT, R15, R90, RZ ;  /* 0x0000005a0f5ad210 */ /* 0x008fe40007fde0ff */
[----:B------:R-:W-:Y:S02]  /*3050*/  LOP3.LUT P0, RZ, R75, 0x800, RZ, 0xc0, !PT ;  /* 0x000008004bff7812 */ /* 0x000fe4000780c0ff */
[----:B------:R-:W-:-:S02]  /*3060*/  @!P5 IADD3.X R91, PT, PT, R12, R91, RZ, P6, !PT ;  /* 0x0000005b0c5bd210 */ /* 0x000fc400037fe4ff */
[----:B-1----:R-:W-:Y:S02]  /*3070*/  @!P5 IADD3 R102, P6, PT, R15, R102, RZ ;  /* 0x000000660f66d210 */ /* 0x002fe40007fde0ff */
[----:B------:R-:W-:Y:S02]  /*3080*/  MOV R14, RZ ;  /* 0x000000ff000e7202 */ /* 0x000fe40000000f00 */
[----:B------:R-:W-:Y:S02]  /*3090*/  @!P5 IADD3.X R103, PT, PT, R12, R103, RZ, P6, !PT ;  /* 0x000000670c67d210 */ /* 0x000fe400037fe4ff */
[----:B------:R-:W-:-:S03]  /*30a0*/  MOV R12, RZ ;  /* 0x000000ff000c7202 */ /* 0x000fc60000000f00 */
[----:B------:R-:W3:Y:S04]  /*30b0*/  @!P0 LDG.E R14, desc[UR8][R22.64] ;  /* 0x00000008160e8981 */ /* 0x000ee8000c1e1900 */
[----:B------:R0:W4:Y:S01]  /*30c0*/  @!P0 LDG.E R12, desc[UR8][R20.64] ;  /* 0x00000008140c8981 */ /* 0x000122000c1e1900 */
[----:B------:R-:W-:-:S04]  /*30d0*/  IADD3 R3, PT, PT, R113, 0x1f0, RZ ;  /* 0x000001f071037810 */ /* 0x000fc80007ffe0ff */
[----:B------:R-:W-:Y:S02]  /*30e0*/  SHF.R.S32.HI R11, RZ, 0x1f, R3 ;  /* 0x0000001fff0b7819 */ /* 0x000fe40000011403 */
[----:B------:R-:W-:-:S04]  /*30f0*/  ISETP.GE.U32.AND P6, PT, R3, UR12, PT ;  /* 0x0000000c03007c0c */ /* 0x000fc8000bfc6070 */
[----:B------:R-:W-:Y:S02]  /*3100*/  ISETP.GE.AND.EX P6, PT, R11, UR13, PT, P6 ;  /* 0x0000000d0b007c0c */ /* 0x000fe4000bfc6360 */
[----:B------:R-:W-:-:S11]  /*3110*/  P2R R9, PR, RZ, 0x10 ;  /* 0x00000010ff097803 */ /* 0x000fd60000000000 */
[----:B0-----:R-:W0:Y:S01]  /*3120*/  @!P6 LDC.64 R20, c[0x0][0x3f8] ;  /* 0x0000fe00ff14eb82 */ /* 0x001e220000000a00 */
[----:B------:R-:W-:Y:S02]  /*3130*/  LOP3.LUT P4, RZ, R75, 0x400, RZ, 0xc0, !PT ;  /* 0x000004004bff7812 */ /* 0x000fe4000788c0ff */
[----:B------:R-:W-:Y:S02]  /*3140*/  MOV R60, RZ ;  /* 0x000000ff003c7202 */ /* 0x000fe40000000f00 */
[----:B------:R-:W-:-:S03]  /*3150*/  MOV R18, RZ ;  /* 0x000000ff00127202 */ /* 0x000fc60000000f00 */
[----:B------:R-:W1:Y:S01]  /*3160*/  @!P6 LDC.64 R100, c[0x0][0x3a0] ;  /* 0x0000e800ff64eb82 */ /* 0x000e620000000a00 */
[----:B------:R0:W5:Y:S05]  /*3170*/  @!P1 LDG.E R60, desc[UR8][R24.64] ;  /* 0x00000008183c9981 */ /* 0x00016a000c1e1900 */
[----:B------:R0:W5:Y:S02]  /*3180*/  @!P4 LDG.E R18, desc[UR8][R98.64] ;  /* 0x000000086212c981 */ /* 0x000164000c1e1900 */
[----:B0-----:R-:W-:Y:S01]  /*3190*/  @!P6 IMAD R24, R11, R20, RZ ;  /* 0x000000140b18e224 */ /* 0x001fe200078e02ff */
[----:B------:R-:W-:Y:S02]  /*31a0*/  @!P6 MOV R98, R96 ;  /* 0x000000600062e202 */ /* 0x000fe40000000f00 */
[----:B------:R-:W-:Y:S01]  /*31b0*/  @!P6 MOV R99, R95 ;  /* 0x0000005f0063e202 */ /* 0x000fe20000000f00 */
[----:B------:R-:W-:-:S02]  /*31c0*/  @!P6 IMAD R11, R3, R21, R24 ;  /* 0x00000015030be224 */ /* 0x000fc400078e0218 */
[----:B------:R-:W-:-:S03]  /*31d0*/  @!P6 IMAD.WIDE.U32 R20, R3, R20, R98 ;  /* 0x000000140314e225 */ /* 0x000fc600078e0062 */
[----:B------:R-:W0:Y:S02]  /*31e0*/  @!P6 LDC.64 R98, c[0x0][0x398] ;  /* 0x0000e600ff62eb82 */ /* 0x000e240000000a00 */
[----:B------:R-:W-:Y:S02]  /*31f0*/  @!P6 IADD3 R3, PT, PT, R21, R11, RZ ;  /* 0x0000000b1503e210 */ /* 0x000fe40007ffe0ff */
[C---:B------:R-:W-:Y:S02]  /*3200*/  @!P6 SHF.L.U32 R21, R20.reuse, 0x1, RZ ;  /* 0x000000011415e819 */ /* 0x040fe400000006ff */
[----:B------:R-:W-:Y:S02]  /*3210*/  P2R R23, PR, RZ, 0x1 ;  /* 0x00000001ff177803 */ /* 0x000fe40000000000 */
[----:B------:R-:W-:Y:S02]  /*3220*/  @!P6 SHF.L.U64.HI R22, R20, 0x1, R3 ;  /* 0x000000011416e819 */ /* 0x000fe40000010203 */
[----:B-1----:R-:W-:-:S02]  /*3230*/  @!P6 IADD3 R100, P0, PT, R21, R100, RZ ;  /* 0x000000641564e210 */ /* 0x002fc40007f1e0ff */
[----:B------:R-:W-:Y:S02]  /*3240*/  P2R R25, PR, RZ, 0x2 ;  /* 0x00000002ff197803 */ /* 0x000fe40000000000 */
[C---:B------:R-:W-:Y:S02]  /*3250*/  LOP3.LUT P1, RZ, R75.reuse, 0x200, RZ, 0xc0, !PT ;  /* 0x000002004bff7812 */ /* 0x040fe4000782c0ff */
[----:B------:R-:W-:Y:S02]  /*3260*/  @!P6 IADD3.X R101, PT, PT, R22, R101, RZ, P0, !PT ;  /* 0x000000651665e210 */ /* 0x000fe400007fe4ff */
[----:B------:R-:W-:Y:S02]  /*3270*/  P2R R135, PR, RZ, 0x4 ;  /* 0x00000004ff877803 */ /* 0x000fe40000000000 */
[----:B------:R-:W-:Y:S02]  /*3280*/  LOP3.LUT P2, RZ, R75, 0x100, RZ, 0xc0, !PT ;  /* 0x000001004bff7812 */ /* 0x000fe4000784c0ff */
[----:B0-----:R-:W-:-:S04]  /*3290*/  @!P6 IADD3 R98, P0, PT, R21, R98, RZ ;  /* 0x000000621562e210 */ /* 0x001fc80007f1e0ff */
[----:B------:R-:W-:Y:S02]  /*32a0*/  @!P6 IADD3.X R99, PT, PT, R22, R99, RZ, P0, !PT ;  /* 0x000000631663e210 */ /* 0x000fe400007fe4ff */
[----:B------:R-:W-:Y:S02]  /*32b0*/  MOV R22, RZ ;  /* 0x000000ff00167202 */ /* 0x000fe40000000f00 */
[C---:B------:R-:W-:Y:S02]  /*32c0*/  LOP3.LUT P3, RZ, R75.reuse, 0x1000000, RZ, 0xc0, !PT ;  /* 0x010000004bff7812 */ /* 0x040fe4000786c0ff */
[----:B------:R-:W-:Y:S02]  /*32d0*/  LOP3.LUT P0, RZ, R75, 0x80, RZ, 0xc0, !PT ;  /* 0x000000804bff7812 */ /* 0x000fe4000780c0ff */
[----:B------:R-:W-:Y:S01]  /*32e0*/  MOV R24, RZ ;  /* 0x000000ff00187202 */ /* 0x000fe20000000f00 */
[----:B------:R0:W5:Y:S01]  /*32f0*/  @!P1 LDG.E R22, desc[UR8][R26.64] ;  /* 0x000000081a169981 */ /* 0x000162000c1e1900 */
[----:B------:R-:W-:-:S02]  /*3300*/  P2R R5, PR, RZ, 0x20 ;  /* 0x00000020ff057803 */ /* 0x000fc40000000000 */
[----:B------:R-:W-:Y:S02]  /*3310*/  LOP3.LUT P5, RZ, R75, 0x40, RZ, 0xc0, !PT ;  /* 0x000000404bff7812 */ /* 0x000fe400078ac0ff */
[----:B------:R1:W5:Y:S01]  /*3320*/  @!P2 LDG.E R24, desc[UR8][R28.64] ;  /* 0x000000081c18a981 */ /* 0x000362000c1e1900 */
[----:B------:R-:W-:Y:S02]  /*3330*/  MOV R16, RZ ;  /* 0x000000ff00107202 */ /* 0x000fe40000000f00 */
[----:B0-----:R-:W-:Y:S02]  /*3340*/  MOV R26, RZ ;  /* 0x000000ff001a7202 */ /* 0x001fe40000000f00 */
[----:B------:R-:W-:Y:S02]  /*3350*/  PRMT R152, RZ, 0x7610, R152 ;  /* 0x00007610ff987816 */ /* 0x000fe40000000098 */
[----:B------:R-:W5:Y:S01]  /*3360*/  @!P4 LDG.E R16, desc[UR8][R136.64] ;  /* 0x000000088810c981 */ /* 0x000f62000c1e1900 */
[----:B-1----:R-:W-:-:S02]  /*3370*/  MOV R28, RZ ;  /* 0x000000ff001c7202 */ /* 0x002fc40000000f00 */
[----:B------:R-:W-:Y:S01]  /*3380*/  PRMT R151, R151, 0x5410, RZ ;  /* 0x0000541097977816 */ /* 0x000fe200000000ff */
[----:B------:R0:W5:Y:S01]  /*3390*/  @!P2 LDG.E R26, desc[UR8][R30.64] ;  /* 0x000000081e1aa981 */ /* 0x000162000c1e1900 */
[----:B------:R-:W-:Y:S02]  /*33a0*/  PRMT R143, RZ, 0x7610, R143 ;  /* 0x00007610ff8f7816 */ /* 0x000fe4000000008f */
[----:B------:R-:W-:Y:S01]  /*33b0*/  PRMT R141, R141, 0x5410, RZ ;  /* 0x000054108d8d7816 */ /* 0x000fe200000000ff */
[----:B------:R1:W5:Y:S01]  /*33c0*/  @!P0 LDG.E R28, desc[UR8][R32.64] ;  /* 0x00000008201c8981 */ /* 0x000362000c1e1900 */
[----:B------:R-:W-:Y:S02]  /*33d0*/  @!P3 PRMT R152, R150, 0x7610, R152 ;  /* 0x000076109698b816 */ /* 0x000fe40000000098 */
[----:B------:R-:W-:Y:S02]  /*33e0*/  @!P3 PRMT R151, R151, 0x7610, R150 ;  /* 0x000076109797b816 */ /* 0x000fe40000000096 */
[----:B0-----:R-:W-:-:S02]  /*33f0*/  MOV R30, RZ ;  /* 0x000000ff001e7202 */ /* 0x001fc40000000f00 */
[----:B------:R-:W-:Y:S02]  /*3400*/  @!P3 PRMT R143, R50, 0x7610, R143 ;  /* 0x00007610328fb816 */ /* 0x000fe4000000008f */
[----:B------:R-:W-:Y:S02]  /*3410*/  @!P3 PRMT R141, R141, 0x7610, R50 ;  /* 0x000076108d8db816 */ /* 0x000fe40000000032 */
[----:B------:R-:W-:Y:S01]  /*3420*/  LOP3.LUT P3, RZ, R75, 0x20, RZ, 0xc0, !PT ;  /* 0x000000204bff7812 */ /* 0x000fe2000786c0ff */
[----:B------:R0:W5:Y:S01]  /*3430*/  @!P0 LDG.E R30, desc[UR8][R34.64] ;  /* 0x00000008221e8981 */ /* 0x000162000c1e1900 */
[----:B-1----:R-:W-:-:S06]  /*3440*/  MOV R32, RZ ;  /* 0x000000ff00207202 */ /* 0x002fcc0000000f00 */
[----:B------:R1:W5:Y:S01]  /*3450*/  @!P5 LDG.E R32, desc[UR8][R36.64] ;  /* 0x000000082420d981 */ /* 0x000362000c1e1900 */
[----:B0-----:R-:W-:-:S06]  /*3460*/  MOV R34, RZ ;  /* 0x000000ff00227202 */ /* 0x001fcc0000000f00 */
[----:B------:R0:W5:Y:S01]  /*3470*/  @!P5 LDG.E R34, desc[UR8][R38.64] ;  /* 0x000000082622d981 */ /* 0x000162000c1e1900 */
[----:B-1----:R-:W-:-:S06]  /*3480*/  MOV R36, RZ ;  /* 0x000000ff00247202 */ /* 0x002fcc0000000f00 */
[----:B------:R-:W5:Y:S01]  /*3490*/  @!P3 LDG.E R36, desc[UR8][R146.64] ;  /* 0x000000089224b981 */ /* 0x000f62000c1e1900 */
[----:B0-----:R-:W-:Y:S02]  /*34a0*/  MOV R38, RZ ;  /* 0x000000ff00267202 */ /* 0x001fe40000000f00 */
[----:B------:R-:W-:Y:S02]  /*34b0*/  P2R R3, PR, RZ, 0x40 ;  /* 0x00000040ff037803 */ /* 0x000fe40000000000 */
[C---:B------:R-:W-:Y:S02]  /*34c0*/  LOP3.LUT P6, RZ, R75.reuse, 0x800000, RZ, 0xc0, !PT ;  /* 0x008000004bff7812 */ /* 0x040fe400078cc0ff */
[----:B------:R0:W5:Y:S01]  /*34d0*/  @!P3 LDG.E R38, desc[UR8][R42.64] ;  /* 0x000000082a26b981 */ /* 0x000162000c1e1900 */
[C---:B------:R-:W-:Y:S02]  /*34e0*/  LOP3.LUT P0, RZ, R75.reuse, 0x10, RZ, 0xc0, !PT ;  /* 0x000000104bff7812 */ /* 0x040fe4000780c0ff */
[----:B------:R-:W-:-:S02]  /*34f0*/  LOP3.LUT P4, RZ, R75, 0x400000, RZ, 0xc0, !PT ;  /* 0x004000004bff7812 */ /* 0x000fc4000788c0ff */
[----:B------:R-:W-:Y:S02]  /*3500*/  PRMT R139, R139, 0x5410, RZ ;  /* 0x000054108b8b7816 */ /* 0x000fe400000000ff */
[----:B------:R-:W-:-:S04]  /*3510*/  MOV R40, RZ ;  /* 0x000000ff00287202 */ /* 0x000fc80000000f00 */
[----:B------:R-:W-:Y:S02]  /*3520*/  @!P6 PRMT R139, R139, 0x7610, R54 ;  /* 0x000076108b8be816 */ /* 0x000fe40000000036 */
[----:B0-----:R-:W-:Y:S01]  /*3530*/  MOV R42, RZ ;  /* 0x000000ff002a7202 */ /* 0x001fe20000000f00 */
[----:B------:R0:W5:Y:S01]  /*3540*/  @!P0 LDG.E R40, desc[UR8][R44.64] ;  /* 0x000000082c288981 */ /* 0x000162000c1e1900 */
[----:B------:R-:W-:Y:S02]  /*3550*/  MOV R20, RZ ;  /* 0x000000ff00147202 */ /* 0x000fe40000000f00 */
[----:B------:R-:W-:Y:S02]  /*3560*/  PRMT R149, R149, 0x5410, RZ ;  /* 0x0000541095957816 */ /* 0x000fe400000000ff */
[----:B------:R-:W-:Y:S01]  /*3570*/  PRMT R145, R145, 0x5410, RZ ;  /* 0x0000541091917816 */ /* 0x000fe200000000ff */
[----:B------:R1:W5:Y:S01]  /*3580*/  @!P0 LDG.E R42, desc[UR8][R46.64] ;  /* 0x000000082e2a8981 */ /* 0x000362000c1e1900 */
[----:B------:R-:W-:-:S02]  /*3590*/  PRMT R139, RZ, 0x7610, R139 ;  /* 0x00007610ff8b7816 */ /* 0x000fc4000000008b */
[----:B------:R-:W-:Y:S01]  /*35a0*/  PRMT R137, R137, 0x5410, RZ ;  /* 0x0000541089897816 */ /* 0x000fe200000000ff */
[----:B------:R2:W5:Y:S01]  /*35b0*/  @!P1 LDG.E R20, desc[UR8][R132.64] ;  /* 0x0000000884149981 */ /* 0x000562000c1e1900 */
[--C-:B------:R-:W-:Y:S02]  /*35c0*/  @!P4 PRMT R149, R149, 0x5410, R56.reuse ;  /* 0x000054109595c816 */ /* 0x100fe40000000038 */
[----:B------:R-:W-:Y:S02]  /*35d0*/  @!P4 PRMT R145, R145, 0x7610, R56 ;  /* 0x000076109191c816 */ /* 0x000fe40000000038 */
[----:B------:R-:W-:Y:S02]  /*35e0*/  @!P4 PRMT R139, R148, 0x7610, R139 ;  /* 0x00007610948bc816 */ /* 0x000fe4000000008b */
[----:B------:R-:W-:Y:S02]  /*35f0*/  @!P4 PRMT R137, R137, 0x7610, R148 ;  /* 0x000076108989c816 */ /* 0x000fe40000000094 */
[----:B------:R-:W-:-:S02]  /*3600*/  LOP3.LUT P4, RZ, R75, 0x8, RZ, 0xc0, !PT ;  /* 0x000000084bff7812 */ /* 0x000fc4000788c0ff */
[----:B0-----:R-:W-:Y:S02]  /*3610*/  MOV R44, RZ ;  /* 0x000000ff002c7202 */ /* 0x001fe40000000f00 */
[----:B-1----:R-:W-:Y:S02]  /*3620*/  MOV R46, RZ ;  /* 0x000000ff002e7202 */ /* 0x002fe40000000f00 */
[----:B------:R-:W-:Y:S02]  /*3630*/  PRMT R152, R152, 0x5410, RZ ;  /* 0x0000541098987816 */ /* 0x000fe400000000ff */
[----:B------:R-:W-:Y:S02]  /*3640*/  PRMT R151, RZ, 0x7610, R151 ;  /* 0x00007610ff977816 */ /* 0x000fe40000000097 */
[----:B------:R-:W-:-:S03]  /*3650*/  PRMT R141, RZ, 0x7610, R141 ;  /* 0x00007610ff8d7816 */ /* 0x000fc6000000008d */
[----:B------:R0:W5:Y:S01]  /*3660*/  @!P4 LDG.E R44, desc[UR8][R48.64] ;  /* 0x00000008302cc981 */ /* 0x000162000c1e1900 */
[----:B------:R-:W-:Y:S02]  /*3670*/  @!P6 PRMT R152, R152, 0x5410, R52 ;  /* 0x000054109898e816 */ /* 0x000fe40000000034 */
[----:B------:R-:W-:Y:S01]  /*3680*/  @!P6 PRMT R151, R52, 0x7632, R151 ;  /* 0x000076323497e816 */ /* 0x000fe20000000097 */
[----:B------:R-:W5:Y:S01]  /*3690*/  @!P4 LDG.E R46, desc[UR8][R128.64] ;  /* 0x00000008802ec981 */ /* 0x000f62000c1e1900 */
[----:B------:R-:W-:Y:S02]  /*36a0*/  @!P6 PRMT R141, R54, 0x7610, R141 ;  /* 0x00007610368de816 */ /* 0x000fe4000000008d */
[C---:B------:R-:W-:Y:S02]  /*36b0*/  LOP3.LUT P6, RZ, R75.reuse, 0x100000, RZ, 0xc0, !PT ;  /* 0x001000004bff7812 */ /* 0x040fe400078cc0ff */
[C---:B------:R-:W-:Y:S02]  /*36c0*/  LOP3.LUT P5, RZ, R75.reuse, 0x80000, RZ, 0xc0, !PT ;  /* 0x000800004bff7812 */ /* 0x040fe400078ac0ff */
[----:B------:R-:W-:-:S02]  /*36d0*/  LOP3.LUT P0, RZ, R75, 0x4, RZ, 0xc0, !PT ;  /* 0x000000044bff7812 */ /* 0x000fc4000780c0ff */
[----:B------:R-:W-:Y:S02]  /*36e0*/  LOP3.LUT P1, RZ, R75, 0x200000, RZ, 0xc0, !PT ;  /* 0x002000004bff7812 */ /* 0x000fe4000782c0ff */
[----:B--2---:R-:W-:Y:S02]  /*36f0*/  PRMT R133, RZ, 0x7610, R133 ;  /* 0x00007610ff857816 */ /* 0x004fe40000000085 */
[----:B0-----:R-:W-:Y:S01]  /*3700*/  MOV R48, RZ ;  /* 0x000000ff00307202 */ /* 0x001fe20000000f00 */
[----:B------:R0:W-:Y:S01]  /*3710*/  STL [R1+0x90], R50 ;  /* 0x0000903201007387 */ /* 0x0001e20000100800 */
[----:B------:R-:W-:Y:S02]  /*3720*/  PRMT R123, RZ, 0x5410, RZ ;  /* 0x00005410ff7b7816 */ /* 0x000fe400000000ff */
[----:B------:R-:W-:Y:S02]  /*3730*/  @!P6 PRMT R133, R138, 0x7610, R133 ;  /* 0x000076108a85e816 */ /* 0x000fe40000000085 */
[----:B------:R-:W-:Y:S01]  /*3740*/  PRMT R136, RZ, 0x7610, R136 ;  /* 0x00007610ff887816 */ /* 0x000fe20000000088 */
[----:B------:R-:W2:Y:S01]  /*3750*/  @!P0 LDG.E R48, desc[UR8][R126.64] ;  /* 0x000000087e308981 */ /* 0x000ea2000c1e1900 */
[----:B------:R-:W-:-:S02]  /*3760*/  PRMT R133, R133, 0x5410, RZ ;  /* 0x0000541085857816 */ /* 0x000fc400000000ff */
[----:B0-----:R-:W-:Y:S02]  /*3770*/  MOV R50, RZ ;  /* 0x000000ff00327202 */ /* 0x001fe40000000f00 */
[----:B------:R-:W-:Y:S02]  /*3780*/  PRMT R132, R132, 0x5410, RZ ;  /* 0x0000541084847816 */ /* 0x000fe400000000ff */
[----:B------:R-:W-:Y:S02]  /*3790*/  @!P5 PRMT R123, R123, 0x5410, R130 ;  /* 0x000054107b7bd816 */ /* 0x000fe40000000082 */
[----:B------:R-:W-:Y:S01]  /*37a0*/  @!P1 PRMT R136, R142, 0x7632, R136 ;  /* 0x000076328e889816 */ /* 0x000fe20000000088 */
[----:B------:R-:W2:Y:S01]  /*37b0*/  @!P0 LDG.E R50, desc[UR8][R124.64] ;  /* 0x000000087c328981 */ /* 0x000ea2000c1e1900 */
[--C-:B------:R-:W-:Y:S02]  /*37c0*/  @!P5 PRMT R133, R133, 0x5410, R134.reuse ;  /* 0x000054108585d816 */ /* 0x100fe40000000086 */
[----:B------:R-:W-:-:S02]  /*37d0*/  @!P5 PRMT R132, R132, 0x7610, R134 ;  /* 0x000076108484d816 */ /* 0x000fc40000000086 */
[----:B------:R-:W-:Y:S02]  /*37e0*/  @!P5 PRMT R123, R130, 0x7632, R123 ;  /* 0x00007632827bd816 */ /* 0x000fe4000000007b */
[----:B------:R-:W-:Y:S02]  /*37f0*/  PRMT R143, R143, 0x5410, RZ ;  /* 0x000054108f8f7816 */ /* 0x000fe400000000ff */
[----:B------:R-:W-:Y:S02]  /*3800*/  PRMT R136, R136, 0x5410, RZ ;  /* 0x0000541088887816 */ /* 0x000fe400000000ff */
[----:B------:R-:W-:Y:S02]  /*3810*/  PRMT R131, RZ, 0x7610, R131 ;  /* 0x00007610ff837816 */ /* 0x000fe40000000083 */
[----:B------:R-:W-:Y:S02]  /*3820*/  LOP3.LUT P5, RZ, R75, 0x2, RZ, 0xc0, !PT ;  /* 0x000000024bff7812 */ /* 0x000fe400078ac0ff */
[----:B------:R-:W-:-:S02]  /*3830*/  @!P6 PRMT R143, R143, 0x5410, R140 ;  /* 0x000054108f8fe816 */ /* 0x000fc4000000008c */
[----:B------:R-:W-:Y:S02]  /*3840*/  @!P6 PRMT R136, R136, 0x7610, R140 ;  /* 0x000076108888e816 */ /* 0x000fe4000000008c */
[----:B------:R-:W-:Y:S01]  /*3850*/  @!P6 PRMT R131, R138, 0x7632, R131 ;  /* 0x000076328a83e816 */ /* 0x000fe20000000083 */
[----:B------:R0:W-:Y:S01]  /*3860*/  STL [R1+0x14], R52 ;  /* 0x0000143401007387 */ /* 0x0001e20000100800 */
[----:B------:R-:W-:-:S03]  /*3870*/  LOP3.LUT P6, RZ, R75, 0x10000, RZ, 0xc0, !PT ;  /* 0x000100004bff7812 */ /* 0x000fc600078cc0ff */
[----:B------:R1:W-:Y:S01]  /*3880*/  STL [R1+0x94], R54 ;  /* 0x0000943601007387 */ /* 0x0003e20000100800 */
[----:B0-----:R-:W-:Y:S02]  /*3890*/  MOV R52, RZ ;  /* 0x000000ff00347202 */ /* 0x001fe40000000f00 */
[----:B-1----:R-:W-:-:S04]  /*38a0*/  MOV R54, RZ ;  /* 0x000000ff00367202 */ /* 0x002fc80000000f00 */
[----:B------:R-:W2:Y:S01]  /*38b0*/  @!P5 LDG.E R52, desc[UR8][R120.64] ;  /* 0x000000087834d981 */ /* 0x000ea2000c1e1900 */
[----:B------:R-:W-:Y:S02]  /*38c0*/  PRMT R17, RZ, 0x5410, RZ ;  /* 0x00005410ff117816 */ /* 0x000fe400000000ff */
[----:B------:R-:W-:Y:S01]  /*38d0*/  PRMT R19, RZ, 0x5410, RZ ;  /* 0x00005410ff137816 */ /* 0x000fe200000000ff */
[----:B------:R0:W2:Y:S01]  /*38e0*/  @!P5 LDG.E R54, desc[UR8][R58.64] ;  /* 0x000000083a36d981 */ /* 0x0000a2000c1e1900 */
[----:B------:R-:W-:Y:S02]  /*38f0*/  @!P6 PRMT R17, R78, 0x7610, R17 ;  /* 0x000076104e11e816 */ /* 0x000fe40000000011 */
[----:B------:R-:W-:Y:S02]  /*3900*/  @!P6 PRMT R19, R2, 0x7610, R19 ;  /* 0x000076100213e816 */ /* 0x000fe40000000013 */
[----:B------:R-:W-:Y:S02]  /*3910*/  @!P6 PRMT R17, R17, 0x7610, R78 ;  /* 0x000076101111e816 */ /* 0x000fe4000000004e */
[----:B------:R-:W-:-:S02]  /*3920*/  @!P6 PRMT R19, R19, 0x7610, R2 ;  /* 0x000076101313e816 */ /* 0x000fc40000000002 */
[----:B------:R-:W-:Y:S01]  /*3930*/  LOP3.LUT P6, RZ, R75, 0x1, RZ, 0xc0, !PT ;  /* 0x000000014bff7812 */ /* 0x000fe200078cc0ff */
[----:B------:R1:W-:Y:S01]  /*3940*/  STL [R1+0x18], R56 ;  /* 0x0000183801007387 */ /* 0x0003e20000100800 */
[----:B0-----:R-:W-:Y:S02]  /*3950*/  MOV R58, RZ ;  /* 0x000000ff003a7202 */ /* 0x001fe40000000f00 */
[----:B-1----:R-:W-:-:S09]  /*3960*/  MOV R56, RZ ;  /* 0x000000ff00387202 */ /* 0x002fd20000000f00 */
[----:B------:R-:W2:Y:S04]  /*3970*/  @!P6 LDG.E R58, desc[UR8][R64.64] ;  /* 0x00000008403ae981 */ /* 0x000ea8000c1e1900 */
[----:B------:R0:W2:Y:S01]  /*3980*/  @!P6 LDG.E R56, desc[UR8][R62.64] ;  /* 0x000000083e38e981 */ /* 0x0000a2000c1e1900 */
[----:B------:R-:W-:Y:S02]  /*3990*/  ISETP.NE.AND P0, PT, R23, RZ, PT ;  /* 0x000000ff1700720c */ /* 0x000fe40003f05270 */
[----:B------:R-:W-:Y:S02]  /*39a0*/  PRMT R37, RZ, 0x5410, RZ ;  /* 0x00005410ff257816 */ /* 0x000fe400000000ff */
[----:B------:R-:W-:-:S09]  /*39b0*/  PRMT R39, RZ, 0x5410, RZ ;  /* 0x00005410ff277816 */ /* 0x000fd200000000ff */
[----:B----4-:R-:W-:Y:S02]  /*39c0*/  @!P0 PRMT R37, R12, 0x7610, R37 ;  /* 0x000076100c258816 */ /* 0x010fe40000000025 */
[----:B---3--:R-:W-:Y:S02]  /*39d0*/  @!P0 PRMT R39, R39, 0x5410, R14 ;  /* 0x0000541027278816 */ /* 0x008fe4000000000e */
[----:B------:R-:W-:Y:S02]  /*39e0*/  @!P0 PRMT R37, R37, 0x7610, R12 ;  /* 0x0000761025258816 */ /* 0x000fe4000000000c */
[----:B------:R-:W-:Y:S02]  /*39f0*/  @!P0 PRMT R39, R14, 0x7632, R39 ;  /* 0x000076320e278816 */ /* 0x000fe40000000027 */
[----:B------:R-:W-:Y:S02]  /*3a00*/  ISETP.NE.AND P0, PT, R41, RZ, PT ;  /* 0x000000ff2900720c */ /* 0x000fe40003f05270 */
[----:B0-----:R-:W-:-:S02]  /*3a10*/  MOV R62, RZ ;  /* 0x000000ff003e7202 */ /* 0x001fc40000000f00 */
[----:B------:R-:W-:-:S09]  /*3a20*/  MOV R64, RZ ;  /* 0x000000ff00407202 */ /* 0x000fd20000000f00 */
[----:B------:R0:W3:Y:S04]  /*3a30*/  @!P0 LDG.E R62, desc[UR8][R66.64] ;  /* 0x00000008423e8981 */ /* 0x0000e8000c1e1900 */
[----:B------:R1:W4:Y:S01]  /*3a40*/  @!P0 LDG.E R64, desc[UR8][R68.64] ;  /* 0x0000000844408981 */ /* 0x000322000c1e1900 */
[----:B------:R-:W-:Y:S02]  /*3a50*/  PRMT R149, RZ, 0x7610, R149 ;  /* 0x00007610ff957816 */ /* 0x000fe40000000095 */
[----:B------:R-:W-:Y:S02]  /*3a60*/  PRMT R145, RZ, 0x7610, R145 ;  /* 0x00007610ff917816 */ /* 0x000fe40000000091 */
[----:B------:R-:W-:Y:S02]  /*3a70*/  PRMT R137, RZ, 0x7610, R137 ;  /* 0x00007610ff897816 */ /* 0x000fe40000000089 */
[----:B------:R-:W-:-:S02]  /*3a80*/  @!P1 PRMT R149, R144, 0x7610, R149 ;  /* 0x0000761090959816 */ /* 0x000fc40000000095 */
[----:B------:R-:W-:Y:S02]  /*3a90*/  @!P1 PRMT R145, R144, 0x7632, R145 ;  /* 0x0000763290919816 */ /* 0x000fe40000000091 */
[----:B------:R-:W-:Y:S02]  /*3aa0*/  @!P1 PRMT R137, R142, 0x7610, R137 ;  /* 0x000076108e899816 */ /* 0x000fe40000000089 */
[C---:B------:R-:W-:Y:S02]  /*3ab0*/  LOP3.LUT P1, RZ, R75.reuse, 0x40000, RZ, 0xc0, !PT ;  /* 0x000400004bff7812 */ /* 0x040fe4000782c0ff */
[----:B------:R-:W-:Y:S02]  /*3ac0*/  P2R R11, PR, RZ, 0x10 ;  /* 0x00000010ff0b7803 */ /* 0x000fe40000000000 */
[----:B------:R-:W-:Y:S02]  /*3ad0*/  LOP3.LUT P4, RZ, R75, 0x20000, RZ, 0xc0, !PT ;  /* 0x000200004bff7812 */ /* 0x000fe4000788c0ff */
[----:B------:R-:W-:-:S02]  /*3ae0*/  PRMT R132, RZ, 0x7610, R132 ;  /* 0x00007610ff847816 */ /* 0x000fc40000000084 */
[----:B------:R-:W-:Y:S02]  /*3af0*/  PRMT R131, R131, 0x5410, RZ ;  /* 0x0000541083837816 */ /* 0x000fe400000000ff */
[----:B------:R-:W-:Y:S02]  /*3b00*/  PRMT R119, R119, 0x5410, RZ ;  /* 0x0000541077777816 */ /* 0x000fe400000000ff */
[----:B------:R-:W-:Y:S02]  /*3b10*/  PRMT R117, R117, 0x5410, RZ ;  /* 0x0000541075757816 */ /* 0x000fe400000000ff */
[----:B------:R-:W-:Y:S02]  /*3b20*/  @!P1 PRMT R132, R82, 0x7610, R132 ;  /* 0x0000761052849816 */ /* 0x000fe40000000084 */
[----:B------:R-:W-:Y:S02]  /*3b30*/  @!P1 PRMT R131, R131, 0x7610, R82 ;  /* 0x0000761083839816 */ /* 0x000fe40000000052 */
[----:B------:R-:W-:-:S02]  /*3b40*/  @!P1 PRMT R119, R119, 0x5410, R86 ;  /* 0x0000541077779816 */ /* 0x000fc40000000056 */
[----:B------:R-:W-:Y:S02]  /*3b50*/  @!P1 PRMT R117, R117, 0x7610, R86 ;  /* 0x0000761075759816 */ /* 0x000fe40000000056 */
[----:B------:R-:W-:Y:S02]  /*3b60*/  LOP3.LUT P1, RZ, R75, 0x8000, RZ, 0xc0, !PT ;  /* 0x000080004bff7812 */ /* 0x000fe4000782c0ff */
[----:B------:R-:W-:Y:S02]  /*3b70*/  PRMT R15, RZ, 0x5410, RZ ;  /* 0x00005410ff0f7816 */ /* 0x000fe400000000ff */
[----:B------:R-:W-:Y:S02]  /*3b80*/  PRMT R119, RZ, 0x7610, R119 ;  /* 0x00007610ff777816 */ /* 0x000fe40000000077 */
[----:B------:R-:W-:Y:S02]  /*3b90*/  PRMT R117, RZ, 0x7610, R117 ;  /* 0x00007610ff757816 */ /* 0x000fe40000000075 */
[----:B------:R-:W-:-:S02]  /*3ba0*/  @!P4 PRMT R15, R84, 0x7632, R15 ;  /* 0x00007632540fc816 */ /* 0x000fc4000000000f */
[----:B------:R-:W-:Y:S02]  /*3bb0*/  @!P4 PRMT R119, R84, 0x7610, R119 ;  /* 0x000076105477c816 */ /* 0x000fe40000000077 */
[----:B------:R-:W-:Y:S02]  /*3bc0*/  @!P4 PRMT R117, R80, 0x7610, R117 ;  /* 0x000076105075c816 */ /* 0x000fe40000000075 */
[----:B------:R-:W-:Y:S02]  /*3bd0*/  @!P4 PRMT R15, R15, 0x7610, R80 ;  /* 0x000076100f0fc816 */ /* 0x000fe40000000050 */
[----:B------:R-:W-:Y:S02]  /*3be0*/  PRMT R21, RZ, 0x5410, RZ ;  /* 0x00005410ff157816 */ /* 0x000fe400000000ff */
[----:B------:R-:W-:Y:S02]  /*3bf0*/  PRMT R23, RZ, 0x5410, RZ ;  /* 0x00005410ff177816 */ /* 0x000fe400000000ff */
[----:B------:R-:W-:-:S02]  /*3c00*/  LOP3.LUT P4, RZ, R75, 0x2000, RZ, 0xc0, !PT ;  /* 0x000020004bff7812 */ /* 0x000fc4000788c0ff */
[----:B------:R-:W-:Y:S02]  /*3c10*/  @!P1 PRMT R21, R21, 0x5410, R74 ;  /* 0x0000541015159816 */ /* 0x000fe4000000004a */
[----:B------:R-:W-:Y:S02]  /*3c20*/  @!P1 PRMT R23, R74, 0x7632, R23 ;  /* 0x000076324a179816 */ /* 0x000fe40000000017 */
[----:B------:R-:W-:Y:S02]  /*3c30*/  @!P1 PRMT R21, R4, 0x7610, R21 ;  /* 0x0000761004159816 */ /* 0x000fe40000000015 */
[----:B------:R-:W-:Y:S02]  /*3c40*/  @!P1 PRMT R23, R23, 0x7610, R4 ;  /* 0x0000761017179816 */ /* 0x000fe40000000004 */
[----:B------:R-:W-:Y:S02]  /*3c50*/  ISETP.NE.AND P1, PT, R25, RZ, PT ;  /* 0x000000ff1900720c */ /* 0x000fe40003f25270 */
[----:B------:R-:W-:-:S02]  /*3c60*/  PRMT R31, RZ, 0x5410, RZ ;  /* 0x00005410ff1f7816 */ /* 0x000fc400000000ff */
[----:B------:R-:W-:Y:S02]  /*3c70*/  PRMT R29, RZ, 0x5410, RZ ;  /* 0x00005410ff1d7816 */ /* 0x000fe400000000ff */
[----:B-----5:R-:W-:Y:S02]  /*3c80*/  @!P4 PRMT R31, R0, 0x7610, R31 ;  /* 0x00007610001fc816 */ /* 0x020fe4000000001f */
[----:B------:R-:W-:Y:S02]  /*3c90*/  @!P4 PRMT R29, R29, 0x7610, R0 ;  /* 0x000076101d1dc816 */ /* 0x000fe40000000000 */
[----:B------:R-:W-:Y:S02]  /*3ca0*/  PRMT R27, RZ, 0x5410, RZ ;  /* 0x00005410ff1b7816 */ /* 0x000fe400000000ff */
[----:B------:R-:W-:Y:S02]  /*3cb0*/  PRMT R25, RZ, 0x5410, RZ ;  /* 0x00005410ff197816 */ /* 0x000fe400000000ff */
[----:B------:R-:W-:-:S02]  /*3cc0*/  @!P4 PRMT R29, R6, 0x7610, R29 ;  /* 0x00007610061dc816 */ /* 0x000fc4000000001d */
[----:B------:R-:W-:Y:S02]  /*3cd0*/  @!P4 PRMT R31, R31, 0x7610, R6 ;  /* 0x000076101f1fc816 */ /* 0x000fe40000000006 */
[----:B------:R-:W-:Y:S02]  /*3ce0*/  LOP3.LUT P4, RZ, R75, 0x400, RZ, 0xc0, !PT ;  /* 0x000004004bff7812 */ /* 0x000fe4000788c0ff */
[----:B------:R-:W-:Y:S02]  /*3cf0*/  @!P1 PRMT R27, R70, 0x7610, R27 ;  /* 0x00007610461b9816 */ /* 0x000fe4000000001b */
[----:B------:R-:W-:Y:S02]  /*3d00*/  @!P1 PRMT R25, R25, 0x7610, R70 ;  /* 0x0000761019199816 */ /* 0x000fe40000000046 */
[----:B------:R-:W-:Y:S02]  /*3d10*/  @!P1 PRMT R27, R27, 0x7610, R60 ;  /* 0x000076101b1b9816 */ /* 0x000fe4000000003c */
[----:B------:R-:W-:-:S02]  /*3d20*/  @!P1 PRMT R25, R60, 0x7610, R25 ;  /* 0x000076103c199816 */ /* 0x000fc40000000019 */
[----:B------:R-:W-:Y:S02]  /*3d30*/  ISETP.NE.AND P1, PT, R13, RZ, PT ;  /* 0x000000ff0d00720c */ /* 0x000fe40003f25270 */
[----:B------:R-:W-:Y:S02]  /*3d40*/  PRMT R41, RZ, 0x5410, RZ ;  /* 0x00005410ff297816 */ /* 0x000fe400000000ff */
[----:B------:R-:W-:Y:S02]  /*3d50*/  PRMT R43, RZ, 0x5410, RZ ;  /* 0x00005410ff2b7816 */ /* 0x000fe400000000ff */
[----:B------:R-:W-:Y:S02]  /*3d60*/  @!P4 PRMT R41, R16, 0x7610, R41 ;  /* 0x000076101029c816 */ /* 0x000fe40000000029 */
[----:B------:R-:W-:Y:S02]  /*3d70*/  @!P4 PRMT R43, R43, 0x7610, R16 ;  /* 0x000076102b2bc816 */ /* 0x000fe40000000010 */
[----:B0-----:R-:W-:-:S02]  /*3d80*/  MOV R66, RZ ;  /* 0x000000ff00427202 */ /* 0x001fc40000000f00 */
[----:B-1----:R-:W-:Y:S02]  /*3d90*/  MOV R68, RZ ;  /* 0x000000ff00447202 */ /* 0x002fe40000000f00 */
[----:B------:R-:W-:Y:S02]  /*3da0*/  @!P4 PRMT R43, R18, 0x7610, R43 ;  /* 0x00007610122bc816 */ /* 0x000fe4000000002b */
[----:B------:R-:W-:Y:S01]  /*3db0*/  @!P4 PRMT R41, R41, 0x7610, R18 ;  /* 0x000076102929c816 */ /* 0x000fe20000000012 */
[----:B------:R0:W5:Y:S01]  /*3dc0*/  @!P1 LDG.E R66, desc[UR8][R72.64] ;  /* 0x0000000848429981 */ /* 0x000162000c1e1900 */
[----:B------:R-:W-:Y:S02]  /*3dd0*/  LOP3.LUT P4, RZ, R75, 0x80, RZ, 0xc0, !PT ;  /* 0x000000804bff7812 */ /* 0x000fe4000788c0ff */
[----:B------:R-:W-:Y:S01]  /*3de0*/  P2R R13, PR, RZ, 0x20 ;  /* 0x00000020ff0d7803 */ /* 0x000fe20000000000 */
[----:B------:R1:W5:Y:S01]  /*3df0*/  @!P1 LDG.E R68, desc[UR8][R76.64] ;  /* 0x000000084c449981 */ /* 0x000362000c1e1900 */
[----:B------:R-:W-:-:S02]  /*3e00*/  PRMT R49, RZ, 0x5410, RZ ;  /* 0x00005410ff317816 */ /* 0x000fc400000000ff */
[----:B------:R-:W-:Y:S02]  /*3e10*/  PRMT R59, RZ, 0x5410, RZ ;  /* 0x00005410ff3b7816 */ /* 0x000fe400000000ff */
[----:B------:R-:W-:Y:S02]  /*3e20*/  LOP3.LUT P5, RZ, R75, 0x1000, RZ, 0xc0, !PT ;  /* 0x000010004bff7812 */ /* 0x000fe400078ac0ff */
[----:B0-----:R-:W-:Y:S02]  /*3e30*/  PRMT R73, RZ, 0x5410, RZ ;  /* 0x00005410ff497816 */ /* 0x001fe400000000ff */
[----:B-1----:R-:W-:Y:S02]  /*3e40*/  PRMT R77, RZ, 0x5410, RZ ;  /* 0x00005410ff4d7816 */ /* 0x002fe400000000ff */
[----:B------:R-:W-:Y:S02]  /*3e50*/  @!P2 PRMT R49, R24, 0x7610, R49 ;  /* 0x000076101831a816 */ /* 0x000fe40000000031 */
[----:B------:R-:W-:-:S02]  /*3e60*/  @!P2 PRMT R59, R59, 0x7610, R24 ;  /* 0x000076103b3ba816 */ /* 0x000fc40000000018 */
[C---:B------:R-:W-:Y:S02]  /*3e70*/  @!P3 PRMT R73, R36.reuse, 0x7610, R73 ;  /* 0x000076102449b816 */ /* 0x040fe40000000049 */
[----:B------:R-:W-:Y:S02]  /*3e80*/  @!P3 PRMT R77, R36, 0x7632, R77 ;  /* 0x00007632244db816 */ /* 0x000fe4000000004d */
[----:B------:R-:W-:Y:S02]  /*3e90*/  PRMT R63, RZ, 0x5410, RZ ;  /* 0x00005410ff3f7816 */ /* 0x000fe400000000ff */
[----:B------:R-:W-:Y:S02]  /*3ea0*/  PRMT R65, RZ, 0x5410, RZ ;  /* 0x00005410ff417816 */ /* 0x000fe400000000ff */
[----:B------:R-:W-:Y:S02]  /*3eb0*/  @!P2 PRMT R59, R26, 0x7610, R59 ;  /* 0x000076101a3ba816 */ /* 0x000fe4000000003b */
[----:B------:R-:W-:-:S02]  /*3ec0*/  @!P2 PRMT R49, R49, 0x7610, R26 ;  /* 0x000076103131a816 */ /* 0x000fc4000000001a */
[--C-:B------:R-:W-:Y:S02]  /*3ed0*/  @!P3 PRMT R77, R77, 0x5410, R38.reuse ;  /* 0x000054104d4db816 */ /* 0x100fe40000000026 */
[----:B------:R-:W-:Y:S02]  /*3ee0*/  @!P3 PRMT R73, R73, 0x7610, R38 ;  /* 0x000076104949b816 */ /* 0x000fe40000000026 */
[----:B------:R-:W-:Y:S02]  /*3ef0*/  ISETP.NE.AND P2, PT, R135, RZ, PT ;  /* 0x000000ff8700720c */ /* 0x000fe40003f45270 */
[C---:B------:R-:W-:Y:S02]  /*3f00*/  @!P4 PRMT R63, R28.reuse, 0x7610, R63 ;  /* 0x000076101c3fc816 */ /* 0x040fe4000000003f */
[----:B------:R-:W-:Y:S02]  /*3f10*/  @!P4 PRMT R65, R28, 0x7632, R65 ;  /* 0x000076321c41c816 */ /* 0x000fe40000000041 */
[----:B------:R-:W-:-:S02]  /*3f20*/  ISETP.NE.AND P3, PT, R71, RZ, PT ;  /* 0x000000ff4700720c */ /* 0x000fc40003f65270 */
[----:B------:R-:W-:Y:S02]  /*3f30*/  PRMT R33, RZ, 0x5410, RZ ;  /* 0x00005410ff217816 */ /* 0x000fe400000000ff */
[----:B------:R-:W-:Y:S02]  /*3f40*/  PRMT R35, RZ, 0x5410, RZ ;  /* 0x00005410ff237816 */ /* 0x000fe400000000ff */
[--C-:B------:R-:W-:Y:S02]  /*3f50*/  @!P4 PRMT R65, R65, 0x5410, R30.reuse ;  /* 0x000054104141c816 */ /* 0x100fe4000000001e */
[----:B------:R-:W-:Y:S01]  /*3f60*/  @!P4 PRMT R63, R63, 0x7610, R30 ;  /* 0x000076103f3fc816 */ /* 0x000fe2000000001e */
[----:B------:R0:W-:Y:S01]  /*3f70*/  STL [R1+0x28], R82 ;  /* 0x0000285201007387 */ /* 0x0001e20000100800 */
[----:B------:R-:W-:Y:S02]  /*3f80*/  @!P5 PRMT R33, R33, 0x5410, R8 ;  /* 0x000054102121d816 */ /* 0x000fe40000000008 */
[----:B------:R-:W-:-:S02]  /*3f90*/  @!P5 PRMT R35, R35, 0x5410, R10 ;  /* 0x000054102323d816 */ /* 0x000fc4000000000a */
[C---:B------:R-:W-:Y:S02]  /*3fa0*/  LOP3.LUT P4, RZ, R75.reuse, 0x10, RZ, 0xc0, !PT ;  /* 0x000000104bff7812 */ /* 0x040fe4000788c0ff */
[----:B------:R-:W-:Y:S02]  /*3fb0*/  MOV R76, RZ ;  /* 0x000000ff004c7202 */ /* 0x000fe40000000f00 */
[----:B0-----:R-:W-:Y:S02]  /*3fc0*/  MOV R82, RZ ;  /* 0x000000ff00527202 */ /* 0x001fe40000000f00 */
[----:B------:R-:W-:Y:S02]  /*3fd0*/  @!P5 PRMT R33, R8, 0x7632, R33 ;  /* 0x000076320821d816 */ /* 0x000fe40000000021 */
[----:B------:R0:W5:Y:S01]  /*3fe0*/  @!P2 LDG.E R76, desc[UR8][R108.64] ;  /* 0x000000086c4ca981 */ /* 0x000162000c1e1900 */
[----:B------:R-:W-:Y:S02]  /*3ff0*/  @!P5 PRMT R35, R10, 0x7632, R35 ;  /* 0x000076320a23d816 */ /* 0x000fe40000000023 */
[----:B------:R-:W-:Y:S01]  /*4000*/  LOP3.LUT P5, RZ, R75, 0x200, RZ, 0xc0, !PT ;  /* 0x000002004bff7812 */ /* 0x000fe200078ac0ff */
[----:B------:R1:W5:Y:S01]  /*4010*/  @!P3 LDG.E R82, desc[UR8][R106.64] ;  /* 0x000000086a52b981 */ /* 0x000362000c1e1900 */
[----:B------:R-:W-:-:S02]  /*4020*/  PRMT R47, RZ, 0x5410, RZ ;  /* 0x00005410ff2f7816 */ /* 0x000fc400000000ff */
[----:B0-----:R-:W-:Y:S02]  /*4030*/  PRMT R108, RZ, 0x5410, RZ ;  /* 0x00005410ff6c7816 */ /* 0x001fe400000000ff */
[----:B-1----:R-:W-:Y:S02]  /*4040*/  PRMT R107, RZ, 0x5410, RZ ;  /* 0x00005410ff6b7816 */ /* 0x002fe400000000ff */
[----:B------:R-:W-:Y:S02]  /*4050*/  @!P4 PRMT R108, R108, 0x7610, R40 ;  /* 0x000076106c6cc816 */ /* 0x000fe40000000028 */
[----:B------:R-:W-:Y:S02]  /*4060*/  @!P4 PRMT R107, R40, 0x7610, R107 ;  /* 0x00007610286bc816 */ /* 0x000fe4000000006b */
[----:B------:R-:W-:Y:S02]  /*4070*/  PRMT R45, RZ, 0x5410, RZ ;  /* 0x00005410ff2d7816 */ /* 0x000fe400000000ff */
[----:B------:R-:W-:-:S02]  /*4080*/  @!P4 PRMT R108, R42, 0x7610, R108 ;  /* 0x000076102a6cc816 */ /* 0x000fc4000000006c */
[----:B------:R-:W-:Y:S01]  /*4090*/  @!P4 PRMT R107, R107, 0x7610, R42 ;  /* 0x000076106b6bc816 */ /* 0x000fe2000000002a */
[----:B------:R0:W-:Y:S01]  /*40a0*/  STL [R1+0xa8], R86 ;  /* 0x0000a85601007387 */ /* 0x0001e20000100800 */
[----:B------:R-:W-:Y:S02]  /*40b0*/  @!P5 PRMT R47, R47, 0x5410, R20 ;  /* 0x000054102f2fd816 */ /* 0x000fe40000000014 */
[----:B------:R-:W-:Y:S02]  /*40c0*/  @!P5 PRMT R45, R45, 0x5410, R22 ;  /* 0x000054102d2dd816 */ /* 0x000fe40000000016 */
[----:B------:R-:W-:Y:S02]  /*40d0*/  ISETP.NE.AND P4, PT, R11, RZ, PT ;  /* 0x000000ff0b00720c */ /* 0x000fe40003f85270 */
[----:B------:R-:W-:Y:S02]  /*40e0*/  @!P5 PRMT R47, R20, 0x7632, R47 ;  /* 0x00007632142fd816 */ /* 0x000fe4000000002f */
[----:B0-----:R-:W-:-:S02]  /*40f0*/  MOV R86, RZ ;  /* 0x000000ff00567202 */ /* 0x001fc40000000f00 */
[----:B------:R-:W-:Y:S02]  /*4100*/  @!P5 PRMT R45, R22, 0x7632, R45 ;  /* 0x00007632162dd816 */ /* 0x000fe4000000002d */
[----:B------:R-:W-:Y:S02]  /*4110*/  LOP3.LUT P5, RZ, R75, 0x40, RZ, 0xc0, !PT ;  /* 0x000000404bff7812 */ /* 0x000fe400078ac0ff */
[----:B------:R0:W5:Y:S01]  /*4120*/  @!P3 LDG.E R86, desc[UR8][R104.64] ;  /* 0x000000086856b981 */ /* 0x000162000c1e1900 */
[----:B------:R-:W-:Y:S02]  /*4130*/  PRMT R106, RZ, 0x5410, RZ ;  /* 0x00005410ff6a7816 */ /* 0x000fe400000000ff */
[----:B------:R-:W-:Y:S02]  /*4140*/  PRMT R67, RZ, 0x5410, RZ ;  /* 0x00005410ff437816 */ /* 0x000fe400000000ff */
[----:B------:R-:W-:Y:S02]  /*4150*/  @!P4 PRMT R106, R44, 0x7632, R106 ;  /* 0x000076322c6ac816 */ /* 0x000fe4000000006a */
[----:B0-----:R-:W-:-:S02]  /*4160*/  PRMT R105, RZ, 0x5410, RZ ;  /* 0x00005410ff697816 */ /* 0x001fc400000000ff */
[----:B------:R-:W-:Y:S02]  /*4170*/  PRMT R69, RZ, 0x5410, RZ ;  /* 0x00005410ff457816 */ /* 0x000fe400000000ff */
[----:B------:R-:W-:Y:S02]  /*4180*/  @!P4 PRMT R105, R44, 0x7610, R105 ;  /* 0x000076102c69c816 */ /* 0x000fe40000000069 */
[--C-:B------:R-:W-:Y:S02]  /*4190*/  @!P4 PRMT R106, R106, 0x5410, R46.reuse ;  /* 0x000054106a6ac816 */ /* 0x100fe4000000002e */
[----:B------:R-:W-:Y:S02]  /*41a0*/  @!P4 PRMT R105, R105, 0x7610, R46 ;  /* 0x000076106969c816 */ /* 0x000fe4000000002e */
[----:B------:R-:W-:Y:S02]  /*41b0*/  @!P5 PRMT R67, R32, 0x7610, R67 ;  /* 0x000076102043d816 */ /* 0x000fe40000000043 */
[----:B------:R-:W-:-:S02]  /*41c0*/  @!P5 PRMT R69, R69, 0x7610, R32 ;  /* 0x000076104545d816 */ /* 0x000fc40000000020 */
[----:B------:R-:W-:Y:S02]  /*41d0*/  ISETP.NE.AND P4, PT, R9, RZ, PT ;  /* 0x000000ff0900720c */ /* 0x000fe40003f85270 */
[----:B------:R-:W-:Y:S02]  /*41e0*/  @!P5 PRMT R69, R34, 0x7610, R69 ;  /* 0x000076102245d816 */ /* 0x000fe40000000045 */
[----:B------:R-:W-:Y:S01]  /*41f0*/  @!P5 PRMT R67, R67, 0x7610, R34 ;  /* 0x000076104343d816 */ /* 0x000fe20000000022 */
[----:B------:R0:W-:Y:S01]  /*4200*/  STL [R1+0x2c], R84 ;  /* 0x00002c5401007387 */ /* 0x0001e20000100800 */
[----:B------:R-:W-:Y:S02]  /*4210*/  LOP3.LUT P5, RZ, R75, 0x4, RZ, 0xc0, !PT ;  /* 0x000000044bff7812 */ /* 0x000fe400078ac0ff */
[----:B------:R-:W-:Y:S02]  /*4220*/  PRMT R104, RZ, 0x5410, RZ ;  /* 0x00005410ff687816 */ /* 0x000fe400000000ff */
[----:B0-----:R-:W-:-:S06]  /*4230*/  MOV R84, RZ ;  /* 0x000000ff00547202 */ /* 0x001fcc0000000f00 */
[----:B------:R0:W5:Y:S03]  /*4240*/  @!P4 LDG.E R84, desc[UR8][R92.64] ;  /* 0x000000085c54c981 */ /* 0x000166000c1e1900 */
        /* <DEDUP_REMOVED lines=17> */
[----:B------:R-:W-:-:S06]  /*4360*/  MOV R72, RZ ;  /* 0x000000ff00487202 */ /* 0x000fcc0000000f00 */
[----:B------:R1:W2:Y:S01]  /*4370*/  @!P2 LDG.E R72, desc[UR8][R110.64] ;  /* 0x000000086e48a981 */ /* 0x0002a2000c1e1900 */
[----:B0-----:R-:W-:-:S06]  /*4380*/  MOV R78, RZ ;  /* 0x000000ff004e7202 */ /* 0x001fcc0000000f00 */
[----:B------:R0:W2:Y:S01]  /*4390*/  @!P5 LDG.E R78, desc[UR8][R90.64] ;  /* 0x000000085a4ed981 */ /* 0x0000a2000c1e1900 */
[----:B-1----:R-:W-:-:S04]  /*43a0*/  PRMT R110, RZ, 0x5410, RZ ;  /* 0x00005410ff6e7816 */ /* 0x002fc800000000ff */
[----:B------:R-:W-:Y:S02]  /*43b0*/  @!P6 PRMT R110, R110, 0x7610, R56 ;  /* 0x000076106e6ee816 */ /* 0x000fe40000000038 */
[----:B0-----:R-:W-:-:S04]  /*43c0*/  PRMT R91, RZ, 0x5410, RZ ;  /* 0x00005410ff5b7816 */ /* 0x001fc800000000ff */
[----:B------:R-:W-:Y:S01]  /*43d0*/  @!P6 PRMT R91, R56, 0x7610, R91 ;  /* 0x00007610385be816 */ /* 0x000fe2000000005b */
[----:B------:R0:W-:Y:S01]  /*43e0*/  STL [R1+0xb0], R2 ;  /* 0x0000b00201007387 */ /* 0x0001e20000100800 */
[----:B------:R-:W-:Y:S02]  /*43f0*/  @!P6 PRMT R110, R58, 0x7610, R110 ;  /* 0x000076103a6ee816 */ /* 0x000fe4000000006e */
[----:B------:R-:W-:Y:S02]  /*4400*/  @!P6 PRMT R91, R91, 0x7610, R58 ;  /* 0x000076105b5be816 */ /* 0x000fe4000000003a */
[----:B------:R-:W-:Y:S02]  /*4410*/  ISETP.NE.AND P6, PT, R3, RZ, PT ;  /* 0x000000ff0300720c */ /* 0x000fe40003fc5270 */
[----:B0-----:R-:W0:Y:S01]  /*4420*/  LDC.64 R2, c[0x0][0x3b8] ;  /* 0x0000ee00ff027b82 */ /* 0x001e220000000a00 */
[----:B------:R0:W-:Y:S01]  /*4430*/  STL [R1+0xb4], R4 ;  /* 0x0000b40401007387 */ /* 0x0001e20000100800 */
[----:B------:R-:W-:-:S02]  /*4440*/  MOV R90, RZ ;  /* 0x000000ff005a7202 */ /* 0x000fc40000000f00 */
[----:B------:R-:W-:Y:S01]  /*4450*/  MOV R92, RZ ;  /* 0x000000ff005c7202 */ /* 0x000fe20000000f00 */
[----:B------:R1:W-:Y:S06]  /*4460*/  STL [R1+0x38], R70 ;  /* 0x0000384601007387 */ /* 0x0003ec0000100800 */
[----:B------:R-:W2:Y:S04]  /*4470*/  @!P6 LDG.E R90, desc[UR8][R100.64] ;  /* 0x00000008645ae981 */ /* 0x000ea8000c1e1900 */
[----:B------:R3:W2:Y:S01]  /*4480*/  @!P6 LDG.E R92, desc[UR8][R98.64] ;  /* 0x00000008625ce981 */ /* 0x0006a2000c1e1900 */
[----:B0-----:R-:W-:Y:S01]  /*4490*/  IMAD.WIDE R4, R85, 0x8, R2 ;  /* 0x0000000855047825 */ /* 0x001fe200078e0202 */
[----:B---3--:R-:W-:-:S02]  /*44a0*/  PRMT R99, RZ, 0x5410, RZ ;  /* 0x00005410ff637816 */ /* 0x008fc400000000ff */
[----:B------:R0:W-:Y:S01]  /*44b0*/  STL [R1+0x34], R74 ;  /* 0x0000344a01007387 */ /* 0x0001e20000100800 */
[----:B------:R-:W-:Y:S01]  /*44c0*/  PRMT R101, RZ, 0x5410, RZ ;  /* 0x00005410ff657816 */ /* 0x000fe200000000ff */
[----:B------:R-:W3:Y:S02]  /*44d0*/  LDC.64 R2, c[0x0][0x3a8] ;  /* 0x0000ea00ff027b82 */ /* 0x000ee40000000a00 */
[----:B-1----:R-:W2:Y:S01]  /*44e0*/  LDG.E.64 R70, desc[UR8][R4.64] ;  /* 0x0000000804467981 */ /* 0x002ea2000c1e1b00 */
[C---:B------:R-:W-:Y:S02]  /*44f0*/  @!P0 PRMT R99, R62.reuse, 0x7610, R99 ;  /* 0x000076103e638816 */ /* 0x040fe40000000063 */
[----:B------:R-:W-:Y:S02]  /*4500*/  @!P0 PRMT R101, R62, 0x7632, R101 ;  /* 0x000076323e658816 */ /* 0x000fe40000000065 */
[--C-:B----4-:R-:W-:Y:S02]  /*4510*/  @!P0 PRMT R99, R99, 0x7610, R64.reuse ;  /* 0x0000761063638816 */ /* 0x110fe40000000040 */
[----:B------:R-:W-:-:S02]  /*4520*/  @!P0 PRMT R101, R101, 0x5410, R64 ;  /* 0x0000541065658816 */ /* 0x000fc40000000040 */
[----:B------:R-:W-:Y:S02]  /*4530*/  ISETP.NE.AND P0, PT, RZ, UR10, PT ;  /* 0x0000000aff007c0c */ /* 0x000fe4000bf05270 */
[----:B------:R-:W-:-:S06]  /*4540*/  MOV R88, RZ ;  /* 0x000000ff00587202 */ /* 0x000fcc0000000f00 */
[----:B------:R-:W4:Y:S05]  /*4550*/  @!P5 LDG.E R88, desc[UR8][R102.64] ;  /* 0x000000086658d981 */ /* 0x000f2a000c1e1900 */
[----:B0-----:R-:W0:Y:S01]  /*4560*/  @P0 LDC.64 R74, c[0x0][0x3b0] ;  /* 0x0000ec00ff4a0b82 */ /* 0x001e220000000a00 */
[----:B------:R-:W-:-:S05]  /*4570*/  IADD3 R11, PT, PT, R122, R7, RZ ;  /* 0x000000077a0b7210 */ /* 0x000fca0007ffe0ff */
[----:B---3--:R-:W-:-:S05]  /*4580*/  IMAD.WIDE R2, R11, 0x2, R2 ;  /* 0x000000020b027825 */ /* 0x008fca00078e0202 */
[----:B------:R-:W3:Y:S01]  /*4590*/  LDG.E.U16 R13, desc[UR8][R2.64+0x2] ;  /* 0x00000208020d7981 */ /* 0x000ee2000c1e1500 */
[----:B0-----:R-:W-:-:S03]  /*45a0*/  @P0 IMAD.WIDE R74, R11, 0x2, R74 ;  /* 0x000000020b4a0825 */ /* 0x001fc600078e024a */
[----:B------:R0:W3:Y:S04]  /*45b0*/  LDG.E.U16 R11, desc[UR8][R2.64] ;  /* 0x00000008020b7981 */ /* 0x0000e8000c1e1500 */
[----:B------:R-:W3:Y:S04]  /*45c0*/  @P0 LDG.E.U16 R7, desc[UR8][R74.64] ;  /* 0x000000084a070981 */ /* 0x000ee8000c1e1500 */
[----:B------:R-:W3:Y:S04]  /*45d0*/  @P0 LDG.E.U16 R9, desc[UR8][R74.64+0x2] ;  /* 0x000002084a090981 */ /* 0x000ee8000c1e1500 */
[----:B------:R1:W-:Y:S04]  /*45e0*/  STL [R1+0xc0], R10 ;  /* 0x0000c00a01007387 */ /* 0x0003e80000100800 */
[----:B------:R0:W-:Y:S01]  /*45f0*/  STL [R1+0xbc], R6 ;  /* 0x0000bc0601007387 */ /* 0x0001e20000100800 */
[----:B-1----:R-:W-:-:S03]  /*4600*/  PRMT R10, RZ, 0x5410, RZ ;  /* 0x00005410ff0a7816 */ /* 0x002fc600000000ff */
[----:B------:R1:W-:Y:S01]  /*4610*/  STL [R1+0x40], R8 ;  /* 0x0000400801007387 */ /* 0x0003e20000100800 */
[----:B0-----:R-:W-:Y:S02]  /*4620*/  PRMT R6, RZ, 0x5410, RZ ;  /* 0x00005410ff067816 */ /* 0x001fe400000000ff */
[--C-:B-----5:R-:W-:Y:S02]  /*4630*/  @!P1 PRMT R10, R10, 0x7610, R66.reuse ;  /* 0x000076100a0a9816 */ /* 0x120fe40000000042 */
[----:B-1----:R-:W-:Y:S02]  /*4640*/  PRMT R8, RZ, 0x5410, RZ ;  /* 0x00005410ff087816 */ /* 0x002fe400000000ff */
[----:B------:R-:W-:Y:S02]  /*4650*/  @!P1 PRMT R6, R6, 0x5410, R66 ;  /* 0x0000541006069816 */ /* 0x000fe40000000042 */
[----:B------:R-:W-:Y:S02]  /*4660*/  @!P1 PRMT R10, R68, 0x7610, R10 ;  /* 0x00007610440a9816 */ /* 0x000fe4000000000a */
[----:B------:R-:W-:Y:S01]  /*4670*/  @!P1 PRMT R8, R8, 0x7610, R68 ;  /* 0x0000761008089816 */ /* 0x000fe20000000044 */
        /* <DEDUP_REMOVED lines=35> */
[----:B--2---:R-:W-:Y:S04]  /*48b0*/  STL [R1+0x104], R80 ;  /* 0x0001045001007387 */ /* 0x004fe80000100800 */
[----:B------:R0:W-:Y:S04]  /*48c0*/  STL [R1+0x3c], R0 ;  /* 0x00003c0001007387 */ /* 0x0001e80000100800 */
[----:B------:R-:W-:Y:S01]  /*48d0*/  STL [R1+0x7c], R72 ;  /* 0x00007c4801007387 */ /* 0x000fe20000100800 */
[----:B0-----:R-:W-:-:S03]  /*48e0*/  MOV R0, 0x3f800000 ;  /* 0x3f80000000007802 */ /* 0x001fc60000000f00 */
[----:B------:R-:W-:Y:S01]  /*48f0*/  STL [R1+0x88], R78 ;  /* 0x0000884e01007387 */ /* 0x000fe20000100800 */
[----:B------:R-:W-:Y:S01]  /*4900*/  UISETP.NE.AND UP0, UPT, UR10, URZ, UPT ;  /* 0x000000ff0a00728c */ /* 0x000fe2000bf05270 */
[----:B------:R-:W-:Y:S02]  /*4910*/  PRMT R98, RZ, 0x5410, RZ ;  /* 0x00005410ff627816 */ /* 0x000fe400000000ff */
[----:B------:R0:W-:Y:S01]  /*4920*/  STL [R1+0x44], R12 ;  /* 0x0000440c01007387 */ /* 0x0001e20000100800 */
[----:B------:R-:W-:Y:S01]  /*4930*/  PRMT R100, RZ, 0x5410, RZ ;  /* 0x00005410ff647816 */ /* 0x000fe200000000ff */
[----:B------:R-:W-:-:S05]  /*4940*/  FFMA.FTZ R71, -R70, R70, R71 ;  /* 0x0000004646477223 */ /* 0x000fca0000010147 */
[----:B------:R-:W-:-:S13]  /*4950*/  FSETP.GTU.FTZ.AND P1, PT, R71, RZ, PT ;  /* 0x000000ff4700720b */ /* 0x000fda0003f3c000 */
[----:B------:R-:W1:Y:S01]  /*4960*/  @P1 LDC R4, c[0x0][0x3c0] ;  /* 0x0000f000ff041b82 */ /* 0x000e620000000800 */
[----:B----4-:R-:W-:Y:S04]  /*4970*/  STL [R1+0x108], R88 ;  /* 0x0001085801007387 */ /* 0x010fe80000100800 */
[----:B------:R-:W-:Y:S04]  /*4980*/  STL [R1+0x8c], R90 ;  /* 0x00008c5a01007387 */ /* 0x000fe80000100800 */
[----:B------:R-:W-:Y:S01]  /*4990*/  STL [R1+0x10c], R92 ;  /* 0x00010c5c01007387 */ /* 0x000fe20000100800 */
[----:B0-----:R-:W-:-:S02]  /*49a0*/  PRMT R12, RZ, 0x5410, RZ ;  /* 0x00005410ff0c7816 */ /* 0x001fc400000000ff */
[----:B------:R-:W-:Y:S01]  /*49b0*/  PRMT R102, RZ, 0x5410, RZ ;  /* 0x00005410ff667816 */ /* 0x000fe200000000ff */
[----:B------:R0:W-:Y:S01]  /*49c0*/  STL [R1+0xc4], R14 ;  /* 0x0000c40e01007387 */ /* 0x0001e20000100800 */
[----:B------:R-:W-:-:S03]  /*49d0*/  PRMT R120, RZ, 0x5410, RZ ;  /* 0x00005410ff787816 */ /* 0x000fc600000000ff */
[----:B------:R2:W-:Y:S01]  /*49e0*/  STL [R1+0x48], R16 ;  /* 0x0000481001007387 */ /* 0x0005e20000100800 */
[----:B-1----:R-:W-:-:S03]  /*49f0*/  @P1 FADD.FTZ R4, R71, R4 ;  /* 0x0000000447041221 */ /* 0x002fc60000010000 */
[----:B------:R1:W-:Y:S01]  /*4a00*/  STL [R1+0xc8], R18 ;  /* 0x0000c81201007387 */ /* 0x0003e20000100800 */
[----:B------:R4:W3:Y:S03]  /*4a10*/  @P1 MUFU.RSQ R0, R4 ;  /* 0x0000000400001308 */ /* 0x0008e60000001400 */
[----:B------:R5:W-:Y:S01]  /*4a20*/  STL [R1+0x4c], R20 ;  /* 0x00004c1401007387 */ /* 0x000be20000100800 */
[----:B0-----:R-:W-:Y:S02]  /*4a30*/  PRMT R14, RZ, 0x5410, RZ ;  /* 0x00005410ff0e7816 */ /* 0x001fe400000000ff */
[----:B--2---:R-:W-:Y:S02]  /*4a40*/  PRMT R16, RZ, 0x5410, RZ ;  /* 0x00005410ff107816 */ /* 0x004fe400000000ff */
[----:B-1----:R-:W-:Y:S02]  /*4a50*/  PRMT R18, RZ, 0x5410, RZ ;  /* 0x00005410ff127816 */ /* 0x002fe400000000ff */
[----:B-----5:R-:W-:-:S02]  /*4a60*/  PRMT R20, RZ, 0x5410, RZ ;  /* 0x00005410ff147816 */ /* 0x020fc400000000ff */
[----:B------:R-:W-:Y:S02]  /*4a70*/  @!P2 PRMT R14, R14, 0x5410, R76 ;  /* 0x000054100e0ea816 */ /* 0x000fe4000000004c */
[----:B------:R-:W-:Y:S02]  /*4a80*/  @!P3 PRMT R12, R82, 0x7610, R12 ;  /* 0x00007610520cb816 */ /* 0x000fe4000000000c */
[----:B------:R-:W-:Y:S02]  /*4a90*/  @!P3 PRMT R18, R18, 0x5410, R86 ;  /* 0x000054101212b816 */ /* 0x000fe40000000056 */
[----:B------:R-:W-:Y:S02]  /*4aa0*/  @!P4 PRMT R16, R16, 0x5410, R84 ;  /* 0x000054101010c816 */ /* 0x000fe40000000054 */
[----:B------:R-:W-:Y:S02]  /*4ab0*/  @!P4 PRMT R98, R98, 0x5410, R80 ;  /* 0x000054106262c816 */ /* 0x000fe40000000050 */
[----:B------:R-:W-:-:S02]  /*4ac0*/  @!P5 PRMT R20, R20, 0x5410, R78 ;  /* 0x000054101414d816 */ /* 0x000fc4000000004e */
[----:B------:R-:W-:Y:S02]  /*4ad0*/  @!P5 PRMT R100, R88, 0x7610, R100 ;  /* 0x000076105864d816 */ /* 0x000fe40000000064 */
[----:B------:R-:W-:Y:S02]  /*4ae0*/  @!P6 PRMT R102, R90, 0x7610, R102 ;  /* 0x000076105a66e816 */ /* 0x000fe40000000066 */
[----:B------:R-:W-:Y:S02]  /*4af0*/  @!P6 PRMT R120, R120, 0x5410, R92 ;  /* 0x000054107878e816 */ /* 0x000fe4000000005c */
[----:B------:R-:W-:Y:S01]  /*4b00*/  CS2R R2, SRZ ;  /* 0x0000000000027805 */ /* 0x000fe2000001ff00 */
[----:B------:R0:W-:Y:S01]  /*4b10*/  STL [R1+0xcc], R22 ;  /* 0x0000cc1601007387 */ /* 0x0001e20000100800 */
[C---:B------:R-:W-:Y:S02]  /*4b20*/  @!P2 PRMT R6, R72.reuse, 0x7610, R6 ;  /* 0x000076104806a816 */ /* 0x040fe40000000006 */
[----:B------:R-:W-:-:S02]  /*4b30*/  @!P2 PRMT R8, R72, 0x7632, R8 ;  /* 0x000076324808a816 */ /* 0x000fc40000000008 */
        /* <DEDUP_REMOVED lines=9> */
[----:B---3--:R-:W-:Y:S02]  /*4bd0*/  @P0 SHF.L.U32 R2, R7, 0x10, RZ ;  /* 0x0000001007020819 */ /* 0x008fe400000006ff */
[----:B------:R-:W-:Y:S02]  /*4be0*/  @P0 SHF.L.U32 R3, R9, 0x10, RZ ;  /* 0x0000001009030819 */ /* 0x000fe400000006ff */
[----:B------:R-:W-:-:S02]  /*4bf0*/  SHF.L.U32 R11, R11, 0x10, RZ ;  /* 0x000000100b0b7819 */ /* 0x000fc400000006ff */
[----:B0-----:R-:W-:Y:S01]  /*4c00*/  SHF.L.U32 R22, R13, 0x10, RZ ;  /* 0x000000100d167819 */ /* 0x001fe200000006ff */
[----:B----4-:R-:W-:Y:S06]  /*4c10*/  BRA.U UP0, `(.L_x_1001) ;  /* 0x0000002500047547 */ /* 0x010fec000b800000 */
[--C-:B------:R-:W-:Y:S02]  /*4c20*/  HADD2.F32 R7, -RZ, R152.reuse.H0_H0 ;  /* 0x20000098ff077230 */ /* 0x100fe40000004100 */
[----:B------:R-:W-:Y:S02]  /*4c30*/  HADD2.F32 R4, -RZ, R143.H0_H0 ;  /* 0x2000008fff047230 */ /* 0x000fe40000004100 */
[----:B------:R-:W-:Y:S02]  /*4c40*/  HADD2.F32 R9, -RZ, R151.H1_H1 ;  /* 0x30000097ff097230 */ /* 0x000fe40000004100 */
[----:B------:R-:W-:Y:S01]  /*4c50*/  FADD.FTZ R7, -R70, R7 ;  /* 0x0000000746077221 */ /* 0x000fe20000010100 */
[----:B------:R-:W-:Y:S02]  /*4c60*/  HADD2.F32 R5, -RZ, R141.H1_H1 ;  /* 0x3000008dff057230 */ /* 0x000fe40000004100 */
[----:B------:R-:W-:Y:S01]  /*4c70*/  FMUL.FTZ R26, R11, R4 ;  /* 0x000000040b1a7220 */ /* 0x000fe20000410000 */
[----:B------:R-:W-:-:S02]  /*4c80*/  HADD2.F32 R103, -RZ, R152.H1_H1 ;  /* 0x30000098ff677230 */ /* 0x000fc40000004100 */
[----:B------:R-:W-:Y:S01]  /*4c90*/  FADD.FTZ R9, -R70, R9 ;  /* 0x0000000946097221 */ /* 0x000fe20000010100 */
[-C--:B------:R-:W-:Y:S01]  /*4ca0*/  FMUL.FTZ R7, R7, R0.reuse ;  /* 0x0000000007077220 */ /* 0x080fe20000410000 */
[----:B------:R-:W-:Y:S02]  /*4cb0*/  HADD2.F32 R151, -RZ, R151.H0_H0 ;  /* 0x20000097ff977230 */ /* 0x000fe40000004100 */
[----:B------:R-:W-:Y:S01]  /*4cc0*/  FMUL.FTZ R13, R22, R5 ;  /* 0x00000005160d7220 */ /* 0x000fe20000410000 */
[----:B------:R-:W-:Y:S01]  /*4cd0*/  FADD.FTZ R28, RZ, R26 ;  /* 0x0000001aff1c7221 */ /* 0x000fe20000010000 */
[----:B------:R-:W-:Y:S01]  /*4ce0*/  FMUL.FTZ R24, R9, R0 ;  /* 0x0000000009187220 */ /* 0x000fe20000410000 */
[----:B------:R-:W-:Y:S01]  /*4cf0*/  FFMA.FTZ R71, R7, R26, RZ ;  /* 0x0000001a07477223 */ /* 0x000fe200000100ff */
[C---:B------:R-:W-:Y:S01]  /*4d00*/  FADD.FTZ R103, -R70.reuse, R103 ;  /* 0x0000006746677221 */ /* 0x040fe20000010100 */
[----:B------:R-:W-:Y:S02]  /*4d10*/  HADD2.F32 R26, -RZ, R141.H0_H0 ;  /* 0x2000008dff1a7230 */ /* 0x000fe40000004100 */
[----:B------:R-:W-:Y:S01]  /*4d20*/  FADD.FTZ R151, -R70, R151 ;  /* 0x0000009746977221 */ /* 0x000fe20000010100 */
[----:B------:R-:W-:Y:S01]  /*4d30*/  FADD.FTZ R9, R13, R28 ;  /* 0x0000001c0d097221 */ /* 0x000fe20000010000 */
[----:B------:R-:W-:Y:S01]  /*4d40*/  FFMA.FTZ R13, R24, R13, R71 ;  /* 0x0000000d180d7223 */ /* 0x000fe20000010047 */
[----:B------:R-:W-:Y:S01]  /*4d50*/  FFMA.FTZ R7, R4, R7, RZ ;  /* 0x0000000704077223 */ /* 0x000fe200000100ff */
[----:B------:R-:W-:Y:S01]  /*4d60*/  FADD.FTZ R111, RZ, R4 ;  /* 0x00000004ff6f7221 */ /* 0x000fe20000010000 */
[----:B------:R-:W-:-:S02]  /*4d70*/  HADD2.F32 R71, -RZ, R139.H1_H1 ;  /* 0x3000008bff477230 */ /* 0x000fc40000004100 */
[----:B------:R-:W-:Y:S01]  /*4d80*/  FMUL.FTZ R4, R103, R0 ;  /* 0x0000000067047220 */ /* 0x000fe20000410000 */
[----:B------:R-:W-:Y:S01]  /*4d90*/  FFMA.FTZ R30, R5, R24, RZ ;  /* 0x00000018051e7223 */ /* 0x000fe200000100ff */
[----:B------:R-:W-:Y:S01]  /*4da0*/  FADD.FTZ R32, RZ, R5 ;  /* 0x00000005ff207221 */ /* 0x000fe20000010000 */
[----:B------:R-:W-:Y:S01]  /*4db0*/  FMUL.FTZ R28, R151, R0 ;  /* 0x00000000971c7220 */ /* 0x000fe20000410000 */
[----:B------:R-:W-:Y:S02]  /*4dc0*/  HADD2.F32 R75, -RZ, R149.H1_H1 ;  /* 0x30000095ff4b7230 */ /* 0x000fe40000004100 */
[----:B------:R-:W-:Y:S01]  /*4dd0*/  FMUL.FTZ R34, R11, R26 ;  /* 0x0000001a0b227220 */ /* 0x000fe20000410000 */
[C---:B------:R-:W-:Y:S01]  /*4de0*/  FADD.FTZ R5, R26.reuse, R111 ;  /* 0x0000006f1a057221 */ /* 0x040fe20000010000 */
[----:B------:R-:W-:Y:S01]  /*4df0*/  FFMA.FTZ R24, R26, R4, R7 ;  /* 0x000000041a187223 */ /* 0x000fe20000010007 */
[C---:B------:R-:W-:Y:S01]  /*4e00*/  FADD.FTZ R7, R71.reuse, R32 ;  /* 0x0000002047077221 */ /* 0x040fe20000010000 */
[----:B------:R-:W-:Y:S01]  /*4e10*/  FFMA.FTZ R26, R71, R28, R30 ;  /* 0x0000001c471a7223 */ /* 0x000fe2000001001e */
[----:B------:R-:W-:Y:S01]  /*4e20*/  FMUL.FTZ R71, R22, R71 ;  /* 0x0000004716477220 */ /* 0x000fe20000410000 */
[----:B------:R-:W-:Y:S01]  /*4e30*/  FFMA.FTZ R13, R4, R34, R13 ;  /* 0x00000022040d7223 */ /* 0x000fe2000001000d */
        /* <DEDUP_REMOVED lines=8> */
[----:B------:R-:W-:Y:S02]  /*4ec0*/  HADD2.F32 R149, -RZ, R149.H0_H0 ;  /* 0x20000095ff957230 */ /* 0x000fe40000004100 */
[----:B------:R-:W-:Y:S01]  /*4ed0*/  FFMA.FTZ R24, R139, R28, R24 ;  /* 0x0000001c8b187223 */ /* 0x000fe20000010018 */
[----:B------:R-:W-:Y:S02]  /*4ee0*/  HADD2.F32 R145, -RZ, R145.H0_H0 ;  /* 0x20000091ff917230 */ /* 0x000fe40000004100 */
[----:B------:R-:W-:Y:S01]  /*4ef0*/  FFMA.FTZ R28, R28, R71, R13 ;  /* 0x000000471c1c7223 */ /* 0x000fe2000001000d */
[----:B------:R-:W-:Y:S01]  /*4f00*/  FADD.FTZ R13, -R70, R9 ;  /* 0x00000009460d7221 */ /* 0x000fe20000010100 */
[----:B------:R-:W-:-:S02]  /*4f10*/  HADD2.F32 R9, -RZ, R137.H1_H1 ;  /* 0x30000089ff097230 */ /* 0x000fc40000004100 */
[----:B------:R-:W-:Y:S01]  /*4f20*/  FADD.FTZ R149, -R70, R149 ;  /* 0x0000009546957221 */ /* 0x000fe20000010100 */
[----:B------:R-:W-:Y:S02]  /*4f30*/  HADD2.F32 R137, -RZ, R137.H0_H0 ;  /* 0x20000089ff897230 */ /* 0x000fe40000004100 */
[-C--:B------:R-:W-:Y:S01]  /*4f40*/  FMUL.FTZ R13, R13, R0.reuse ;  /* 0x000000000d0d7220 */ /* 0x080fe20000410000 */
[----:B------:R-:W-:Y:S01]  /*4f50*/  FADD.FTZ R5, R5, R139 ;  /* 0x0000008b05057221 */ /* 0x000fe20000010000 */
[----:B------:R-:W-:Y:S01]  /*4f60*/  FADD.FTZ R7, R7, R9 ;  /* 0x0000000907077221 */ /* 0x000fe20000010000 */
[----:B------:R-:W-:Y:S01]  /*4f70*/  FADD.FTZ R4, R4, R71 ;  /* 0x0000004704047221 */ /* 0x000fe20000010000 */
[----:B------:R-:W-:Y:S01]  /*4f80*/  FFMA.FTZ R26, R9, R13, R26 ;  /* 0x0000000d091a7223 */ /* 0x000fe2000001001a */
[----:B------:R-:W-:Y:S01]  /*4f90*/  FMUL.FTZ R149, R149, R0 ;  /* 0x0000000095957220 */ /* 0x000fe20000410000 */
[----:B------:R-:W-:Y:S01]  /*4fa0*/  FMUL.FTZ R9, R22, R9 ;  /* 0x0000000916097220 */ /* 0x000fe20000410000 */
[----:B------:R-:W-:Y:S01]  /*4fb0*/  FADD.FTZ R145, -R70, R145 ;  /* 0x0000009146917221 */ /* 0x000fe20000010100 */
[----:B------:R-:W-:Y:S01]  /*4fc0*/  FADD.FTZ R5, R5, R137 ;  /* 0x0000008905057221 */ /* 0x000fe20000010000 */
[----:B------:R-:W-:Y:S01]  /*4fd0*/  FFMA.FTZ R24, R137, R149, R24 ;  /* 0x0000009589187223 */ /* 0x000fe20000010018 */
[----:B------:R-:W-:Y:S01]  /*4fe0*/  FADD.FTZ R4, R9, R4 ;  /* 0x0000000409047221 */ /* 0x000fe20000010000 */
[----:B------:R-:W-:Y:S01]  /*4ff0*/  FFMA.FTZ R28, R13, R9, R28 ;  /* 0x000000090d1c7223 */ /* 0x000fe2000001001c */
[----:B------:R-:W-:Y:S01]  /*5000*/  FMUL.FTZ R137, R11, R137 ;  /* 0x000000890b897220 */ /* 0x000fe20000410000 */
[----:B------:R-:W-:-:S02]  /*5010*/  HADD2.F32 R9, -RZ, R136.H0_H0 ;  /* 0x20000088ff097230 */ /* 0x000fc40000004100 */
[----:B------:R-:W-:Y:S01]  /*5020*/  FMUL.FTZ R145, R145, R0 ;  /* 0x0000000091917220 */ /* 0x000fe20000410000 */
[----:B------:R-:W-:Y:S02]  /*5030*/  HADD2.F32 R143, -RZ, R143.H1_H1 ;  /* 0x3000008fff8f7230 */ /* 0x000fe40000004100 */
[----:B------:R-:W-:Y:S01]  /*5040*/  FADD.FTZ R13, R4, R137 ;  /* 0x00000089040d7221 */ /* 0x000fe20000010000 */
[----:B------:R-:W-:Y:S01]  /*5050*/  FFMA.FTZ R30, R149, R137, R28 ;  /* 0x00000089951e7223 */ /* 0x000fe2000001001c */
[----:B------:R-:W-:Y:S01]  /*5060*/  FMUL.FTZ R28, R22, R9 ;  /* 0x00000009161c7220 */ /* 0x000fe20000410000 */
[----:B------:R-:W-:Y:S01]  /*5070*/  FADD.FTZ R7, R7, R9 ;  /* 0x0000000907077221 */ /* 0x000fe20000010000 */
[----:B------:R-:W-:Y:S01]  /*5080*/  FFMA.FTZ R4, R9, R145, R26 ;  /* 0x0000009109047223 */ /* 0x000fe2000001001a */
[----:B------:R-:W-:Y:S02]  /*5090*/  HADD2.F32 R9, -RZ, R136.H1_H1 ;  /* 0x30000088ff097230 */ /* 0x000fe40000004100 */
[----:B------:R-:W-:Y:S01]  /*50a0*/  FADD.FTZ R143, -R70, R143 ;  /* 0x0000008f468f7221 */ /* 0x000fe20000010100 */
[----:B------:R-:W-:-:S02]  /*50b0*/  HADD2.F32 R71, -RZ, R133.H0_H0 ;  /* 0x20000085ff477230 */ /* 0x000fc40000004100 */
[----:B------:R-:W-:Y:S01]  /*50c0*/  FADD.FTZ R13, R28, R13 ;  /* 0x0000000d1c0d7221 */ /* 0x000fe20000010000 */
[----:B------:R-:W-:Y:S01]  /*50d0*/  FFMA.FTZ R30, R145, R28, R30 ;  /* 0x0000001c911e7223 */ /* 0x000fe2000001001e */
[----:B------:R-:W-:Y:S01]  /*50e0*/  FADD.FTZ R75, -R70, R9 ;  /* 0x00000009464b7221 */ /* 0x000fe20000010100 */
[----:B------:R-:W-:Y:S02]  /*50f0*/  HADD2.F32 R9, -RZ, R131.H0_H0 ;  /* 0x20000083ff097230 */ /* 0x000fe40000004100 */
[-C--:B------:R-:W-:Y:S01]  /*5100*/  FMUL.FTZ R143, R143, R0.reuse ;  /* 0x000000008f8f7220 */ /* 0x080fe20000410000 */
[----:B------:R-:W-:Y:S02]  /*5110*/  HADD2.F32 R133, -RZ, R133.H1_H1 ;  /* 0x30000085ff857230 */ /* 0x000fe40000004100 */
[----:B------:R-:W-:Y:S01]  /*5120*/  FMUL.FTZ R75, R75, R0 ;  /* 0x000000004b4b7220 */ /* 0x000fe20000410000 */
[----:B------:R-:W-:Y:S01]  /*5130*/  FMUL.FTZ R28, R11, R71 ;  /* 0x000000470b1c7220 */ /* 0x000fe20000410000 */
[----:B------:R-:W-:Y:S01]  /*5140*/  FADD.FTZ R26, R5, R71 ;  /* 0x00000047051a7221 */ /* 0x000fe20000010000 */
[----:B------:R-:W-:Y:S01]  /*5150*/  FADD.FTZ R5, R7, R9 ;  /* 0x0000000907057221 */ /* 0x000fe20000010000 */
[----:B------:R-:W-:Y:S01]  /*5160*/  FFMA.FTZ R4, R9, R75, R4 ;  /* 0x0000004b09047223 */ /* 0x000fe20000010004 */
[----:B------:R-:W-:Y:S01]  /*5170*/  FMUL.FTZ R32, R22, R9 ;  /* 0x0000000916207220 */ /* 0x000fe20000410000 */
[----:B------:R-:W-:-:S02]  /*5180*/  HADD2.F32 R9, -RZ, R123.H1_H1 ;  /* 0x3000007bff097230 */ /* 0x000fc40000004100 */
[----:B------:R-:W-:Y:S01]  /*5190*/  FADD.FTZ R13, R13, R28 ;  /* 0x0000001c0d0d7221 */ /* 0x000fe20000010000 */
[----:B------:R-:W-:Y:S01]  /*51a0*/  FFMA.FTZ R30, R143, R28, R30 ;  /* 0x0000001c8f1e7223 */ /* 0x000fe2000001001e */
[----:B------:R-:W-:Y:S01]  /*51b0*/  FADD.FTZ R133, -R70, R133 ;  /* 0x0000008546857221 */ /* 0x000fe20000010100 */
[----:B------:R-:W-:Y:S02]  /*51c0*/  HADD2.F32 R7, -RZ, R132.H1_H1 ;  /* 0x30000084ff077230 */ /* 0x000fe40000004100 */
[----:B------:R-:W-:Y:S01]  /*51d0*/  FADD.FTZ R13, R32, R13 ;  /* 0x0000000d200d7221 */ /* 0x000fe20000010000 */
[----:B------:R-:W-:Y:S01]  /*51e0*/  FFMA.FTZ R30, R75, R32, R30 ;  /* 0x000000204b1e7223 */ /* 0x000fe2000001001e */
[----:B------:R-:W-:Y:S01]  /*51f0*/  FMUL.FTZ R133, R133, R0 ;  /* 0x0000000085857220 */ /* 0x000fe20000410000 */
[----:B------:R-:W-:Y:S01]  /*5200*/  FMUL.FTZ R28, R11, R9 ;  /* 0x000000090b1c7220 */ /* 0x000fe20000410000 */
[----:B------:R-:W-:Y:S02]  /*5210*/  HADD2.F32 R123, -RZ, R123.H0_H0 ;  /* 0x2000007bff7b7230 */ /* 0x000fe40000004100 */
[----:B------:R-:W-:Y:S01]  /*5220*/  FADD.FTZ R7, -R70, R7 ;  /* 0x0000000746077221 */ /* 0x000fe20000010100 */
[----:B------:R-:W-:Y:S01]  /*5230*/  FFMA.FTZ R24, R71, R143, R24 ;  /* 0x0000008f47187223 */ /* 0x000fe20000010018 */
[----:B------:R-:W-:-:S02]  /*5240*/  HADD2.F32 R131, -RZ, R131.H1_H1 ;  /* 0x30000083ff837230 */ /* 0x000fc40000004100 */
[----:B------:R-:W-:Y:S01]  /*5250*/  FADD.FTZ R13, R13, R28 ;  /* 0x0000001c0d0d7221 */ /* 0x000fe20000010000 */
[----:B------:R-:W-:Y:S01]  /*5260*/  FFMA.FTZ R30, R133, R28, R30 ;  /* 0x0000001c851e7223 */ /* 0x000fe2000001001e */
[----:B------:R-:W-:Y:S01]  /*5270*/  FMUL.FTZ R7, R7, R0 ;  /* 0x0000000007077220 */ /* 0x000fe20000410000 */
[----:B------:R-:W-:Y:S01]  /*5280*/  FMUL.FTZ R28, R22, R123 ;  /* 0x0000007b161c7220 */ /* 0x000fe20000410000 */
[----:B------:R-:W-:Y:S01]  /*5290*/  FADD.FTZ R26, R26, R9 ;  /* 0x000000091a1a7221 */ /* 0x000fe20000010000 */
[----:B------:R-:W-:Y:S01]  /*52a0*/  FFMA.FTZ R24, R9, R133, R24 ;  /* 0x0000008509187223 */ /* 0x000fe20000010018 */
[----:B------:R-:W-:Y:S02]  /*52b0*/  HADD2.F32 R9, -RZ, R132.H0_H0 ;  /* 0x20000084ff097230 */ /* 0x000fe40000004100 */
[----:B------:R-:W-:Y:S01]  /*52c0*/  FADD.FTZ R131, -R70, R131 ;  /* 0x0000008346837221 */ /* 0x000fe20000010100 */
[----:B------:R-:W-:Y:S01]  /*52d0*/  FFMA.FTZ R4, R123, R7, R4 ;  /* 0x000000077b047223 */ /* 0x000fe20000010004 */
[----:B------:R-:W-:Y:S01]  /*52e0*/  FFMA.FTZ R30, R7, R28, R30 ;  /* 0x0000001c071e7223 */ /* 0x000fe2000001001e */
[----:B------:R-:W-:-:S02]  /*52f0*/  HADD2.F32 R7, -RZ, R117.H1_H1 ;  /* 0x30000075ff077230 */ /* 0x000fc40000004100 */
[----:B------:R-:W-:Y:S01]  /*5300*/  FADD.FTZ R5, R5, R123 ;  /* 0x0000007b05057221 */ /* 0x000fe20000010000 */
[-C--:B------:R-:W-:Y:S01]  /*5310*/  FMUL.FTZ R131, R131, R0.reuse ;  /* 0x0000000083837220 */ /* 0x080fe20000410000 */
[----:B------:R-:W-:Y:S01]  /*5320*/  FADD.FTZ R71, -R70, R9 ;  /* 0x0000000946477221 */ /* 0x000fe20000010100 */
[----:B------:R-:W-:Y:S02]  /*5330*/  HADD2.F32 R9, -RZ, R119.H1_H1 ;  /* 0x30000077ff097230 */ /* 0x000fe40000004100 */
[----:B------:R-:W-:Y:S01]  /*5340*/  FADD.FTZ R13, R28, R13 ;  /* 0x0000000d1c0d7221 */ /* 0x000fe20000010000 */
[----:B------:R-:W-:Y:S01]  /*5350*/  FMUL.FTZ R28, R22, R7 ;  /* 0x00000007161c7220 */ /* 0x000fe20000410000 */
[----:B------:R-:W-:Y:S01]  /*5360*/  FADD.FTZ R5, R5, R7 ;  /* 0x0000000705057221 */ /* 0x000fe20000010000 */
[----:B------:R-:W-:Y:S01]  /*5370*/  FFMA.FTZ R4, R7, R131, R4 ;  /* 0x0000008307047223 */ /* 0x000fe20000010004 */
[----:B------:R-:W-:Y:S02]  /*5380*/  HADD2.F32 R7, -RZ, R15.H0_H0 ;  /* 0x2000000fff077230 */ /* 0x000fe40000004100 */
[----:B------:R-:W-:Y:S01]  /*5390*/  FMUL.FTZ R71, R71, R0 ;  /* 0x0000000047477220 */ /* 0x000fe20000410000 */
[----:B------:R-:W-:Y:S01]  /*53a0*/  FMUL.FTZ R32, R11, R9 ;  /* 0x000000090b207220 */ /* 0x000fe20000410000 */
[----:B------:R-:W-:-:S02]  /*53b0*/  HADD2.F32 R119, -RZ, R119.H0_H0 ;  /* 0x20000077ff777230 */ /* 0x000fc40000004100 */
[----:B------:R-:W-:Y:S01]  /*53c0*/  FADD.FTZ R26, R26, R9 ;  /* 0x000000091a1a7221 */ /* 0x000fe20000010000 */
[C---:B------:R-:W-:Y:S01]  /*53d0*/  FADD.FTZ R7, -R70.reuse, R7 ;  /* 0x0000000746077221 */ /* 0x040fe20000010100 */
[----:B------:R-:W-:Y:S01]  /*53e0*/  FADD.FTZ R13, R13, R32 ;  /* 0x000000200d0d7221 */ /* 0x000fe20000010000 */
[----:B------:R-:W-:Y:S01]  /*53f0*/  FFMA.FTZ R30, R71, R32, R30 ;  /* 0x00000020471e7223 */ /* 0x000fe2000001001e */
[----:B------:R-:W-:Y:S02]  /*5400*/  HADD2.F32 R117, -RZ, R117.H0_H0 ;  /* 0x20000075ff757230 */ /* 0x000fe40000004100 */
[----:B------:R-:W-:Y:S01]  /*5410*/  FADD.FTZ R119, -R70, R119 ;  /* 0x0000007746777221 */ /* 0x000fe20000010100 */
[----:B------:R-:W-:Y:S01]  /*5420*/  FFMA.FTZ R24, R9, R71, R24 ;  /* 0x0000004709187223 */ /* 0x000fe20000010018 */
[----:B------:R-:W-:Y:S02]  /*5430*/  HADD2.F32 R15, -RZ, R15.H1_H1 ;  /* 0x3000000fff0f7230 */ /* 0x000fe40000004100 */
[----:B------:R-:W-:Y:S01]  /*5440*/  FMUL.FTZ R7, R7, R0 ;  /* 0x0000000007077220 */ /* 0x000fe20000410000 */
[----:B------:R-:W-:-:S02]  /*5450*/  HADD2.F32 R9, -RZ, R17.H0_H0 ;  /* 0x20000011ff097230 */ /* 0x000fc40000004100 */
[----:B------:R-:W-:Y:S01]  /*5460*/  FADD.FTZ R13, R28, R13 ;  /* 0x0000000d1c0d7221 */ /* 0x000fe20000010000 */
[----:B------:R-:W-:Y:S01]  /*5470*/  FFMA.FTZ R30, R131, R28, R30 ;  /* 0x0000001c831e7223 */ /* 0x000fe2000001001e */
[----:B------:R-:W-:Y:S01]  /*5480*/  FMUL.FTZ R119, R119, R0 ;  /* 0x0000000077777220 */ /* 0x000fe20000410000 */
[----:B------:R-:W-:Y:S01]  /*5490*/  FMUL.FTZ R28, R11, R117 ;  /* 0x000000750b1c7220 */ /* 0x000fe20000410000 */
[----:B------:R-:W-:Y:S01]  /*54a0*/  FADD.FTZ R5, R5, R15 ;  /* 0x0000000f05057221 */ /* 0x000fe20000010000 */
[----:B------:R-:W-:Y:S01]  /*54b0*/  FFMA.FTZ R4, R15, R7, R4 ;  /* 0x000000070f047223 */ /* 0x000fe20000010004 */
[----:B------:R-:W-:Y:S01]  /*54c0*/  FMUL.FTZ R32, R22, R15 ;  /* 0x0000000f16207220 */ /* 0x000fe20000410000 */
[----:B------:R-:W-:Y:S01]  /*54d0*/  FADD.FTZ R15, -R70, R9 ;  /* 0x00000009460f7221 */ /* 0x000fe20000010100 */
[----:B------:R-:W-:Y:S01]  /*54e0*/  FFMA.FTZ R30, R119, R28, R30 ;  /* 0x0000001c771e7223 */ /* 0x000fe2000001001e */
[----:B------:R-:W-:Y:S02]  /*54f0*/  HADD2.F32 R9, -RZ, R19.H0_H0 ;  /* 0x20000013ff097230 */ /* 0x000fe40000004100 */
[----:B------:R-:W-:Y:S01]  /*5500*/  FADD.FTZ R13, R13, R28 ;  /* 0x0000001c0d0d7221 */ /* 0x000fe20000010000 */
[----:B------:R-:W-:-:S02]  /*5510*/  HADD2.F32 R17, -RZ, R17.H1_H1 ;  /* 0x30000011ff117230 */ /* 0x000fc40000004100 */
[----:B------:R-:W-:Y:S01]  /*5520*/  FFMA.FTZ R30, R7, R32, R30 ;  /* 0x00000020071e7223 */ /* 0x000fe2000001001e */
[----:B------:R-:W-:Y:S01]  /*5530*/  FADD.FTZ R26, R26, R117 ;  /* 0x000000751a1a7221 */ /* 0x000fe20000010000 */
[----:B------:R-:W-:Y:S01]  /*5540*/  FFMA.FTZ R24, R117, R119, R24 ;  /* 0x0000007775187223 */ /* 0x000fe20000010018 */
[----:B------:R-:W-:Y:S01]  /*5550*/  FADD.FTZ R13, R32, R13 ;  /* 0x0000000d200d7221 */ /* 0x000fe20000010000 */
[----:B------:R-:W-:Y:S01]  /*5560*/  FMUL.FTZ R15, R15, R0 ;  /* 0x000000000f0f7220 */ /* 0x000fe20000410000 */
[----:B------:R-:W-:Y:S01]  /*5570*/  FMUL.FTZ R28, R11, R9 ;  /* 0x000000090b1c7220 */ /* 0x000fe20000410000 */
[----:B------:R-:W-:Y:S02]  /*5580*/  HADD2.F32 R7, -RZ, R21.H1_H1 ;  /* 0x30000015ff077230 */ /* 0x000fe40000004100 */
        /* <DEDUP_REMOVED lines=8> */
[-C--:B------:R-:W-:Y:S01]  /*5610*/  FMUL.FTZ R17, R17, R0.reuse ;  /* 0x0000000011117220 */ /* 0x080fe20000410000 */
[----:B------:R-:W-:Y:S01]  /*5620*/  FMUL.FTZ R28, R22, R19 ;  /* 0x00000013161c7220 */ /* 0x000fe20000410000 */
[--C-:B------:R-:W-:Y:S02]  /*5630*/  HADD2.F32 R7, -RZ, R23.reuse.H0_H0 ;  /* 0x20000017ff077230 */ /* 0x100fe40000004100 */
[----:B------:R-:W-:Y:S01]  /*5640*/  FMUL.FTZ R9, R9, R0 ;  /* 0x0000000009097220 */ /* 0x000fe20000410000 */
[----:B------:R-:W-:Y:S01]  /*5650*/  FMUL.FTZ R32, R11, R21 ;  /* 0x000000150b207220 */ /* 0x000fe20000410000 */
[----:B------:R-:W-:Y:S01]  /*5660*/  FFMA.FTZ R30, R17, R28, R30 ;  /* 0x0000001c111e7223 */ /* 0x000fe2000001001e */
[----:B------:R-:W-:Y:S02]  /*5670*/  HADD2.F32 R23, -RZ, R23.H1_H1 ;  /* 0x30000017ff177230 */ /* 0x000fe40000004100 */
[----:B------:R-:W-:Y:S01]  /*5680*/  FFMA.FTZ R24, R21, R9, R24 ;  /* 0x0000000915187223 */ /* 0x000fe20000010018 */
[----:B------:R-:W-:Y:S01]  /*5690*/  FADD.FTZ R13, R28, R13 ;  /* 0x0000000d1c0d7221 */ /* 0x000fe20000010000 */
[----:B------:R-:W-:Y:S01]  /*56a0*/  FFMA.FTZ R30, R9, R32, R30 ;  /* 0x00000020091e7223 */ /* 0x000fe2000001001e */
[----:B------:R-:W-:Y:S01]  /*56b0*/  FADD.FTZ R7, -R70, R7 ;  /* 0x0000000746077221 */ /* 0x000fe20000010100 */
[----:B------:R-:W-:-:S02]  /*56c0*/  HADD2.F32 R9, -RZ, R27.H0_H0 ;  /* 0x2000001bff097230 */ /* 0x000fc40000004100 */
[----:B------:R-:W-:Y:S01]  /*56d0*/  FFMA.FTZ R4, R19, R17, R4 ;  /* 0x0000001113047223 */ /* 0x000fe20000010004 */
[--C-:B------:R-:W-:Y:S02]  /*56e0*/  HADD2.F32 R15, -RZ, R25.reuse.H1_H1 ;  /* 0x30000019ff0f7230 */ /* 0x100fe40000004100 */
[----:B------:R-:W-:Y:S01]  /*56f0*/  FADD.FTZ R13, R13, R32 ;  /* 0x000000200d0d7221 */ /* 0x000fe20000010000 */
[----:B------:R-:W-:Y:S01]  /*5700*/  FMUL.FTZ R7, R7, R0 ;  /* 0x0000000007077220 */ /* 0x000fe20000410000 */
[----:B------:R-:W-:Y:S01]  /*5710*/  FMUL.FTZ R28, R22, R23 ;  /* 0x00000017161c7220 */ /* 0x000fe20000410000 */
[----:B------:R-:W-:Y:S02]  /*5720*/  HADD2.F32 R25, -RZ, R25.H0_H0 ;  /* 0x20000019ff197230 */ /* 0x000fe40000004100 */
[----:B------:R-:W-:Y:S01]  /*5730*/  FADD.FTZ R9, -R70, R9 ;  /* 0x0000000946097221 */ /* 0x000fe20000010100 */
[----:B------:R-:W-:Y:S01]  /*5740*/  FFMA.FTZ R4, R23, R7, R4 ;  /* 0x0000000717047223 */ /* 0x000fe20000010004 */
[----:B------:R-:W-:Y:S01]  /*5750*/  FADD.FTZ R13, R28, R13 ;  /* 0x0000000d1c0d7221 */ /* 0x000fe20000010000 */
[----:B------:R-:W-:Y:S01]  /*5760*/  FFMA.FTZ R30, R7, R28, R30 ;  /* 0x0000001c071e7223 */ /* 0x000fe2000001001e */
[----:B------:R-:W-:Y:S01]  /*5770*/  FMUL.FTZ R9, R9, R0 ;  /* 0x0000000009097220 */ /* 0x000fe20000410000 */
[----:B------:R-:W-:-:S02]  /*5780*/  HADD2.F32 R7, -RZ, R31.H0_H0 ;  /* 0x2000001fff077230 */ /* 0x000fc40000004100 */
[----:B------:R-:W-:Y:S01]  /*5790*/  FMUL.FTZ R28, R11, R25 ;  /* 0x000000190b1c7220 */ /* 0x000fe20000410000 */
[----:B------:R-:W-:Y:S01]  /*57a0*/  FADD.FTZ R26, R26, R21 ;  /* 0x000000151a1a7221 */ /* 0x000fe20000010000 */
[----:B------:R-:W-:Y:S01]  /*57b0*/  FFMA.FTZ R24, R25, R9, R24 ;  /* 0x0000000919187223 */ /* 0x000fe20000010018 */
[----:B------:R-:W-:Y:S02]  /*57c0*/  HADD2.F32 R27, -RZ, R27.H1_H1 ;  /* 0x3000001bff1b7230 */ /* 0x000fe40000004100 */
[----:B------:R-:W-:Y:S01]  /*57d0*/  FFMA.FTZ R30, R9, R28, R30 ;  /* 0x0000001c091e7223 */ /* 0x000fe2000001001e */
[C---:B------:R-:W-:Y:S01]  /*57e0*/  FADD.FTZ R9, -R70.reuse, R7 ;  /* 0x0000000746097221 */ /* 0x040fe20000010100 */
[----:B------:R-:W-:Y:S01]  /*57f0*/  FADD.FTZ R15, -R70, R15 ;  /* 0x0000000f460f7221 */ /* 0x000fe20000010100 */
[----:B------:R-:W-:Y:S02]  /*5800*/  HADD2.F32 R7, -RZ, R29.H0_H0 ;  /* 0x2000001dff077230 */ /* 0x000fe40000004100 */
[----:B------:R-:W-:Y:S01]  /*5810*/  FADD.FTZ R26, R26, R25 ;  /* 0x000000191a1a7221 */ /* 0x000fe20000010000 */
[-C--:B------:R-:W-:Y:S01]  /*5820*/  FMUL.FTZ R9, R9, R0.reuse ;  /* 0x0000000009097220 */ /* 0x080fe20000410000 */
[----:B------:R-:W-:Y:S01]  /*5830*/  FMUL.FTZ R15, R15, R0 ;  /* 0x000000000f0f7220 */ /* 0x000fe20000410000 */
[----:B------:R-:W-:Y:S01]  /*5840*/  FMUL.FTZ R32, R22, R27 ;  /* 0x0000001b16207220 */ /* 0x000fe20000410000 */
[----:B------:R-:W-:Y:S01]  /*5850*/  FADD.FTZ R13, R13, R28 ;  /* 0x0000001c0d0d7221 */ /* 0x000fe20000010000 */
[----:B------:R-:W-:Y:S01]  /*5860*/  FMUL.FTZ R28, R11, R7 ;  /* 0x000000070b1c7220 */ /* 0x000fe20000410000 */
[----:B------:R-:W-:Y:S01]  /*5870*/  FADD.FTZ R26, R26, R7 ;  /* 0x000000071a1a7221 */ /* 0x000fe20000010000 */
[----:B------:R-:W-:Y:S01]  /*5880*/  FFMA.FTZ R24, R7, R9, R24 ;  /* 0x0000000907187223 */ /* 0x000fe20000010018 */
[----:B------:R-:W-:Y:S01]  /*5890*/  FFMA.FTZ R30, R15, R32, R30 ;  /* 0x000000200f1e7223 */ /* 0x000fe2000001001e */
[----:B------:R-:W-:-:S02]  /*58a0*/  HADD2.F32 R7, -RZ, R33.H1_H1 ;  /* 0x30000021ff077230 */ /* 0x000fc40000004100 */
[----:B------:R-:W-:Y:S01]  /*58b0*/  FADD.FTZ R13, R32, R13 ;  /* 0x0000000d200d7221 */ /* 0x000fe20000010000 */
[----:B------:R-:W-:Y:S02]  /*58c0*/  HADD2.F32 R29, -RZ, R29.H1_H1 ;  /* 0x3000001dff1d7230 */ /* 0x000fe40000004100 */
[----:B------:R-:W-:Y:S01]  /*58d0*/  FFMA.FTZ R30, R9, R28, R30 ;  /* 0x0000001c091e7223 */ /* 0x000fe2000001001e */
[----:B------:R-:W-:Y:S02]  /*58e0*/  HADD2.F32 R31, -RZ, R31.H1_H1 ;  /* 0x3000001fff1f7230 */ /* 0x000fe40000004100 */
[C---:B------:R-:W-:Y:S01]  /*58f0*/  FADD.FTZ R9, -R70.reuse, R7 ;  /* 0x0000000746097221 */ /* 0x040fe20000010100 */
[----:B------:R-:W-:Y:S02]  /*5900*/  HADD2.F32 R7, -RZ, R35.H1_H1 ;  /* 0x30000023ff077230 */ /* 0x000fe40000004100 */
[----:B------:R-:W-:Y:S01]  /*5910*/  FADD.FTZ R29, -R70, R29 ;  /* 0x0000001d461d7221 */ /* 0x000fe20000010100 */
[----:B------:R-:W-:Y:S01]  /*5920*/  FADD.FTZ R13, R13, R28 ;  /* 0x0000001c0d0d7221 */ /* 0x000fe20000010000 */
[-C--:B------:R-:W-:Y:S01]  /*5930*/  FMUL.FTZ R9, R9, R0.reuse ;  /* 0x0000000009097220 */ /* 0x080fe20000410000 */
[----:B------:R-:W-:Y:S01]  /*5940*/  FMUL.FTZ R28, R22, R31 ;  /* 0x0000001f161c7220 */ /* 0x000fe20000410000 */
[----:B------:R-:W-:Y:S01]  /*5950*/  FMUL.FTZ R29, R29, R0 ;  /* 0x000000001d1d7220 */ /* 0x000fe20000410000 */
[----:B------:R-:W-:-:S02]  /*5960*/  HADD2.F32 R33, -RZ, R33.H0_H0 ;  /* 0x20000021ff217230 */ /* 0x000fc40000004100 */
[----:B------:R-:W-:Y:S01]  /*5970*/  FADD.FTZ R26, R26, R7 ;  /* 0x000000071a1a7221 */ /* 0x000fe20000010000 */
[----:B------:R-:W-:Y:S01]  /*5980*/  FFMA.FTZ R24, R7, R9, R24 ;  /* 0x0000000907187223 */ /* 0x000fe20000010018 */
[----:B------:R-:W-:Y:S01]  /*5990*/  FMUL.FTZ R32, R11, R7 ;  /* 0x000000070b207220 */ /* 0x000fe20000410000 */
[----:B------:R-:W-:Y:S01]  /*59a0*/  FFMA.FTZ R30, R29, R28, R30 ;  /* 0x0000001c1d1e7223 */ /* 0x000fe2000001001e */
[----:B------:R-:W-:Y:S02]  /*59b0*/  HADD2.F32 R7, -RZ, R37.H0_H0 ;  /* 0x20000025ff077230 */ /* 0x000fe40000004100 */
[----:B------:R-:W-:Y:S01]  /*59c0*/  FADD.FTZ R13, R28, R13 ;  /* 0x0000000d1c0d7221 */ /* 0x000fe20000010000 */
[----:B------:R-:W-:Y:S02]  /*59d0*/  HADD2.F32 R35, -RZ, R35.H0_H0 ;  /* 0x20000023ff237230 */ /* 0x000fe40000004100 */
[C---:B------:R-:W-:Y:S01]  /*59e0*/  FADD.FTZ R33, -R70.reuse, R33 ;  /* 0x0000002146217221 */ /* 0x040fe20000010100 */
[----:B------:R-:W-:Y:S01]  /*59f0*/  FFMA.FTZ R30, R9, R32, R30 ;  /* 0x00000020091e7223 */ /* 0x000fe2000001001e */
[----:B------:R-:W-:Y:S01]  /*5a00*/  FFMA.FTZ R4, R27, R15, R4 ;  /* 0x0000000f1b047223 */ /* 0x000fe20000010004 */
[----:B------:R-:W-:Y:S01]  /*5a10*/  FADD.FTZ R9, -R70, R7 ;  /* 0x0000000746097221 */ /* 0x000fe20000010100 */
[----:B------:R-:W-:-:S02]  /*5a20*/  HADD2.F32 R15, -RZ, R41.H0_H0 ;  /* 0x20000029ff0f7230 */ /* 0x000fc40000004100 */
[----:B------:R-:W-:Y:S01]  /*5a30*/  FADD.FTZ R13, R13, R32 ;  /* 0x000000200d0d7221 */ /* 0x000fe20000010000 */
[-C--:B------:R-:W-:Y:S01]  /*5a40*/  FMUL.FTZ R33, R33, R0.reuse ;  /* 0x0000000021217220 */ /* 0x080fe20000410000 */
[----:B------:R-:W-:Y:S01]  /*5a50*/  FMUL.FTZ R28, R22, R35 ;  /* 0x00000023161c7220 */ /* 0x000fe20000410000 */
[----:B------:R-:W-:Y:S02]  /*5a60*/  HADD2.F32 R7, -RZ, R39.H1_H1 ;  /* 0x30000027ff077230 */ /* 0x000fe40000004100 */
[----:B------:R-:W-:Y:S01]  /*5a70*/  FMUL.FTZ R9, R9, R0 ;  /* 0x0000000009097220 */ /* 0x000fe20000410000 */
[----:B------:R-:W-:Y:S02]  /*5a80*/  HADD2.F32 R37, -RZ, R37.H1_H1 ;  /* 0x30000025ff257230 */ /* 0x000fe40000004100 */
[----:B------:R-:W-:Y:S01]  /*5a90*/  FADD.FTZ R15, -R70, R15 ;  /* 0x0000000f460f7221 */ /* 0x000fe20000010100 */
[----:B------:R-:W-:Y:S01]  /*5aa0*/  FADD.FTZ R13, R28, R13 ;  /* 0x0000000d1c0d7221 */ /* 0x000fe20000010000 */
[----:B------:R-:W-:Y:S01]  /*5ab0*/  FFMA.FTZ R30, R33, R28, R30 ;  /* 0x0000001c211e7223 */ /* 0x000fe2000001001e */
[----:B------:R-:W-:Y:S01]  /*5ac0*/  FADD.FTZ R26, R26, R7 ;  /* 0x000000071a1a7221 */ /* 0x000fe20000010000 */
[----:B------:R-:W-:Y:S01]  /*5ad0*/  FFMA.FTZ R24, R7, R9, R24 ;  /* 0x0000000907187223 */ /* 0x000fe20000010018 */
[----:B------:R-:W-:Y:S01]  /*5ae0*/  FMUL.FTZ R28, R11, R7 ;  /* 0x000000070b1c7220 */ /* 0x000fe20000410000 */
[----:B------:R-:W-:-:S02]  /*5af0*/  HADD2.F32 R39, -RZ, R39.H0_H0 ;  /* 0x20000027ff277230 */ /* 0x000fc40000004100 */
[----:B------:R-:W-:Y:S01]  /*5b00*/  FADD.FTZ R37, -R70, R37 ;  /* 0x0000002546257221 */ /* 0x000fe20000010100 */
[--C-:B------:R-:W-:Y:S02]  /*5b10*/  HADD2.F32 R7, -RZ, R43.reuse.H0_H0 ;  /* 0x2000002bff077230 */ /* 0x100fe40000004100 */
[----:B------:R-:W-:Y:S01]  /*5b20*/  FMUL.FTZ R15, R15, R0 ;  /* 0x000000000f0f7220 */ /* 0x000fe20000410000 */
[----:B------:R-:W-:Y:S01]  /*5b30*/  FADD.FTZ R13, R13, R28 ;  /* 0x0000001c0d0d7221 */ /* 0x000fe20000010000 */
[----:B------:R-:W-:Y:S01]  /*5b40*/  FFMA.FTZ R30, R9, R28, R30 ;  /* 0x0000001c091e7223 */ /* 0x000fe2000001001e */
[----:B------:R-:W-:Y:S01]  /*5b50*/  FMUL.FTZ R37, R37, R0 ;  /* 0x0000000025257220 */ /* 0x000fe20000410000 */
[----:B------:R-:W-:Y:S01]  /*5b60*/  FMUL.FTZ R32, R22, R39 ;  /* 0x0000002716207220 */ /* 0x000fe20000410000 */
[----:B------:R-:W-:Y:S02]  /*5b70*/  HADD2.F32 R43, -RZ, R43.H1_H1 ;  /* 0x3000002bff2b7230 */ /* 0x000fe40000004100 */
[----:B------:R-:W-:Y:S01]  /*5b80*/  FMUL.FTZ R28, R11, R7 ;  /* 0x000000070b1c7220 */ /* 0x000fe20000410000 */
[----:B------:R-:W-:Y:S01]  /*5b90*/  FADD.FTZ R26, R26, R7 ;  /* 0x000000071a1a7221 */ /* 0x000fe20000010000 */
[----:B------:R-:W-:Y:S01]  /*5ba0*/  FFMA.FTZ R24, R7, R15, R24 ;  /* 0x0000000f07187223 */ /* 0x000fe20000010018 */
[----:B------:R-:W-:-:S02]  /*5bb0*/  HADD2.F32 R7, -RZ, R47.H1_H1 ;  /* 0x3000002fff077230 */ /* 0x000fc40000004100 */
[----:B------:R-:W-:Y:S01]  /*5bc0*/  FADD.FTZ R13, R32, R13 ;  /* 0x0000000d200d7221 */ /* 0x000fe20000010000 */
[----:B------:R-:W-:Y:S01]  /*5bd0*/  FFMA.FTZ R30, R37, R32, R30 ;  /* 0x00000020251e7223 */ /* 0x000fe2000001001e */
[----:B------:R-:W-:Y:S02]  /*5be0*/  HADD2.F32 R41, -RZ, R41.H1_H1 ;  /* 0x30000029ff297230 */ /* 0x000fe40000004100 */
[C---:B------:R-:W-:Y:S01]  /*5bf0*/  FADD.FTZ R43, -R70.reuse, R43 ;  /* 0x0000002b462b7221 */ /* 0x040fe20000010100 */
[----:B------:R-:W-:Y:S01]  /*5c00*/  FADD.FTZ R9, -R70, R7 ;  /* 0x0000000746097221 */ /* 0x000fe20000010100 */
[----:B------:R-:W-:Y:S01]  /*5c10*/  FADD.FTZ R13, R13, R28 ;  /* 0x0000001c0d0d7221 */ /* 0x000fe20000010000 */
[----:B------:R-:W-:Y:S01]  /*5c20*/  FFMA.FTZ R30, R15, R28, R30 ;  /* 0x0000001c0f1e7223 */ /* 0x000fe2000001001e */
[----:B------:R-:W-:Y:S02]  /*5c30*/  HADD2.F32 R7, -RZ, R45.H1_H1 ;  /* 0x3000002dff077230 */ /* 0x000fe40000004100 */
[----:B------:R-:W-:Y:S01]  /*5c40*/  FMUL.FTZ R43, R43, R0 ;  /* 0x000000002b2b7220 */ /* 0x000fe20000410000 */
[----:B------:R-:W-:Y:S01]  /*5c50*/  FMUL.FTZ R28, R22, R41 ;  /* 0x00000029161c7220 */ /* 0x000fe20000410000 */
[----:B------:R-:W-:-:S02]  /*5c60*/  HADD2.F32 R47, -RZ, R47.H0_H0 ;  /* 0x2000002fff2f7230 */ /* 0x000fc40000004100 */
[----:B------:R-:W-:Y:S01]  /*5c70*/  FMUL.FTZ R9, R9, R0 ;  /* 0x0000000009097220 */ /* 0x000fe20000410000 */
[----:B------:R-:W-:Y:S01]  /*5c80*/  FMUL.FTZ R32, R11, R7 ;  /* 0x000000070b207220 */ /* 0x000fe20000410000 */
[----:B------:R-:W-:Y:S01]  /*5c90*/  FFMA.FTZ R30, R43, R28, R30 ;  /* 0x0000001c2b1e7223 */ /* 0x000fe2000001001e */
[----:B------:R-:W-:Y:S01]  /*5ca0*/  FADD.FTZ R26, R26, R7 ;  /* 0x000000071a1a7221 */ /* 0x000fe20000010000 */
[----:B------:R-:W-:Y:S01]  /*5cb0*/  FFMA.FTZ R24, R7, R9, R24 ;  /* 0x0000000907187223 */ /* 0x000fe20000010018 */
[----:B------:R-:W-:Y:S02]  /*5cc0*/  HADD2.F32 R45, -RZ, R45.H0_H0 ;  /* 0x2000002dff2d7230 */ /* 0x000fe40000004100 */
[----:B------:R-:W-:Y:S01]  /*5cd0*/  FADD.FTZ R13, R28, R13 ;  /* 0x0000000d1c0d7221 */ /* 0x000fe20000010000 */
[----:B------:R-:W-:Y:S01]  /*5ce0*/  FADD.FTZ R47, -R70, R47 ;  /* 0x0000002f462f7221 */ /* 0x000fe20000010100 */
[----:B------:R-:W-:Y:S02]  /*5cf0*/  HADD2.F32 R7, -RZ, R49.H0_H0 ;  /* 0x20000031ff077230 */ /* 0x000fe40000004100 */
[----:B------:R-:W-:Y:S01]  /*5d00*/  FFMA.FTZ R30, R9, R32, R30 ;  /* 0x00000020091e7223 */ /* 0x000fe2000001001e */
[----:B------:R-:W-:-:S02]  /*5d10*/  HADD2.F32 R9, -RZ, R59.H1_H1 ;  /* 0x3000003bff097230 */ /* 0x000fc40000004100 */
[----:B------:R-:W-:Y:S01]  /*5d20*/  FFMA.FTZ R4, R31, R29, R4 ;  /* 0x0000001d1f047223 */ /* 0x000fe20000010004 */
[----:B------:R-:W-:Y:S01]  /*5d30*/  FADD.FTZ R13, R13, R32 ;  /* 0x000000200d0d7221 */ /* 0x000fe20000010000 */
[----:B------:R-:W-:Y:S01]  /*5d40*/  FMUL.FTZ R47, R47, R0 ;  /* 0x000000002f2f7220 */ /* 0x000fe20000410000 */
[----:B------:R-:W-:Y:S01]  /*5d50*/  FMUL.FTZ R28, R22, R45 ;  /* 0x0000002d161c7220 */ /* 0x000fe20000410000 */
[----:B------:R-:W-:Y:S02]  /*5d60*/  HADD2.F32 R59, -RZ, R59.H0_H0 ;  /* 0x2000003bff3b7230 */ /* 0x000fe40000004100 */
[----:B------:R-:W-:Y:S01]  /*5d70*/  FADD.FTZ R7, -R70, R7 ;  /* 0x0000000746077221 */ /* 0x000fe20000010100 */
[----:B------:R-:W-:Y:S02]  /*5d80*/  HADD2.F32 R15, -RZ, R63.H0_H0 ;  /* 0x2000003fff0f7230 */ /* 0x000fe40000004100 */
[----:B------:R-:W-:Y:S01]  /*5d90*/  FFMA.FTZ R4, R35, R33, R4 ;  /* 0x0000002123047223 */ /* 0x000fe20000010004 */
[----:B------:R-:W-:Y:S01]  /*5da0*/  FADD.FTZ R13, R28, R13 ;  /* 0x0000000d1c0d7221 */ /* 0x000fe20000010000 */
[----:B------:R-:W-:Y:S01]  /*5db0*/  FFMA.FTZ R30, R47, R28, R30 ;  /* 0x0000001c2f1e7223 */ /* 0x000fe2000001001e */
[----:B------:R-:W-:Y:S01]  /*5dc0*/  FMUL.FTZ R7, R7, R0 ;  /* 0x0000000007077220 */ /* 0x000fe20000410000 */
[----:B------:R-:W-:Y:S01]  /*5dd0*/  FMUL.FTZ R28, R11, R59 ;  /* 0x0000003b0b1c7220 */ /* 0x000fe20000410000 */
[----:B------:R-:W-:Y:S01]  /*5de0*/  FADD.FTZ R15, -R70, R15 ;  /* 0x0000000f460f7221 */ /* 0x000fe20000010100 */
[----:B------:R-:W-:Y:S01]  /*5df0*/  FFMA.FTZ R4, R39, R37, R4 ;  /* 0x0000002527047223 */ /* 0x000fe20000010004 */
[----:B------:R-:W-:Y:S01]  /*5e00*/  FFMA.FTZ R24, R59, R7, R24 ;  /* 0x000000073b187223 */ /* 0x000fe20000010018 */
[----:B------:R-:W-:Y:S01]  /*5e10*/  FFMA.FTZ R30, R7, R28, R30 ;  /* 0x0000001c071e7223 */ /* 0x000fe2000001001e */
[----:B------:R-:W-:-:S02]  /*5e20*/  HADD2.F32 R49, -RZ, R49.H1_H1 ;  /* 0x30000031ff317230 */ /* 0x000fc40000004100 */
[----:B------:R-:W-:Y:S01]  /*5e30*/  FADD.FTZ R9, -R70, R9 ;  /* 0x0000000946097221 */ /* 0x000fe20000010100 */
[--C-:B------:R-:W-:Y:S02]  /*5e40*/  HADD2.F32 R7, -RZ, R65.reuse.H1_H1 ;  /* 0x30000041ff077230 */ /* 0x100fe40000004100 */
[----:B------:R-:W-:Y:S01]  /*5e50*/  FADD.FTZ R26, R26, R59 ;  /* 0x0000003b1a1a7221 */ /* 0x000fe20000010000 */
[-C--:B------:R-:W-:Y:S01]  /*5e60*/  FMUL.FTZ R15, R15, R0.reuse ;  /* 0x000000000f0f7220 */ /* 0x080fe20000410000 */
[----:B------:R-:W-:Y:S01]  /*5e70*/  FFMA.FTZ R4, R41, R43, R4 ;  /* 0x0000002b29047223 */ /* 0x000fe20000010004 */
[----:B------:R-:W-:Y:S01]  /*5e80*/  FADD.FTZ R13, R13, R28 ;  /* 0x0000001c0d0d7221 */ /* 0x000fe20000010000 */
[----:B------:R-:W-:Y:S01]  /*5e90*/  FMUL.FTZ R9, R9, R0 ;  /* 0x0000000009097220 */ /* 0x000fe20000410000 */
[----:B------:R-:W-:Y:S01]  /*5ea0*/  FMUL.FTZ R32, R22, R49 ;  /* 0x0000003116207220 */ /* 0x000fe20000410000 */
[----:B------:R-:W-:Y:S02]  /*5eb0*/  HADD2.F32 R65, -RZ, R65.H0_H0 ;  /* 0x20000041ff417230 */ /* 0x000fe40000004100 */
[----:B------:R-:W-:Y:S01]  /*5ec0*/  FMUL.FTZ R28, R11, R7 ;  /* 0x000000070b1c7220 */ /* 0x000fe20000410000 */
[----:B------:R-:W-:Y:S01]  /*5ed0*/  FADD.FTZ R26, R26, R7 ;  /* 0x000000071a1a7221 */ /* 0x000fe20000010000 */
[----:B------:R-:W-:Y:S01]  /*5ee0*/  FFMA.FTZ R24, R7, R15, R24 ;  /* 0x0000000f07187223 */ /* 0x000fe20000010018 */
[----:B------:R-:W-:Y:S01]  /*5ef0*/  FFMA.FTZ R4, R45, R47, R4 ;  /* 0x0000002f2d047223 */ /* 0x000fe20000010004 */
[----:B------:R-:W-:-:S02]  /*5f00*/  HADD2.F32 R7, -RZ, R67.H0_H0 ;  /* 0x20000043ff077230 */ /* 0x000fc40000004100 */
[----:B------:R-:W-:Y:S01]  /*5f10*/  FADD.FTZ R13, R32, R13 ;  /* 0x0000000d200d7221 */ /* 0x000fe20000010000 */
[----:B------:R-:W-:Y:S01]  /*5f20*/  FFMA.FTZ R30, R9, R32, R30 ;  /* 0x00000020091e7223 */ /* 0x000fe2000001001e */
[----:B------:R-:W-:Y:S02]  /*5f30*/  HADD2.F32 R63, -RZ, R63.H1_H1 ;  /* 0x3000003fff3f7230 */ /* 0x000fe40000004100 */
[----:B------:R-:W-:Y:S01]  /*5f40*/  FFMA.FTZ R4, R49, R9, R4 ;  /* 0x0000000931047223 */ /* 0x000fe20000010004 */
[C---:B------:R-:W-:Y:S01]  /*5f50*/  FADD.FTZ R65, -R70.reuse, R65 ;  /* 0x0000004146417221 */ /* 0x040fe20000010100 */
[----:B------:R-:W-:Y:S01]  /*5f60*/  FADD.FTZ R9, -R70, R7 ;  /* 0x0000000746097221 */ /* 0x000fe20000010100 */
[----:B------:R-:W-:Y:S01]  /*5f70*/  FADD.FTZ R13, R13, R28 ;  /* 0x0000001c0d0d7221 */ /* 0x000fe20000010000 */
[----:B------:R-:W-:Y:S01]  /*5f80*/  FFMA.FTZ R30, R15, R28, R30 ;  /* 0x0000001c0f1e7223 */ /* 0x000fe2000001001e */
[--C-:B------:R-:W-:Y:S02]  /*5f90*/  HADD2.F32 R7, -RZ, R69.reuse.H0_H0 ;  /* 0x20000045ff077230 */ /* 0x100fe40000004100 */
[----:B------:R-:W-:Y:S01]  /*5fa0*/  FMUL.FTZ R65, R65, R0 ;  /* 0x0000000041417220 */ /* 0x000fe20000410000 */
[----:B------:R-:W-:Y:S01]  /*5fb0*/  FMUL.FTZ R28, R22, R63 ;  /* 0x0000003f161c7220 */ /* 0x000fe20000410000 */
[----:B------:R-:W-:-:S02]  /*5fc0*/  HADD2.F32 R69, -RZ, R69.H1_H1 ;  /* 0x30000045ff457230 */ /* 0x000fc40000004100 */
[----:B------:R-:W-:Y:S01]  /*5fd0*/  FMUL.FTZ R9, R9, R0 ;  /* 0x0000000009097220 */ /* 0x000fe20000410000 */
[----:B------:R-:W-:Y:S01]  /*5fe0*/  FMUL.FTZ R32, R11, R7 ;  /* 0x000000070b207220 */ /* 0x000fe20000410000 */
[----:B------:R-:W-:Y:S01]  /*5ff0*/  FFMA.FTZ R30, R65, R28, R30 ;  /* 0x0000001c411e7223 */ /* 0x000fe2000001001e */
[----:B------:R-:W-:Y:S01]  /*6000*/  FADD.FTZ R26, R26, R7 ;  /* 0x000000071a1a7221 */ /* 0x000fe20000010000 */
[----:B------:R-:W-:Y:S01]  /*6010*/  FFMA.FTZ R24, R7, R9, R24 ;  /* 0x0000000907187223 */ /* 0x000fe20000010018 */
[----:B------:R-:W-:Y:S02]  /*6020*/  HADD2.F32 R67, -RZ, R67.H1_H1 ;  /* 0x30000043ff437230 */ /* 0x000fe40000004100 */
[----:B------:R-:W-:Y:S01]  /*6030*/  FADD.FTZ R13, R28, R13 ;  /* 0x0000000d1c0d7221 */ /* 0x000fe20000010000 */
[----:B------:R-:W-:Y:S01]  /*6040*/  FADD.FTZ R69, -R70, R69 ;  /* 0x0000004546457221 */ /* 0x000fe20000010100 */
[----:B------:R-:W-:Y:S02]  /*6050*/  HADD2.F32 R7, -RZ, R73.H0_H0 ;  /* 0x20000049ff077230 */ /* 0x000fe40000004100 */
[----:B------:R-:W-:Y:S01]  /*6060*/  FFMA.FTZ R30, R9, R32, R30 ;  /* 0x00000020091e7223 */ /* 0x000fe2000001001e */
[----:B------:R-:W-:-:S02]  /*6070*/  HADD2.F32 R9, -RZ, R77.H0_H0 ;  /* 0x2000004dff097230 */ /* 0x000fc40000004100 */
        /* <DEDUP_REMOVED lines=8> */
[----:B------:R-:W-:Y:S01]  /*6100*/  FFMA.FTZ R4, R63, R65, R4 ;  /* 0x000000413f047223 */ /* 0x000fe20000010004 */
[----:B------:R-:W-:Y:S01]  /*6110*/  FADD.FTZ R9, -R70, R9 ;  /* 0x0000000946097221 */ /* 0x000fe20000010100 */
[----:B------:R-:W-:Y:S01]  /*6120*/  FMUL.FTZ R7, R7, R0 ;  /* 0x0000000007077220 */ /* 0x000fe20000410000 */
[----:B------:R-:W-:-:S02]  /*6130*/  HADD2.F32 R15, -RZ, R107.H0_H0 ;  /* 0x2000006bff0f7230 */ /* 0x000fc40000004100 */
[----:B------:R-:W-:Y:S01]  /*6140*/  FMUL.FTZ R28, R11, R77 ;  /* 0x0000004d0b1c7220 */ /* 0x000fe20000410000 */
[----:B------:R-:W-:Y:S01]  /*6150*/  FFMA.FTZ R4, R67, R69, R4 ;  /* 0x0000004543047223 */ /* 0x000fe20000010004 */
[----:B------:R-:W-:Y:S01]  /*6160*/  FMUL.FTZ R9, R9, R0 ;  /* 0x0000000009097220 */ /* 0x000fe20000410000 */
[----:B------:R-:W-:Y:S01]  /*6170*/  FFMA.FTZ R24, R77, R7, R24 ;  /* 0x000000074d187223 */ /* 0x000fe20000010018 */
[----:B------:R-:W-:Y:S01]  /*6180*/  FMUL.FTZ R32, R22, R73 ;  /* 0x0000004916207220 */ /* 0x000fe20000410000 */
[----:B------:R-:W-:Y:S01]  /*6190*/  FFMA.FTZ R30, R7, R28, R30 ;  /* 0x0000001c071e7223 */ /* 0x000fe2000001001e */
[----:B------:R-:W-:Y:S01]  /*61a0*/  FADD.FTZ R7, -R70, R15 ;  /* 0x0000000f46077221 */ /* 0x000fe20000010100 */
[----:B------:R-:W-:Y:S01]  /*61b0*/  FFMA.FTZ R4, R73, R9, R4 ;  /* 0x0000000949047223 */ /* 0x000fe20000010004 */
[--C-:B------:R-:W-:Y:S02]  /*61c0*/  HADD2.F32 R15, -RZ, R108.reuse.H0_H0 ;  /* 0x2000006cff0f7230 */ /* 0x100fe40000004100 */
[----:B------:R-:W-:Y:S01]  /*61d0*/  FFMA.FTZ R30, R9, R32, R30 ;  /* 0x00000020091e7223 */ /* 0x000fe2000001001e */
[----:B------:R-:W-:Y:S01]  /*61e0*/  FADD.FTZ R26, R26, R77 ;  /* 0x0000004d1a1a7221 */ /* 0x000fe20000010000 */
[----:B------:R-:W-:Y:S01]  /*61f0*/  FMUL.FTZ R9, R7, R0 ;  /* 0x0000000007097220 */ /* 0x000fe20000410000 */
[----:B------:R-:W-:Y:S01]  /*6200*/  FADD.FTZ R13, R13, R28 ;  /* 0x0000001c0d0d7221 */ /* 0x000fe20000010000 */
[----:B------:R-:W-:-:S02]  /*6210*/  HADD2.F32 R7, -RZ, R108.H1_H1 ;  /* 0x3000006cff077230 */ /* 0x000fc40000004100 */
[----:B------:R-:W-:Y:S01]  /*6220*/  FMUL.FTZ R28, R11, R15 ;  /* 0x0000000f0b1c7220 */ /* 0x000fe20000410000 */
[----:B------:R-:W-:Y:S01]  /*6230*/  FADD.FTZ R26, R26, R15 ;  /* 0x0000000f1a1a7221 */ /* 0x000fe20000010000 */
[----:B------:R-:W-:Y:S01]  /*6240*/  FFMA.FTZ R24, R15, R9, R24 ;  /* 0x000000090f187223 */ /* 0x000fe20000010018 */
[----:B------:R-:W-:Y:S02]  /*6250*/  HADD2.F32 R15, -RZ, R105.H0_H0 ;  /* 0x20000069ff0f7230 */ /* 0x000fe40000004100 */
[----:B------:R-:W-:Y:S01]  /*6260*/  FADD.FTZ R13, R32, R13 ;  /* 0x0000000d200d7221 */ /* 0x000fe20000010000 */
[----:B------:R-:W-:Y:S02]  /*6270*/  HADD2.F32 R107, -RZ, R107.H1_H1 ;  /* 0x3000006bff6b7230 */ /* 0x000fe40000004100 */
[C---:B------:R-:W-:Y:S01]  /*6280*/  FADD.FTZ R7, -R70.reuse, R7 ;  /* 0x0000000746077221 */ /* 0x040fe20000010100 */
[----:B------:R-:W-:Y:S01]  /*6290*/  FFMA.FTZ R30, R9, R28, R30 ;  /* 0x0000001c091e7223 */ /* 0x000fe2000001001e */
[----:B------:R-:W-:Y:S01]  /*62a0*/  FADD.FTZ R17, -R70, R15 ;  /* 0x0000000f46117221 */ /* 0x000fe20000010100 */
[----:B------:R-:W-:Y:S01]  /*62b0*/  FADD.FTZ R13, R13, R28 ;  /* 0x0000001c0d0d7221 */ /* 0x000fe20000010000 */
[----:B------:R-:W-:-:S02]  /*62c0*/  HADD2.F32 R15, -RZ, R106.H1_H1 ;  /* 0x3000006aff0f7230 */ /* 0x000fc40000004100 */
[-C--:B------:R-:W-:Y:S01]  /*62d0*/  FMUL.FTZ R7, R7, R0.reuse ;  /* 0x0000000007077220 */ /* 0x080fe20000410000 */
[----:B------:R-:W-:Y:S02]  /*62e0*/  HADD2.F32 R9, -RZ, R106.H0_H0 ;  /* 0x2000006aff097230 */ /* 0x000fe40000004100 */
[----:B------:R-:W-:Y:S01]  /*62f0*/  FMUL.FTZ R28, R22, R107 ;  /* 0x0000006b161c7220 */ /* 0x000fe20000410000 */
[----:B------:R-:W-:Y:S01]  /*6300*/  FADD.FTZ R5, R5, R19 ;  /* 0x0000001305057221 */ /* 0x000fe20000010000 */
[----:B------:R-:W-:Y:S02]  /*6310*/  HADD2.F32 R105, -RZ, R105.H1_H1 ;  /* 0x30000069ff697230 */ /* 0x000fe40000004100 */
[----:B------:R-:W-:Y:S01]  /*6320*/  FMUL.FTZ R17, R17, R0 ;  /* 0x0000000011117220 */ /* 0x000fe20000410000 */
[----:B------:R-:W-:Y:S01]  /*6330*/  FMUL.FTZ R32, R11, R15 ;  /* 0x0000000f0b207220 */ /* 0x000fe20000410000 */
[----:B------:R-:W-:Y:S01]  /*6340*/  FFMA.FTZ R30, R7, R28, R30 ;  /* 0x0000001c071e7223 */ /* 0x000fe2000001001e */
        /* <DEDUP_REMOVED lines=10> */
[----:B------:R-:W-:Y:S01]  /*63f0*/  FFMA.FTZ R24, R15, R17, R24 ;  /* 0x000000110f187223 */ /* 0x000fe20000010018 */
[----:B------:R-:W-:Y:S01]  /*6400*/  FFMA.FTZ R30, R9, R28, R30 ;  /* 0x0000001c091e7223 */ /* 0x000fe2000001001e */
[----:B------:R-:W-:Y:S01]  /*6410*/  FADD.FTZ R9, -R70, R7 ;  /* 0x0000000746097221 */ /* 0x000fe20000010100 */
[----:B------:R-:W-:Y:S01]  /*6420*/  FADD.FTZ R5, R5, R31 ;  /* 0x0000001f05057221 */ /* 0x000fe20000010000 */
[----:B------:R-:W-:Y:S02]  /*6430*/  HADD2.F32 R17, -RZ, R89.H0_H0 ;  /* 0x20000059ff117230 */ /* 0x000fe40000004100 */
[----:B------:R-:W-:Y:S01]  /*6440*/  FADD.FTZ R13, R13, R32 ;  /* 0x000000200d0d7221 */ /* 0x000fe20000010000 */
[----:B------:R-:W-:-:S02]  /*6450*/  HADD2.F32 R7, -RZ, R104.H0_H0 ;  /* 0x20000068ff077230 */ /* 0x000fc40000004100 */
[----:B------:R-:W-:Y:S01]  /*6460*/  FADD.FTZ R26, R26, R15 ;  /* 0x0000000f1a1a7221 */ /* 0x000fe20000010000 */
[----:B------:R-:W-:Y:S01]  /*6470*/  FMUL.FTZ R9, R9, R0 ;  /* 0x0000000009097220 */ /* 0x000fe20000410000 */
[----:B------:R-:W-:Y:S01]  /*6480*/  FADD.FTZ R5, R5, R35 ;  /* 0x0000002305057221 */ /* 0x000fe20000010000 */
[----:B------:R-:W-:Y:S02]  /*6490*/  HADD2.F32 R15, -RZ, R104.H1_H1 ;  /* 0x30000068ff0f7230 */ /* 0x000fe40000004100 */
[----:B------:R-:W-:Y:S01]  /*64a0*/  FADD.FTZ R17, -R70, R17 ;  /* 0x0000001146117221 */ /* 0x000fe20000010100 */
[----:B------:R-:W-:Y:S01]  /*64b0*/  FADD.FTZ R13, R28, R13 ;  /* 0x0000000d1c0d7221 */ /* 0x000fe20000010000 */
[----:B------:R-:W-:Y:S01]  /*64c0*/  FADD.FTZ R26, R26, R7 ;  /* 0x000000071a1a7221 */ /* 0x000fe20000010000 */
[----:B------:R-:W-:Y:S01]  /*64d0*/  FFMA.FTZ R24, R7, R9, R24 ;  /* 0x0000000907187223 */ /* 0x000fe20000010018 */
[----:B------:R-:W-:Y:S01]  /*64e0*/  FMUL.FTZ R28, R11, R7 ;  /* 0x000000070b1c7220 */ /* 0x000fe20000410000 */
[----:B------:R-:W-:Y:S01]  /*64f0*/  FADD.FTZ R5, R5, R39 ;  /* 0x0000002705057221 */ /* 0x000fe20000010000 */
[----:B------:R-:W-:-:S02]  /*6500*/  HADD2.F32 R93, -RZ, R93.H1_H1 ;  /* 0x3000005dff5d7230 */ /* 0x000fc40000004100 */
[----:B------:R-:W-:Y:S01]  /*6510*/  FADD.FTZ R15, -R70, R15 ;  /* 0x0000000f460f7221 */ /* 0x000fe20000010100 */
[--C-:B------:R-:W-:Y:S02]  /*6520*/  HADD2.F32 R7, -RZ, R109.reuse.H1_H1 ;  /* 0x3000006dff077230 */ /* 0x100fe40000004100 */
[----:B------:R-:W-:Y:S01]  /*6530*/  FMUL.FTZ R17, R17, R0 ;  /* 0x0000000011117220 */ /* 0x000fe20000410000 */
[----:B------:R-:W-:Y:S01]  /*6540*/  FADD.FTZ R5, R5, R41 ;  /* 0x0000002905057221 */ /* 0x000fe20000010000 */
[----:B------:R-:W-:Y:S01]  /*6550*/  FADD.FTZ R13, R13, R28 ;  /* 0x0000001c0d0d7221 */ /* 0x000fe20000010000 */
[----:B------:R-:W-:Y:S01]  /*6560*/  FFMA.FTZ R30, R9, R28, R30 ;  /* 0x0000001c091e7223 */ /* 0x000fe2000001001e */
[----:B------:R-:W-:Y:S01]  /*6570*/  FMUL.FTZ R15, R15, R0 ;  /* 0x000000000f0f7220 */ /* 0x000fe20000410000 */
[----:B------:R-:W-:Y:S01]  /*6580*/  FMUL.FTZ R32, R22, R93 ;  /* 0x0000005d16207220 */ /* 0x000fe20000410000 */
[----:B------:R-:W-:Y:S02]  /*6590*/  HADD2.F32 R109, -RZ, R109.H0_H0 ;  /* 0x2000006dff6d7230 */ /* 0x000fe40000004100 */
[----:B------:R-:W-:Y:S01]  /*65a0*/  FMUL.FTZ R28, R11, R7 ;  /* 0x000000070b1c7220 */ /* 0x000fe20000410000 */
[----:B------:R-:W-:Y:S01]  /*65b0*/  FADD.FTZ R26, R26, R7 ;  /* 0x000000071a1a7221 */ /* 0x000fe20000010000 */
[----:B------:R-:W-:Y:S01]  /*65c0*/  FFMA.FTZ R24, R7, R17, R24 ;  /* 0x0000001107187223 */ /* 0x000fe20000010018 */
[----:B------:R-:W-:-:S02]  /*65d0*/  HADD2.F32 R7, -RZ, R91.H0_H0 ;  /* 0x2000005bff077230 */ /* 0x000fc40000004100 */
[----:B------:R-:W-:Y:S01]  /*65e0*/  FADD.FTZ R5, R5, R45 ;  /* 0x0000002d05057221 */ /* 0x000fe20000010000 */
[----:B------:R-:W-:Y:S01]  /*65f0*/  FADD.FTZ R13, R32, R13 ;  /* 0x0000000d200d7221 */ /* 0x000fe20000010000 */
[----:B------:R-:W-:Y:S01]  /*6600*/  FFMA.FTZ R30, R15, R32, R30 ;  /* 0x000000200f1e7223 */ /* 0x000fe2000001001e */
[----:B------:R-:W-:Y:S02]  /*6610*/  HADD2.F32 R89, -RZ, R89.H1_H1 ;  /* 0x30000059ff597230 */ /* 0x000fe40000004100 */
[----:B------:R-:W-:Y:S01]  /*6620*/  FFMA.FTZ R4, R93, R15, R4 ;  /* 0x0000000f5d047223 */ /* 0x000fe20000010004 */
[C---:B------:R-:W-:Y:S01]  /*6630*/  FADD.FTZ R109, -R70.reuse, R109 ;  /* 0x0000006d466d7221 */ /* 0x040fe20000010100 */
[----:B------:R-:W-:Y:S01]  /*6640*/  FADD.FTZ R15, -R70, R7 ;  /* 0x00000007460f7221 */ /* 0x000fe20000010100 */
[----:B------:R-:W-:Y:S01]  /*6650*/  FADD.FTZ R5, R5, R49 ;  /* 0x0000003105057221 */ /* 0x000fe20000010000 */
[----:B------:R-:W-:Y:S01]  /*6660*/  FADD.FTZ R13, R13, R28 ;  /* 0x0000001c0d0d7221 */ /* 0x000fe20000010000 */
[----:B------:R-:W-:Y:S01]  /*6670*/  FFMA.FTZ R30, R17, R28, R30 ;  /* 0x0000001c111e7223 */ /* 0x000fe2000001001e */
[----:B------:R-:W-:-:S02]  /*6680*/  HADD2.F32 R9, -RZ, R110.H0_H0 ;  /* 0x2000006eff097230 */ /* 0x000fc40000004100 */
[-C--:B------:R-:W-:Y:S01]  /*6690*/  FMUL.FTZ R109, R109, R0.reuse ;  /* 0x000000006d6d7220 */ /* 0x080fe20000410000 */
[----:B------:R-:W-:Y:S01]  /*66a0*/  FMUL.FTZ R28, R22, R89 ;  /* 0x00000059161c7220 */ /* 0x000fe20000410000 */
[----:B------:R-:W-:Y:S02]  /*66b0*/  HADD2.F32 R7, -RZ, R110.H1_H1 ;  /* 0x3000006eff077230 */ /* 0x000fe40000004100 */
[----:B------:R-:W-:Y:S01]  /*66c0*/  FMUL.FTZ R15, R15, R0 ;  /* 0x000000000f0f7220 */ /* 0x000fe20000410000 */
[----:B------:R-:W-:Y:S01]  /*66d0*/  FADD.FTZ R5, R5, R63 ;  /* 0x0000003f05057221 */ /* 0x000fe20000010000 */
[----:B------:R-:W-:Y:S01]  /*66e0*/  FMUL.FTZ R32, R11, R9 ;  /* 0x000000090b207220 */ /* 0x000fe20000410000 */
[----:B------:R-:W-:Y:S01]  /*66f0*/  FFMA.FTZ R30, R109, R28, R30 ;  /* 0x0000001c6d1e7223 */ /* 0x000fe2000001001e */
[----:B------:R-:W-:Y:S01]  /*6700*/  FADD.FTZ R26, R26, R9 ;  /* 0x000000091a1a7221 */ /* 0x000fe20000010000 */
[----:B------:R-:W-:Y:S01]  /*6710*/  FFMA.FTZ R24, R9, R15, R24 ;  /* 0x0000000f09187223 */ /* 0x000fe20000010018 */
[----:B------:R-:W-:-:S02]  /*6720*/  HADD2.F32 R91, -RZ, R91.H1_H1 ;  /* 0x3000005bff5b7230 */ /* 0x000fc40000004100 */
[----:B------:R-:W-:Y:S01]  /*6730*/  FADD.FTZ R5, R5, R67 ;  /* 0x0000004305057221 */ /* 0x000fe20000010000 */
[----:B------:R-:W-:Y:S01]  /*6740*/  FADD.FTZ R13, R28, R13 ;  /* 0x0000000d1c0d7221 */ /* 0x000fe20000010000 */
[----:B------:R-:W-:Y:S01]  /*6750*/  FADD.FTZ R7, -R70, R7 ;  /* 0x0000000746077221 */ /* 0x000fe20000010100 */
[----:B------:R-:W-:Y:S02]  /*6760*/  HADD2.F32 R9, -RZ, R99.H0_H0 ;  /* 0x20000063ff097230 */ /* 0x000fe40000004100 */
[----:B------:R-:W-:Y:S01]  /*6770*/  FFMA.FTZ R30, R15, R32, R30 ;  /* 0x000000200f1e7223 */ /* 0x000fe2000001001e */
[--C-:B------:R-:W-:Y:S02]  /*6780*/  HADD2.F32 R15, -RZ, R101.reuse.H0_H0 ;  /* 0x20000065ff0f7230 */ /* 0x100fe40000004100 */
[----:B------:R-:W-:Y:S01]  /*6790*/  FADD.FTZ R5, R5, R73 ;  /* 0x0000004905057221 */ /* 0x000fe20000010000 */
[----:B------:R-:W-:Y:S01]  /*67a0*/  FFMA.FTZ R4, R89, R109, R4 ;  /* 0x0000006d59047223 */ /* 0x000fe20000010004 */
[----:B------:R-:W-:Y:S01]  /*67b0*/  FADD.FTZ R13, R13, R32 ;  /* 0x000000200d0d7221 */ /* 0x000fe20000010000 */
[----:B------:R-:W-:Y:S01]  /*67c0*/  FMUL.FTZ R7, R7, R0 ;  /* 0x0000000007077220 */ /* 0x000fe20000410000 */
[----:B------:R-:W-:Y:S01]  /*67d0*/  FMUL.FTZ R28, R22, R91 ;  /* 0x0000005b161c7220 */ /* 0x000fe20000410000 */
[----:B------:R-:W-:-:S02]  /*67e0*/  HADD2.F32 R101, -RZ, R101.H1_H1 ;  /* 0x30000065ff657230 */ /* 0x000fc40000004100 */
[----:B------:R-:W-:Y:S01]  /*67f0*/  FADD.FTZ R9, -R70, R9 ;  /* 0x0000000946097221 */ /* 0x000fe20000010100 */
[----:B------:R-:W-:Y:S01]  /*6800*/  FADD.FTZ R5, R5, R107 ;  /* 0x0000006b05057221 */ /* 0x000fe20000010000 */
[----:B------:R-:W-:Y:S01]  /*6810*/  FFMA.FTZ R4, R91, R7, R4 ;  /* 0x000000075b047223 */ /* 0x000fe20000010004 */
[----:B------:R-:W-:Y:S01]  /*6820*/  FADD.FTZ R13, R28, R13 ;  /* 0x0000000d1c0d7221 */ /* 0x000fe20000010000 */
[----:B------:R-:W-:Y:S01]  /*6830*/  FFMA.FTZ R30, R7, R28, R30 ;  /* 0x0000001c071e7223 */ /* 0x000fe2000001001e */
[----:B------:R-:W-:Y:S02]  /*6840*/  HADD2.F32 R99, -RZ, R99.H1_H1 ;  /* 0x30000063ff637230 */ /* 0x000fe40000004100 */
[----:B------:R-:W-:Y:S01]  /*6850*/  FADD.FTZ R15, -R70, R15 ;  /* 0x0000000f460f7221 */ /* 0x000fe20000010100 */
[-C--:B------:R-:W-:Y:S01]  /*6860*/  FMUL.FTZ R9, R9, R0.reuse ;  /* 0x0000000009097220 */ /* 0x080fe20000410000 */
[----:B------:R-:W-:Y:S02]  /*6870*/  HADD2.F32 R7, -RZ, R6.H1_H1 ;  /* 0x30000006ff077230 */ /* 0x000fe40000004100 */
[----:B------:R-:W-:Y:S01]  /*6880*/  FMUL.FTZ R28, R11, R101 ;  /* 0x000000650b1c7220 */ /* 0x000fe20000410000 */
[----:B------:R-:W-:Y:S01]  /*6890*/  FADD.FTZ R5, R5, R105 ;  /* 0x0000006905057221 */ /* 0x000fe20000010000 */
[----:B------:R-:W-:Y:S01]  /*68a0*/  FMUL.FTZ R15, R15, R0 ;  /* 0x000000000f0f7220 */ /* 0x000fe20000410000 */
[----:B------:R-:W-:Y:S01]  /*68b0*/  FMUL.FTZ R32, R22, R99 ;  /* 0x0000006316207220 */ /* 0x000fe20000410000 */
[----:B------:R-:W-:Y:S01]  /*68c0*/  FFMA.FTZ R30, R9, R28, R30 ;  /* 0x0000001c091e7223 */ /* 0x000fe2000001001e */
[----:B------:R-:W-:Y:S01]  /*68d0*/  FADD.FTZ R7, -R70, R7 ;  /* 0x0000000746077221 */ /* 0x000fe20000010100 */
[----:B------:R-:W-:Y:S01]  /*68e0*/  FFMA.FTZ R24, R101, R9, R24 ;  /* 0x0000000965187223 */ /* 0x000fe20000010018 */
[----:B------:R-:W-:Y:S01]  /*68f0*/  FADD.FTZ R5, R5, R93 ;  /* 0x0000005d05057221 */ /* 0x000fe20000010000 */
[----:B------:R-:W-:-:S02]  /*6900*/  HADD2.F32 R9, -RZ, R10.H0_H0 ;  /* 0x2000000aff097230 */ /* 0x000fc40000004100 */
[----:B------:R-:W-:Y:S01]  /*6910*/  FFMA.FTZ R4, R99, R15, R4 ;  /* 0x0000000f63047223 */ /* 0x000fe20000010004 */
[----:B------:R-:W-:Y:S01]  /*6920*/  FFMA.FTZ R30, R15, R32, R30 ;  /* 0x000000200f1e7223 */ /* 0x000fe2000001001e */
[----:B------:R-:W-:Y:S01]  /*6930*/  FMUL.FTZ R15, R7, R0 ;  /* 0x00000000070f7220 */ /* 0x000fe20000410000 */
[----:B------:R-:W-:Y:S01]  /*6940*/  FADD.FTZ R26, R26, R101 ;  /* 0x000000651a1a7221 */ /* 0x000fe20000010000 */
[----:B------:R-:W-:Y:S02]  /*6950*/  HADD2.F32 R7, -RZ, R10.H1_H1 ;  /* 0x3000000aff077230 */ /* 0x000fe40000004100 */
[----:B------:R-:W-:Y:S01]  /*6960*/  FADD.FTZ R5, R5, R89 ;  /* 0x0000005905057221 */ /* 0x000fe20000010000 */
[----:B------:R-:W-:Y:S01]  /*6970*/  FMUL.FTZ R10, R11, R9 ;  /* 0x000000090b0a7220 */ /* 0x000fe20000410000 */
[----:B------:R-:W-:Y:S01]  /*6980*/  FADD.FTZ R26, R26, R9 ;  /* 0x000000091a1a7221 */ /* 0x000fe20000010000 */
[----:B------:R-:W-:Y:S01]  /*6990*/  FFMA.FTZ R24, R9, R15, R24 ;  /* 0x0000000f09187223 */ /* 0x000fe20000010018 */
[----:B------:R-:W-:-:S02]  /*69a0*/  HADD2.F32 R17, -RZ, R6.H0_H0 ;  /* 0x20000006ff117230 */ /* 0x000fc40000004100 */
[----:B------:R-:W-:Y:S01]  /*69b0*/  FADD.FTZ R5, R5, R91 ;  /* 0x0000005b05057221 */ /* 0x000fe20000010000 */
[C---:B------:R-:W-:Y:S01]  /*69c0*/  FADD.FTZ R9, -R70.reuse, R7 ;  /* 0x0000000746097221 */ /* 0x040fe20000010100 */
[----:B------:R-:W-:Y:S01]  /*69d0*/  FADD.FTZ R13, R13, R28 ;  /* 0x0000001c0d0d7221 */ /* 0x000fe20000010000 */
[----:B------:R-:W-:Y:S01]  /*69e0*/  FFMA.FTZ R30, R15, R10, R30 ;  /* 0x0000000a0f1e7223 */ /* 0x000fe2000001001e */
[--C-:B------:R-:W-:Y:S02]  /*69f0*/  HADD2.F32 R7, -RZ, R8.reuse.H1_H1 ;  /* 0x30000008ff077230 */ /* 0x100fe40000004100 */
[----:B------:R-:W-:Y:S01]  /*6a00*/  FADD.FTZ R5, R5, R99 ;  /* 0x0000006305057221 */ /* 0x000fe20000010000 */
[----:B------:R-:W-:Y:S02]  /*6a10*/  HADD2.F32 R15, -RZ, R8.H0_H0 ;  /* 0x20000008ff0f7230 */ /* 0x000fe40000004100 */
[----:B------:R-:W-:Y:S01]  /*6a20*/  FADD.FTZ R19, -R70, R17 ;  /* 0x0000001146137221 */ /* 0x000fe20000010100 */
[----:B------:R-:W-:Y:S01]  /*6a30*/  FMUL.FTZ R9, R9, R0 ;  /* 0x0000000009097220 */ /* 0x000fe20000410000 */
[----:B------:R-:W-:Y:S01]  /*6a40*/  FADD.FTZ R13, R32, R13 ;  /* 0x0000000d200d7221 */ /* 0x000fe20000010000 */
[----:B------:R-:W-:-:S02]  /*6a50*/  HADD2.F32 R17, -RZ, R14.H1_H1 ;  /* 0x3000000eff117230 */ /* 0x000fc40000004100 */
[----:B------:R-:W-:Y:S01]  /*6a60*/  FMUL.FTZ R6, R22, R7 ;  /* 0x0000000716067220 */ /* 0x000fe20000410000 */
[----:B------:R-:W-:Y:S01]  /*6a70*/  FADD.FTZ R15, -R70, R15 ;  /* 0x0000000f460f7221 */ /* 0x000fe20000010100 */
[----:B------:R-:W-:Y:S01]  /*6a80*/  FADD.FTZ R5, R5, R7 ;  /* 0x0000000705057221 */ /* 0x000fe20000010000 */
[----:B------:R-:W-:Y:S01]  /*6a90*/  FFMA.FTZ R4, R7, R9, R4 ;  /* 0x0000000907047223 */ /* 0x000fe20000010004 */
[----:B------:R-:W-:Y:S01]  /*6aa0*/  FADD.FTZ R13, R13, R10 ;  /* 0x0000000a0d0d7221 */ /* 0x000fe20000010000 */
[----:B------:R-:W-:Y:S02]  /*6ab0*/  HADD2.F32 R7, -RZ, R14.H0_H0 ;  /* 0x2000000eff077230 */ /* 0x000fe40000004100 */
[----:B------:R-:W-:Y:S01]  /*6ac0*/  FMUL.FTZ R19, R19, R0 ;  /* 0x0000000013137220 */ /* 0x000fe20000410000 */
[----:B------:R-:W-:Y:S01]  /*6ad0*/  FMUL.FTZ R8, R11, R17 ;  /* 0x000000110b087220 */ /* 0x000fe20000410000 */
[----:B------:R-:W-:Y:S01]  /*6ae0*/  FFMA.FTZ R30, R9, R6, R30 ;  /* 0x00000006091e7223 */ /* 0x000fe2000001001e */
[----:B------:R-:W-:Y:S01]  /*6af0*/  FMUL.FTZ R15, R15, R0 ;  /* 0x000000000f0f7220 */ /* 0x000fe20000410000 */
[----:B------:R-:W-:Y:S01]  /*6b00*/  FADD.FTZ R13, R6, R13 ;  /* 0x0000000d060d7221 */ /* 0x000fe20000010000 */
[----:B------:R-:W-:-:S02]  /*6b10*/  HADD2.F32 R9, -RZ, R12.H0_H0 ;  /* 0x2000000cff097230 */ /* 0x000fc40000004100 */
[----:B------:R-:W-:Y:S01]  /*6b20*/  FFMA.FTZ R30, R19, R8, R30 ;  /* 0x00000008131e7223 */ /* 0x000fe2000001001e */
[----:B------:R-:W-:Y:S01]  /*6b30*/  FMUL.FTZ R6, R22, R7 ;  /* 0x0000000716067220 */ /* 0x000fe20000410000 */
[----:B------:R-:W-:Y:S01]  /*6b40*/  FADD.FTZ R5, R5, R7 ;  /* 0x0000000705057221 */ /* 0x000fe20000010000 */
[----:B------:R-:W-:Y:S01]  /*6b50*/  FFMA.FTZ R4, R7, R15, R4 ;  /* 0x0000000f07047223 */ /* 0x000fe20000010004 */
[----:B------:R-:W-:Y:S02]  /*6b60*/  HADD2.F32 R7, -RZ, R12.H1_H1 ;  /* 0x3000000cff077230 */ /* 0x000fe40000004100 */
[----:B------:R-:W-:Y:S01]  /*6b70*/  FFMA.FTZ R30, R15, R6, R30 ;  /* 0x000000060f1e7223 */ /* 0x000fe2000001001e */
[----:B------:R-:W-:Y:S01]  /*6b80*/  FFMA.FTZ R24, R17, R19, R24 ;  /* 0x0000001311187223 */ /* 0x000fe20000010018 */
[----:B------:R-:W-:Y:S01]  /*6b90*/  FADD.FTZ R15, -R70, R9 ;  /* 0x00000009460f7221 */ /* 0x000fe20000010100 */
[----:B------:R-:W-:Y:S01]  /*6ba0*/  FADD.FTZ R26, R26, R17 ;  /* 0x000000111a1a7221 */ /* 0x000fe20000010000 */
[----:B------:R-:W-:-:S02]  /*6bb0*/  HADD2.F32 R19, -RZ, R16.H1_H1 ;  /* 0x30000010ff137230 */ /* 0x000fc40000004100 */
[----:B------:R-:W-:Y:S01]  /*6bc0*/  FADD.FTZ R13, R13, R8 ;  /* 0x000000080d0d7221 */ /* 0x000fe20000010000 */
[--C-:B------:R-:W-:Y:S02]  /*6bd0*/  HADD2.F32 R9, -RZ, R18.reuse.H1_H1 ;  /* 0x30000012ff097230 */ /* 0x100fe40000004100 */
[----:B------:R-:W-:Y:S01]  /*6be0*/  FADD.FTZ R17, -R70, R7 ;  /* 0x0000000746117221 */ /* 0x000fe20000010100 */
[-C--:B------:R-:W-:Y:S01]  /*6bf0*/  FMUL.FTZ R15, R15, R0.reuse ;  /* 0x000000000f0f7220 */ /* 0x080fe20000410000 */
[----:B------:R-:W-:Y:S02]  /*6c00*/  HADD2.F32 R7, -RZ, R18.H0_H0 ;  /* 0x20000012ff077230 */ /* 0x000fe40000004100 */
[----:B------:R-:W-:Y:S01]  /*6c10*/  FADD.FTZ R13, R6, R13 ;  /* 0x0000000d060d7221 */ /* 0x000fe20000010000 */
[----:B------:R-:W-:Y:S01]  /*6c20*/  FMUL.FTZ R17, R17, R0 ;  /* 0x0000000011117220 */ /* 0x000fe20000410000 */
[----:B------:R-:W-:Y:S01]  /*6c30*/  FADD.FTZ R19, -R70, R19 ;  /* 0x0000001346137221 */ /* 0x000fe20000010100 */
[----:B------:R-:W-:Y:S01]  /*6c40*/  FMUL.FTZ R6, R11, R9 ;  /* 0x000000090b067220 */ /* 0x000fe20000410000 */
[----:B------:R-:W-:Y:S01]  /*6c50*/  FADD.FTZ R26, R26, R9 ;  /* 0x000000091a1a7221 */ /* 0x000fe20000010000 */
        /* <DEDUP_REMOVED lines=9> */
[----:B------:R-:W-:Y:S01]  /*6cf0*/  FMUL.FTZ R6, R11, R9 ;  /* 0x000000090b067220 */ /* 0x000fe20000410000 */
[----:B------:R-:W-:Y:S01]  /*6d00*/  FADD.FTZ R26, R26, R9 ;  /* 0x000000091a1a7221 */ /* 0x000fe20000010000 */
[----:B------:R-:W-:Y:S01]  /*6d10*/  FFMA.FTZ R24, R9, R19, R24 ;  /* 0x0000001309187223 */ /* 0x000fe20000010018 */
[----:B------:R-:W-:Y:S01]  /*6d20*/  FADD.FTZ R13, R8, R13 ;  /* 0x0000000d080d7221 */ /* 0x000fe20000010000 */
[----:B------:R-:W-:Y:S01]  /*6d30*/  FFMA.FTZ R30, R17, R8, R30 ;  /* 0x00000008111e7223 */ /* 0x000fe2000001001e */
[----:B------:R-:W-:-:S02]  /*6d40*/  HADD2.F32 R9, -RZ, R98.H0_H0 ;  /* 0x20000062ff097230 */ /* 0x000fc40000004100 */
[----:B------:R-:W-:Y:S01]  /*6d50*/  FADD.FTZ R7, -R70, R7 ;  /* 0x0000000746077221 */ /* 0x000fe20000010100 */
[----:B------:R-:W-:Y:S02]  /*6d60*/  HADD2.F32 R15, -RZ, R20.H1_H1 ;  /* 0x30000014ff0f7230 */ /* 0x000fe40000004100 */
[----:B------:R-:W-:Y:S01]  /*6d70*/  FADD.FTZ R13, R13, R6 ;  /* 0x000000060d0d7221 */ /* 0x000fe20000010000 */
[----:B------:R-:W-:Y:S01]  /*6d80*/  FFMA.FTZ R30, R19, R6, R30 ;  /* 0x00000006131e7223 */ /* 0x000fe2000001001e */
[----:B------:R-:W-:Y:S02]  /*6d90*/  HADD2.F32 R19, -RZ, R100.H0_H0 ;  /* 0x20000064ff137230 */ /* 0x000fe40000004100 */
[----:B------:R-:W-:Y:S01]  /*6da0*/  FMUL.FTZ R6, R22, R9 ;  /* 0x0000000916067220 */ /* 0x000fe20000410000 */
[----:B------:R-:W-:Y:S01]  /*6db0*/  FMUL.FTZ R7, R7, R0 ;  /* 0x0000000007077220 */ /* 0x000fe20000410000 */
[----:B------:R-:W-:Y:S01]  /*6dc0*/  FADD.FTZ R15, -R70, R15 ;  /* 0x0000000f460f7221 */ /* 0x000fe20000010100 */
[----:B------:R-:W-:-:S02]  /*6dd0*/  HADD2.F32 R17, -RZ, R20.H0_H0 ;  /* 0x20000014ff117230 */ /* 0x000fc40000004100 */
        /* <DEDUP_REMOVED lines=13> */
[----:B------:R-:W-:-:S02]  /*6eb0*/  HADD2.F32 R9, -RZ, R120.H1_H1 ;  /* 0x30000078ff097230 */ /* 0x000fc40000004100 */
        /* <DEDUP_REMOVED lines=8> */
[----:B------:R-:W-:Y:S01]  /*6f40*/  FADD.FTZ R26, R26, R19 ;  /* 0x000000131a1a7221 */ /* 0x000fe20000010000 */
[----:B------:R-:W-:Y:S01]  /*6f50*/  FADD.FTZ R10, R13, R6 ;  /* 0x000000060d0a7221 */ /* 0x000fe20000010000 */
[----:B------:R-:W-:Y:S01]  /*6f60*/  FFMA.FTZ R24, R19, R21, R24 ;  /* 0x0000001513187223 */ /* 0x000fe20000010018 */
[----:B------:R-:W-:Y:S01]  /*6f70*/  FMUL.FTZ R13, R22, R120 ;  /* 0x00000078160d7220 */ /* 0x000fe20000410000 */
        /* <DEDUP_REMOVED lines=11> */
.L_x_1001:
[--C-:B------:R-:W-:Y:S02]  /*7030*/  HADD2.F32 R5, -RZ, R152.reuse.H0_H0 ;  /* 0x20000098ff057230 */ /* 0x100fe40000004100 */
[--C-:B------:R-:W-:Y:S02]  /*7040*/  HADD2.F32 R7, -RZ, R151.reuse.H1_H1 ;  /* 0x30000097ff077230 */ /* 0x100fe40000004100 */
[----:B------:R-:W-:Y:S02]  /*7050*/  HADD2.F32 R9, -RZ, R152.H1_H1 ;  /* 0x30000098ff097230 */ /* 0x000fe40000004100 */
[C---:B------:R-:W-:Y:S01]  /*7060*/  FADD.FTZ R5, -R70.reuse, R5 ;  /* 0x0000000546057221 */ /* 0x040fe20000010100 */
[----:B------:R-:W-:Y:S02]  /*7070*/  HADD2.F32 R151, -RZ, R151.H0_H0 ;  /* 0x20000097ff977230 */ /* 0x000fe40000004100 */
[----:B------:R-:W-:Y:S01]  /*7080*/  FADD.FTZ R7, -R70, R7 ;  /* 0x0000000746077221 */ /* 0x000fe20000010100 */
[----:B------:R-:W-:-:S02]  /*7090*/  HADD2.F32 R71, -RZ, R145.H0_H0 ;  /* 0x20000091ff477230 */ /* 0x000fc40000004100 */
[-C--:B------:R-:W-:Y:S01]  /*70a0*/  FMUL.FTZ R5, R5, R0.reuse ;  /* 0x0000000005057220 */ /* 0x080fe20000410000 */
[C---:B------:R-:W-:Y:S01]  /*70b0*/  FADD.FTZ R9, -R70.reuse, R9 ;  /* 0x0000000946097221 */ /* 0x040fe20000010100 */
[----:B------:R-:W-:Y:S01]  /*70c0*/  FMUL.FTZ R4, R7, R0 ;  /* 0x0000000007047220 */ /* 0x000fe20000410000 */
[----:B------:R-:W-:Y:S02]  /*70d0*/  HADD2.F32 R7, -RZ, R149.H1_H1 ;  /* 0x30000095ff077230 */ /* 0x000fe40000004100 */
[----:B------:R-:W-:Y:S01]  /*70e0*/  FFMA.FTZ R26, R11, R5, R2 ;  /* 0x000000050b1a7223 */ /* 0x000fe20000010002 */
[----:B------:R-:W-:Y:S01]  /*70f0*/  FADD.FTZ R151, -R70, R151 ;  /* 0x0000009746977221 */ /* 0x000fe20000010100 */
[----:B------:R-:W-:Y:S01]  /*7100*/  FFMA.FTZ R38, R22, R4, R3 ;  /* 0x0000000416267223 */ /* 0x000fe20000010003 */
[----:B------:R-:W-:Y:S01]  /*7110*/  FMUL.FTZ R28, R9, R0 ;  /* 0x00000000091c7220 */ /* 0x000fe20000410000 */
[----:B------:R-:W-:Y:S01]  /*7120*/  FMUL.FTZ R52, R26, -1.4426950216293334961 ;  /* 0xbfb8aa3b1a347820 */ /* 0x000fe20000410000 */
[----:B------:R-:W-:Y:S01]  /*7130*/  FADD.FTZ R7, -R70, R7 ;  /* 0x0000000746077221 */ /* 0x000fe20000010100 */
[----:B------:R-:W-:-:S02]  /*7140*/  HADD2.F32 R9, -RZ, R145.H1_H1 ;  /* 0x30000091ff097230 */ /* 0x000fc40000004100 */
[----:B------:R-:W-:Y:S01]  /*7150*/  FMUL.FTZ R50, R38, -1.4426950216293334961 ;  /* 0xbfb8aa3b26327820 */ /* 0x000fe20000410000 */
[-C--:B------:R-:W-:Y:S01]  /*7160*/  FMUL.FTZ R68, R151, R0.reuse ;  /* 0x0000000097447220 */ /* 0x080fe20000410000 */
[----:B------:R-:W-:Y:S01]  /*7170*/  FMUL.FTZ R66, R7, R0 ;  /* 0x0000000007427220 */ /* 0x000fe20000410000 */
[----:B------:R-:W0:Y:S01]  /*7180*/  MUFU.EX2 R52, R52 ;  /* 0x0000003400347308 */ /* 0x000e220000000800 */
[----:B------:R-:W-:Y:S02]  /*7190*/  HADD2.F32 R7, -RZ, R149.H0_H0 ;  /* 0x20000095ff077230 */ /* 0x000fe40000004100 */
[C-C-:B------:R-:W-:Y:S01]  /*71a0*/  FFMA.FTZ R24, R11.reuse, R28, R2.reuse ;  /* 0x0000001c0b187223 */ /* 0x140fe20000010002 */
[----:B------:R-:W-:Y:S01]  /*71b0*/  FADD.FTZ R9, -R70, R9 ;  /* 0x0000000946097221 */ /* 0x000fe20000010100 */
[----:B------:R-:W-:Y:S01]  /*71c0*/  FFMA.FTZ R36, R22, R68, R3 ;  /* 0x0000004416247223 */ /* 0x000fe20000010003 */
[--C-:B------:R-:W-:Y:S01]  /*71d0*/  FFMA.FTZ R13, R11, R66, R2.reuse ;  /* 0x000000420b0d7223 */ /* 0x100fe20000010002 */
[----:B------:R-:W-:Y:S01]  /*71e0*/  FADD.FTZ R7, -R70, R7 ;  /* 0x0000000746077221 */ /* 0x000fe20000010100 */
[----:B------:R-:W-:Y:S01]  /*71f0*/  FMUL.FTZ R48, R24, -1.4426950216293334961 ;  /* 0xbfb8aa3b18307820 */ /* 0x000fe20000410000 */
[----:B------:R-:W1:Y:S01]  /*7200*/  MUFU.EX2 R50, R50 ;  /* 0x0000003200327308 */ /* 0x000e620000000800 */
[-C--:B------:R-:W-:Y:S01]  /*7210*/  FMUL.FTZ R64, R9, R0.reuse ;  /* 0x0000000009407220 */ /* 0x080fe20000410000 */
[----:B------:R-:W-:Y:S01]  /*7220*/  FMUL.FTZ R46, R36, -1.4426950216293334961 ;  /* 0xbfb8aa3b242e7820 */ /* 0x000fe20000410000 */
[----:B------:R-:W-:Y:S01]  /*7230*/  FMUL.FTZ R62, R7, R0 ;  /* 0x00000000073e7220 */ /* 0x000fe20000410000 */
[----:B------:R-:W-:Y:S01]  /*7240*/  FADD.FTZ R71, -R70, R71 ;  /* 0x0000004746477221 */ /* 0x000fe20000010100 */
[--C-:B------:R-:W-:Y:S01]  /*7250*/  FFMA.FTZ R34, R22, R64, R3.reuse ;  /* 0x0000004016227223 */ /* 0x100fe20000010003 */
[----:B------:R-:W-:Y:S01]  /*7260*/  FMUL.FTZ R44, R13, -1.4426950216293334961 ;  /* 0xbfb8aa3b0d2c7820 */ /* 0x000fe20000410000 */
[----:B------:R-:W-:Y:S01]  /*7270*/  FFMA.FTZ R9, R11, R62, R2 ;  /* 0x0000003e0b097223 */ /* 0x000fe20000010002 */
[----:B------:R-:W2:Y:S01]  /*7280*/  MUFU.EX2 R48, R48 ;  /* 0x0000003000307308 */ /* 0x000ea20000000800 */
[----:B------:R-:W-:Y:S01]  /*7290*/  FMUL.FTZ R60, R71, R0 ;  /* 0x00000000473c7220 */ /* 0x000fe20000410000 */
[----:B------:R-:W-:Y:S01]  /*72a0*/  FMUL.FTZ R129, R34, -1.4426950216293334961 ;  /* 0xbfb8aa3b22817820 */ /* 0x000fe20000410000 */
[----:B------:R-:W-:Y:S01]  /*72b0*/  FMUL.FTZ R42, R9, -1.4426950216293334961 ;  /* 0xbfb8aa3b092a7820 */ /* 0x000fe20000410000 */
[----:B0-----:R-:W-:Y:S01]  /*72c0*/  FADD.FTZ R52, R52, 1 ;  /* 0x3f80000034347421 */ /* 0x001fe20000010000 */
[----:B------:R-:W-:Y:S01]  /*72d0*/  FFMA.FTZ R32, R22, R60, R3 ;  /* 0x0000003c16207223 */ /* 0x000fe20000010003 */
[----:B------:R-:W-:-:S02]  /*72e0*/  HADD2.F32 R7, -RZ, R143.H1_H1 ;  /* 0x3000008fff077230 */ /* 0x000fc40000004100 */
[----:B------:R-:W0:Y:S01]  /*72f0*/  MUFU.EX2 R46, R46 ;  /* 0x0000002e002e7308 */ /* 0x000e220000000800 */
[----:B------:R-:W-:Y:S01]  /*7300*/  FMUL.FTZ R40, R32, -1.4426950216293334961 ;  /* 0xbfb8aa3b20287820 */ /* 0x000fe20000410000 */
[----:B-1----:R-:W-:Y:S01]  /*7310*/  FADD.FTZ R50, R50, 1 ;  /* 0x3f80000032327421 */ /* 0x002fe20000010000 */
[----:B------:R-:W-:Y:S01]  /*7320*/  FADD.FTZ R7, -R70, R7 ;  /* 0x0000000746077221 */ /* 0x000fe20000010100 */
[----:B------:R-:W-:Y:S02]  /*7330*/  HADD2.F32 R127, -RZ, R137.H0_H0 ;  /* 0x20000089ff7f7230 */ /* 0x000fe40000004100 */
[----:B------:R-:W-:Y:S02]  /*7340*/  HADD2.F32 R124, -RZ, R8.H1_H1 ;  /* 0x30000008ff7c7230 */ /* 0x000fe40000004100 */
[----:B------:R-:W-:Y:S01]  /*7350*/  FMUL.FTZ R56, R7, R0 ;  /* 0x0000000007387220 */ /* 0x000fe20000410000 */
[----:B------:R-:W1:Y:S01]  /*7360*/  MUFU.EX2 R44, R44 ;  /* 0x0000002c002c7308 */ /* 0x000e620000000800 */
[----:B--2---:R-:W-:-:S02]  /*7370*/  FADD.FTZ R48, R48, 1 ;  /* 0x3f80000030307421 */ /* 0x004fc40000010000 */
[----:B------:R-:W-:-:S04]  /*7380*/  FFMA.FTZ R7, R11, R56, R2 ;  /* 0x000000380b077223 */ /* 0x000fc80000010002 */
[----:B------:R-:W-:Y:S01]  /*7390*/  FMUL.FTZ R30, R7, -1.4426950216293334961 ;  /* 0xbfb8aa3b071e7820 */ /* 0x000fe20000410000 */
[----:B------:R-:W2:Y:S01]  /*73a0*/  MUFU.RCP R121, R52 ;  /* 0x0000003400797308 */ /* 0x000ea20000001000 */
[----:B0-----:R-:W-:Y:S01]  /*73b0*/  FADD.FTZ R103, R46, 1 ;  /* 0x3f8000002e677421 */ /* 0x001fe20000010000 */
[----:B------:R-:W-:-:S06]  /*73c0*/  HADD2.F32 R46, -RZ, R143.H0_H0 ;  /* 0x2000008fff2e7230 */ /* 0x000fcc0000004100 */
[----:B------:R-:W0:Y:S01]  /*73d0*/  MUFU.EX2 R129, R129 ;  /* 0x0000008100817308 */ /* 0x000e220000000800 */
[----:B-1----:R-:W-:-:S07]  /*73e0*/  FADD.FTZ R44, R44, 1 ;  /* 0x3f8000002c2c7421 */ /* 0x002fce0000010000 */
[----:B------:R-:W1:Y:S01]  /*73f0*/  MUFU.EX2 R42, R42 ;  /* 0x0000002a002a7308 */ /* 0x000e620000000800 */
[----:B--2---:R-:W-:Y:S01]  /*7400*/  FMUL.FTZ R71, R46, R121 ;  /* 0x000000792e477220 */ /* 0x004fe20000410000 */
[----:B------:R-:W-:Y:S02]  /*7410*/  HADD2.F32 R46, -RZ, R141.H1_H1 ;  /* 0x3000008dff2e7230 */ /* 0x000fe40000004100 */
[----:B------:R-:W-:-:S04]  /*7420*/  FADD.FTZ R121, -R121, 1 ;  /* 0x3f80000079797421 */ /* 0x000fc80000010100 */
[----:B------:R-:W-:Y:S01]  /*7430*/  FFMA.FTZ R26, R26, R121, 1 ;  /* 0x3f8000001a1a7423 */ /* 0x000fe20000010079 */
[----:B------:R-:W2:Y:S01]  /*7440*/  MUFU.RCP R75, R50 ;  /* 0x00000032004b7308 */ /* 0x000ea20000001000 */
[----:B0-----:R-:W-:Y:S02]  /*7450*/  FADD.FTZ R129, R129, 1 ;  /* 0x3f80000081817421 */ /* 0x001fe40000010000 */
[----:B------:R-:W-:-:S05]  /*7460*/  FMUL.FTZ R26, R71, R26 ;  /* 0x0000001a471a7220 */ /* 0x000fca0000410000 */
[----:B------:R-:W0:Y:S01]  /*7470*/  MUFU.EX2 R40, R40 ;  /* 0x0000002800287308 */ /* 0x000e220000000800 */
[----:B-1----:R-:W-:-:S07]  /*7480*/  FADD.FTZ R42, R42, 1 ;  /* 0x3f8000002a2a7421 */ /* 0x002fce0000010000 */
[----:B------:R1:W3:Y:S01]  /*7490*/  MUFU.RCP R111, R48 ;  /* 0x00000030006f7308 */ /* 0x0002e20000001000 */
[----:B--2---:R-:W-:Y:S01]  /*74a0*/  FMUL.FTZ R125, R46, R75 ;  /* 0x0000004b2e7d7220 */ /* 0x004fe20000410000 */
[----:B------:R-:W-:Y:S01]  /*74b0*/  FADD.FTZ R75, -R75, 1 ;  /* 0x3f8000004b4b7421 */ /* 0x000fe20000010100 */
[----:B------:R-:W-:-:S03]  /*74c0*/  HADD2.F32 R46, -RZ, R139.H1_H1 ;  /* 0x3000008bff2e7230 */ /* 0x000fc60000004100 */
[----:B------:R-:W-:Y:S02]  /*74d0*/  FFMA.FTZ R38, R38, R75, 1 ;  /* 0x3f80000026267423 */ /* 0x000fe4000001004b */
[----:B------:R-:W2:Y:S01]  /*74e0*/  MUFU.RCP R103, R103 ;  /* 0x0000006700677308 */ /* 0x000ea20000001000 */
[----:B-1----:R-:W-:Y:S02]  /*74f0*/  HADD2.F32 R48, -RZ, R141.H0_H0 ;  /* 0x2000008dff307230 */ /* 0x002fe40000004100 */
[----:B0-----:R-:W-:Y:S01]  /*7500*/  FADD.FTZ R40, R40, 1 ;  /* 0x3f80000028287421 */ /* 0x001fe20000010000 */
[----:B------:R-:W-:-:S04]  /*7510*/  FMUL.FTZ R125, R125, R38 ;  /* 0x000000267d7d7220 */ /* 0x000fc80000410000 */
[----:B------:R-:W0:Y:S01]  /*7520*/  MUFU.RCP R44, R44 ;  /* 0x0000002c002c7308 */ /* 0x000e220000001000 */
[----:B---3--:R-:W-:Y:S01]  /*7530*/  FMUL.FTZ R75, R48, R111 ;  /* 0x0000006f304b7220 */ /* 0x008fe20000410000 */
[----:B------:R-:W-:-:S04]  /*7540*/  FADD.FTZ R111, -R111, 1 ;  /* 0x3f8000006f6f7421 */ /* 0x000fc80000010100 */
[----:B------:R-:W-:Y:S01]  /*7550*/  FFMA.FTZ R24, R24, R111, 1 ;  /* 0x3f80000018187423 */ /* 0x000fe2000001006f */
[----:B------:R-:W-:Y:S01]  /*7560*/  HADD2.F32 R111, -RZ, R139.H0_H0 ;  /* 0x2000008bff6f7230 */ /* 0x000fe20000004100 */
[----:B------:R-:W1:Y:S01]  /*7570*/  MUFU.RCP R129, R129 ;  /* 0x0000008100817308 */ /* 0x000e620000001000 */
[----:B--2---:R-:W-:Y:S01]  /*7580*/  FMUL.FTZ R121, R46, R103 ;  /* 0x000000672e797220 */ /* 0x004fe20000410000 */
[----:B------:R-:W-:Y:S02]  /*7590*/  HADD2.F32 R46, -RZ, R137.H1_H1 ;  /* 0x30000089ff2e7230 */ /* 0x000fe40000004100 */
[----:B------:R-:W-:Y:S01]  /*75a0*/  FADD.FTZ R103, -R103, 1 ;  /* 0x3f80000067677421 */ /* 0x000fe20000010100 */
[----:B------:R-:W-:-:S03]  /*75b0*/  FMUL.FTZ R24, R75, R24 ;  /* 0x000000184b187220 */ /* 0x000fc60000410000 */
[----:B------:R-:W-:Y:S01]  /*75c0*/  FFMA.FTZ R36, R36, R103, 1 ;  /* 0x3f80000024247423 */ /* 0x000fe20000010067 */
[----:B------:R-:W2:Y:S01]  /*75d0*/  MUFU.RCP R42, R42 ;  /* 0x0000002a002a7308 */ /* 0x000ea20000001000 */
[----:B0-----:R-:W-:Y:S01]  /*75e0*/  FMUL.FTZ R58, R111, R44 ;  /* 0x0000002c6f3a7220 */ /* 0x001fe20000410000 */
[----:B------:R-:W-:Y:S02]  /*75f0*/  HADD2.F32 R103, -RZ, R136.H1_H1 ;  /* 0x30000088ff677230 */ /* 0x000fe40000004100 */
[----:B------:R-:W-:Y:S01]  /*7600*/  FADD.FTZ R44, -R44, 1 ;  /* 0x3f8000002c2c7421 */ /* 0x000fe20000010100 */
[----:B------:R-:W-:-:S03]  /*7610*/  FMUL.FTZ R121, R121, R36 ;  /* 0x0000002479797220 */ /* 0x000fc60000410000 */
[----:B------:R-:W-:Y:S01]  /*7620*/  FFMA.FTZ R13, R13, R44, 1 ;  /* 0x3f8000000d0d7423 */ /* 0x000fe2000001002c */
[----:B------:R-:W0:Y:S01]  /*7630*/  MUFU.RCP R40, R40 ;  /* 0x0000002800287308 */ /* 0x000e220000001000 */
[----:B-1----:R-:W-:Y:S01]  /*7640*/  FMUL.FTZ R111, R46, R129 ;  /* 0x000000812e6f7220 */ /* 0x002fe20000410000 */
[----:B------:R-:W-:Y:S01]  /*7650*/  FADD.FTZ R129, -R129, 1 ;  /* 0x3f80000081817421 */ /* 0x000fe20000010100 */
[----:B------:R-:W-:-:S03]  /*7660*/  FMUL.FTZ R13, R58, R13 ;  /* 0x0000000d3a0d7220 */ /* 0x000fc60000410000 */
[----:B------:R-:W-:Y:S01]  /*7670*/  FFMA.FTZ R34, R34, R129, 1 ;  /* 0x3f80000022227423 */ /* 0x000fe20000010081 */
[----:B------:R-:W-:Y:S01]  /*7680*/  FADD.FTZ R129, -R70, R103 ;  /* 0x0000006746817221 */ /* 0x000fe20000010100 */
[----:B------:R-:W1:Y:S01]  /*7690*/  MUFU.EX2 R30, R30 ;  /* 0x0000001e001e7308 */ /* 0x000e620000000800 */
[----:B--2---:R-:W-:Y:S01]  /*76a0*/  FMUL.FTZ R52, R127, R42 ;  /* 0x0000002a7f347220 */ /* 0x004fe20000410000 */
[----:B------:R-:W-:Y:S02]  /*76b0*/  HADD2.F32 R127, -RZ, R136.H0_H0 ;  /* 0x20000088ff7f7230 */ /* 0x000fe40000004100 */
[----:B------:R-:W-:Y:S01]  /*76c0*/  FMUL.FTZ R54, R129, R0 ;  /* 0x0000000081367220 */ /* 0x000fe20000410000 */
[----:B------:R-:W-:Y:S02]  /*76d0*/  HADD2.F32 R129, -RZ, R132.H1_H1 ;  /* 0x30000084ff817230 */ /* 0x000fe40000004100 */
[----:B------:R-:W-:Y:S01]  /*76e0*/  FADD.FTZ R42, -R42, 1 ;  /* 0x3f8000002a2a7421 */ /* 0x000fe20000010100 */
[----:B------:R-:W-:Y:S01]  /*76f0*/  FMUL.FTZ R111, R111, R34 ;  /* 0x000000226f6f7220 */ /* 0x000fe20000410000 */
[----:B------:R-:W-:Y:S01]  /*7700*/  FFMA.FTZ R82, R22, R54, R3 ;  /* 0x0000003616527223 */ /* 0x000fe20000010003 */
[----:B0-----:R-:W-:Y:S01]  /*7710*/  FMUL.FTZ R103, R127, R40 ;  /* 0x000000287f677220 */ /* 0x001fe20000410000 */
[----:B------:R-:W-:-:S02]  /*7720*/  HADD2.F32 R127, -RZ, R133.H1_H1 ;  /* 0x30000085ff7f7230 */ /* 0x000fc40000004100 */
[----:B------:R-:W-:Y:S01]  /*7730*/  FADD.FTZ R135, -R40, 1 ;  /* 0x3f80000028877421 */ /* 0x000fe20000010100 */
[----:B------:R-:W-:Y:S01]  /*7740*/  FMUL.FTZ R84, R82, -1.4426950216293334961 ;  /* 0xbfb8aa3b52547820 */ /* 0x000fe20000410000 */
[C---:B------:R-:W-:Y:S01]  /*7750*/  FADD.FTZ R129, -R70.reuse, R129 ;  /* 0x0000008146817221 */ /* 0x040fe20000010100 */
[----:B------:R-:W-:Y:S02]  /*7760*/  HADD2.F32 R133, -RZ, R133.H0_H0 ;  /* 0x20000085ff857230 */ /* 0x000fe40000004100 */
[----:B------:R-:W-:Y:S01]  /*7770*/  FADD.FTZ R127, -R70, R127 ;  /* 0x0000007f467f7221 */ /* 0x000fe20000010100 */
[----:B------:R-:W-:Y:S01]  /*7780*/  FFMA.FTZ R9, R9, R42, 1 ;  /* 0x3f80000009097423 */ /* 0x000fe2000001002a */
[----:B-1----:R-:W-:Y:S01]  /*7790*/  FADD.FTZ R30, R30, 1 ;  /* 0x3f8000001e1e7421 */ /* 0x002fe20000010000 */
[----:B------:R-:W0:Y:S01]  /*77a0*/  MUFU.EX2 R84, R84 ;  /* 0x0000005400547308 */ /* 0x000e220000000800 */
[----:B------:R-:W-:Y:S01]  /*77b0*/  FMUL.FTZ R50, R127, R0 ;  /* 0x000000007f327220 */ /* 0x000fe20000410000 */
[----:B------:R-:W-:-:S02]  /*77c0*/  HADD2.F32 R127, -RZ, R132.H0_H0 ;  /* 0x20000084ff7f7230 */ /* 0x000fc40000004100 */
[----:B------:R-:W-:Y:S01]  /*77d0*/  FMUL.FTZ R48, R129, R0 ;  /* 0x0000000081307220 */ /* 0x000fe20000410000 */
[----:B------:R-:W-:Y:S02]  /*77e0*/  HADD2.F32 R129, -RZ, R123.H1_H1 ;  /* 0x3000007bff817230 */ /* 0x000fe40000004100 */
[----:B------:R-:W-:Y:S01]  /*77f0*/  FFMA.FTZ R80, R11, R50, R2 ;  /* 0x000000320b507223 */ /* 0x000fe20000010002 */
[----:B------:R-:W-:Y:S01]  /*7800*/  FFMA.FTZ R32, R32, R135, 1 ;  /* 0x3f80000020207423 */ /* 0x000fe20000010087 */
[----:B------:R-:W-:Y:S01]  /*7810*/  FADD.FTZ R127, -R70, R127 ;  /* 0x0000007f467f7221 */ /* 0x000fe20000010100 */
[----:B------:R-:W1:Y:S01]  /*7820*/  MUFU.RCP R30, R30 ;  /* 0x0000001e001e7308 */ /* 0x000e620000001000 */
[----:B------:R-:W-:Y:S01]  /*7830*/  FMUL.FTZ R40, R80, -1.4426950216293334961 ;  /* 0xbfb8aa3b50287820 */ /* 0x000fe20000410000 */
[----:B------:R-:W-:Y:S01]  /*7840*/  FFMA.FTZ R78, R22, R48, R3 ;  /* 0x00000030164e7223 */ /* 0x000fe20000010003 */
[----:B------:R-:W-:Y:S01]  /*7850*/  FMUL.FTZ R44, R127, R0 ;  /* 0x000000007f2c7220 */ /* 0x000fe20000410000 */
[----:B------:R-:W-:-:S02]  /*7860*/  HADD2.F32 R127, -RZ, R131.H1_H1 ;  /* 0x30000083ff7f7230 */ /* 0x000fc40000004100 */
[----:B------:R-:W-:Y:S01]  /*7870*/  FMUL.FTZ R103, R103, R32 ;  /* 0x0000002067677220 */ /* 0x000fe20000410000 */
[----:B------:R-:W-:Y:S02]  /*7880*/  HADD2.F32 R131, -RZ, R131.H0_H0 ;  /* 0x20000083ff837230 */ /* 0x000fe40000004100 */
[----:B------:R-:W-:Y:S01]  /*7890*/  FFMA.FTZ R76, R11, R44, R2 ;  /* 0x0000002c0b4c7223 */ /* 0x000fe20000010002 */
[----:B------:R-:W2:Y:S01]  /*78a0*/  MUFU.EX2 R40, R40 ;  /* 0x0000002800287308 */ /* 0x000ea20000000800 */
[----:B0-----:R-:W-:Y:S01]  /*78b0*/  FADD.FTZ R84, R84, 1 ;  /* 0x3f80000054547421 */ /* 0x001fe20000010000 */
[----:B------:R-:W-:Y:S01]  /*78c0*/  FADD.FTZ R127, -R70, R127 ;  /* 0x0000007f467f7221 */ /* 0x000fe20000010100 */
[----:B------:R-:W-:Y:S01]  /*78d0*/  FMUL.FTZ R72, R76, -1.4426950216293334961 ;  /* 0xbfb8aa3b4c487820 */ /* 0x000fe20000410000 */
[----:B------:R-:W-:Y:S02]  /*78e0*/  HADD2.F32 R123, -RZ, R123.H0_H0 ;  /* 0x2000007bff7b7230 */ /* 0x000fe40000004100 */
[----:B------:R-:W-:Y:S01]  /*78f0*/  FMUL.FTZ R9, R52, R9 ;  /* 0x0000000934097220 */ /* 0x000fe20000410000 */
[----:B------:R-:W-:Y:S01]  /*7900*/  FMUL.FTZ R42, R127, R0 ;  /* 0x000000007f2a7220 */ /* 0x000fe20000410000 */
[----:B------:R-:W0:Y:S01]  /*7910*/  MUFU.RCP R84, R84 ;  /* 0x0000005400547308 */ /* 0x000e220000001000 */
[----:B-1----:R-:W-:Y:S01]  /*7920*/  FMUL.FTZ R46, R133, R30 ;  /* 0x0000001e852e7220 */ /* 0x002fe20000410000 */
[----:B------:R-:W-:Y:S01]  /*7930*/  FADD.FTZ R30, -R30, 1 ;  /* 0x3f8000001e1e7421 */ /* 0x000fe20000010100 */
[----:B------:R-:W-:-:S03]  /*7940*/  FFMA.FTZ R74, R22, R42, R3 ;  /* 0x0000002a164a7223 */ /* 0x000fc60000010003 */
[----:B------:R-:W-:Y:S01]  /*7950*/  FFMA.FTZ R7, R7, R30, 1 ;  /* 0x3f80000007077423 */ /* 0x000fe2000001001e */
[----:B------:R-:W-:Y:S01]  /*7960*/  FMUL.FTZ R30, R78, -1.4426950216293334961 ;  /* 0xbfb8aa3b4e1e7820 */ /* 0x000fe20000410000 */
[----:B------:R-:W1:Y:S01]  /*7970*/  MUFU.EX2 R72, R72 ;  /* 0x0000004800487308 */ /* 0x000e620000000800 */
[----:B--2---:R-:W-:Y:S01]  /*7980*/  FADD.FTZ R40, R40, 1 ;  /* 0x3f80000028287421 */ /* 0x004fe20000010000 */
[----:B------:R-:W-:Y:S01]  /*7990*/  FMUL.FTZ R86, R74, -1.4426950216293334961 ;  /* 0xbfb8aa3b4a567820 */ /* 0x000fe20000410000 */
[----:B------:R-:W-:-:S05]  /*79a0*/  FMUL.FTZ R7, R46, R7 ;  /* 0x000000072e077220 */ /* 0x000fca0000410000 */
[----:B------:R-:W2:Y:S01]  /*79b0*/  MUFU.RCP R40, R40 ;  /* 0x0000002800287308 */ /* 0x000ea20000001000 */
[----:B0-----:R-:W-:Y:S01]  /*79c0*/  FMUL.FTZ R88, R131, R84 ;  /* 0x0000005483587220 */ /* 0x001fe20000410000 */
[----:B------:R-:W-:-:S04]  /*79d0*/  FADD.FTZ R127, -R84, 1 ;  /* 0x3f800000547f7421 */ /* 0x000fc80000010100 */
[----:B------:R-:W-:Y:S02]  /*79e0*/  FFMA.FTZ R127, R82, R127, 1 ;  /* 0x3f800000527f7423 */ /* 0x000fe4000001007f */
[----:B------:R-:W0:Y:S01]  /*79f0*/  MUFU.EX2 R30, R30 ;  /* 0x0000001e001e7308 */ /* 0x000e220000000800 */
[----:B-1----:R-:W-:Y:S01]  /*7a00*/  FADD.FTZ R72, R72, 1 ;  /* 0x3f80000048487421 */ /* 0x002fe20000010000 */
[----:B------:R-:W-:-:S06]  /*7a10*/  FMUL.FTZ R127, R88, R127 ;  /* 0x0000007f587f7220 */ /* 0x000fcc0000410000 */
[----:B------:R-:W1:Y:S01]  /*7a20*/  MUFU.EX2 R86, R86 ;  /* 0x0000005600567308 */ /* 0x000e620000000800 */
[----:B--2---:R-:W-:Y:S01]  /*7a30*/  FADD.FTZ R131, -R40, 1 ;  /* 0x3f80000028837421 */ /* 0x004fe20000010100 */
[----:B------:R-:W-:-:S03]  /*7a40*/  FMUL.FTZ R129, R129, R40 ;  /* 0x0000002881817220 */ /* 0x000fc60000410000 */
[----:B------:R-:W-:Y:S01]  /*7a50*/  FFMA.FTZ R80, R80, R131, 1 ;  /* 0x3f80000050507423 */ /* 0x000fe20000010083 */
[--C-:B------:R-:W-:Y:S02]  /*7a60*/  HADD2.F32 R131, -RZ, R119.reuse.H1_H1 ;  /* 0x30000077ff837230 */ /* 0x100fe40000004100 */
[----:B------:R-:W2:Y:S01]  /*7a70*/  MUFU.RCP R72, R72 ;  /* 0x0000004800487308 */ /* 0x000ea20000001000 */
[----:B------:R-:W-:Y:S02]  /*7a80*/  HADD2.F32 R119, -RZ, R119.H0_H0 ;  /* 0x20000077ff777230 */ /* 0x000fe40000004100 */
[----:B0-----:R-:W-:Y:S01]  /*7a90*/  FADD.FTZ R30, R30, 1 ;  /* 0x3f8000001e1e7421 */ /* 0x001fe20000010000 */
[----:B------:R-:W-:Y:S01]  /*7aa0*/  FMUL.FTZ R80, R129, R80 ;  /* 0x0000005081507220 */ /* 0x000fe20000410000 */
[--C-:B------:R-:W-:Y:S02]  /*7ab0*/  HADD2.F32 R129, -RZ, R25.reuse.H0_H0 ;  /* 0x20000019ff817230 */ /* 0x100fe40000004100 */
[----:B------:R-:W-:Y:S01]  /*7ac0*/  FADD.FTZ R119, -R70, R119 ;  /* 0x0000007746777221 */ /* 0x000fe20000010100 */
[----:B------:R-:W-:Y:S01]  /*7ad0*/  HADD2.F32 R25, -RZ, R25.H1_H1 ;  /* 0x30000019ff197230 */ /* 0x000fe20000004100 */
[----:B------:R-:W0:Y:S01]  /*7ae0*/  MUFU.RCP R30, R30 ;  /* 0x0000001e001e7308 */ /* 0x000e220000001000 */
[----:B-1----:R-:W-:Y:S01]  /*7af0*/  FADD.FTZ R86, R86, 1 ;  /* 0x3f80000056567421 */ /* 0x002fe20000010000 */
[----:B------:R-:W-:-:S02]  /*7b00*/  FMUL.FTZ R40, R119, R0 ;  /* 0x0000000077287220 */ /* 0x000fc40000410000 */
[----:B------:R-:W-:-:S04]  /*7b10*/  FADD.FTZ R25, -R70, R25 ;  /* 0x0000001946197221 */ /* 0x000fc80000010100 */
[----:B------:R-:W1:Y:S01]  /*7b20*/  MUFU.RCP R86, R86 ;  /* 0x0000005600567308 */ /* 0x000e620000001000 */
[----:B--2---:R-:W-:Y:S01]  /*7b30*/  FMUL.FTZ R131, R131, R72 ;  /* 0x0000004883837220 */ /* 0x004fe20000410000 */
[----:B------:R-:W-:Y:S01]  /*7b40*/  FADD.FTZ R135, -R72, 1 ;  /* 0x3f80000048877421 */ /* 0x000fe20000010100 */
[----:B------:R-:W-:Y:S01]  /*7b50*/  FFMA.FTZ R72, R11, R40, R2 ;  /* 0x000000280b487223 */ /* 0x000fe20000010002 */
[----:B------:R-:W-:Y:S02]  /*7b60*/  FMUL.FTZ R25, R25, R0 ;  /* 0x0000000019197220 */ /* 0x000fe40000410000 */
[----:B------:R-:W-:Y:S01]  /*7b70*/  FFMA.FTZ R76, R76, R135, 1 ;  /* 0x3f8000004c4c7423 */ /* 0x000fe20000010087 */
[----:B------:R-:W-:Y:S01]  /*7b80*/  FMUL.FTZ R84, R72, -1.4426950216293334961 ;  /* 0xbfb8aa3b48547820 */ /* 0x000fe20000410000 */
[----:B0-----:R-:W-:Y:S01]  /*7b90*/  FADD.FTZ R133, -R30, 1 ;  /* 0x3f8000001e857421 */ /* 0x001fe20000010100 */
[----:B------:R-:W-:Y:S01]  /*7ba0*/  FMUL.FTZ R123, R123, R30 ;  /* 0x0000001e7b7b7220 */ /* 0x000fe20000410000 */
[----:B------:R-:W-:Y:S01]  /*7bb0*/  FMUL.FTZ R76, R131, R76 ;  /* 0x0000004c834c7220 */ /* 0x000fe20000410000 */
[----:B------:R-:W-:-:S02]  /*7bc0*/  HADD2.F32 R131, -RZ, R31.H0_H0 ;  /* 0x2000001fff837230 */ /* 0x000fc40000004100 */
[----:B------:R-:W0:Y:S01]  /*7bd0*/  MUFU.EX2 R84, R84 ;  /* 0x0000005400547308 */ /* 0x000e220000000800 */
[----:B------:R-:W-:Y:S01]  /*7be0*/  FFMA.FTZ R78, R78, R133, 1 ;  /* 0x3f8000004e4e7423 */ /* 0x000fe20000010085 */
[--C-:B------:R-:W-:Y:S02]  /*7bf0*/  HADD2.F32 R133, -RZ, R117.reuse.H1_H1 ;  /* 0x30000075ff857230 */ /* 0x100fe40000004100 */
[----:B------:R-:W-:Y:S02]  /*7c00*/  HADD2.F32 R117, -RZ, R117.H0_H0 ;  /* 0x20000075ff757230 */ /* 0x000fe40000004100 */
[----:B------:R-:W-:Y:S01]  /*7c10*/  FMUL.FTZ R123, R123, R78 ;  /* 0x0000004e7b7b7220 */ /* 0x000fe20000410000 */
[----:B------:R-:W-:Y:S01]  /*7c20*/  FADD.FTZ R131, -R70, R131 ;  /* 0x0000008346837221 */ /* 0x000fe20000010100 */
[----:B-1----:R-:W-:Y:S01]  /*7c30*/  FMUL.FTZ R30, R133, R86 ;  /* 0x00000056851e7220 */ /* 0x002fe20000410000 */
[----:B------:R-:W-:Y:S01]  /*7c40*/  FADD.FTZ R133, -R86, 1 ;  /* 0x3f80000056857421 */ /* 0x000fe20000010100 */
[----:B------:R-:W-:-:S03]  /*7c50*/  HADD2.F32 R31, -RZ, R31.H1_H1 ;  /* 0x3000001fff1f7230 */ /* 0x000fc60000004100 */
[----:B------:R-:W-:Y:S01]  /*7c60*/  FFMA.FTZ R119, R74, R133, 1 ;  /* 0x3f8000004a777423 */ /* 0x000fe20000010085 */
[----:B------:R-:W-:-:S03]  /*7c70*/  HADD2.F32 R133, -RZ, R15.H0_H0 ;  /* 0x2000000fff857230 */ /* 0x000fc60000004100 */
[----:B------:R-:W-:Y:S01]  /*7c80*/  FMUL.FTZ R119, R30, R119 ;  /* 0x000000771e777220 */ /* 0x000fe20000410000 */
[----:B0-----:R-:W-:Y:S01]  /*7c90*/  FADD.FTZ R74, R84, 1 ;  /* 0x3f800000544a7421 */ /* 0x001fe20000010000 */
[----:B------:R-:W-:-:S04]  /*7ca0*/  FADD.FTZ R133, -R70, R133 ;  /* 0x0000008546857221 */ /* 0x000fc80000010100 */
[----:B------:R-:W-:Y:S01]  /*7cb0*/  FMUL.FTZ R133, R133, R0 ;  /* 0x0000000085857220 */ /* 0x000fe20000410000 */
[----:B------:R-:W0:Y:S03]  /*7cc0*/  MUFU.RCP R74, R74 ;  /* 0x0000004a004a7308 */ /* 0x000e260000001000 */
[----:B------:R-:W-:Y:S01]  /*7cd0*/  FFMA.FTZ R38, R22, R133, R3 ;  /* 0x0000008516267223 */ /* 0x000fe20000010003 */
[----:B0-----:R-:W-:Y:S01]  /*7ce0*/  FMUL.FTZ R82, R117, R74 ;  /* 0x0000004a75527220 */ /* 0x001fe20000410000 */
[----:B------:R-:W-:Y:S01]  /*7cf0*/  FADD.FTZ R117, -R74, 1 ;  /* 0x3f8000004a757421 */ /* 0x000fe20000010100 */
[----:B------:R-:W-:-:S03]  /*7d00*/  HADD2.F32 R74, -RZ, R15.H1_H1 ;  /* 0x3000000fff4a7230 */ /* 0x000fc60000004100 */
[----:B------:R-:W-:Y:S01]  /*7d10*/  FFMA.FTZ R117, R72, R117, 1 ;  /* 0x3f80000048757423 */ /* 0x000fe20000010075 */
[----:B------:R-:W-:-:S03]  /*7d20*/  FMUL.FTZ R72, R38, -1.4426950216293334961 ;  /* 0xbfb8aa3b26487820 */ /* 0x000fc60000410000 */
[----:B------:R-:W-:-:S03]  /*7d30*/  FMUL.FTZ R82, R82, R117 ;  /* 0x0000007552527220 */ /* 0x000fc60000410000 */
[----:B------:R-:W0:Y:S02]  /*7d40*/  MUFU.EX2 R72, R72 ;  /* 0x0000004800487308 */ /* 0x000e240000000800 */
[----:B0-----:R-:W-:Y:S01]  /*7d50*/  FADD.FTZ R71, R72, 1 ;  /* 0x3f80000048477421 */ /* 0x001fe20000010000 */
[--C-:B------:R-:W-:Y:S02]  /*7d60*/  HADD2.F32 R72, -RZ, R19.reuse.H0_H0 ;  /* 0x20000013ff487230 */ /* 0x100fe40000004100 */
[----:B------:R-:W-:-:S03]  /*7d70*/  HADD2.F32 R19, -RZ, R19.H1_H1 ;  /* 0x30000013ff137230 */ /* 0x000fc60000004100 */
        /* <DEDUP_REMOVED lines=19> */
[----:B0-----:R-:W-:Y:S01]  /*7eb0*/  FADD.FTZ R75, -R71, 1 ;  /* 0x3f800000474b7421 */ /* 0x001fe20000010100 */
[----:B------:R-:W-:-:S03]  /*7ec0*/  FMUL.FTZ R72, R72, R71 ;  /* 0x0000004748487220 */ /* 0x000fc60000410000 */
[----:B------:R-:W-:Y:S01]  /*7ed0*/  FFMA.FTZ R75, R36, R75, 1 ;  /* 0x3f800000244b7423 */ /* 0x000fe2000001004b */
[----:B------:R-:W-:-:S03]  /*7ee0*/  FADD.FTZ R36, R58, 1 ;  /* 0x3f8000003a247421 */ /* 0x000fc60000010000 */
[----:B------:R-:W-:Y:S01]  /*7ef0*/  FMUL.FTZ R72, R72, R75 ;  /* 0x0000004b48487220 */ /* 0x000fe20000410000 */
[--C-:B------:R-:W-:Y:S02]  /*7f00*/  HADD2.F32 R75, -RZ, R33.reuse.H1_H1 ;  /* 0x30000021ff4b7230 */ /* 0x100fe40000004100 */
[----:B------:R-:W0:Y:S01]  /*7f10*/  MUFU.RCP R36, R36 ;  /* 0x0000002400247308 */ /* 0x000e220000001000 */
[----:B------:R-:W-:Y:S02]  /*7f20*/  HADD2.F32 R33, -RZ, R33.H0_H0 ;  /* 0x20000021ff217230 */ /* 0x000fe40000004100 */
[----:B------:R-:W-:-:S03]  /*7f30*/  FADD.FTZ R75, -R70, R75 ;  /* 0x0000004b464b7221 */ /* 0x000fc60000010100 */
[----:B------:R-:W-:-:S04]  /*7f40*/  FADD.FTZ R33, -R70, R33 ;  /* 0x0000002146217221 */ /* 0x000fc80000010100 */
[----:B------:R-:W-:Y:S01]  /*7f50*/  FMUL.FTZ R33, R33, R0 ;  /* 0x0000000021217220 */ /* 0x000fe20000410000 */
[----:B0-----:R-:W-:Y:S01]  /*7f60*/  FADD.FTZ R71, -R36, 1 ;  /* 0x3f80000024477421 */ /* 0x001fe20000010100 */
[----:B------:R-:W-:-:S03]  /*7f70*/  FMUL.FTZ R19, R19, R36 ;  /* 0x0000002413137220 */ /* 0x000fc60000410000 */
[----:B------:R-:W-:Y:S01]  /*7f80*/  FFMA.FTZ R34, R34, R71, 1 ;  /* 0x3f80000022227423 */ /* 0x000fe20000010047 */
[--C-:B------:R-:W-:Y:S02]  /*7f90*/  HADD2.F32 R71, -RZ, R21.reuse.H1_H1 ;  /* 0x30000015ff477230 */ /* 0x100fe40000004100 */
[----:B------:R-:W-:Y:S02]  /*7fa0*/  HADD2.F32 R21, -RZ, R21.H0_H0 ;  /* 0x20000015ff157230 */ /* 0x000fe40000004100 */
[----:B------:R-:W-:Y:S01]  /*7fb0*/  FMUL.FTZ R19, R19, R34 ;  /* 0x0000002213137220 */ /* 0x000fe20000410000 */
        /* <DEDUP_REMOVED lines=44> */
[----:B0-----:R-:W-:Y:S01]  /*8280*/  FMUL.FTZ R30, R27, R52 ;  /* 0x000000341b1e7220 */ /* 0x001fe20000410000 */
[----:B------:R-:W-:-:S04]  /*8290*/  FADD.FTZ R27, -R52, 1 ;  /* 0x3f800000341b7421 */ /* 0x000fc80000010100 */
[----:B------:R-:W-:Y:S01]  /*82a0*/  FFMA.FTZ R27, R36, R27, 1 ;  /* 0x3f800000241b7423 */ /* 0x000fe2000001001b */
[----:B------:R-:W-:Y:S01]  /*82b0*/  FMUL.FTZ R36, R131, R0 ;  /* 0x0000000083247220 */ /* 0x000fe20000410000 */
[--C-:B------:R-:W-:Y:S02]  /*82c0*/  HADD2.F32 R131, -RZ, R29.reuse.H0_H0 ;  /* 0x2000001dff837230 */ /* 0x100fe40000004100 */
[----:B------:R-:W-:Y:S02]  /*82d0*/  HADD2.F32 R29, -RZ, R29.H1_H1 ;  /* 0x3000001dff1d7230 */ /* 0x000fe40000004100 */
[----:B------:R-:W-:Y:S01]  /*82e0*/  FFMA.FTZ R117, R11, R36, R2 ;  /* 0x000000240b757223 */ /* 0x000fe20000010002 */
[----:B------:R-:W-:Y:S01]  /*82f0*/  FMUL.FTZ R27, R30, R27 ;  /* 0x0000001b1e1b7220 */ /* 0x000fe20000410000 */
[----:B------:R-:W-:Y:S02]  /*8300*/  FFMA.FTZ R30, R22, R33, R3 ;  /* 0x00000021161e7223 */ /* 0x000fe40000010003 */
[----:B------:R-:W-:Y:S01]  /*8310*/  FMUL.FTZ R52, R117, -1.4426950216293334961 ;  /* 0xbfb8aa3b75347820 */ /* 0x000fe20000410000 */
[----:B------:R-:W-:-:S04]  /*8320*/  FADD.FTZ R29, -R70, R29 ;  /* 0x0000001d461d7221 */ /* 0x000fc80000010100 */
[----:B------:R-:W-:Y:S01]  /*8330*/  FMUL.FTZ R29, R29, R0 ;  /* 0x000000001d1d7220 */ /* 0x000fe20000410000 */
[----:B------:R-:W0:Y:S02]  /*8340*/  MUFU.EX2 R52, R52 ;  /* 0x0000003400347308 */ /* 0x000e240000000800 */
[----:B0-----:R-:W-:Y:S01]  /*8350*/  FADD.FTZ R74, R52, 1 ;  /* 0x3f800000344a7421 */ /* 0x001fe20000010000 */
[----:B------:R-:W-:-:S05]  /*8360*/  FFMA.FTZ R52, R22, R29, R3 ;  /* 0x0000001d16347223 */ /* 0x000fca0000010003 */
[----:B------:R-:W0:Y:S02]  /*8370*/  MUFU.RCP R74, R74 ;  /* 0x0000004a004a7308 */ /* 0x000e240000001000 */
[----:B0-----:R-:W-:Y:S01]  /*8380*/  FMUL.FTZ R38, R131, R74 ;  /* 0x0000004a83267220 */ /* 0x001fe20000410000 */
[----:B------:R-:W-:Y:S01]  /*8390*/  FADD.FTZ R78, -R74, 1 ;  /* 0x3f8000004a4e7421 */ /* 0x000fe20000010100 */
[----:B------:R-:W-:Y:S01]  /*83a0*/  FMUL.FTZ R74, R52, -1.4426950216293334961 ;  /* 0xbfb8aa3b344a7820 */ /* 0x000fe20000410000 */
[--C-:B------:R-:W-:Y:S02]  /*83b0*/  HADD2.F32 R131, -RZ, R35.reuse.H1_H1 ;  /* 0x30000023ff837230 */ /* 0x100fe40000004100 */
[----:B------:R-:W-:Y:S01]  /*83c0*/  FFMA.FTZ R117, R117, R78, 1 ;  /* 0x3f80000075757423 */ /* 0x000fe2000001004e */
[----:B------:R-:W-:Y:S02]  /*83d0*/  HADD2.F32 R35, -RZ, R35.H0_H0 ;  /* 0x20000023ff237230 */ /* 0x000fe40000004100 */
[----:B------:R-:W0:Y:S01]  /*83e0*/  MUFU.EX2 R74, R74 ;  /* 0x0000004a004a7308 */ /* 0x000e220000000800 */
[----:B------:R-:W-:Y:S01]  /*83f0*/  FMUL.FTZ R38, R38, R117 ;  /* 0x0000007526267220 */ /* 0x000fe20000410000 */
[----:B0-----:R-:W-:-:S06]  /*8400*/  FADD.FTZ R78, R74, 1 ;  /* 0x3f8000004a4e7421 */ /* 0x001fcc0000010000 */
[----:B------:R-:W0:Y:S02]  /*8410*/  MUFU.RCP R78, R78 ;  /* 0x0000004e004e7308 */ /* 0x000e240000001000 */
[----:B0-----:R-:W-:Y:S01]  /*8420*/  FMUL.FTZ R34, R31, R78 ;  /* 0x0000004e1f227220 */ /* 0x001fe20000410000 */
[----:B------:R-:W-:-:S04]  /*8430*/  FADD.FTZ R31, -R78, 1 ;  /* 0x3f8000004e1f7421 */ /* 0x000fc80000010100 */
[----:B------:R-:W-:Y:S01]  /*8440*/  FFMA.FTZ R31, R52, R31, 1 ;  /* 0x3f800000341f7423 */ /* 0x000fe2000001001f */
[----:B------:R-:W-:-:S03]  /*8450*/  FMUL.FTZ R52, R75, -1.4426950216293334961 ;  /* 0xbfb8aa3b4b347820 */ /* 0x000fc60000410000 */
[----:B------:R-:W-:-:S03]  /*8460*/  FMUL.FTZ R31, R34, R31 ;  /* 0x0000001f221f7220 */ /* 0x000fc60000410000 */
        /* <DEDUP_REMOVED lines=10> */
[----:B------:R-:W-:Y:S01]  /*8510*/  FMUL.FTZ R46, R11, R26 ;  /* 0x0000001a0b2e7220 */ /* 0x000fe20000410000 */
[----:B------:R-:W-:Y:S01]  /*8520*/  FMUL.FTZ R75, R22, R125 ;  /* 0x0000007d164b7220 */ /* 0x000fe20000410000 */
[----:B------:R-:W0:Y:S02]  /*8530*/  MUFU.RCP R74, R74 ;  /* 0x0000004a004a7308 */ /* 0x000e240000001000 */
[----:B------:R-:W-:Y:S01]  /*8540*/  FFMA.FTZ R117, R5, R46, RZ ;  /* 0x0000002e05757223 */ /* 0x000fe200000100ff */
[----:B------:R-:W-:-:S03]  /*8550*/  FADD.FTZ R52, RZ, R46 ;  /* 0x0000002eff347221 */ /* 0x000fc60000010000 */
[----:B------:R-:W-:Y:S01]  /*8560*/  FFMA.FTZ R117, R4, R75, R117 ;  /* 0x0000004b04757223 */ /* 0x000fe20000010075 */
[----:B------:R-:W-:Y:S01]  /*8570*/  FADD.FTZ R52, R75, R52 ;  /* 0x000000344b347221 */ /* 0x000fe20000010000 */
[--C-:B------:R-:W-:Y:S02]  /*8580*/  HADD2.F32 R75, -RZ, R39.reuse.H1_H1 ;  /* 0x30000027ff4b7230 */ /* 0x100fe40000004100 */
[----:B------:R-:W-:Y:S02]  /*8590*/  HADD2.F32 R39, -RZ, R39.H0_H0 ;  /* 0x20000027ff277230 */ /* 0x000fe40000004100 */
[----:B0-----:R-:W-:Y:S01]  /*85a0*/  FADD.FTZ R129, -R74, 1 ;  /* 0x3f8000004a817421 */ /* 0x001fe20000010100 */
[----:B------:R-:W-:-:S03]  /*85b0*/  FMUL.FTZ R35, R35, R74 ;  /* 0x0000004a23237220 */ /* 0x000fc60000410000 */
[----:B------:R-:W-:-:S04]  /*85c0*/  FFMA.FTZ R30, R30, R129, 1 ;  /* 0x3f8000001e1e7423 */ /* 0x000fc80000010081 */
[----:B------:R-:W-:Y:S01]  /*85d0*/  FMUL.FTZ R30, R35, R30 ;  /* 0x0000001e231e7220 */ /* 0x000fe20000410000 */
[--C-:B------:R-:W-:Y:S02]  /*85e0*/  HADD2.F32 R35, -RZ, R37.reuse.H0_H0 ;  /* 0x20000025ff237230 */ /* 0x100fe40000004100 */
[----:B------:R-:W-:-:S03]  /*85f0*/  HADD2.F32 R37, -RZ, R37.H1_H1 ;  /* 0x30000025ff257230 */ /* 0x000fc60000004100 */
        /* <DEDUP_REMOVED lines=14> */
[----:B------:R-:W-:Y:S01]  /*86e0*/  FFMA.FTZ R75, R5, R26, RZ ;  /* 0x0000001a054b7223 */ /* 0x000fe200000100ff */
[----:B------:R-:W-:-:S03]  /*86f0*/  FADD.FTZ R5, RZ, R26 ;  /* 0x0000001aff057221 */ /* 0x000fc60000010000 */
[C---:B------:R-:W-:Y:S01]  /*8700*/  FFMA.FTZ R75, R28.reuse, R24, R75 ;  /* 0x000000181c4b7223 */ /* 0x040fe2000001004b */
[----:B------:R-:W-:Y:S01]  /*8710*/  FADD.FTZ R74, R5, R24 ;  /* 0x00000018054a7221 */ /* 0x000fe20000010000 */
[----:B------:R-:W-:Y:S01]  /*8720*/  FMUL.FTZ R5, R37, R0 ;  /* 0x0000000025057220 */ /* 0x000fe20000410000 */
[----:B------:R-:W-:Y:S01]  /*8730*/  FFMA.FTZ R37, R28, R78, R117 ;  /* 0x0000004e1c257223 */ /* 0x000fe20000010075 */
[----:B------:R-:W-:Y:S02]  /*8740*/  HADD2.F32 R117, -RZ, R41.H0_H0 ;  /* 0x20000029ff757230 */ /* 0x000fe40000004100 */
[----:B------:R-:W-:Y:S01]  /*8750*/  FADD.FTZ R74, R74, R13 ;  /* 0x0000000d4a4a7221 */ /* 0x000fe20000010000 */
[----:B------:R-:W-:Y:S01]  /*8760*/  FFMA.FTZ R24, R22, R5, R3 ;  /* 0x0000000516187223 */ /* 0x000fe20000010003 */
[----:B------:R-:W-:Y:S01]  /*8770*/  FFMA.FTZ R75, R66, R13, R75 ;  /* 0x0000000d424b7223 */ /* 0x000fe2000001004b */
[----:B------:R-:W-:Y:S02]  /*8780*/  FADD.FTZ R117, -R70, R117 ;  /* 0x0000007546757221 */ /* 0x000fe40000010100 */
[----:B------:R-:W-:Y:S01]  /*8790*/  FMUL.FTZ R28, R24, -1.4426950216293334961 ;  /* 0xbfb8aa3b181c7820 */ /* 0x000fe20000410000 */
[----:B------:R-:W-:Y:S01]  /*87a0*/  FADD.FTZ R74, R74, R9 ;  /* 0x000000094a4a7221 */ /* 0x000fe20000010000 */
[----:B------:R-:W-:-:S04]  /*87b0*/  FFMA.FTZ R75, R62, R9, R75 ;  /* 0x000000093e4b7223 */ /* 0x000fc8000001004b */
[----:B------:R-:W0:Y:S02]  /*87c0*/  MUFU.EX2 R28, R28 ;  /* 0x0000001c001c7308 */ /* 0x000e240000000800 */
[----:B0-----:R-:W-:-:S06]  /*87d0*/  FADD.FTZ R84, R28, 1 ;  /* 0x3f8000001c547421 */ /* 0x001fcc0000010000 */
[----:B------:R-:W0:Y:S02]  /*87e0*/  MUFU.RCP R84, R84 ;  /* 0x0000005400547308 */ /* 0x000e240000001000 */
[----:B0-----:R-:W-:Y:S01]  /*87f0*/  FMUL.FTZ R26, R39, R84 ;  /* 0x00000054271a7220 */ /* 0x001fe20000410000 */
[----:B------:R-:W-:-:S04]  /*8800*/  FADD.FTZ R39, -R84, 1 ;  /* 0x3f80000054277421 */ /* 0x000fc80000010100 */
[----:B------:R-:W-:-:S04]  /*8810*/  FFMA.FTZ R39, R24, R39, 1 ;  /* 0x3f80000018277423 */ /* 0x000fc80000010027 */
[----:B------:R-:W-:Y:S01]  /*8820*/  FMUL.FTZ R24, R26, R39 ;  /* 0x000000271a187220 */ /* 0x000fe20000410000 */
[----:B------:R-:W-:Y:S01]  /*8830*/  FMUL.FTZ R26, R117, R0 ;  /* 0x00000000751a7220 */ /* 0x000fe20000410000 */
[--C-:B------:R-:W-:Y:S02]  /*8840*/  HADD2.F32 R117, -RZ, R43.reuse.H0_H0 ;  /* 0x2000002bff757230 */ /* 0x100fe40000004100 */
[----:B------:R-:W-:Y:S02]  /*8850*/  HADD2.F32 R43, -RZ, R43.H1_H1 ;  /* 0x3000002bff2b7230 */ /* 0x000fe40000004100 */
[----:B------:R-:W-:-:S04]  /*8860*/  FFMA.FTZ R28, R11, R26, R2 ;  /* 0x0000001a0b1c7223 */ /* 0x000fc80000010002 */
[----:B------:R-:W-:Y:S01]  /*8870*/  FMUL.FTZ R39, R28, -1.4426950216293334961 ;  /* 0xbfb8aa3b1c277820 */ /* 0x000fe20000410000 */
[----:B------:R-:W-:-:S05]  /*8880*/  FADD.FTZ R43, -R70, R43 ;  /* 0x0000002b462b7221 */ /* 0x000fca0000010100 */
[----:B------:R-:W0:Y:S02]  /*8890*/  MUFU.EX2 R39, R39 ;  /* 0x0000002700277308 */ /* 0x000e240000000800 */
[----:B0-----:R-:W-:Y:S01]  /*88a0*/  FADD.FTZ R84, R39, 1 ;  /* 0x3f80000027547421 */ /* 0x001fe20000010000 */
[----:B------:R-:W-:-:S05]  /*88b0*/  HADD2.F32 R39, -RZ, R41.H1_H1 ;  /* 0x30000029ff277230 */ /* 0x000fca0000004100 */
[----:B------:R-:W0:Y:S02]  /*88c0*/  MUFU.RCP R84, R84 ;  /* 0x0000005400547308 */ /* 0x000e240000001000 */
[----:B0-----:R-:W-:Y:S01]  /*88d0*/  FMUL.FTZ R78, R117, R84 ;  /* 0x00000054754e7220 */ /* 0x001fe20000410000 */
[----:B------:R-:W-:Y:S01]  /*88e0*/  FADD.FTZ R117, -R84, 1 ;  /* 0x3f80000054757421 */ /* 0x000fe20000010100 */
[----:B------:R-:W-:-:S03]  /*88f0*/  FMUL.FTZ R84, R22, R121 ;  /* 0x0000007916547220 */ /* 0x000fc60000410000 */
[----:B------:R-:W-:-:S04]  /*8900*/  FFMA.FTZ R117, R28, R117, 1 ;  /* 0x3f8000001c757423 */ /* 0x000fc80000010075 */
[----:B------:R-:W-:Y:S01]  /*8910*/  FMUL.FTZ R28, R78, R117 ;  /* 0x000000754e1c7220 */ /* 0x000fe20000410000 */
[----:B------:R-:W-:Y:S01]  /*8920*/  FFMA.FTZ R117, R4, R125, RZ ;  /* 0x0000007d04757223 */ /* 0x000fe200000100ff */
[----:B------:R-:W-:Y:S01]  /*8930*/  FMUL.FTZ R4, R43, R0 ;  /* 0x000000002b047220 */ /* 0x000fe20000410000 */
[C---:B------:R-:W-:Y:S01]  /*8940*/  FFMA.FTZ R43, R68.reuse, R84, R37 ;  /* 0x00000054442b7223 */ /* 0x040fe20000010025 */
[----:B------:R-:W-:Y:S01]  /*8950*/  FADD.FTZ R78, RZ, R125 ;  /* 0x0000007dff4e7221 */ /* 0x000fe20000010000 */
[----:B------:R-:W-:Y:S01]  /*8960*/  FFMA.FTZ R117, R68, R121, R117 ;  /* 0x0000007944757223 */ /* 0x000fe20000010075 */
[----:B------:R-:W-:Y:S01]  /*8970*/  FFMA.FTZ R37, R22, R4, R3 ;  /* 0x0000000416257223 */ /* 0x000fe20000010003 */
[----:B------:R-:W-:Y:S01]  /*8980*/  FADD.FTZ R84, R84, R52 ;  /* 0x0000003454547221 */ /* 0x000fe20000010000 */
[----:B------:R-:W-:Y:S01]  /*8990*/  FADD.FTZ R78, R78, R121 ;  /* 0x000000794e4e7221 */ /* 0x000fe20000010000 */
[----:B------:R-:W-:Y:S02]  /*89a0*/  HADD2.F32 R121, -RZ, R45.H1_H1 ;  /* 0x3000002dff797230 */ /* 0x000fe40000004100 */
[----:B------:R-:W-:Y:S01]  /*89b0*/  FMUL.FTZ R68, R37, -1.4426950216293334961 ;  /* 0xbfb8aa3b25447820 */ /* 0x000fe20000410000 */
[----:B------:R-:W-:Y:S01]  /*89c0*/  FFMA.FTZ R117, R64, R111, R117 ;  /* 0x0000006f40757223 */ /* 0x000fe20000010075 */
[----:B------:R-:W-:-:S03]  /*89d0*/  FADD.FTZ R78, R78, R111 ;  /* 0x0000006f4e4e7221 */ /* 0x000fc60000010000 */
[----:B------:R-:W-:Y:S01]  /*89e0*/  FFMA.FTZ R117, R60, R103, R117 ;  /* 0x000000673c757223 */ /* 0x000fe20000010075 */
[----:B------:R-:W0:Y:S01]  /*89f0*/  MUFU.EX2 R68, R68 ;  /* 0x0000004400447308 */ /* 0x000e220000000800 */
[----:B------:R-:W-:Y:S02]  /*8a00*/  FADD.FTZ R78, R78, R103 ;  /* 0x000000674e4e7221 */ /* 0x000fe40000010000 */
[----:B------:R-:W-:-:S04]  /*8a10*/  FFMA.FTZ R117, R54, R127, R117 ;  /* 0x0000007f36757223 */ /* 0x000fc80000010075 */
[----:B------:R-:W-:Y:S01]  /*8a20*/  FFMA.FTZ R117, R48, R123, R117 ;  /* 0x0000007b30757223 */ /* 0x000fe20000010075 */
[----:B0-----:R-:W-:-:S06]  /*8a30*/  FADD.FTZ R86, R68, 1 ;  /* 0x3f80000044567421 */ /* 0x001fcc0000010000 */
[----:B------:R-:W0:Y:S02]  /*8a40*/  MUFU.RCP R86, R86 ;  /* 0x0000005600567308 */ /* 0x000e240000001000 */
[----:B0-----:R-:W-:Y:S01]  /*8a50*/  FADD.FTZ R88, -R86, 1 ;  /* 0x3f80000056587421 */ /* 0x001fe20000010100 */
[----:B------:R-:W-:-:S03]  /*8a60*/  FMUL.FTZ R39, R39, R86 ;  /* 0x0000005627277220 */ /* 0x000fc60000410000 */
[----:B------:R-:W-:Y:S01]  /*8a70*/  FFMA.FTZ R88, R37, R88, 1 ;  /* 0x3f80000025587423 */ /* 0x000fe20000010058 */
[--C-:B------:R-:W-:Y:S02]  /*8a80*/  HADD2.F32 R37, -RZ, R47.reuse.H1_H1 ;  /* 0x3000002fff257230 */ /* 0x100fe40000004100 */
[----:B------:R-:W-:-:S03]  /*8a90*/  HADD2.F32 R47, -RZ, R47.H0_H0 ;  /* 0x2000002fff2f7230 */ /* 0x000fc60000004100 */
[C---:B------:R-:W-:Y:S01]  /*8aa0*/  FADD.FTZ R41, -R70.reuse, R37 ;  /* 0x0000002546297221 */ /* 0x040fe20000010100 */
[----:B------:R-:W-:Y:S01]  /*8ab0*/  FMUL.FTZ R37, R39, R88 ;  /* 0x0000005827257220 */ /* 0x000fe20000410000 */
[----:B------:R-:W-:Y:S02]  /*8ac0*/  FADD.FTZ R47, -R70, R47 ;  /* 0x0000002f462f7221 */ /* 0x000fe40000010100 */
[----:B------:R-:W-:-:S04]  /*8ad0*/  FMUL.FTZ R39, R41, R0 ;  /* 0x0000000029277220 */ /* 0x000fc80000410000 */
[----:B------:R-:W-:-:S04]  /*8ae0*/  FFMA.FTZ R41, R11, R39, R2 ;  /* 0x000000270b297223 */ /* 0x000fc80000010002 */
[----:B------:R-:W-:-:S06]  /*8af0*/  FMUL.FTZ R68, R41, -1.4426950216293334961 ;  /* 0xbfb8aa3b29447820 */ /* 0x000fcc0000410000 */
[----:B------:R-:W0:Y:S02]  /*8b00*/  MUFU.EX2 R68, R68 ;  /* 0x0000004400447308 */ /* 0x000e240000000800 */
[----:B0-----:R-:W-:Y:S01]  /*8b10*/  FADD.FTZ R86, R68, 1 ;  /* 0x3f80000044567421 */ /* 0x001fe20000010000 */
[----:B------:R-:W-:Y:S01]  /*8b20*/  FMUL.FTZ R68, R11, R13 ;  /* 0x0000000d0b447220 */ /* 0x000fe20000410000 */
[----:B------:R-:W-:-:S03]  /*8b30*/  FMUL.FTZ R13, R47, R0 ;  /* 0x000000002f0d7220 */ /* 0x000fc60000410000 */
[----:B------:R-:W-:Y:S01]  /*8b40*/  FFMA.FTZ R47, R66, R68, R43 ;  /* 0x00000044422f7223 */ /* 0x000fe2000001002b */
[----:B------:R-:W0:Y:S01]  /*8b50*/  MUFU.RCP R86, R86 ;  /* 0x0000005600567308 */ /* 0x000e220000001000 */
[----:B------:R-:W-:Y:S02]  /*8b60*/  HADD2.F32 R43, -RZ, R45.H0_H0 ;  /* 0x2000002dff2b7230 */ /* 0x000fe40000004100 */
[----:B------:R-:W-:Y:S01]  /*8b70*/  FADD.FTZ R84, R84, R68 ;  /* 0x0000004454547221 */ /* 0x000fe20000010000 */
[----:B0-----:R-:W-:Y:S01]  /*8b80*/  FADD.FTZ R88, -R86, 1 ;  /* 0x3f80000056587421 */ /* 0x001fe20000010100 */
[----:B------:R-:W-:Y:S01]  /*8b90*/  FMUL.FTZ R52, R121, R86 ;  /* 0x0000005679347220 */ /* 0x000fe20000410000 */
[--C-:B------:R-:W-:Y:S02]  /*8ba0*/  HADD2.F32 R121, -RZ, R59.reuse.H0_H0 ;  /* 0x2000003bff797230 */ /* 0x100fe40000004100 */
[----:B------:R-:W-:Y:S01]  /*8bb0*/  FFMA.FTZ R41, R41, R88, 1 ;  /* 0x3f80000029297423 */ /* 0x000fe20000010058 */
[----:B------:R-:W-:-:S03]  /*8bc0*/  HADD2.F32 R59, -RZ, R59.H1_H1 ;  /* 0x3000003bff3b7230 */ /* 0x000fc60000004100 */
        /* <DEDUP_REMOVED lines=10> */
[----:B------:R-:W-:-:S03]  /*8c70*/  HADD2.F32 R49, -RZ, R49.H1_H1 ;  /* 0x30000031ff317230 */ /* 0x000fc60000004100 */
[----:B------:R-:W-:Y:S01]  /*8c80*/  FADD.FTZ R45, -R70, R41 ;  /* 0x00000029462d7221 */ /* 0x000fe20000010100 */
[----:B------:R-:W-:-:S03]  /*8c90*/  FMUL.FTZ R41, R43, R88 ;  /* 0x000000582b297220 */ /* 0x000fc60000410000 */
        /* <DEDUP_REMOVED lines=10> */
[--C-:B------:R-:W-:Y:S02]  /*8d40*/  HADD2.F32 R121, -RZ, R69.reuse.H0_H0 ;  /* 0x20000045ff797230 */ /* 0x100fe40000004100 */
[----:B------:R-:W-:Y:S01]  /*8d50*/  FFMA.FTZ R45, R45, R88, 1 ;  /* 0x3f8000002d2d7423 */ /* 0x000fe20000010058 */
[----:B------:R-:W-:-:S03]  /*8d60*/  HADD2.F32 R69, -RZ, R69.H1_H1 ;  /* 0x30000045ff457230 */ /* 0x000fc60000004100 */
[----:B------:R-:W-:Y:S01]  /*8d70*/  FMUL.FTZ R66, R66, R45 ;  /* 0x0000002d42427220 */ /* 0x000fe20000410000 */
[----:B------:R-:W-:Y:S01]  /*8d80*/  FADD.FTZ R45, -R70, R59 ;  /* 0x0000003b462d7221 */ /* 0x000fe20000010100 */
[----:B------:R-:W-:Y:S01]  /*8d90*/  FFMA.FTZ R59, R64, R68, R47 ;  /* 0x00000044403b7223 */ /* 0x000fe2000001002f */
        /* <DEDUP_REMOVED lines=14> */
[----:B------:R-:W-:Y:S01]  /*8e80*/  FMUL.FTZ R49, R111, R0 ;  /* 0x000000006f317220 */ /* 0x000fe20000410000 */
[--C-:B------:R-:W-:Y:S02]  /*8e90*/  HADD2.F32 R111, -RZ, R65.reuse.H1_H1 ;  /* 0x30000041ff6f7230 */ /* 0x100fe40000004100 */
[----:B------:R-:W-:Y:S02]  /*8ea0*/  HADD2.F32 R65, -RZ, R65.H0_H0 ;  /* 0x20000041ff417230 */ /* 0x000fe40000004100 */
[----:B------:R-:W-:-:S04]  /*8eb0*/  FFMA.FTZ R64, R11, R49, R2 ;  /* 0x000000310b407223 */ /* 0x000fc80000010002 */
[----:B------:R-:W-:Y:S01]  /*8ec0*/  FMUL.FTZ R68, R64, -1.4426950216293334961 ;  /* 0xbfb8aa3b40447820 */ /* 0x000fe20000410000 */
[----:B------:R-:W-:-:S05]  /*8ed0*/  FADD.FTZ R65, -R70, R65 ;  /* 0x0000004146417221 */ /* 0x000fca0000010100 */
[----:B------:R-:W0:Y:S02]  /*8ee0*/  MUFU.EX2 R68, R68 ;  /* 0x0000004400447308 */ /* 0x000e240000000800 */
[----:B0-----:R-:W-:Y:S01]  /*8ef0*/  FADD.FTZ R86, R68, 1 ;  /* 0x3f80000044567421 */ /* 0x001fe20000010000 */
[----:B------:R-:W-:Y:S01]  /*8f00*/  FMUL.FTZ R68, R11, R9 ;  /* 0x000000090b447220 */ /* 0x000fe20000410000 */
[----:B------:R-:W-:-:S03]  /*8f10*/  FMUL.FTZ R9, R65, R0 ;  /* 0x0000000041097220 */ /* 0x000fc60000410000 */
[----:B------:R-:W-:Y:S01]  /*8f20*/  FADD.FTZ R84, R84, R68 ;  /* 0x0000004454547221 */ /* 0x000fe20000010000 */
[----:B------:R-:W0:Y:S02]  /*8f30*/  MUFU.RCP R86, R86 ;  /* 0x0000005600567308 */ /* 0x000e240000001000 */
[----:B0-----:R-:W-:Y:S01]  /*8f40*/  FMUL.FTZ R88, R111, R86 ;  /* 0x000000566f587220 */ /* 0x001fe20000410000 */
[----:B------:R-:W-:-:S04]  /*8f50*/  FADD.FTZ R111, -R86, 1 ;  /* 0x3f800000566f7421 */ /* 0x000fc80000010100 */
[----:B------:R-:W-:-:S04]  /*8f60*/  FFMA.FTZ R111, R64, R111, 1 ;  /* 0x3f800000406f7423 */ /* 0x000fc8000001006f */
[----:B------:R-:W-:Y:S01]  /*8f70*/  FMUL.FTZ R64, R88, R111 ;  /* 0x0000006f58407220 */ /* 0x000fe20000410000 */
[----:B------:R-:W-:Y:S01]  /*8f80*/  FFMA.FTZ R111, R62, R68, R59 ;  /* 0x000000443e6f7223 */ /* 0x000fe2000001003b */
[----:B------:R-:W-:-:S04]  /*8f90*/  FFMA.FTZ R59, R22, R9, R3 ;  /* 0x00000009163b7223 */ /* 0x000fc80000010003 */
[----:B------:R-:W-:-:S06]  /*8fa0*/  FMUL.FTZ R65, R59, -1.4426950216293334961 ;  /* 0xbfb8aa3b3b417820 */ /* 0x000fcc0000410000 */
[----:B------:R-:W0:Y:S02]  /*8fb0*/  MUFU.EX2 R65, R65 ;  /* 0x0000004100417308 */ /* 0x000e240000000800 */
[----:B0-----:R-:W-:-:S06]  /*8fc0*/  FADD.FTZ R86, R65, 1 ;  /* 0x3f80000041567421 */ /* 0x001fcc0000010000 */
[----:B------:R-:W0:Y:S02]  /*8fd0*/  MUFU.RCP R86, R86 ;  /* 0x0000005600567308 */ /* 0x000e240000001000 */
[----:B0-----:R-:W-:Y:S01]  /*8fe0*/  FMUL.FTZ R62, R63, R86 ;  /* 0x000000563f3e7220 */ /* 0x001fe20000410000 */
[----:B------:R-:W-:Y:S01]  /*8ff0*/  FADD.FTZ R88, -R86, 1 ;  /* 0x3f80000056587421 */ /* 0x000fe20000010100 */
[--C-:B------:R-:W-:Y:S02]  /*9000*/  HADD2.F32 R63, -RZ, R67.reuse.H0_H0 ;  /* 0x20000043ff3f7230 */ /* 0x100fe40000004100 */
[----:B------:R-:W-:Y:S02]  /*9010*/  HADD2.F32 R67, -RZ, R67.H1_H1 ;  /* 0x30000043ff437230 */ /* 0x000fe40000004100 */
[----:B------:R-:W-:Y:S01]  /*9020*/  FFMA.FTZ R59, R59, R88, 1 ;  /* 0x3f8000003b3b7423 */ /* 0x000fe20000010058 */
[----:B------:R-:W-:-:S03]  /*9030*/  FADD.FTZ R63, -R70, R63 ;  /* 0x0000003f463f7221 */ /* 0x000fc60000010100 */
[----:B------:R-:W-:Y:S01]  /*9040*/  FMUL.FTZ R59, R62, R59 ;  /* 0x0000003b3e3b7220 */ /* 0x000fe20000410000 */
[----:B------:R-:W-:-:S04]  /*9050*/  FMUL.FTZ R62, R63, R0 ;  /* 0x000000003f3e7220 */ /* 0x000fc80000410000 */
[----:B------:R-:W-:-:S04]  /*9060*/  FFMA.FTZ R63, R11, R62, R2 ;  /* 0x0000003e0b3f7223 */ /* 0x000fc80000010002 */
[----:B------:R-:W-:-:S06]  /*9070*/  FMUL.FTZ R65, R63, -1.4426950216293334961 ;  /* 0xbfb8aa3b3f417820 */ /* 0x000fcc0000410000 */
[----:B------:R-:W0:Y:S02]  /*9080*/  MUFU.EX2 R65, R65 ;  /* 0x0000004100417308 */ /* 0x000e240000000800 */
[----:B0-----:R-:W-:Y:S01]  /*9090*/  FADD.FTZ R86, R65, 1 ;  /* 0x3f80000041567421 */ /* 0x001fe20000010000 */
[----:B------:R-:W-:-:S05]  /*90a0*/  FMUL.FTZ R65, R69, R0 ;  /* 0x0000000045417220 */ /* 0x000fca0000410000 */
[----:B------:R-:W0:Y:S02]  /*90b0*/  MUFU.RCP R86, R86 ;  /* 0x0000005600567308 */ /* 0x000e240000001000 */
[----:B0-----:R-:W-:Y:S01]  /*90c0*/  FADD.FTZ R88, -R86, 1 ;  /* 0x3f80000056587421 */ /* 0x001fe20000010100 */
[----:B------:R-:W-:-:S03]  /*90d0*/  FMUL.FTZ R68, R121, R86 ;  /* 0x0000005679447220 */ /* 0x000fc60000410000 */
[----:B------:R-:W-:-:S04]  /*90e0*/  FFMA.FTZ R63, R63, R88, 1 ;  /* 0x3f8000003f3f7423 */ /* 0x000fc80000010058 */
[----:B------:R-:W-:Y:S01]  /*90f0*/  FMUL.FTZ R63, R68, R63 ;  /* 0x0000003f443f7220 */ /* 0x000fe20000410000 */
        /* <DEDUP_REMOVED lines=12> */
[----:B------:R-:W-:Y:S02]  /*91c0*/  FMUL.FTZ R60, R67, R60 ;  /* 0x0000003c433c7220 */ /* 0x000fe40000410000 */
[----:B------:R-:W-:-:S04]  /*91d0*/  FADD.FTZ R103, -R70, R103 ;  /* 0x0000006746677221 */ /* 0x000fc80000010100 */
[----:B------:R-:W-:Y:S01]  /*91e0*/  FMUL.FTZ R67, R103, R0 ;  /* 0x0000000067437220 */ /* 0x000fe20000410000 */
[--C-:B------:R-:W-:Y:S02]  /*91f0*/  HADD2.F32 R103, -RZ, R77.reuse.H1_H1 ;  /* 0x3000004dff677230 */ /* 0x100fe40000004100 */
[----:B------:R-:W-:Y:S02]  /*9200*/  HADD2.F32 R77, -RZ, R77.H0_H0 ;  /* 0x2000004dff4d7230 */ /* 0x000fe40000004100 */
[----:B------:R-:W-:-:S04]  /*9210*/  FFMA.FTZ R68, R11, R67, R2 ;  /* 0x000000430b447223 */ /* 0x000fc80000010002 */
[----:B------:R-:W-:Y:S01]  /*9220*/  FMUL.FTZ R69, R68, -1.4426950216293334961 ;  /* 0xbfb8aa3b44457820 */ /* 0x000fe20000410000 */
[----:B------:R-:W-:Y:S01]  /*9230*/  FADD.FTZ R121, -R70, R77 ;  /* 0x0000004d46797221 */ /* 0x000fe20000010100 */
[----:B------:R-:W-:-:S04]  /*9240*/  FFMA.FTZ R77, R56, R7, R75 ;  /* 0x00000007384d7223 */ /* 0x000fc8000001004b */
[----:B------:R-:W0:Y:S02]  /*9250*/  MUFU.EX2 R69, R69 ;  /* 0x0000004500457308 */ /* 0x000e240000000800 */
[----:B0-----:R-:W-:Y:S01]  /*9260*/  FADD.FTZ R86, R69, 1 ;  /* 0x3f80000045567421 */ /* 0x001fe20000010000 */
[----:B------:R-:W-:-:S05]  /*9270*/  HADD2.F32 R69, -RZ, R73.H1_H1 ;  /* 0x30000049ff457230 */ /* 0x000fca0000004100 */
[----:B------:R-:W0:Y:S02]  /*9280*/  MUFU.RCP R86, R86 ;  /* 0x0000005600567308 */ /* 0x000e240000001000 */
[----:B0-----:R-:W-:Y:S01]  /*9290*/  FMUL.FTZ R88, R103, R86 ;  /* 0x0000005667587220 */ /* 0x001fe20000410000 */
[----:B------:R-:W-:-:S04]  /*92a0*/  FADD.FTZ R103, -R86, 1 ;  /* 0x3f80000056677421 */ /* 0x000fc80000010100 */
[----:B------:R-:W-:-:S04]  /*92b0*/  FFMA.FTZ R103, R68, R103, 1 ;  /* 0x3f80000044677423 */ /* 0x000fc80000010067 */
[----:B------:R-:W-:Y:S01]  /*92c0*/  FMUL.FTZ R68, R88, R103 ;  /* 0x0000006758447220 */ /* 0x000fe20000410000 */
[----:B------:R-:W-:Y:S01]  /*92d0*/  FADD.FTZ R103, R74, R7 ;  /* 0x000000074a677221 */ /* 0x000fe20000010000 */
[----:B------:R-:W-:Y:S01]  /*92e0*/  FMUL.FTZ R74, R11, R7 ;  /* 0x000000070b4a7220 */ /* 0x000fe20000410000 */
[----:B------:R-:W-:Y:S01]  /*92f0*/  FMUL.FTZ R7, R121, R0 ;  /* 0x0000000079077220 */ /* 0x000fe20000410000 */
[----:B------:R-:W-:Y:S02]  /*9300*/  HADD2.F32 R121, -RZ, R108.H0_H0 ;  /* 0x2000006cff797230 */ /* 0x000fe40000004100 */
        /* <DEDUP_REMOVED lines=13> */
[----:B------:R-:W-:-:S04]  /*93e0*/  FMUL.FTZ R69, R73, R0 ;  /* 0x0000000049457220 */ /* 0x000fc80000410000 */
[----:B------:R-:W-:-:S04]  /*93f0*/  FFMA.FTZ R73, R11, R69, R2 ;  /* 0x000000450b497223 */ /* 0x000fc80000010002 */
        /* <DEDUP_REMOVED lines=8> */
[----:B------:R-:W-:Y:S01]  /*9480*/  FADD.FTZ R86, R78, R127 ;  /* 0x0000007f4e567221 */ /* 0x000fe20000010000 */
[----:B------:R-:W-:Y:S02]  /*9490*/  FMUL.FTZ R78, R22, R127 ;  /* 0x0000007f164e7220 */ /* 0x000fe40000410000 */
[----:B------:R-:W-:Y:S01]  /*94a0*/  FMUL.FTZ R74, R74, R73 ;  /* 0x000000494a4a7220 */ /* 0x000fe20000410000 */
[----:B------:R-:W-:Y:S02]  /*94b0*/  HADD2.F32 R73, -RZ, R108.H1_H1 ;  /* 0x3000006cff497230 */ /* 0x000fe40000004100 */
[----:B------:R-:W-:Y:S01]  /*94c0*/  FFMA.FTZ R111, R54, R78, R111 ;  /* 0x0000004e366f7223 */ /* 0x000fe2000001006f */
[----:B------:R-:W-:Y:S01]  /*94d0*/  FADD.FTZ R84, R78, R84 ;  /* 0x000000544e547221 */ /* 0x000fe20000010000 */
        /* <DEDUP_REMOVED lines=15> */
[----:B------:R-:W-:Y:S01]  /*95d0*/  FMUL.FTZ R75, R107, R0 ;  /* 0x000000006b4b7220 */ /* 0x000fe20000410000 */
[----:B------:R-:W-:-:S03]  /*95e0*/  HADD2.F32 R107, -RZ, R106.H1_H1 ;  /* 0x3000006aff6b7230 */ /* 0x000fc60000004100 */
        /* <DEDUP_REMOVED lines=8> */
[----:B0-----:R-:W-:Y:S01]  /*9670*/  FMUL.FTZ R92, R107, R90 ;  /* 0x0000005a6b5c7220 */ /* 0x001fe20000410000 */
[----:B------:R-:W-:-:S04]  /*9680*/  FADD.FTZ R107, -R90, 1 ;  /* 0x3f8000005a6b7421 */ /* 0x000fc80000010100 */
[----:B------:R-:W-:-:S04]  /*9690*/  FFMA.FTZ R107, R78, R107, 1 ;  /* 0x3f8000004e6b7423 */ /* 0x000fc8000001006b */
[----:B------:R-:W-:Y:S01]  /*96a0*/  FMUL.FTZ R78, R92, R107 ;  /* 0x0000006b5c4e7220 */ /* 0x000fe20000410000 */
[----:B------:R-:W-:Y:S02]  /*96b0*/  HADD2.F32 R107, -RZ, R106.H0_H0 ;  /* 0x2000006aff6b7230 */ /* 0x000fe40000004100 */
[----:B------:R-:W-:-:S03]  /*96c0*/  HADD2.F32 R106, -RZ, R93.H1_H1 ;  /* 0x3000005dff6a7230 */ /* 0x000fc60000004100 */
[----:B------:R-:W-:Y:S01]  /*96d0*/  FADD.FTZ R121, -R70, R107 ;  /* 0x0000006b46797221 */ /* 0x000fe20000010100 */
[----:B------:R-:W-:Y:S01]  /*96e0*/  FADD.FTZ R107, R103, R80 ;  /* 0x00000050676b7221 */ /* 0x000fe20000010000 */
[----:B------:R-:W-:Y:S02]  /*96f0*/  FFMA.FTZ R103, R50, R80, R77 ;  /* 0x0000005032677223 */ /* 0x000fe4000001004d */
[----:B------:R-:W-:Y:S01]  /*9700*/  FMUL.FTZ R77, R121, R0 ;  /* 0x00000000794d7220 */ /* 0x000fe20000410000 */
[----:B------:R-:W-:Y:S02]  /*9710*/  HADD2.F32 R121, -RZ, R93.H0_H0 ;  /* 0x2000005dff797230 */ /* 0x000fe40000004100 */
[----:B------:R-:W-:Y:S01]  /*9720*/  FADD.FTZ R107, R107, R76 ;  /* 0x0000004c6b6b7221 */ /* 0x000fe20000010000 */
[----:B------:R-:W-:Y:S02]  /*9730*/  FFMA.FTZ R50, R22, R77, R3 ;  /* 0x0000004d16327223 */ /* 0x000fe40000010003 */
[----:B------:R-:W-:Y:S01]  /*9740*/  FADD.FTZ R121, -R70, R121 ;  /* 0x0000007946797221 */ /* 0x000fe20000010100 */
[----:B------:R-:W-:Y:S01]  /*9750*/  FADD.FTZ R107, R107, R82 ;  /* 0x000000526b6b7221 */ /* 0x000fe20000010000 */
[----:B------:R-:W-:-:S03]  /*9760*/  FMUL.FTZ R90, R50, -1.4426950216293334961 ;  /* 0xbfb8aa3b325a7820 */ /* 0x000fc60000410000 */
[----:B------:R-:W-:-:S03]  /*9770*/  FADD.FTZ R107, R107, R72 ;  /* 0x000000486b6b7221 */ /* 0x000fc60000010000 */
[----:B------:R-:W0:Y:S02]  /*9780*/  MUFU.EX2 R90, R90 ;  /* 0x0000005a005a7308 */ /* 0x000e240000000800 */
[----:B0-----:R-:W-:-:S06]  /*9790*/  FADD.FTZ R92, R90, 1 ;  /* 0x3f8000005a5c7421 */ /* 0x001fcc0000010000 */
[----:B------:R-:W0:Y:S02]  /*97a0*/  MUFU.RCP R92, R92 ;  /* 0x0000005c005c7308 */ /* 0x000e240000001000 */
[----:B0-----:R-:W-:Y:S01]  /*97b0*/  FMUL.FTZ R80, R105, R92 ;  /* 0x0000005c69507220 */ /* 0x001fe20000410000 */
[----:B------:R-:W-:Y:S01]  /*97c0*/  FADD.FTZ R105, -R92, 1 ;  /* 0x3f8000005c697421 */ /* 0x000fe20000010100 */
[----:B------:R-:W-:-:S03]  /*97d0*/  HADD2.F32 R92, -RZ, R104.H0_H0 ;  /* 0x20000068ff5c7230 */ /* 0x000fc60000004100 */
[----:B------:R-:W-:-:S04]  /*97e0*/  FFMA.FTZ R105, R50, R105, 1 ;  /* 0x3f80000032697423 */ /* 0x000fc80000010069 */
[----:B------:R-:W-:Y:S01]  /*97f0*/  FMUL.FTZ R50, R80, R105 ;  /* 0x0000006950327220 */ /* 0x000fe20000410000 */
        /* <DEDUP_REMOVED lines=13> */
[----:B------:R-:W-:Y:S02]  /*98d0*/  HADD2.F32 R121, -RZ, R104.H1_H1 ;  /* 0x30000068ff797230 */ /* 0x000fe40000004100 */
        /* <DEDUP_REMOVED lines=12> */
[----:B------:R-:W-:Y:S02]  /*99a0*/  HADD2.F32 R121, -RZ, R89.H0_H0 ;  /* 0x20000059ff797230 */ /* 0x000fe40000004100 */
[----:B------:R-:W-:Y:S02]  /*99b0*/  HADD2.F32 R109, -RZ, R109.H0_H0 ;  /* 0x2000006dff6d7230 */ /* 0x000fe40000004100 */
[----:B------:R-:W-:Y:S01]  /*99c0*/  FMUL.FTZ R93, R93, R48 ;  /* 0x000000305d5d7220 */ /* 0x000fe20000410000 */
[----:B------:R-:W-:-:S02]  /*99d0*/  HADD2.F32 R89, -RZ, R89.H1_H1 ;  /* 0x30000059ff597230 */ /* 0x000fc40000004100 */
[C---:B------:R-:W-:Y:S01]  /*99e0*/  FADD.FTZ R121, -R70.reuse, R121 ;  /* 0x0000007946797221 */ /* 0x040fe20000010100 */
[----:B------:R-:W-:-:S03]  /*99f0*/  FADD.FTZ R109, -R70, R109 ;  /* 0x0000006d466d7221 */ /* 0x000fc60000010100 */
[----:B------:R-:W-:-:S04]  /*9a00*/  FMUL.FTZ R48, R121, R0 ;  /* 0x0000000079307220 */ /* 0x000fc80000410000 */
[----:B------:R-:W-:-:S04]  /*9a10*/  FFMA.FTZ R88, R11, R48, R2 ;  /* 0x000000300b587223 */ /* 0x000fc80000010002 */
[----:B------:R-:W-:-:S06]  /*9a20*/  FMUL.FTZ R104, R88, -1.4426950216293334961 ;  /* 0xbfb8aa3b58687820 */ /* 0x000fcc0000410000 */
[----:B------:R-:W0:Y:S02]  /*9a30*/  MUFU.EX2 R104, R104 ;  /* 0x0000006800687308 */ /* 0x000e240000000800 */
[----:B0-----:R-:W-:Y:S01]  /*9a40*/  FADD.FTZ R106, R104, 1 ;  /* 0x3f800000686a7421 */ /* 0x001fe20000010000 */
[----:B------:R-:W-:-:S04]  /*9a50*/  FMUL.FTZ R104, R11, R76 ;  /* 0x0000004c0b687220 */ /* 0x000fc80000410000 */
[----:B------:R-:W-:Y:S01]  /*9a60*/  FFMA.FTZ R111, R44, R104, R111 ;  /* 0x000000682c6f7223 */ /* 0x000fe2000001006f */
[----:B------:R-:W0:Y:S03]  /*9a70*/  MUFU.RCP R106, R106 ;  /* 0x0000006a006a7308 */ /* 0x000e260000001000 */
[----:B------:R-:W-:Y:S01]  /*9a80*/  FFMA.FTZ R111, R42, R108, R111 ;  /* 0x0000006c2a6f7223 */ /* 0x000fe2000001006f */
[----:B0-----:R-:W-:Y:S01]  /*9a90*/  FADD.FTZ R121, -R106, 1 ;  /* 0x3f8000006a797421 */ /* 0x001fe20000010100 */
[----:B------:R-:W-:-:S03]  /*9aa0*/  FMUL.FTZ R105, R105, R106 ;  /* 0x0000006a69697220 */ /* 0x000fc60000410000 */
[----:B------:R-:W-:-:S04]  /*9ab0*/  FFMA.FTZ R88, R88, R121, 1 ;  /* 0x3f80000058587423 */ /* 0x000fc80000010079 */
[----:B------:R-:W-:Y:S01]  /*9ac0*/  FMUL.FTZ R88, R105, R88 ;  /* 0x0000005869587220 */ /* 0x000fe20000410000 */
[----:B------:R-:W-:Y:S01]  /*9ad0*/  FFMA.FTZ R105, R44, R76, R103 ;  /* 0x0000004c2c697223 */ /* 0x000fe20000010067 */
        /* <DEDUP_REMOVED lines=9> */
[----:B------:R-:W-:Y:S02]  /*9b70*/  HADD2.F32 R106, -RZ, R110.H0_H0 ;  /* 0x2000006eff6a7230 */ /* 0x000fe40000004100 */
        /* <DEDUP_REMOVED lines=9> */
[----:B0-----:R-:W-:Y:S01]  /*9c10*/  FADD.FTZ R109, R104, 1 ;  /* 0x3f800000686d7421 */ /* 0x001fe20000010000 */
[----:B------:R-:W-:-:S05]  /*9c20*/  FFMA.FTZ R104, R42, R119, R117 ;  /* 0x000000772a687223 */ /* 0x000fca0000010075 */
[----:B------:R-:W0:Y:S02]  /*9c30*/  MUFU.RCP R109, R109 ;  /* 0x0000006d006d7308 */ /* 0x000e240000001000 */
[----:B0-----:R-:W-:Y:S01]  /*9c40*/  FADD.FTZ R121, -R109, 1 ;  /* 0x3f8000006d797421 */ /* 0x001fe20000010100 */
[----:B------:R-:W-:-:S03]  /*9c50*/  FMUL.FTZ R106, R106, R109 ;  /* 0x0000006d6a6a7220 */ /* 0x000fc60000410000 */
[----:B------:R-:W-:-:S04]  /*9c60*/  FFMA.FTZ R121, R90, R121, 1 ;  /* 0x3f8000005a797423 */ /* 0x000fc80000010079 */
[----:B------:R-:W-:Y:S01]  /*9c70*/  FMUL.FTZ R90, R106, R121 ;  /* 0x000000796a5a7220 */ /* 0x000fe20000410000 */
[----:B------:R-:W-:Y:S02]  /*9c80*/  HADD2.F32 R121, -RZ, R110.H1_H1 ;  /* 0x3000006eff797230 */ /* 0x000fe40000004100 */
[----:B------:R-:W-:Y:S01]  /*9c90*/  FADD.FTZ R106, R92, R119 ;  /* 0x000000775c6a7221 */ /* 0x000fe20000010000 */
[----:B------:R-:W-:Y:S02]  /*9ca0*/  HADD2.F32 R119, -RZ, R10.H1_H1 ;  /* 0x3000000aff777230 */ /* 0x000fe40000004100 */
[----:B------:R-:W-:-:S03]  /*9cb0*/  FADD.FTZ R121, -R70, R121 ;  /* 0x0000007946797221 */ /* 0x000fc60000010100 */
[----:B------:R-:W-:Y:S01]  /*9cc0*/  FADD.FTZ R119, -R70, R119 ;  /* 0x0000007746777221 */ /* 0x000fe20000010100 */
        /* <DEDUP_REMOVED lines=14> */
[----:B------:R-:W-:-:S02]  /*9db0*/  FADD.FTZ R117, -R70, R117 ;  /* 0x0000007546757221 */ /* 0x000fc40000010100 */
[----:B------:R-:W-:Y:S02]  /*9dc0*/  FADD.FTZ R101, -R70, R101 ;  /* 0x0000006546657221 */ /* 0x000fe40000010100 */
[----:B------:R-:W-:-:S04]  /*9dd0*/  FMUL.FTZ R42, R117, R0 ;  /* 0x00000000752a7220 */ /* 0x000fc80000410000 */
[----:B------:R-:W-:-:S04]  /*9de0*/  FFMA.FTZ R103, R11, R42, R2 ;  /* 0x0000002a0b677223 */ /* 0x000fc80000010002 */
[----:B------:R-:W-:-:S06]  /*9df0*/  FMUL.FTZ R108, R103, -1.4426950216293334961 ;  /* 0xbfb8aa3b676c7820 */ /* 0x000fcc0000410000 */
[----:B------:R-:W0:Y:S02]  /*9e00*/  MUFU.EX2 R108, R108 ;  /* 0x0000006c006c7308 */ /* 0x000e240000000800 */
[----:B0-----:R-:W-:Y:S01]  /*9e10*/  FADD.FTZ R117, R108, 1 ;  /* 0x3f8000006c757421 */ /* 0x001fe20000010000 */
[----:B------:R-:W-:-:S04]  /*9e20*/  FFMA.FTZ R108, R40, R82, R105 ;  /* 0x00000052286c7223 */ /* 0x000fc80000010069 */
[----:B------:R-:W-:Y:S01]  /*9e30*/  FFMA.FTZ R108, R135, R72, R108 ;  /* 0x00000048876c7223 */ /* 0x000fe2000001006c */
[----:B------:R-:W0:Y:S03]  /*9e40*/  MUFU.RCP R117, R117 ;  /* 0x0000007500757308 */ /* 0x000e260000001000 */
[----:B------:R-:W-:Y:S01]  /*9e50*/  FFMA.FTZ R108, R71, R32, R108 ;  /* 0x00000020476c7223 */ /* 0x000fe2000001006c */
[----:B0-----:R-:W-:Y:S01]  /*9e60*/  FADD.FTZ R122, -R117, 1 ;  /* 0x3f800000757a7421 */ /* 0x001fe20000010100 */
[----:B------:R-:W-:-:S03]  /*9e70*/  FMUL.FTZ R110, R110, R117 ;  /* 0x000000756e6e7220 */ /* 0x000fc60000410000 */
[----:B------:R-:W-:Y:S01]  /*9e80*/  FFMA.FTZ R103, R103, R122, 1 ;  /* 0x3f80000067677423 */ /* 0x000fe2000001007a */
[----:B------:R-:W-:-:S03]  /*9e90*/  HADD2.F32 R122, -RZ, R99.H1_H1 ;  /* 0x30000063ff7a7230 */ /* 0x000fc60000004100 */
[----:B------:R-:W-:Y:S01]  /*9ea0*/  FMUL.FTZ R103, R110, R103 ;  /* 0x000000676e677220 */ /* 0x000fe20000410000 */
[----:B------:R-:W-:Y:S01]  /*9eb0*/  FMUL.FTZ R110, R11, R82 ;  /* 0x000000520b6e7220 */ /* 0x000fe20000410000 */
[----:B------:R-:W-:-:S03]  /*9ec0*/  FMUL.FTZ R82, R101, R0 ;  /* 0x0000000065527220 */ /* 0x000fc60000410000 */
[----:B------:R-:W-:Y:S01]  /*9ed0*/  FFMA.FTZ R111, R40, R110, R111 ;  /* 0x0000006e286f7223 */ /* 0x000fe2000001006f */
[----:B------:R-:W-:Y:S01]  /*9ee0*/  FFMA.FTZ R40, R22, R82, R3 ;  /* 0x0000005216287223 */ /* 0x000fe20000010003 */
[----:B------:R-:W-:Y:S01]  /*9ef0*/  FADD.FTZ R109, R109, R110 ;  /* 0x0000006e6d6d7221 */ /* 0x000fe20000010000 */
[----:B------:R-:W-:Y:S02]  /*9f00*/  HADD2.F32 R110, -RZ, R10.H0_H0 ;  /* 0x2000000aff6e7230 */ /* 0x000fe40000004100 */
        /* <DEDUP_REMOVED lines=21> */
[----:B------:R-:W-:Y:S01]  /*a060*/  FADD.FTZ R110, R106, R15 ;  /* 0x0000000f6a6e7221 */ /* 0x000fe20000010000 */
[-C--:B------:R-:W-:Y:S01]  /*a070*/  FFMA.FTZ R106, R133, R15.reuse, R104 ;  /* 0x0000000f856a7223 */ /* 0x080fe20000010068 */
[C---:B------:R-:W-:Y:S01]  /*a080*/  FMUL.FTZ R104, R22.reuse, R15 ;  /* 0x0000000f16687220 */ /* 0x040fe20000410000 */
[----:B------:R-:W-:Y:S01]  /*a090*/  FFMA.FTZ R15, R22, R10, R3 ;  /* 0x0000000a160f7223 */ /* 0x000fe20000010003 */
[----:B------:R-:W-:Y:S01]  /*a0a0*/  FADD.FTZ R110, R110, R19 ;  /* 0x000000136e6e7221 */ /* 0x000fe20000010000 */
[----:B------:R-:W-:Y:S01]  /*a0b0*/  FFMA.FTZ R106, R17, R19, R106 ;  /* 0x00000013116a7223 */ /* 0x000fe2000001006a */
[----:B------:R-:W-:Y:S01]  /*a0c0*/  FFMA.FTZ R122, R133, R104, R111 ;  /* 0x00000068857a7223 */ /* 0x000fe2000001006f */
[----:B------:R-:W-:Y:S01]  /*a0d0*/  FMUL.FTZ R105, R15, -1.4426950216293334961 ;  /* 0xbfb8aa3b0f697820 */ /* 0x000fe20000410000 */
[----:B------:R-:W-:Y:S01]  /*a0e0*/  FADD.FTZ R109, R104, R109 ;  /* 0x0000006d686d7221 */ /* 0x000fe20000010000 */
[----:B------:R-:W-:Y:S01]  /*a0f0*/  FADD.FTZ R110, R110, R23 ;  /* 0x000000176e6e7221 */ /* 0x000fe20000010000 */
[----:B------:R-:W-:-:S03]  /*a100*/  FFMA.FTZ R106, R137, R23, R106 ;  /* 0x00000017896a7223 */ /* 0x000fc6000001006a */
[----:B------:R-:W0:Y:S01]  /*a110*/  MUFU.EX2 R105, R105 ;  /* 0x0000006900697308 */ /* 0x000e220000000800 */
[----:B------:R-:W-:Y:S01]  /*a120*/  FADD.FTZ R110, R110, R27 ;  /* 0x0000001b6e6e7221 */ /* 0x000fe20000010000 */
[----:B------:R-:W-:-:S04]  /*a130*/  FFMA.FTZ R106, R25, R27, R106 ;  /* 0x0000001b196a7223 */ /* 0x000fc8000001006a */
[----:B------:R-:W-:-:S04]  /*a140*/  FFMA.FTZ R106, R29, R31, R106 ;  /* 0x0000001f1d6a7223 */ /* 0x000fc8000001006a */
[----:B------:R-:W-:Y:S01]  /*a150*/  FFMA.FTZ R106, R33, R30, R106 ;  /* 0x0000001e216a7223 */ /* 0x000fe2000001006a */
        /* <DEDUP_REMOVED lines=8> */
[--C-:B------:R-:W-:Y:S02]  /*a1e0*/  HADD2.F32 R124, -RZ, R14.reuse.H1_H1 ;  /* 0x3000000eff7c7230 */ /* 0x100fe40000004100 */
        /* <DEDUP_REMOVED lines=17> */
[--C-:B------:R-:W-:Y:S02]  /*a300*/  HADD2.F32 R122, -RZ, R18.reuse.H1_H1 ;  /* 0x30000012ff7a7230 */ /* 0x100fe40000004100 */
[----:B------:R-:W-:Y:S01]  /*a310*/  FFMA.FTZ R72, R22, R8, R3 ;  /* 0x0000000816487223 */ /* 0x000fe20000010003 */
[----:B------:R-:W-:-:S03]  /*a320*/  HADD2.F32 R18, -RZ, R18.H0_H0 ;  /* 0x20000012ff127230 */ /* 0x000fc60000004100 */
        /* <DEDUP_REMOVED lines=18> */
[----:B------:R-:W-:Y:S01]  /*a450*/  FMUL.FTZ R122, R22, R19 ;  /* 0x00000013167a7220 */ /* 0x000fe20000410000 */
[----:B------:R-:W-:Y:S02]  /*a460*/  HADD2.F32 R117, -RZ, R16.H1_H1 ;  /* 0x30000010ff757230 */ /* 0x000fe40000004100 */
[----:B------:R-:W-:Y:S01]  /*a470*/  FFMA.FTZ R72, R72, R121, 1 ;  /* 0x3f80000048487423 */ /* 0x000fe20000010079 */
[----:B------:R-:W-:Y:S01]  /*a480*/  FFMA.FTZ R124, R17, R122, R135 ;  /* 0x0000007a117c7223 */ /* 0x000fe20000010087 */
[----:B------:R-:W-:Y:S02]  /*a490*/  FADD.FTZ R122, R122, R109 ;  /* 0x0000006d7a7a7221 */ /* 0x000fe40000010000 */
[----:B------:R-:W-:Y:S01]  /*a4a0*/  FMUL.FTZ R72, R119, R72 ;  /* 0x0000004877487220 */ /* 0x000fe20000410000 */
[----:B------:R-:W-:-:S02]  /*a4b0*/  HADD2.F32 R119, -RZ, R12.H1_H1 ;  /* 0x3000000cff777230 */ /* 0x000fc40000004100 */
[----:B------:R-:W-:-:S03]  /*a4c0*/  FADD.FTZ R117, -R70, R117 ;  /* 0x0000007546757221 */ /* 0x000fc60000010100 */
        /* <DEDUP_REMOVED lines=10> */
[--C-:B------:R-:W-:Y:S02]  /*a570*/  HADD2.F32 R126, -RZ, R98.reuse.H1_H1 ;  /* 0x30000062ff7e7230 */ /* 0x100fe40000004100 */
[----:B------:R-:W-:Y:S02]  /*a580*/  HADD2.F32 R98, -RZ, R98.H0_H0 ;  /* 0x20000062ff627230 */ /* 0x000fe40000004100 */
        /* <DEDUP_REMOVED lines=13> */
[----:B------:R-:W-:Y:S01]  /*a660*/  FADD.FTZ R109, R107, R32 ;  /* 0x000000206b6d7221 */ /* 0x000fe20000010000 */
[----:B------:R-:W-:Y:S02]  /*a670*/  FMUL.FTZ R107, R11, R32 ;  /* 0x000000200b6b7220 */ /* 0x000fe40000410000 */
[----:B------:R-:W-:Y:S02]  /*a680*/  FMUL.FTZ R16, R119, R0 ;  /* 0x0000000077107220 */ /* 0x000fe40000410000 */
[----:B------:R-:W-:Y:S02]  /*a690*/  FFMA.FTZ R111, R71, R107, R124 ;  /* 0x0000006b476f7223 */ /* 0x000fe4000001007c */
[----:B------:R-:W-:-:S04]  /*a6a0*/  FFMA.FTZ R32, R22, R16, R3 ;  /* 0x0000001016207223 */ /* 0x000fc80000010003 */
[----:B------:R-:W-:-:S06]  /*a6b0*/  FMUL.FTZ R117, R32, -1.4426950216293334961 ;  /* 0xbfb8aa3b20757820 */ /* 0x000fcc0000410000 */
[----:B------:R-:W0:Y:S02]  /*a6c0*/  MUFU.EX2 R117, R117 ;  /* 0x0000007500757308 */ /* 0x000e240000000800 */
[----:B0-----:R-:W-:Y:S01]  /*a6d0*/  FADD.FTZ R119, R117, 1 ;  /* 0x3f80000075777421 */ /* 0x001fe20000010000 */
[----:B------:R-:W-:Y:S01]  /*a6e0*/  FADD.FTZ R117, R122, R107 ;  /* 0x0000006b7a757221 */ /* 0x000fe20000010000 */
[--C-:B------:R-:W-:Y:S02]  /*a6f0*/  HADD2.F32 R122, -RZ, R100.reuse.H0_H0 ;  /* 0x20000064ff7a7230 */ /* 0x100fe40000004100 */
[----:B------:R-:W-:Y:S02]  /*a700*/  HADD2.F32 R100, -RZ, R100.H1_H1 ;  /* 0x30000064ff647230 */ /* 0x000fe40000004100 */
        /* <DEDUP_REMOVED lines=20> */
[----:B------:R-:W-:-:S05]  /*a850*/  HADD2.F32 R121, -RZ, R20.H0_H0 ;  /* 0x20000014ff797230 */ /* 0x000fca0000004100 */
        /* <DEDUP_REMOVED lines=8> */
[----:B0-----:R-:W-:Y:S01]  /*a8e0*/  FMUL.FTZ R107, R100, R119 ;  /* 0x00000077646b7220 */ /* 0x001fe20000410000 */
[----:B------:R-:W-:-:S04]  /*a8f0*/  FADD.FTZ R100, -R119, 1 ;  /* 0x3f80000077647421 */ /* 0x000fc80000010100 */
        /* <DEDUP_REMOVED lines=13> */
[----:B------:R-:W-:Y:S01]  /*a9d0*/  FFMA.FTZ R100, R100, R121, 1 ;  /* 0x3f80000064647423 */ /* 0x000fe20000010079 */
[----:B------:R-:W-:-:S03]  /*a9e0*/  FMUL.FTZ R121, R11, R58 ;  /* 0x0000003a0b797220 */ /* 0x000fc60000410000 */
[----:B------:R-:W-:Y:S01]  /*a9f0*/  FMUL.FTZ R100, R111, R100 ;  /* 0x000000646f647220 */ /* 0x000fe20000410000 */
[----:B------:R-:W-:Y:S02]  /*aa00*/  HADD2.F32 R111, -RZ, R102.H1_H1 ;  /* 0x30000066ff6f7230 */ /* 0x000fe40000004100 */
[----:B------:R-:W-:Y:S01]  /*aa10*/  FFMA.FTZ R139, R139, R121, R124 ;  /* 0x000000798b8b7223 */ /* 0x000fe2000001007c */
[----:B------:R-:W-:Y:S02]  /*aa20*/  FADD.FTZ R117, R117, R121 ;  /* 0x0000007975757221 */ /* 0x000fe40000010000 */
[----:B------:R-:W-:Y:S01]  /*aa30*/  FADD.FTZ R123, -R70, R111 ;  /* 0x0000006f467b7221 */ /* 0x000fe20000010100 */
[----:B------:R-:W-:Y:S01]  /*aa40*/  FADD.FTZ R111, R109, R58 ;  /* 0x0000003a6d6f7221 */ /* 0x000fe20000010000 */
[----:B------:R-:W-:Y:S02]  /*aa50*/  HADD2.F32 R109, -RZ, R120.H0_H0 ;  /* 0x20000078ff6d7230 */ /* 0x000fe40000004100 */
[----:B------:R-:W-:Y:S01]  /*aa60*/  FMUL.FTZ R58, R123, R0 ;  /* 0x000000007b3a7220 */ /* 0x000fe20000410000 */
[----:B------:R-:W-:-:S03]  /*aa70*/  FADD.FTZ R111, R111, R38 ;  /* 0x000000266f6f7221 */ /* 0x000fc60000010000 */
[----:B------:R-:W-:Y:S01]  /*aa80*/  FFMA.FTZ R102, R22, R58, R3 ;  /* 0x0000003a16667223 */ /* 0x000fe20000010003 */
[----:B------:R-:W-:-:S03]  /*aa90*/  FADD.FTZ R111, R111, R34 ;  /* 0x000000226f6f7221 */ /* 0x000fc60000010000 */
[----:B------:R-:W-:Y:S01]  /*aaa0*/  FMUL.FTZ R108, R102, -1.4426950216293334961 ;  /* 0xbfb8aa3b666c7820 */ /* 0x000fe20000410000 */
[----:B------:R-:W-:-:S04]  /*aab0*/  FADD.FTZ R111, R111, R46 ;  /* 0x0000002e6f6f7221 */ /* 0x000fc80000010000 */
[----:B------:R-:W-:Y:S01]  /*aac0*/  FADD.FTZ R111, R111, R28 ;  /* 0x0000001c6f6f7221 */ /* 0x000fe20000010000 */
[----:B------:R-:W0:Y:S03]  /*aad0*/  MUFU.EX2 R108, R108 ;  /* 0x0000006c006c7308 */ /* 0x000e260000000800 */
[----:B------:R-:W-:-:S04]  /*aae0*/  FADD.FTZ R111, R111, R52 ;  /* 0x000000346f6f7221 */ /* 0x000fc80000010000 */
[----:B------:R-:W-:Y:S01]  /*aaf0*/  FADD.FTZ R111, R111, R66 ;  /* 0x000000426f6f7221 */ /* 0x000fe20000010000 */
[----:B0-----:R-:W-:Y:S01]  /*ab00*/  FADD.FTZ R122, R108, 1 ;  /* 0x3f8000006c7a7421 */ /* 0x001fe20000010000 */
[-C--:B------:R-:W-:Y:S01]  /*ab10*/  FFMA.FTZ R108, R36, R38.reuse, R119 ;  /* 0x00000026246c7223 */ /* 0x080fe20000010077 */
[----:B------:R-:W-:-:S03]  /*ab20*/  FMUL.FTZ R38, R11, R38 ;  /* 0x000000260b267220 */ /* 0x000fc60000410000 */
[----:B------:R-:W-:Y:S01]  /*ab30*/  FFMA.FTZ R108, R21, R34, R108 ;  /* 0x00000022156c7223 */ /* 0x000fe2000001006c */
[----:B------:R-:W0:Y:S02]  /*ab40*/  MUFU.RCP R122, R122 ;  /* 0x0000007a007a7308 */ /* 0x000e240000001000 */
[----:B0-----:R-:W-:Y:S01]  /*ab50*/  FADD.FTZ R123, -R122, 1 ;  /* 0x3f8000007a7b7421 */ /* 0x001fe20000010100 */
[----:B------:R-:W-:-:S03]  /*ab60*/  FMUL.FTZ R109, R109, R122 ;  /* 0x0000007a6d6d7220 */ /* 0x000fc60000410000 */
[----:B------:R-:W-:-:S04]  /*ab70*/  FFMA.FTZ R102, R102, R123, 1 ;  /* 0x3f80000066667423 */ /* 0x000fc8000001007b */
[----:B------:R-:W-:Y:S01]  /*ab80*/  FMUL.FTZ R109, R109, R102 ;  /* 0x000000666d6d7220 */ /* 0x000fe20000410000 */
[----:B------:R-:W-:Y:S01]  /*ab90*/  FMUL.FTZ R102, R22, R27 ;  /* 0x0000001b16667220 */ /* 0x000fe20000410000 */
[----:B------:R-:W-:-:S03]  /*aba0*/  FMUL.FTZ R27, R11, R34 ;  /* 0x000000220b1b7220 */ /* 0x000fc60000410000 */
[----:B------:R-:W-:Y:S01]  /*abb0*/  FFMA.FTZ R139, R25, R102, R139 ;  /* 0x00000066198b7223 */ /* 0x000fe2000001008b */
[----:B------:R-:W-:Y:S01]  /*abc0*/  FADD.FTZ R117, R102, R117 ;  /* 0x0000007566757221 */ /* 0x000fe20000010000 */
[----:B------:R-:W-:Y:S02]  /*abd0*/  FADD.FTZ R25, R110, R31 ;  /* 0x0000001f6e197221 */ /* 0x000fe40000010000 */
[----:B------:R-:W-:Y:S01]  /*abe0*/  FFMA.FTZ R139, R36, R38, R139 ;  /* 0x00000026248b7223 */ /* 0x000fe2000001008b */
[----:B------:R-:W-:Y:S01]  /*abf0*/  FMUL.FTZ R36, R22, R31 ;  /* 0x0000001f16247220 */ /* 0x000fe20000410000 */
[----:B------:R-:W-:Y:S01]  /*ac00*/  FADD.FTZ R117, R117, R38 ;  /* 0x0000002675757221 */ /* 0x000fe20000010000 */
[----:B------:R-:W-:Y:S02]  /*ac10*/  FADD.FTZ R25, R25, R30 ;  /* 0x0000001e19197221 */ /* 0x000fe40000010000 */
[----:B------:R-:W-:Y:S01]  /*ac20*/  FFMA.FTZ R38, R29, R36, R139 ;  /* 0x000000241d267223 */ /* 0x000fe2000001008b */
[----:B------:R-:W-:Y:S01]  /*ac30*/  FADD.FTZ R117, R36, R117 ;  /* 0x0000007524757221 */ /* 0x000fe20000010000 */
[C---:B------:R-:W-:Y:S01]  /*ac40*/  FMUL.FTZ R36, R22.reuse, R30 ;  /* 0x0000001e16247220 */ /* 0x040fe20000410000 */
[----:B------:R-:W-:Y:S01]  /*ac50*/  FMUL.FTZ R30, R22, R24 ;  /* 0x00000018161e7220 */ /* 0x000fe20000410000 */
[----:B------:R-:W-:Y:S01]  /*ac60*/  FFMA.FTZ R21, R21, R27, R38 ;  /* 0x0000001b15157223 */ /* 0x000fe20000010026 */
[----:B------:R-:W-:Y:S01]  /*ac70*/  FADD.FTZ R117, R117, R27 ;  /* 0x0000001b75757221 */ /* 0x000fe20000010000 */
[----:B------:R-:W-:-:S02]  /*ac80*/  FMUL.FTZ R27, R11, R46 ;  /* 0x0000002e0b1b7220 */ /* 0x000fc40000410000 */
[----:B------:R-:W-:Y:S01]  /*ac90*/  FFMA.FTZ R34, R33, R36, R21 ;  /* 0x0000002421227223 */ /* 0x000fe20000010015 */
[----:B------:R-:W-:Y:S01]  /*aca0*/  FADD.FTZ R117, R36, R117 ;  /* 0x0000007524757221 */ /* 0x000fe20000010000 */
[C---:B------:R-:W-:Y:S02]  /*acb0*/  FFMA.FTZ R21, R35.reuse, R46, R108 ;  /* 0x0000002e23157223 */ /* 0x040fe4000001006c */
[----:B------:R-:W-:Y:S01]  /*acc0*/  FFMA.FTZ R35, R35, R27, R34 ;  /* 0x0000001b23237223 */ /* 0x000fe20000010022 */
[----:B------:R-:W-:Y:S01]  /*acd0*/  FADD.FTZ R117, R117, R27 ;  /* 0x0000001b75757221 */ /* 0x000fe20000010000 */
[----:B------:R-:W-:Y:S01]  /*ace0*/  FMUL.FTZ R34, R11, R28 ;  /* 0x0000001c0b227220 */ /* 0x000fe20000410000 */
[C---:B------:R-:W-:Y:S01]  /*acf0*/  FFMA.FTZ R27, R5.reuse, R24, R106 ;  /* 0x00000018051b7223 */ /* 0x040fe2000001006a */
[----:B------:R-:W-:Y:S01]  /*ad00*/  FFMA.FTZ R35, R5, R30, R35 ;  /* 0x0000001e05237223 */ /* 0x000fe20000010023 */
[----:B------:R-:W-:Y:S01]  /*ad10*/  FADD.FTZ R117, R30, R117 ;  /* 0x000000751e757221 */ /* 0x000fe20000010000 */
[-C--:B------:R-:W-:Y:S01]  /*ad20*/  FMUL.FTZ R5, R22, R37.reuse ;  /* 0x0000002516057220 */ /* 0x080fe20000410000 */
[C---:B------:R-:W-:Y:S01]  /*ad30*/  FFMA.FTZ R30, R26.reuse, R28, R21 ;  /* 0x0000001c1a1e7223 */ /* 0x040fe20000010015 */
[----:B------:R-:W-:Y:S01]  /*ad40*/  FFMA.FTZ R36, R26, R34, R35 ;  /* 0x000000221a247223 */ /* 0x000fe20000010023 */
[----:B------:R-:W-:Y:S01]  /*ad50*/  FADD.FTZ R34, R117, R34 ;  /* 0x0000002275227221 */ /* 0x000fe20000010000 */
[-C--:B------:R-:W-:Y:S01]  /*ad60*/  FMUL.FTZ R21, R11, R52.reuse ;  /* 0x000000340b157220 */ /* 0x080fe20000410000 */
[C---:B------:R-:W-:Y:S01]  /*ad70*/  FFMA.FTZ R26, R4.reuse, R37, R27 ;  /* 0x00000025041a7223 */ /* 0x040fe2000001001b */
        /* <DEDUP_REMOVED lines=10> */
[C---:B------:R-:W-:Y:S01]  /*ae20*/  FFMA.FTZ R30, R43.reuse, R66, R30 ;  /* 0x000000422b1e7223 */ /* 0x040fe2000001001e */
[----:B------:R-:W-:Y:S01]  /*ae30*/  FMUL.FTZ R4, R22, R47 ;  /* 0x0000002f16047220 */ /* 0x000fe20000410000 */
[----:B------:R-:W-:Y:S01]  /*ae40*/  FFMA.FTZ R43, R43, R5, R28 ;  /* 0x000000052b2b7223 */ /* 0x000fe2000001001c */
[----:B------:R-:W-:Y:S01]  /*ae50*/  FADD.FTZ R21, R21, R5 ;  /* 0x0000000515157221 */ /* 0x000fe20000010000 */
[----:B------:R-:W-:Y:S01]  /*ae60*/  FADD.FTZ R24, R24, R37 ;  /* 0x0000002518187221 */ /* 0x000fe20000010000 */
[----:B------:R-:W-:Y:S01]  /*ae70*/  FFMA.FTZ R26, R13, R41, R26 ;  /* 0x000000290d1a7223 */ /* 0x000fe2000001001a */
[----:B------:R-:W-:Y:S01]  /*ae80*/  FFMA.FTZ R28, R45, R4, R43 ;  /* 0x000000042d1c7223 */ /* 0x000fe2000001002b */
[-C--:B------:R-:W-:Y:S01]  /*ae90*/  FMUL.FTZ R13, R11, R64.reuse ;  /* 0x000000400b0d7220 */ /* 0x080fe20000410000 */
[----:B------:R-:W-:Y:S01]  /*aea0*/  FADD.FTZ R21, R4, R21 ;  /* 0x0000001504157221 */ /* 0x000fe20000010000 */
[----:B------:R-:W-:Y:S01]  /*aeb0*/  FADD.FTZ R24, R24, R41 ;  /* 0x0000002918187221 */ /* 0x000fe20000010000 */
[C---:B------:R-:W-:Y:S01]  /*aec0*/  FFMA.FTZ R5, R49.reuse, R64, R30 ;  /* 0x0000004031057223 */ /* 0x040fe2000001001e */
[----:B------:R-:W-:Y:S01]  /*aed0*/  FFMA.FTZ R49, R49, R13, R28 ;  /* 0x0000000d31317223 */ /* 0x000fe2000001001c */
        /* <DEDUP_REMOVED lines=16> */
[C---:B------:R-:W-:Y:S01]  /*afe0*/  FFMA.FTZ R4, R67.reuse, R68, R4 ;  /* 0x0000004443047223 */ /* 0x040fe20000010004 */
[----:B------:R-:W-:Y:S01]  /*aff0*/  FMUL.FTZ R24, R22, R56 ;  /* 0x0000003816187220 */ /* 0x000fe20000410000 */
[----:B------:R-:W-:Y:S01]  /*b000*/  FFMA.FTZ R67, R67, R5, R28 ;  /* 0x0000000543437223 */ /* 0x000fe2000001001c */
[----:B------:R-:W-:Y:S01]  /*b010*/  FADD.FTZ R21, R21, R5 ;  /* 0x0000000515157221 */ /* 0x000fe20000010000 */
[----:B------:R-:W-:Y:S01]  /*b020*/  FMUL.FTZ R5, R11, R74 ;  /* 0x0000004a0b057220 */ /* 0x000fe20000410000 */
[----:B------:R-:W-:Y:S01]  /*b030*/  FFMA.FTZ R26, R65, R60, R26 ;  /* 0x0000003c411a7223 */ /* 0x000fe2000001001a */
[----:B------:R-:W-:Y:S01]  /*b040*/  FFMA.FTZ R28, R7, R24, R67 ;  /* 0x00000018071c7223 */ /* 0x000fe20000010043 */
[----:B------:R-:W-:Y:S01]  /*b050*/  FADD.FTZ R21, R24, R21 ;  /* 0x0000001518157221 */ /* 0x000fe20000010000 */
[C---:B------:R-:W-:Y:S01]  /*b060*/  FFMA.FTZ R4, R69.reuse, R74, R4 ;  /* 0x0000004a45047223 */ /* 0x040fe20000010004 */
[----:B------:R-:W-:Y:S01]  /*b070*/  FMUL.FTZ R24, R22, R54 ;  /* 0x0000003616187220 */ /* 0x000fe20000410000 */
[----:B------:R-:W-:Y:S01]  /*b080*/  FFMA.FTZ R69, R69, R5, R28 ;  /* 0x0000000545457223 */ /* 0x000fe2000001001c */
        /* <DEDUP_REMOVED lines=45> */
[----:B------:R-:W-:Y:S01]  /*b360*/  FFMA.FTZ R26, R73, R54, R26 ;  /* 0x00000036491a7223 */ /* 0x000fe2000001001a */
[C---:B------:R-:W-:Y:S01]  /*b370*/  FFMA.FTZ R5, R40.reuse, R101, R5 ;  /* 0x0000006528057223 */ /* 0x040fe20000010005 */
[----:B------:R-:W-:Y:S01]  /*b380*/  FADD.FTZ R63, R63, R74 ;  /* 0x0000004a3f3f7221 */ /* 0x000fe20000010000 */
[----:B------:R-:W-:Y:S01]  /*b390*/  FADD.FTZ R59, R59, R54 ;  /* 0x000000363b3b7221 */ /* 0x000fe20000010000 */
[----:B------:R-:W-:Y:S01]  /*b3a0*/  FFMA.FTZ R40, R40, R4, R13 ;  /* 0x0000000428287223 */ /* 0x000fe2000001000d */
[----:B------:R-:W-:Y:S01]  /*b3b0*/  FMUL.FTZ R9, R22, R15 ;  /* 0x0000000f16097220 */ /* 0x000fe20000410000 */
[----:B------:R-:W-:Y:S01]  /*b3c0*/  FADD.FTZ R24, R24, R4 ;  /* 0x0000000418187221 */ /* 0x000fe20000010000 */
[----:B------:R-:W-:Y:S01]  /*b3d0*/  FFMA.FTZ R7, R77, R50, R26 ;  /* 0x000000324d077223 */ /* 0x000fe2000001001a */
[----:B------:R-:W-:Y:S01]  /*b3e0*/  FADD.FTZ R63, R63, R78 ;  /* 0x0000004e3f3f7221 */ /* 0x000fe20000010000 */
[----:B------:R-:W-:Y:S01]  /*b3f0*/  FADD.FTZ R50, R59, R50 ;  /* 0x000000323b327221 */ /* 0x000fe20000010000 */
[----:B------:R-:W-:Y:S01]  /*b400*/  FFMA.FTZ R13, R10, R9, R40 ;  /* 0x000000090a0d7223 */ /* 0x000fe20000010028 */
[-C--:B------:R-:W-:Y:S01]  /*b410*/  FMUL.FTZ R4, R11, R104.reuse ;  /* 0x000000680b047220 */ /* 0x080fe20000410000 */
[----:B------:R-:W-:Y:S01]  /*b420*/  FADD.FTZ R24, R9, R24 ;  /* 0x0000001809187221 */ /* 0x000fe20000010000 */
[----:B------:R-:W-:Y:S01]  /*b430*/  FFMA.FTZ R7, R86, R93, R7 ;  /* 0x0000005d56077223 */ /* 0x000fe20000010007 */
[----:B------:R-:W-:Y:S01]  /*b440*/  FFMA.FTZ R5, R6, R104, R5 ;  /* 0x0000006806057223 */ /* 0x000fe20000010005 */
        /* <DEDUP_REMOVED lines=22> */
[----:B------:R-:W-:Y:S01]  /*b5b0*/  FMUL.FTZ R4, R11, R19 ;  /* 0x000000130b047220 */ /* 0x000fe20000410000 */
        /* <DEDUP_REMOVED lines=21> */
[----:B------:R-:W-:Y:S01]  /*b710*/  FFMA.FTZ R4, R32, R98, R5 ;  /* 0x0000006220047223 */ /* 0x000fe20000010005 */
[----:B------:R-:W-:Y:S01]  /*b720*/  FADD.FTZ R19, R72, R19 ;  /* 0x0000001348137221 */ /* 0x000fe20000010000 */
[----:B------:R-:W-:Y:S01]  /*b730*/  FADD.FTZ R50, R50, R71 ;  /* 0x0000004732327221 */ /* 0x000fe20000010000 */
[-C--:B------:R-:W-:Y:S01]  /*b740*/  FMUL.FTZ R5, R11, R100.reuse ;  /* 0x000000640b057220 */ /* 0x080fe20000410000 */
        /* <DEDUP_REMOVED lines=8> */
[C---:B------:R-:W-:Y:S01]  /*b7d0*/  FFMA.FTZ R5, R58.reuse, R109, R7 ;  /* 0x0000006d3a057223 */ /* 0x040fe20000010007 */
[----:B------:R-:W-:Y:S01]  /*b7e0*/  FFMA.FTZ R13, R58, R9, R13 ;  /* 0x000000093a0d7223 */ /* 0x000fe2000001000d */
[----:B------:R-:W-:Y:S01]  /*b7f0*/  FADD.FTZ R10, R9, R24 ;  /* 0x00000018090a7221 */ /* 0x000fe20000010000 */
[----:B------:R-:W-:Y:S01]  /*b800*/  FFMA.FTZ R4, R23, R100, R4 ;  /* 0x0000006417047223 */ /* 0x000fe20000010004 */
[----:B------:R-:W-:Y:S01]  /*b810*/  FADD.FTZ R6, R19, R100 ;  /* 0x0000006413067221 */ /* 0x000fe20000010000 */
[----:B------:R-:W-:-:S07]  /*b820*/  FADD.FTZ R7, R50, R109 ;  /* 0x0000006d32077221 */ /* 0x000fce0000010000 */
.L_x_1002:
        /* <DEDUP_REMOVED lines=41> */
.L_x_1004:
[----:B------:R-:W-:Y:S05]  /*bac0*/  BSYNC.RECONVERGENT B0 ;  /* 0x0000000000007941 */ /* 0x000fea0003800200 */
.L_x_1003:
[----:B------:R-:W-:Y:S06]  /*bad0*/  BAR.SYNC.DEFER_BLOCKING 0x0 ;  /* 0x0000000000007b1d */ /* 0x000fec0000010000 */
[----:B------:R-:W-:Y:S04]  /*bae0*/  BSSY.RECONVERGENT B0, `(.L_x_1005) ;  /* 0x0000021000007945 */ /* 0x000fe80003800200 */
[----:B------:R-:W-:Y:S05]  /*baf0*/  @P0 BRA `(.L_x_1006) ;  /* 0x00000000007c0947 */ /* 0x000fea0003800000 */
[----:B------:R-:W4:Y:S01]  /*bb00*/  S2UR UR6, SR_CgaCtaId ;  /* 0x00000000000679c3 */ /* 0x000f220000008800 */
[----:B------:R-:W-:Y:S02]  /*bb10*/  UMOV UR5, 0x400 ;  /* 0x0000040000057882 */ /* 0x000fe40000000000 */
[----:B----4-:R-:W-:-:S09]  /*bb20*/  ULEA UR5, UR6, UR5, 0x18 ;  /* 0x0000000506057291 */ /* 0x010fd2000f8ec0ff */
[----:B------:R-:W4:Y:S04]  /*bb30*/  LDS.64 R20, [UR5+0x18] ;  /* 0x00001805ff147984 */ /* 0x000f280008000a00 */
[----:B------:R-:W5:Y:S04]  /*bb40*/  LDS.128 R32, [UR5+0x20] ;  /* 0x00002005ff207984 */ /* 0x000f680008000c00 */
[----:B------:R-:W5:Y:S04]  /*bb50*/  LDS.128 R28, [UR5+0x30] ;  /* 0x00003005ff1c7984 */ /* 0x000f680008000c00 */
[----:B------:R-:W5:Y:S04]  /*bb60*/  LDS.128 R24, [UR5+0x40] ;  /* 0x00004005ff187984 */ /* 0x000f680008000c00 */
[----:B-1----:R-:W1:Y:S04]  /*bb70*/  LDS.128 R16, [UR5+0x50] ;  /* 0x00005005ff107984 */ /* 0x002e680008000c00 */
[----:B--2---:R-:W2:Y:S01]  /*bb80*/  LDS.128 R12, [UR5+0x60] ;  /* 0x00006005ff0c7984 */ /* 0x004ea20008000c00 */
[----:B----4-:R-:W-:Y:S01]  /*bb90*/  FADD.FTZ R23, R8, R20 ;  /* 0x0000001408177221 */ /* 0x010fe20000010000 */
[----:B0--3--:R-:W-:-:S03]  /*bba0*/  FADD.FTZ R8, R9, R21 ;  /* 0x0000001509087221 */ /* 0x009fc60000010000 */
        /* <DEDUP_REMOVED lines=20> */
.L_x_1006:
[----:B------:R-:W-:Y:S05]  /*bcf0*/  BSYNC.RECONVERGENT B0 ;  /* 0x0000000000007941 */ /* 0x000fea0003800200 */
.L_x_1005:
[----:B------:R-:W-:Y:S06]  /*bd00*/  BAR.SYNC.DEFER_BLOCKING 0x0 ;  /* 0x0000000000007b1d */ /* 0x000fec0000010000 */
[----:B------:R-:W-:Y:S04]  /*bd10*/  BSSY.RECONVERGENT B0, `(.L_x_1007) ;  /* 0x000004d000007945 */ /* 0x000fe80003800200 */
[----:B------:R-:W-:Y:S05]  /*bd20*/  @P4 BRA `(.L_x_1008) ;  /* 0x00000004002c4947 */ /* 0x000fea0003800000 */
[----:B------:R-:W4:Y:S04]  /*bd30*/  LDS.128 R72, [R61+0x180] ;  /* 0x000180003d487984 */ /* 0x000f280000000c00 */
[----:B------:R-:W5:Y:S04]  /*bd40*/  LDS.128 R64, [R61+0x300] ;  /* 0x000300003d407984 */ /* 0x000f680000000c00 */
[----:B------:R-:W0:Y:S04]  /*bd50*/  LDS.128 R44, [R61+0x480] ;  /* 0x000480003d2c7984 */ /* 0x000e280000000c00 */
[----:B------:R-:W0:Y:S04]  /*bd60*/  LDS.128 R40, [R61+0x600] ;  /* 0x000600003d287984 */ /* 0x000e280000000c00 */
[----:B--2---:R-:W2:Y:S04]  /*bd70*/  LDS.128 R12, [R61+0x780] ;  /* 0x000780003d0c7984 */ /* 0x004ea80000000c00 */
[----:B------:R-:W2:Y:S04]  /*bd80*/  LDS.128 R36, [R61+0x900] ;  /* 0x000900003d247984 */ /* 0x000ea80000000c00 */
[----:B------:R-:W2:Y:S04]  /*bd90*/  LDS.128 R32, [R61+0xa80] ;  /* 0x000a80003d207984 */ /* 0x000ea80000000c00 */
[----:B------:R-:W2:Y:S04]  /*bda0*/  LDS.128 R28, [R61+0xc00] ;  /* 0x000c00003d1c7984 */ /* 0x000ea80000000c00 */
[----:B------:R-:W2:Y:S04]  /*bdb0*/  LDS.128 R24, [R61+0xd80] ;  /* 0x000d80003d187984 */ /* 0x000ea80000000c00 */
[----:B-1----:R-:W1:Y:S01]  /*bdc0*/  LDS.128 R16, [R61+0xf00] ;  /* 0x000f00003d107984 */ /* 0x002e620000000c00 */
        /* <DEDUP_REMOVED lines=61> */
[----:B--2---:R-:W-:Y:S01]  /*c1a0*/  FADD.FTZ R4, R21, R40 ;  /* 0x0000002815047221 */ /* 0x004fe20000010000 */
[----:B------:R-:W-:Y:S01]  /*c1b0*/  FADD.FTZ R5, R10, R41 ;  /* 0x000000290a057221 */ /* 0x000fe20000010000 */
[----:B------:R-:W-:Y:S01]  /*c1c0*/  FADD.FTZ R6, R23, R42 ;  /* 0x0000002a17067221 */ /* 0x000fe20000010000 */
[----:B------:R-:W-:-:S07]  /*c1d0*/  FADD.FTZ R7, R20, R43 ;  /* 0x0000002b14077221 */ /* 0x000fce0000010000 */
.L_x_1008:
[----:B------:R-:W-:Y:S05]  /*c1e0*/  BSYNC.RECONVERGENT B0 ;  /* 0x0000000000007941 */ /* 0x000fea0003800200 */
.L_x_1007:
[----:B------:R-:W-:Y:S04]  /*c1f0*/  BSSY.RECONVERGENT B0, `(.L_x_1009) ;  /* 0x000001d000007945 */ /* 0x000fe80003800200 */
[----:B------:R-:W-:Y:S05]  /*c200*/  @P4 BRA `(.L_x_1010) ;  /* 0x00000000006c4947 */ /* 0x000fea0003800000 */
[----:B------:R-:W2:Y:S01]  /*c210*/  LDC.64 R24, c[0x0][0x3f8] ;  /* 0x0000fe00ff187b82 */ /* 0x000ea20000000a00 */
[----:B------:R-:W-:-:S07]  /*c220*/  IMAD R51, R51, 0x18, R118 ;  /* 0x0000001833337824 */ /* 0x000fce00078e0276 */
[----:B------:R-:W4:Y:S01]  /*c230*/  LDC.64 R12, c[0x0][0x3d8] ;  /* 0x0000f600ff0c7b82 */ /* 0x000f220000000a00 */
[----:B--2---:R-:W-:Y:S01]  /*c240*/  IMAD.WIDE.U32 R14, R24, 0x3, RZ ;  /* 0x00000003180e7825 */ /* 0x004fe200078e00ff */
[C---:B-1----:R-:W-:Y:S02]  /*c250*/  LEA R17, R25.reuse, R25, 0x1 ;  /* 0x0000001919117211 */ /* 0x042fe400078e08ff */
[----:B------:R-:W-:Y:S02]  /*c260*/  LEA.HI R23, P2, R25, R24, RZ, 0x1 ;  /* 0x0000001819177211 */ /* 0x000fe400078508ff */
[----:B------:R-:W-:Y:S02]  /*c270*/  IADD3 R17, PT, PT, R15, R17, RZ ;  /* 0x000000110f117210 */ /* 0x000fe40007ffe0ff */
[----:B---3--:R-:W-:Y:S01]  /*c280*/  IADD3.X R10, PT, PT, RZ, R25, RZ, P2, !PT ;  /* 0x00000019ff0a7210 */ /* 0x008fe200017fe4ff */
[----:B----4-:R-:W-:Y:S01]  /*c290*/  IMAD.WIDE R12, R51, 0x4, R12 ;  /* 0x00000004330c7825 */ /* 0x010fe200078e020c */
[----:B------:R-:W-:-:S02]  /*c2a0*/  LEA.HI R15, P2, R17, R14, RZ, 0x1 ;  /* 0x0000000e110f7211 */ /* 0x000fc400078508ff */
[----:B------:R-:W-:Y:S02]  /*c2b0*/  SHF.L.U32 R21, R23, 0x1, RZ ;  /* 0x0000000117157819 */ /* 0x000fe400000006ff */
[----:B------:R-:W-:Y:S01]  /*c2c0*/  SHF.L.U32 R19, R15, 0x1, RZ ;  /* 0x000000010f137819 */ /* 0x000fe200000006ff */
[----:B------:R4:W-:Y:S01]  /*c2d0*/  REDG.E.ADD.F32.FTZ.RN.STRONG.GPU desc[UR8][R12.64], R4 ;  /* 0x000000040c0079a6 */ /* 0x0009e2000c12f308 */
[----:B------:R-:W-:Y:S02]  /*c2e0*/  LOP3.LUT R21, R21, 0xfffffffc, RZ, 0xc0, !PT ;  /* 0xfffffffc15157812 */ /* 0x000fe400078ec0ff */
[----:B------:R-:W-:Y:S02]  /*c2f0*/  SHF.L.U64.HI R23, R23, 0x1, R10 ;  /* 0x0000000117177819 */ /* 0x000fe4000001020a */
        /* <DEDUP_REMOVED lines=12> */
.L_x_1010:
[----:B------:R-:W-:Y:S05]  /*c3c0*/  BSYNC.RECONVERGENT B0 ;  /* 0x0000000000007941 */ /* 0x000fea0003800200 */
.L_x_1009:
[----:B------:R-:W-:Y:S05]  /*c3d0*/  @!P1 BRA `(.L_x_1011) ;  /* 0x0000000800e09947 */ /* 0x000fea0003800000 */
[----:B----4-:R-:W4:Y:S01]  /*c3e0*/  LDC.64 R6, c[0x0][0x3d0] ;  /* 0x0000f400ff067b82 */ /* 0x010f220000000a00 */
[----:B------:R-:W-:Y:S01]  /*c3f0*/  LOP3.LUT R5, R87, 0x1, RZ, 0xc0, !PT ;  /* 0x0000000157057812 */ /* 0x000fe200078ec0ff */
[----:B------:R-:W-:Y:S04]  /*c400*/  BSSY.RECONVERGENT B0, `(.L_x_1012) ;  /* 0x000001d000007945 */ /* 0x000fe80003800200 */
[----:B------:R-:W-:-:S04]  /*c410*/  IMAD R15, R5, R116, RZ ;  /* 0x00000074050f7224 */ /* 0x000fc800078e02ff */
[----:B------:R-:W-:-:S05]  /*c420*/  IMAD R4, R15, R114, RZ ;  /* 0x000000720f047224 */ /* 0x000fca00078e02ff */
[----:B------:R-:W-:-:S05]  /*c430*/  SHF.L.U32 R5, R4, 0x1, RZ ;  /* 0x0000000104057819 */ /* 0x000fca00000006ff */
[----:B----4-:R-:W-:Y:S01]  /*c440*/  IMAD.WIDE R6, R5, 0x4, R6 ;  /* 0x0000000405067825 */ /* 0x010fe200078e0206 */
[----:B------:R-:W-:Y:S06]  /*c450*/  @P0 BRA `(.L_x_1013) ;  /* 0x00000000005c0947 */ /* 0x000fec0003800000 */
[----:B------:R-:W2:Y:S01]  /*c460*/  LDC.64 R4, c[0x0][0x3c8] ;  /* 0x0000f200ff047b82 */ /* 0x000ea20000000a00 */
[----:B------:R-:W-:Y:S01]  /*c470*/  IADD3 R15, PT, PT, R15, R115, RZ ;  /* 0x000000730f0f7210 */ /* 0x000fe20007ffe0ff */
[----:B------:R-:W-:Y:S01]  /*c480*/  IMAD R13, R116, UR7, R115 ;  /* 0x00000007740d7c24 */ /* 0x000fe2000f8e0273 */
[----:B---3--:R-:W-:-:S03]  /*c490*/  LOP3.LUT P0, R10, R87, 0x2, RZ, 0xc0, !PT ;  /* 0x00000002570a7812 */ /* 0x008fc6000780c0ff */
[----:B------:R-:W-:Y:S01]  /*c4a0*/  IMAD.WIDE.U32 R12, R13, 0x8, R6 ;  /* 0x000000080d0c7825 */ /* 0x000fe200078e0006 */
[----:B-1----:R-:W-:-:S04]  /*c4b0*/  IADD3 R17, PT, PT, -R10, 0x1, RZ ;  /* 0x000000010a117810 */ /* 0x002fc80007ffe1ff */
[----:B------:R4:W-:Y:S01]  /*c4c0*/  STG.E.64 desc[UR8][R12.64], R8 ;  /* 0x000000080c007986 */ /* 0x0009e2000c101b08 */
[----:B------:R-:W-:Y:S01]  /*c4d0*/  UMOV UR5, 0xffffffff ;  /* 0xffffffff00057882 */ /* 0x000fe20000000000 */
[----:B--2---:R-:W-:Y:S01]  /*c4e0*/  IMAD.WIDE.U32 R14, R15, 0x4, R4 ;  /* 0x000000040f0e7825 */ /* 0x004fe200078e0004 */
        /* <DEDUP_REMOVED lines=9> */
.L_x_1014:
[----:B------:R-:W2:Y:S04]  /*c580*/  LDG.E.STRONG.GPU R4, desc[UR8][R14.64] ;  /* 0x000000080e047981 */ /* 0x000ea8000c1ef900 */
[----:B--2---:R-:W-:Y:S04]  /*c590*/  CCTL.IVALL ;  /* 0x00000000ff00798f */ /* 0x004fe80002000000 */
[----:B------:R4:W-:Y:S01]  /*c5a0*/  STL [R1], R4 ;  /* 0x0000000401007387 */ /* 0x0009e20000100800 */
[----:B------:R-:W-:-:S13]  /*c5b0*/  ISETP.NE.AND P0, PT, R4, R5, PT ;  /* 0x000000050400720c */ /* 0x000fda0003f05270 */
[----:B----4-:R-:W-:Y:S05]  /*c5c0*/  @P0 BRA `(.L_x_1014) ;  /* 0xfffffffc00ec0947 */ /* 0x010fea000383ffff */
.L_x_1013:
[----:B------:R-:W-:Y:S05]  /*c5d0*/  BSYNC.RECONVERGENT B0 ;  /* 0x0000000000007941 */ /* 0x000fea0003800200 */
.L_x_1012:
[----:B------:R-:W-:Y:S01]  /*c5e0*/  BAR.SYNC.DEFER_BLOCKING 0x0 ;  /* 0x0000000000007b1d */ /* 0x000fe20000010000 */
[----:B------:R-:W-:Y:S01]  /*c5f0*/  ISETP.GE.U32.AND P0, PT, R114, 0x8, PT ;  /* 0x000000087200780c */ /* 0x000fe20003f06070 */
[----:B---3--:R-:W-:-:S12]  /*c600*/  HFMA2 R10, -RZ, RZ, 0, 0 ;  /* 0x00000000ff0a7431 */ /* 0x008fd800000001ff */
        /* <DEDUP_REMOVED lines=12> */
.L_x_1016:
[----:B------:R-:W-:-:S04]  /*c6d0*/  ISETP.NE.AND P5, PT, RZ, UR5, PT ;  /* 0x00000005ff007c0c */ /* 0x000fc8000bfa5270 */
[----:B------:R-:W-:-:S13]  /*c6e0*/  ISETP.NE.OR P5, PT, R118, RZ, !P5 ;  /* 0x000000ff7600720c */ /* 0x000fda0006fa5670 */
[----:B------:R-:W-:-:S05]  /*c6f0*/  @!P5 IMAD.WIDE.U32 R4, R37, 0x8, R6 ;  /* 0x000000082504d825 */ /* 0x000fca00078e0006 */
[----:B------:R3:W0:Y:S01]  /*c700*/  @!P5 LDG.E.64 R12, desc[UR8][R4.64] ;  /* 0x00000008040cd981 */ /* 0x000622000c1e1b00 */
[C---:B--2---:R-:W-:Y:S02]  /*c710*/  IADD3 R14, PT, PT, R10.reuse, 0x1, RZ ;  /* 0x000000010a0e7810 */ /* 0x044fe40007ffe0ff */
        /* <DEDUP_REMOVED lines=19> */
[----:B-1----:R-:W-:-:S06]  /*c850*/  @!P4 IMAD.WIDE.U32 R16, R23, 0x8, R6 ;  /* 0x000000081710c825 */ /* 0x002fcc00078e0006 */
[----:B------:R-:W4:Y:S01]  /*c860*/  @!P4 LDG.E.64 R16, desc[UR8][R16.64] ;  /* 0x000000081010c981 */ /* 0x000f22000c1e1b00 */
        /* <DEDUP_REMOVED lines=9> */
[----:B------:R-:W4:Y:S04]  /*c900*/  @!P1 LDG.E.64 R12, desc[UR8][R12.64] ;  /* 0x000000080c0c9981 */ /* 0x000f28000c1e1b00 */
[----:B------:R-:W5:Y:S02]  /*c910*/  @!P2 LDG.E.64 R14, desc[UR8][R14.64] ;  /* 0x000000080e0ea981 */ /* 0x000f64000c1e1b00 */
[----:B------:R-:W-:-:S06]  /*c920*/  @!P5 IMAD.WIDE.U32 R18, R33, 0x8, R6 ;  /* 0x000000082112d825 */ /* 0x000fcc00078e0006 */
[----:B------:R-:W5:Y:S01]  /*c930*/  @!P5 LDG.E.64 R18, desc[UR8][R18.64] ;  /* 0x000000081212d981 */ /* 0x000f62000c1e1b00 */
[----:B--2---:R-:W-:-:S06]  /*c940*/  @!P6 IMAD.WIDE.U32 R4, R31, 0x8, R6 ;  /* 0x000000081f04e825 */ /* 0x004fcc00078e0006 */
[----:B------:R-:W2:Y:S01]  /*c950*/  @!P6 LDG.E.64 R4, desc[UR8][R4.64] ;  /* 0x000000080404e981 */ /* 0x000ea2000c1e1b00 */
        /* <DEDUP_REMOVED lines=13> */
[----:B----4-:R-:W-:Y:S01]  /*ca30*/  @!P1 FADD.FTZ R8, R8, R12 ;  /* 0x0000000c08089221 */ /* 0x010fe20000010000 */
        /* <DEDUP_REMOVED lines=9> */
[----:B--2---:R-:W-:Y:S01]  /*cad0*/  @!P6 FADD.FTZ R8, R8, R4 ;  /* 0x000000040808e221 */ /* 0x004fe20000010000 */
[----:B------:R-:W-:Y:S01]  /*cae0*/  @!P6 FADD.FTZ R9, R9, R5 ;  /* 0x000000050909e221 */ /* 0x000fe20000010000 */
[----:B------:R-:W-:Y:S06]  /*caf0*/  @P0 BRA `(.L_x_1016) ;  /* 0xfffffff800f40947 */ /* 0x000fec000383ffff */
[----:B------:R-:W-:-:S07]  /*cb00*/  MOV R10, R41 ;  /* 0x00000029000a7202 */ /* 0x000fce0000000f00 */
.L_x_1015:
        /* <DEDUP_REMOVED lines=11> */
[----:B-1----:R-:W-:-:S02]  /*cbc0*/  IADD3 R17, PT, PT, R10, 0x3, RZ ;  /* 0x000000030a117810 */ /* 0x002fc40007ffe0ff */
        /* <DEDUP_REMOVED lines=12> */
[--C-:B--2---:R-:W-:Y:S01]  /*cc90*/  @!P2 IMAD.WIDE.U32 R14, R15, 0x8, R6.reuse ;  /* 0x000000080f0ea825 */ /* 0x104fe200078e0006 */
        /* <DEDUP_REMOVED lines=13> */
.L_x_1017:
        /* <DEDUP_REMOVED lines=19> */
.L_x_1018:
        /* <DEDUP_REMOVED lines=11> */
.L_x_1019:
[----:B------:R-:W-:Y:S05]  /*cf50*/  BSYNC.RECONVERGENT B0 ;  /* 0x0000000000007941 */ /* 0x000fea0003800200 */
.L_x_1011:
        /* <DEDUP_REMOVED lines=16> */
.L_x_1025:
[----:B------:R-:W-:-:S05]  /*d060*/  LEA R16, R8, R1, 0x2 ;  /* 0x0000000108107211 */ /* 0x000fca00078e10ff */
[----:B------:R-:W3:Y:S04]  /*d070*/  LDL.64 R4, [R16+0x10] ;  /* 0x0000100010047983 */ /* 0x000ee80000100a00 */
[----:B--2---:R-:W2:Y:S01]  /*d080*/  LDL.64 R14, [R16+0x90] ;  /* 0x00009000100e7983 */ /* 0x004ea20000100a00 */
[----:B------:R-:W-:Y:S01]  /*d090*/  BSSY.RECONVERGENT B0, `(.L_x_1020) ;  /* 0x000003b000007945 */ /* 0x000fe20003800200 */
[--C-:B0--3--:R-:W-:Y:S02]  /*d0a0*/  HADD2.F32 R7, -RZ, R4.reuse.H0_H0 ;  /* 0x20000004ff077230 */ /* 0x109fe40000004100 */
[----:B------:R-:W-:Y:S02]  /*d0b0*/  HADD2.F32 R9, -RZ, R4.H1_H1 ;  /* 0x30000004ff097230 */ /* 0x000fe40000004100 */
[----:B--2---:R-:W-:-:S02]  /*d0c0*/  HADD2.F32 R4, -RZ, R14.H0_H0 ;  /* 0x2000000eff047230 */ /* 0x004fc40000004100 */
[C---:B------:R-:W-:Y:S01]  /*d0d0*/  FADD.FTZ R7, -R70.reuse, R7 ;  /* 0x0000000746077221 */ /* 0x040fe20000010100 */
[----:B------:R-:W-:-:S03]  /*d0e0*/  FADD.FTZ R9, -R70, R9 ;  /* 0x0000000946097221 */ /* 0x000fc60000010100 */
[-C--:B------:R-:W-:Y:S01]  /*d0f0*/  FMUL.FTZ R23, R7, R0.reuse ;  /* 0x0000000007177220 */ /* 0x080fe20000410000 */
[----:B------:R-:W-:Y:S02]  /*d100*/  HADD2.F32 R7, -RZ, R14.H1_H1 ;  /* 0x3000000eff077230 */ /* 0x000fe40000004100 */
[----:B------:R-:W-:Y:S01]  /*d110*/  FMUL.FTZ R25, R9, R0 ;  /* 0x0000000009197220 */ /* 0x000fe20000410000 */
[----:B------:R-:W-:-:S03]  /*d120*/  @P2 FFMA.FTZ R6, R11, R23, R2 ;  /* 0x000000170b062223 */ /* 0x000fc60000010002 */
[----:B------:R-:W-:Y:S01]  /*d130*/  @P2 FFMA.FTZ R9, R22, R25, R3 ;  /* 0x0000001916092223 */ /* 0x000fe20000010003 */
[----:B------:R-:W-:-:S03]  /*d140*/  @P2 FMUL.FTZ R12, R6, -1.4426950216293334961 ;  /* 0xbfb8aa3b060c2820 */ /* 0x000fc60000410000 */
[----:B------:R-:W-:-:S03]  /*d150*/  @P2 FMUL.FTZ R18, R9, -1.4426950216293334961 ;  /* 0xbfb8aa3b09122820 */ /* 0x000fc60000410000 */
[----:B------:R-:W0:Y:S08]  /*d160*/  @P2 MUFU.EX2 R12, R12 ;  /* 0x0000000c000c2308 */ /* 0x000e300000000800 */
[----:B------:R-:W2:Y:S01]  /*d170*/  @P2 MUFU.EX2 R18, R18 ;  /* 0x0000001200122308 */ /* 0x000ea20000000800 */
[----:B0-----:R-:W-:-:S07]  /*d180*/  @P2 FADD.FTZ R16, R12, 1 ;  /* 0x3f8000000c102421 */ /* 0x001fce0000010000 */
[----:B-1----:R-:W0:Y:S01]  /*d190*/  @P2 MUFU.RCP R17, R16 ;  /* 0x0000001000112308 */ /* 0x002e220000001000 */
[----:B--2---:R-:W-:-:S07]  /*d1a0*/  @P2 FADD.FTZ R19, R18, 1 ;  /* 0x3f80000012132421 */ /* 0x004fce0000010000 */
[----:B------:R-:W1:Y:S01]  /*d1b0*/  @P2 MUFU.RCP R20, R19 ;  /* 0x0000001300142308 */ /* 0x000e620000001000 */
[----:B0-----:R-:W-:Y:S01]  /*d1c0*/  @P2 FADD.FTZ R21, -R17, 1 ;  /* 0x3f80000011152421 */ /* 0x001fe20000010100 */
[----:B------:R-:W-:-:S03]  /*d1d0*/  @P2 FMUL.FTZ R17, R4, R17 ;  /* 0x0000001104112220 */ /* 0x000fc60000410000 */
[----:B------:R-:W-:Y:S01]  /*d1e0*/  @P2 FFMA.FTZ R6, R6, R21, 1 ;  /* 0x3f80000006062423 */ /* 0x000fe20000010015 */
[----:B------:R-:W-:Y:S01]  /*d1f0*/  LEA R21, R8, R113, 0x4 ;  /* 0x0000007108157211 */ /* 0x000fe200078e20ff */
[----:B-1----:R-:W-:-:S03]  /*d200*/  @P2 FADD.FTZ R24, -R20, 1 ;  /* 0x3f80000014182421 */ /* 0x002fc60000010100 */
[----:B------:R-:W-:Y:S01]  /*d210*/  ISETP.GE.U32.AND P0, PT, R21, UR14, PT ;  /* 0x0000000e15007c0c */ /* 0x000fe2000bf06070 */
[----:B------:R-:W-:Y:S01]  /*d220*/  @P2 FMUL.FTZ R20, R7, R20 ;  /* 0x0000001407142220 */ /* 0x000fe20000410000 */
[----:B------:R-:W-:Y:S01]  /*d230*/  SHF.R.S32.HI R12, RZ, 0x1f, R21 ;  /* 0x0000001fff0c7819 */ /* 0x000fe20000011415 */
[----:B------:R-:W-:Y:S01]  /*d240*/  @P2 FFMA.FTZ R9, R9, R24, 1 ;  /* 0x3f80000009092423 */ /* 0x000fe20000010018 */
[----:B------:R-:W-:Y:S01]  /*d250*/  IADD3 R27, PT, PT, R21, 0x10, RZ ;  /* 0x00000010151b7810 */ /* 0x000fe20007ffe0ff */
[----:B------:R-:W-:Y:S01]  /*d260*/  @P2 FMUL.FTZ R4, R17, R6 ;  /* 0x0000000611042220 */ /* 0x000fe20000410000 */
[----:B------:R-:W-:Y:S01]  /*d270*/  ISETP.GE.AND.EX P0, PT, R12, UR15, PT, P0 ;  /* 0x0000000f0c007c0c */ /* 0x000fe2000bf06300 */
[----:B------:R-:W-:Y:S01]  /*d280*/  @P2 FMUL.FTZ R7, R20, R9 ;  /* 0x0000000914072220 */ /* 0x000fe20000410000 */
[--C-:B------:R-:W-:Y:S01]  /*d290*/  HADD2.F32 R9, -RZ, R5.reuse.H0_H0 ;  /* 0x20000005ff097230 */ /* 0x100fe20000004100 */
[----:B------:R-:W-:Y:S01]  /*d2a0*/  ISETP.GE.U32.AND P1, PT, R27, UR14, PT ;  /* 0x0000000e1b007c0c */ /* 0x000fe2000bf26070 */
[----:B------:R-:W-:Y:S01]  /*d2b0*/  HADD2.F32 R5, -RZ, R5.H1_H1 ;  /* 0x30000005ff057230 */ /* 0x000fe20000004100 */
[----:B------:R-:W-:Y:S01]  /*d2c0*/  SHF.R.S32.HI R20, RZ, 0x1f, R27 ;  /* 0x0000001fff147819 */ /* 0x000fe2000001141b */
[----:B------:R-:W-:Y:S01]  /*d2d0*/  FFMA.FTZ R6, R10, R23, R13 ;  /* 0x000000170a067223 */ /* 0x000fe2000001000d */
[C---:B------:R-:W-:Y:S01]  /*d2e0*/  FADD.FTZ R17, -R70.reuse, R9 ;  /* 0x0000000946117221 */ /* 0x040fe20000010100 */
[----:B------:R-:W-:Y:S01]  /*d2f0*/  ISETP.NE.AND P2, PT, RZ, UR10, PT ;  /* 0x0000000aff007c0c */ /* 0x000fe2000bf45270 */
[----:B------:R-:W-:Y:S01]  /*d300*/  FADD.FTZ R19, -R70, R5 ;  /* 0x0000000546137221 */ /* 0x000fe20000010100 */
[----:B------:R-:W-:Y:S01]  /*d310*/  FFMA.FTZ R5, R10, R25, R13 ;  /* 0x000000190a057223 */ /* 0x000fe2000001000d */
[----:B------:R-:W-:Y:S01]  /*d320*/  FMUL.FTZ R14, R17, R0 ;  /* 0x00000000110e7220 */ /* 0x000fe20000410000 */
[----:B------:R-:W-:Y:S01]  /*d330*/  ISETP.GE.AND.EX P1, PT, R20, UR15, PT, P1 ;  /* 0x0000000f14007c0c */ /* 0x000fe2000bf26310 */
[----:B------:R-:W-:Y:S01]  /*d340*/  FFMA.FTZ R9, R11, R4, -R6 ;  /* 0x000000040b097223 */ /* 0x000fe20000010806 */
[----:B------:R-:W-:Y:S01]  /*d350*/  FMUL.FTZ R16, R19, R0 ;  /* 0x0000000013107220 */ /* 0x000fe20000410000 */
[----:B------:R-:W-:Y:S01]  /*d360*/  FFMA.FTZ R17, R22, R7, -R5 ;  /* 0x0000000716117223 */ /* 0x000fe20000010805 */
        /* <DEDUP_REMOVED lines=13> */
.L_x_1021:
[----:B------:R-:W-:Y:S05]  /*d440*/  BSYNC.RECONVERGENT B0 ;  /* 0x0000000000007941 */ /* 0x000fea0003800200 */
.L_x_1020:
[--C-:B------:R-:W-:Y:S02]  /*d450*/  HADD2.F32 R4, -RZ, R15.reuse.H0_H0 ;  /* 0x2000000fff047230 */ /* 0x100fe40000004100 */
[C-C-:B------:R-:W-:Y:S01]  /*d460*/  FFMA.FTZ R18, R10.reuse, R14, R13.reuse ;  /* 0x0000000e0a127223 */ /* 0x140fe2000001000d */
[----:B------:R-:W-:Y:S01]  /*d470*/  FFMA.FTZ R19, R10, R16, R13 ;  /* 0x000000100a137223 */ /* 0x000fe2000001000d */
[----:B------:R-:W-:Y:S01]  /*d480*/  HADD2.F32 R15, -RZ, R15.H1_H1 ;  /* 0x3000000fff0f7230 */ /* 0x000fe20000004100 */
[----:B------:R-:W-:Y:S06]  /*d490*/  @!P2 BRA `(.L_x_1022) ;  /* 0x000000000048a947 */ /* 0x000fec0003800000 */
        /* <DEDUP_REMOVED lines=18> */
.L_x_1022:
[----:B------:R-:W-:Y:S01]  /*d5c0*/  BSSY.RECONVERGENT B0, `(.L_x_1023) ;  /* 0x0000010000007945 */ /* 0x000fe20003800200 */
[----:B0-----:R-:W-:Y:S01]  /*d5d0*/  FFMA.FTZ R7, R11, R4, -R18 ;  /* 0x000000040b077223 */ /* 0x001fe20000010812 */
        /* <DEDUP_REMOVED lines=14> */
.L_x_1024:
[----:B------:R-:W-:Y:S05]  /*d6c0*/  BSYNC.RECONVERGENT B0 ;  /* 0x0000000000007941 */ /* 0x000fea0003800200 */
.L_x_1023:
[----:B------:R-:W-:-:S04]  /*d6d0*/  IADD3 R8, PT, PT, R8, 0x2, RZ ;  /* 0x0000000208087810 */ /* 0x000fc80007ffe0ff */
[----:B------:R-:W-:-:S13]  /*d6e0*/  ISETP.NE.AND P0, PT, R8, 0x20, PT ;  /* 0x000000200800780c */ /* 0x000fda0003f05270 */
[----:B------:R-:W-:Y:S05]  /*d6f0*/  @P0 BRA `(.L_x_1025) ;  /* 0xfffffff800580947 */ /* 0x000fea000383ffff */
[----:B------:R-:W-:Y:S02]  /*d700*/  IADD3 R85, PT, PT, R116, R85, RZ ;  /* 0x0000005574557210 */ /* 0x000fe40007ffe0ff */
[----:B------:R-:W-:Y:S02]  /*d710*/  IADD3 R87, PT, PT, R87, 0x1, RZ ;  /* 0x0000000157577810 */ /* 0x000fe40007ffe0ff */
[----:B------:R-:W-:-:S13]  /*d720*/  ISETP.GE.AND P0, PT, R85, UR4, PT ;  /* 0x0000000455007c0c */ /* 0x000fda000bf06270 */
[----:B------:R-:W-:Y:S05]  /*d730*/  @!P0 BRA `(.L_x_1026) ;  /* 0xffffff2800c88947 */ /* 0x000fea000383ffff */
.L_x_1000:
        /* <DEDUP_REMOVED lines=19> */
.L_x_1028:
[----:B------:R-:W-:Y:S05]  /*d870*/  BSYNC.RECONVERGENT B0 ;  /* 0x0000000000007941 */ /* 0x000fea0003800200 */
.L_x_1027:
[----:B------:R-:W-:Y:S05]  /*d880*/  @P0 EXIT ;  /* 0x000000000000094d */ /* 0x000fea0003800000 */
[----:B------:R-:W-:Y:S05]  /*d890*/  @P2 BRA `(.L_x_1029) ;  /* 0x0000000000202947 */ /* 0x000fea0003800000 */
[----:B------:R-:W-:-:S05]  /*d8a0*/  IMAD R0, R4, R7, RZ ;  /* 0x0000000704007224 */ /* 0x000fca00078e02ff */
[----:B------:R-:W-:-:S13]  /*d8b0*/  ISETP.NE.AND P0, PT, R0, -0x1, PT ;  /* 0xffffffff0000780c */ /* 0x000fda0003f05270 */
[----:B------:R-:W-:Y:S05]  /*d8c0*/  @!P0 BRA `(.L_x_1029) ;  /* 0x0000000000148947 */ /* 0x000fea0003800000 */
.L_x_1030:
[----:B0-----:R-:W2:Y:S04]  /*d8d0*/  LDG.E.STRONG.GPU R5, desc[UR8][R2.64] ;  /* 0x0000000802057981 */ /* 0x001ea8000c1ef900 */
[----:B--2---:R-:W-:Y:S01]  /*d8e0*/  CCTL.IVALL ;  /* 0x00000000ff00798f */ /* 0x004fe20002000000 */
[----:B------:R-:W-:Y:S05]  /*d8f0*/  YIELD ;  /* 0x0000000000007946 */ /* 0x000fea0003800000 */
[----:B------:R-:W-:-:S13]  /*d900*/  ISETP.NE.AND P0, PT, R5, R0, PT ;  /* 0x000000000500720c */ /* 0x000fda0003f05270 */
[----:B------:R-:W-:Y:S05]  /*d910*/  @P0 BRA `(.L_x_1030) ;  /* 0xfffffffc00ec0947 */ /* 0x000fea000383ffff */
.L_x_1029:
        /* <DEDUP_REMOVED lines=58> */
[----:B------:R-:W-:Y:S01]  /*dcc0*/  UMOV UR4, URZ ;  /* 0x000000ff00047c82 */ /* 0x000fe20008000000 */
[----:B------:R-:W-:-:S02]  /*dcd0*/  SHF.L.U32 R25, R33, 0x2, RZ ;  /* 0x0000000221197819 */ /* 0x000fc400000006ff */
[----:B------:R-:W-:Y:S02]  /*dce0*/  SHF.L.U64.HI R27, R31, 0x2, R24 ;  /* 0x000000021f1b7819 */ /* 0x000fe40000010218 */
[C---:B0-----:R-:W-:Y:S02]  /*dcf0*/  IADD3 R21, P1, PT, R16.reuse, UR6, RZ ;  /* 0x0000000610157c10 */ /* 0x041fe4000ff3e0ff */
[----:B------:R-:W-:Y:S02]  /*dd00*/  IADD3 R119, PT, PT, R3, UR4, RZ ;  /* 0x0000000403777c10 */ /* 0x000fe4000fffe0ff */
[----:B-1----:R-:W-:Y:S02]  /*dd10*/  IADD3 R18, P2, PT, R16, UR10, RZ ;  /* 0x0000000a10127c10 */ /* 0x002fe4000ff5e0ff */
[----:B------:R-:W-:Y:S01]  /*dd20*/  MOV R118, R2 ;  /* 0x0000000200767202 */ /* 0x000fe20000000f00 */
[----:B------:R-:W-:Y:S01]  /*dd30*/  IMAD.WIDE.U32 R2, R32, 0x4, RZ ;  /* 0x0000000420027825 */ /* 0x000fe200078e00ff */
[----:B------:R-:W-:-:S02]  /*dd40*/  IADD3.X R20, PT, PT, R17, UR7, RZ, P1, !PT ;  /* 0x0000000711147c10 */ /* 0x000fc40008ffe4ff */
[C---:B------:R-:W-:Y:S02]  /*dd50*/  IADD3.X R19, PT, PT, R17.reuse, UR11, RZ, P2, !PT ;  /* 0x0000000b11137c10 */ /* 0x040fe400097fe4ff */
[----:B--2---:R-:W-:Y:S02]  /*dd60*/  IADD3 R16, P1, PT, R16, UR12, RZ ;  /* 0x0000000c10107c10 */ /* 0x004fe4000ff3e0ff */
[----:B------:R-:W-:Y:S02]  /*dd70*/  IADD3 R12, P2, PT, RZ, -R5, RZ ;  /* 0x80000005ff0c7210 */ /* 0x000fe40007f5e0ff */
[----:B------:R-:W-:Y:S02]  /*dd80*/  IADD3.X R17, PT, PT, R17, UR13, RZ, P1, !PT ;  /* 0x0000000d11117c10 */ /* 0x000fe40008ffe4ff */
[----:B------:R-:W-:Y:S02]  /*dd90*/  SHF.L.U64.HI R23, R22, 0x2, R29 ;  /* 0x0000000216177819 */ /* 0x000fe4000001021d */
[----:B------:R-:W-:-:S02]  /*dda0*/  IADD3 R25, PT, PT, R3, R25, RZ ;  /* 0x0000001903197210 */ /* 0x000fc40007ffe0ff */
[----:B------:R-:W-:-:S07]  /*ddb0*/  IADD3.X R14, PT, PT, RZ, -0x1, RZ, P2, !PT ;  /* 0xffffffffff0e7810 */ /* 0x000fce00017fe4ff */
.L_x_1033:
        /* <DEDUP_REMOVED lines=31> */
.L_x_1032:
[----:B------:R-:W-:Y:S05]  /*dfb0*/  BSYNC.RECONVERGENT B0 ;  /* 0x0000000000007941 */ /* 0x000fea0003800200 */
.L_x_1031:
        /* <DEDUP_REMOVED lines=10> */
.L_x_1034:
        /* <DEDUP_REMOVED lines=87> */
.L_x_1035:
        /* <DEDUP_REMOVED lines=11> */
.L_x_4512:


//--------------------- .text._Z35group_norm_nhwc_bwd_one_pass_kernelI11Fp16IOFp16WLi64ELi48ELi384EEv26Group_norm_nhwc_bwd_params --------------------------
	.section	.text._Z35group_norm_nhwc_bwd_one_pass_kernelI11Fp16IOFp16WLi64ELi48ELi384EEv26Group_norm_nhwc_bwd_params,"ax",@progbits
	.align	128
        .global         _Z35group_norm_nhwc_bwd_one_pass_kernelI11Fp16IOFp16WLi64ELi48ELi384EEv26Group_norm_nhwc_bwd_params
        .type           _Z35group_norm_nhwc_bwd_one_pass_kernelI11Fp16IOFp16WLi64ELi48ELi384EEv26Group_norm_nhwc_bwd_params,@function
        .size           _Z35group_norm_nhwc_bwd_one_pass_kernelI11Fp16IOFp16WLi64ELi48ELi384EEv26Group_norm_nhwc_bwd_params,(.L_x_4513 - _Z35group_norm_nhwc_bwd_one_pass_kernelI11Fp16IOFp16WLi64ELi48ELi384EEv26Group_norm_nhwc_bwd_params)
        .other          _Z35group_norm_nhwc_bwd_one_pass_kernelI11Fp16IOFp16WLi64ELi48ELi384EEv26Group_norm_nhwc_bwd_params,@"STO_CUDA_ENTRY STV_DEFAULT"
_Z35group_norm_nhwc_bwd_one_pass_kernelI11Fp16IOFp16WLi64ELi48ELi384EEv26Group_norm_nhwc_bwd_params:
.text._Z35group_norm_nhwc_bwd_one_pass_kernelI11Fp16IOFp16WLi64ELi48ELi384EEv26Group_norm_nhwc_bwd_params:
        /* <DEDUP_REMOVED lines=32> */
.L_x_1067:
        /* <DEDUP_REMOVED lines=147> */
[----:B---3--:R-:W-:Y:S02]  /*0b30*/  HADD2.F32 R43, -RZ, R43.H0_H0 ;  /* 0x2000002bff2b7230 */ /* 0x008fe40000004100 */
[----:B----4-:R-:W-:Y:S02]  /*0b40*/  HADD2.F32 R9, -RZ, R17.H0_H0 ;  /* 0x20000011ff097230 */ /* 0x010fe40000004100 */
[----:B------:R-:W-:Y:S02]  /*0b50*/  @P4 HADD2.F32 R45, -RZ, R19.H0_H0 ;  /* 0x20000013ff2d4230 */ /* 0x000fe40000004100 */
[----:B------:R-:W-:Y:S01]  /*0b60*/  @P4 HADD2.F32 R44, -RZ, R18.H0_H0 ;  /* 0x20000012ff2c4230 */ /* 0x000fe20000004100 */
        /* <DEDUP_REMOVED lines=74> */
.L_x_1037:
        /* <DEDUP_REMOVED lines=144> */
.L_x_1038:
        /* <DEDUP_REMOVED lines=46> */
.L_x_1040:
[----:B------:R-:W-:Y:S05]  /*1bf0*/  BSYNC.RECONVERGENT B0 ;  /* 0x0000000000007941 */ /* 0x000fea0003800200 */
.L_x_1039:
        /* <DEDUP_REMOVED lines=32> */
.L_x_1042:
[----:B------:R-:W-:Y:S05]  /*1e00*/  BSYNC.RECONVERGENT B0 ;  /* 0x0000000000007941 */ /* 0x000fea0003800200 */
.L_x_1041:
        /* <DEDUP_REMOVED lines=78> */
.L_x_1044:
[----:B------:R-:W-:Y:S05]  /*22f0*/  BSYNC.RECONVERGENT B0 ;  /* 0x0000000000007941 */ /* 0x000fea0003800200 */
.L_x_1043:
        /* <DEDUP_REMOVED lines=29> */
.L_x_1046:
[----:B------:R-:W-:Y:S05]  /*24d0*/  BSYNC.RECONVERGENT B0 ;  /* 0x0000000000007941 */ /* 0x000fea0003800200 */
.L_x_1045:
        /* <DEDUP_REMOVED lines=24> */
.L_x_1049:
[----:B----4-:R-:W3:Y:S04]  /*2660*/  LDG.E.STRONG.GPU R14, desc[UR8][R12.64] ;  /* 0x000000080c0e7981 */ /* 0x010ee8000c1ef900 */
[----:B---3--:R-:W-:Y:S01]  /*2670*/  CCTL.IVALL ;  /* 0x00000000ff00798f */ /* 0x008fe20002000000 */
[----:B------:R-:W-:Y:S05]  /*2680*/  YIELD ;  /* 0x0000000000007946 */ /* 0x000fea0003800000 */
[----:B------:R-:W-:-:S13]  /*2690*/  ISETP.NE.AND P1, PT, R14, R19, PT ;  /* 0x000000130e00720c */ /* 0x000fda0003f25270 */
[----:B------:R-:W-:Y:S05]  /*26a0*/  @P1 BRA `(.L_x_1049) ;  /* 0xfffffffc00ec1947 */ /* 0x000fea000383ffff */
.L_x_1048:
        /* <DEDUP_REMOVED lines=15> */
.L_x_1051:
        /* <DEDUP_REMOVED lines=59> */
.L_x_1050:
        /* <DEDUP_REMOVED lines=34> */
.L_x_1052:
        /* <DEDUP_REMOVED lines=18> */
.L_x_1053:
        /* <DEDUP_REMOVED lines=9> */
.L_x_1054:
[----:B------:R-:W-:Y:S05]  /*2f20*/  BSYNC.RECONVERGENT B0 ;  /* 0x0000000000007941 */ /* 0x000fea0003800200 */
.L_x_1047:
        /* <DEDUP_REMOVED lines=60> */
.L_x_1055:
        /* <DEDUP_REMOVED lines=21> */
.L_x_1057:
[----:B------:R-:W-:Y:S05]  /*3440*/  BSYNC.RECONVERGENT B0 ;  /* 0x0000000000007941 */ /* 0x000fea0003800200 */
.L_x_1056:
        /* <DEDUP_REMOVED lines=23> */
.L_x_1058:
        /* <DEDUP_REMOVED lines=18> */
.L_x_1060:
[----:B------:R-:W-:Y:S05]  /*36e0*/  BSYNC.RECONVERGENT B0 ;  /* 0x0000000000007941 */ /* 0x000fea0003800200 */
.L_x_1059:
        /* <DEDUP_REMOVED lines=25> */
.L_x_1061:
        /* <DEDUP_REMOVED lines=20> */
.L_x_1063:
[----:B------:R-:W-:Y:S05]  /*39c0*/  BSYNC.RECONVERGENT B0 ;  /* 0x0000000000007941 */ /* 0x000fea0003800200 */
.L_x_1062:
        /* <DEDUP_REMOVED lines=24> */
.L_x_1064:
        /* <DEDUP_REMOVED lines=18> */
.L_x_1066:
[----:B------:R-:W-:Y:S05]  /*3c70*/  BSYNC.RECONVERGENT B0 ;  /* 0x0000000000007941 */ /* 0x000fea0003800200 */
.L_x_1065:
[----:B------:R-:W-:Y:S02]  /*3c80*/  IADD3 R37, PT, PT, R3, R37, RZ ;  /* 0x0000002503257210 */ /* 0x000fe40007ffe0ff */
[----:B------:R-:W-:Y:S02]  /*3c90*/  IADD3 R38, PT, PT, R38, 0x1, RZ ;  /* 0x0000000126267810 */ /* 0x000fe40007ffe0ff */
[----:B------:R-:W-:-:S13]  /*3ca0*/  ISETP.GE.AND P0, PT, R37, UR4, PT ;  /* 0x0000000425007c0c */ /* 0x000fda000bf06270 */
[----:B------:R-:W-:Y:S05]  /*3cb0*/  @!P0 BRA `(.L_x_1067) ;  /* 0xffffffc400508947 */ /* 0x000fea000383ffff */
.L_x_1036:
        /* <DEDUP_REMOVED lines=19> */
.L_x_1069:
[----:B------:R-:W-:Y:S05]  /*3df0*/  BSYNC.RECONVERGENT B0 ;  /* 0x0000000000007941 */ /* 0x000fea0003800200 */
.L_x_1068:
[----:B------:R-:W-:Y:S05]  /*3e00*/  @P0 EXIT ;  /* 0x000000000000094d */ /* 0x000fea0003800000 */
[----:B------:R-:W-:Y:S05]  /*3e10*/  @P2 BRA `(.L_x_1070) ;  /* 0x0000000000202947 */ /* 0x000fea0003800000 */
[----:B------:R-:W-:-:S05]  /*3e20*/  IMAD R0, R4, R7, RZ ;  /* 0x0000000704007224 */ /* 0x000fca00078e02ff */
[----:B------:R-:W-:-:S13]  /*3e30*/  ISETP.NE.AND P0, PT, R0, -0x1, PT ;  /* 0xffffffff0000780c */ /* 0x000fda0003f05270 */
[----:B------:R-:W-:Y:S05]  /*3e40*/  @!P0 BRA `(.L_x_1070) ;  /* 0x0000000000148947 */ /* 0x000fea0003800000 */
.L_x_1071:
[----:B-1----:R-:W2:Y:S04]  /*3e50*/  LDG.E.STRONG.GPU R5, desc[UR8][R2.64] ;  /* 0x0000000802057981 */ /* 0x002ea8000c1ef900 */
[----:B--2---:R-:W-:Y:S01]  /*3e60*/  CCTL.IVALL ;  /* 0x00000000ff00798f */ /* 0x004fe20002000000 */
[----:B------:R-:W-:Y:S05]  /*3e70*/  YIELD ;  /* 0x0000000000007946 */ /* 0x000fea0003800000 */
[----:B------:R-:W-:-:S13]  /*3e80*/  ISETP.NE.AND P0, PT, R5, R0, PT ;  /* 0x000000000500720c */ /* 0x000fda0003f05270 */
[----:B------:R-:W-:Y:S05]  /*3e90*/  @P0 BRA `(.L_x_1071) ;  /* 0xfffffffc00ec0947 */ /* 0x000fea000383ffff */
.L_x_1070:
        /* <DEDUP_REMOVED lines=72> */
.L_x_1074:
        /* <DEDUP_REMOVED lines=31> */
.L_x_1073:
[----:B------:R-:W-:Y:S05]  /*4510*/  BSYNC.RECONVERGENT B0 ;  /* 0x0000000000007941 */ /* 0x000fea0003800200 */
.L_x_1072:
        /* <DEDUP_REMOVED lines=10> */
.L_x_1075:
        /* <DEDUP_REMOVED lines=87> */
.L_x_1076:
        /* <DEDUP_REMOVED lines=13> */
.L_x_4513:


//--------------------- .text._Z35group_norm_nhwc_bwd_one_pass_kernelI11Fp16IOFp16WLi128ELi48ELi384EEv26Group_norm_nhwc_bwd_params --------------------------
	.section	.text._Z35group_norm_nhwc_bwd_one_pass_kernelI11Fp16IOFp16WLi128ELi48ELi384EEv26Group_norm_nhwc_bwd_params,"ax",@progbits
	.align	128
        .global         _Z35group_norm_nhwc_bwd_one_pass_kernelI11Fp16IOFp16WLi128ELi48ELi384EEv26Group_norm_nhwc_bwd_params
        .type           _Z35group_norm_nhwc_bwd_one_pass_kernelI11Fp16IOFp16WLi128ELi48ELi384EEv26Group_norm_nhwc_bwd_params,@function
        .size           _Z35group_norm_nhwc_bwd_one_pass_kernelI11Fp16IOFp16WLi128ELi48ELi384EEv26Group_norm_nhwc_bwd_params,(.L_x_4514 - _Z35group_norm_nhwc_bwd_one_pass_kernelI11Fp16IOFp16WLi128ELi48ELi384EEv26Group_norm_nhwc_bwd_params)
        .other          _Z35group_norm_nhwc_bwd_one_pass_kernelI11Fp16IOFp16WLi128ELi48ELi384EEv26Group_norm_nhwc_bwd_params,@"STO_CUDA_ENTRY STV_DEFAULT"
_Z35group_norm_nhwc_bwd_one_pass_kernelI11Fp16IOFp16WLi128ELi48ELi384EEv26Group_norm_nhwc_bwd_params:
.text._Z35group_norm_nhwc_bwd_one_pass_kernelI11Fp16IOFp16WLi128ELi48ELi384EEv26Group_norm_nhwc_bwd_params:
        /* <DEDUP_REMOVED lines=21> */
.L_x_1120:
        /* <DEDUP_REMOVED lines=243> */
[----:B--2---:R-:W-:Y:S02]  /*1080*/  @P1 HADD2.F32 R11, -RZ, R3.H0_H0 ;  /* 0x20000003ff0b1230 */ /* 0x004fe40000004100 */
[----:B---3--:R-:W-:Y:S02]  /*1090*/  HADD2.F32 R3, -RZ, R20.H0_H0 ;  /* 0x20000014ff037230 */ /* 0x008fe40000004100 */
[----:B----4-:R-:W-:Y:S02]  /*10a0*/  HADD2.F32 R4, -RZ, R21.H0_H0 ;  /* 0x20000015ff047230 */ /* 0x010fe40000004100 */
        /* <DEDUP_REMOVED lines=147> */
.L_x_1078:
        /* <DEDUP_REMOVED lines=288> */
.L_x_1079:
        /* <DEDUP_REMOVED lines=48> */
.L_x_1081:
[----:B------:R-:W-:Y:S05]  /*2ee0*/  BSYNC.RECONVERGENT B0 ;  /* 0x0000000000007941 */ /* 0x000fea0003800200 */
.L_x_1080:
        /* <DEDUP_REMOVED lines=32> */
.L_x_1083:
[----:B------:R-:W-:Y:S05]  /*30f0*/  BSYNC.RECONVERGENT B0 ;  /* 0x0000000000007941 */ /* 0x000fea0003800200 */
.L_x_1082:
        /* <DEDUP_REMOVED lines=78> */
.L_x_1085:
[----:B------:R-:W-:Y:S05]  /*35e0*/  BSYNC.RECONVERGENT B0 ;  /* 0x0000000000007941 */ /* 0x000fea0003800200 */
.L_x_1084:
        /* <DEDUP_REMOVED lines=28> */
.L_x_1087:
[----:B------:R-:W-:Y:S05]  /*37b0*/  BSYNC.RECONVERGENT B0 ;  /* 0x0000000000007941 */ /* 0x000fea0003800200 */
.L_x_1086:
        /* <DEDUP_REMOVED lines=28> */
.L_x_1090:
[----:B------:R-:W2:Y:S04]  /*3980*/  LDG.E.STRONG.GPU R14, desc[UR6][R12.64] ;  /* 0x000000060c0e7981 */ /* 0x000ea8000c1ef900 */
[----:B--2---:R-:W-:Y:S01]  /*3990*/  CCTL.IVALL ;  /* 0x00000000ff00798f */ /* 0x004fe20002000000 */
[----:B------:R-:W-:Y:S05]  /*39a0*/  YIELD ;  /* 0x0000000000007946 */ /* 0x000fea0003800000 */
[----:B------:R-:W-:-:S13]  /*39b0*/  ISETP.NE.AND P0, PT, R14, R19, PT ;  /* 0x000000130e00720c */ /* 0x000fda0003f05270 */
[----:B------:R-:W-:Y:S05]  /*39c0*/  @P0 BRA `(.L_x_1090) ;  /* 0xfffffffc00ec0947 */ /* 0x000fea000383ffff */
.L_x_1089:
        /* <DEDUP_REMOVED lines=16> */
.L_x_1092:
        /* <DEDUP_REMOVED lines=62> */
.L_x_1091:
        /* <DEDUP_REMOVED lines=38> */
.L_x_1093:
        /* <DEDUP_REMOVED lines=19> */
.L_x_1094:
        /* <DEDUP_REMOVED lines=9> */
.L_x_1095:
[----:B------:R-:W-:Y:S05]  /*42d0*/  BSYNC.RECONVERGENT B0 ;  /* 0x0000000000007941 */ /* 0x000fea0003800200 */
.L_x_1088:
        /* <DEDUP_REMOVED lines=47> */
.L_x_1096:
        /* <DEDUP_REMOVED lines=54> */
.L_x_1098:
[----:B------:R-:W-:Y:S05]  /*4930*/  BSYNC.RECONVERGENT B0 ;  /* 0x0000000000007941 */ /* 0x000fea0003800200 */
.L_x_1097:
        /* <DEDUP_REMOVED lines=23> */
.L_x_1099:
        /* <DEDUP_REMOVED lines=21> */
.L_x_1101:
[----:B------:R-:W-:Y:S05]  /*4c00*/  BSYNC.RECONVERGENT B0 ;  /* 0x0000000000007941 */ /* 0x000fea0003800200 */
.L_x_1100:
        /* <DEDUP_REMOVED lines=23> */
.L_x_1102:
        /* <DEDUP_REMOVED lines=18> */
.L_x_1104:
[----:B------:R-:W-:Y:S05]  /*4ea0*/  BSYNC.RECONVERGENT B0 ;  /* 0x0000000000007941 */ /* 0x000fea0003800200 */
.L_x_1103:
        /* <DEDUP_REMOVED lines=31> */
.L_x_1105:
        /* <DEDUP_REMOVED lines=46> */
.L_x_1107:
[----:B------:R-:W-:Y:S05]  /*5380*/  BSYNC.RECONVERGENT B0 ;  /* 0x0000000000007941 */ /* 0x000fea0003800200 */
.L_x_1106:
        /* <DEDUP_REMOVED lines=21> */
.L_x_1108:
        /* <DEDUP_REMOVED lines=18> */
.L_x_1110:
[----:B------:R-:W-:Y:S05]  /*5600*/  BSYNC.RECONVERGENT B0 ;  /* 0x0000000000007941 */ /* 0x000fea0003800200 */
.L_x_1109:
        /* <DEDUP_REMOVED lines=21> */
.L_x_1111:
        /* <DEDUP_REMOVED lines=18> */
.L_x_1113:
[----:B------:R-:W-:Y:S05]  /*5880*/  BSYNC.RECONVERGENT B0 ;  /* 0x0000000000007941 */ /* 0x000fea0003800200 */
.L_x_1112:
        /* <DEDUP_REMOVED lines=21> */
.L_x_1114:
        /* <DEDUP_REMOVED lines=18> */
.L_x_1116:
[----:B------:R-:W-:Y:S05]  /*5b00*/  BSYNC.RECONVERGENT B0 ;  /* 0x0000000000007941 */ /* 0x000fea0003800200 */
.L_x_1115:
        /* <DEDUP_REMOVED lines=22> */
.L_x_1117:
        /* <DEDUP_REMOVED lines=18> */
.L_x_1119:
[----:B------:R-:W-:Y:S05]  /*5d90*/  BSYNC.RECONVERGENT B0 ;  /* 0x0000000000007941 */ /* 0x000fea0003800200 */
.L_x_1118:
[----:B------:R-:W3:Y:S01]  /*5da0*/  LDCU UR4, c[0x0][0x410] ;  /* 0x00008200ff0477ac */ /* 0x000ee20008000800 */
[----:B------:R-:W-:Y:S02]  /*5db0*/  IADD3 R47, PT, PT, R5, R47, RZ ;  /* 0x0000002f052f7210 */ /* 0x000fe40007ffe0ff */
[----:B------:R-:W-:Y:S01]  /*5dc0*/  IADD3 R51, PT, PT, R51, 0x1, RZ ;  /* 0x0000000133337810 */ /* 0x000fe20007ffe0ff */
[----:B------:R-:W3:Y:S02]  /*5dd0*/  LDCU UR5, c[0x0][0x3e0] ;  /* 0x00007c00ff0577ac */ /* 0x000ee40008000800 */
[----:B---3--:R-:W-:-:S06]  /*5de0*/  UIMAD UR4, UR4, UR5, URZ ;  /* 0x00000005040472a4 */ /* 0x008fcc000f8e02ff */
[----:B------:R-:W-:-:S13]  /*5df0*/  ISETP.GE.AND P0, PT, R47, UR4, PT ;  /* 0x000000042f007c0c */ /* 0x000fda000bf06270 */
[----:B------:R-:W-:Y:S05]  /*5e00*/  @!P0 BRA `(.L_x_1120) ;  /* 0xffffffa000d08947 */ /* 0x000fea000383ffff */
.L_x_1077:
        /* <DEDUP_REMOVED lines=16> */
.L_x_1122:
[----:B------:R-:W-:Y:S05]  /*5f10*/  BSYNC.RECONVERGENT B0 ;  /* 0x0000000000007941 */ /* 0x000fea0003800200 */
.L_x_1121:
        /* <DEDUP_REMOVED lines=11> */
.L_x_1124:
[----:B------:R-:W2:Y:S04]  /*5fd0*/  LDG.E.STRONG.GPU R5, desc[UR6][R2.64] ;  /* 0x0000000602057981 */ /* 0x000ea8000c1ef900 */
[----:B--2---:R-:W-:Y:S01]  /*5fe0*/  CCTL.IVALL ;  /* 0x00000000ff00798f */ /* 0x004fe20002000000 */
[----:B------:R-:W-:Y:S05]  /*5ff0*/  YIELD ;  /* 0x0000000000007946 */ /* 0x000fea0003800000 */
[----:B------:R-:W-:-:S13]  /*6000*/  ISETP.NE.AND P0, PT, R5, R0, PT ;  /* 0x000000000500720c */ /* 0x000fda0003f05270 */
[----:B------:R-:W-:Y:S05]  /*6010*/  @P0 BRA `(.L_x_1124) ;  /* 0xfffffffc00ec0947 */ /* 0x000fea000383ffff */
.L_x_1123:
        /* <DEDUP_REMOVED lines=74> */
.L_x_1127:
        /* <DEDUP_REMOVED lines=31> */
.L_x_1126:
[----:B------:R-:W-:Y:S05]  /*66b0*/  BSYNC.RECONVERGENT B0 ;  /* 0x0000000000007941 */ /* 0x000fea0003800200 */
.L_x_1125:
        /* <DEDUP_REMOVED lines=10> */
.L_x_1128:
        /* <DEDUP_REMOVED lines=87> */
.L_x_1129:
        /* <DEDUP_REMOVED lines=11> */
.L_x_4514:


//--------------------- .text._Z35group_norm_nhwc_bwd_one_pass_kernelI11Fp16IOFp16WLi256ELi48ELi384EEv26Group_norm_nhwc_bwd_params --------------------------
	.section	.text._Z35group_norm_nhwc_bwd_one_pass_kernelI11Fp16IOFp16WLi256ELi48ELi384EEv26Group_norm_nhwc_bwd_params,"ax",@progbits
	.align	128
        .global         _Z35group_norm_nhwc_bwd_one_pass_kernelI11Fp16IOFp16WLi256ELi48ELi384EEv26Group_norm_nhwc_bwd_params
        .type           _Z35group_norm_nhwc_bwd_one_pass_kernelI11Fp16IOFp16WLi256ELi48ELi384EEv26Group_norm_nhwc_bwd_params,@function
        .size           _Z35group_norm_nhwc_bwd_one_pass_kernelI11Fp16IOFp16WLi256ELi48ELi384EEv26Group_norm_nhwc_bwd_params,(.L_x_4515 - _Z35group_norm_nhwc_bwd_one_pass_kernelI11Fp16IOFp16WLi256ELi48ELi384EEv26Group_norm_nhwc_bwd_params)
        .other          _Z35group_norm_nhwc_bwd_one_pass_kernelI11Fp16IOFp16WLi256ELi48ELi384EEv26Group_norm_nhwc_bwd_params,@"STO_CUDA_ENTRY STV_DEFAULT"
_Z35group_norm_nhwc_bwd_one_pass_kernelI11Fp16IOFp16WLi256ELi48ELi384EEv26Group_norm_nhwc_bwd_params:
.text._Z35group_norm_nhwc_bwd_one_pass_kernelI11Fp16IOFp16WLi256ELi48ELi384EEv26Group_norm_nhwc_bwd_params:
        /* <DEDUP_REMOVED lines=22> */
.L_x_1197:
        /* <DEDUP_REMOVED lines=421> */
[----:B----4-:R-:W-:Y:S02]  /*1bb0*/  @P0 HADD2.F32 R57, -RZ, R56.H0_H0 ;  /* 0x20000038ff390230 */ /* 0x010fe40000004100 */
[----:B--2---:R-:W-:Y:S02]  /*1bc0*/  @P0 HADD2.F32 R58, -RZ, R19.H0_H0 ;  /* 0x20000013ff3a0230 */ /* 0x004fe40000004100 */
[----:B------:R-:W-:Y:S02]  /*1bd0*/  HADD2.F32 R56, -RZ, R20.H0_H0 ;  /* 0x20000014ff387230 */ /* 0x000fe40000004100 */
[----:B------:R-:W-:Y:S01]  /*1be0*/  HADD2.F32 R17, -RZ, R21.H0_H0 ;  /* 0x20000015ff117230 */ /* 0x000fe20000004100 */
        /* <DEDUP_REMOVED lines=290> */
.L_x_1131:
        /* <DEDUP_REMOVED lines=576> */
.L_x_1132:
        /* <DEDUP_REMOVED lines=44> */
.L_x_1134:
[----:B------:R-:W-:Y:S05]  /*54d0*/  BSYNC.RECONVERGENT B0 ;  /* 0x0000000000007941 */ /* 0x000fea0003800200 */
.L_x_1133:
        /* <DEDUP_REMOVED lines=32> */
.L_x_1136:
[----:B------:R-:W-:Y:S05]  /*56e0*/  BSYNC.RECONVERGENT B0 ;  /* 0x0000000000007941 */ /* 0x000fea0003800200 */
.L_x_1135:
        /* <DEDUP_REMOVED lines=78> */
.L_x_1138:
[----:B------:R-:W-:Y:S05]  /*5bd0*/  BSYNC.RECONVERGENT B0 ;  /* 0x0000000000007941 */ /* 0x000fea0003800200 */
.L_x_1137:
        /* <DEDUP_REMOVED lines=32> */
.L_x_1140:
[----:B------:R-:W-:Y:S05]  /*5de0*/  BSYNC.RECONVERGENT B0 ;  /* 0x0000000000007941 */ /* 0x000fea0003800200 */
.L_x_1139:
        /* <DEDUP_REMOVED lines=25> */
.L_x_1143:
[----:B---3--:R-:W2:Y:S04]  /*5f80*/  LDG.E.STRONG.GPU R22, desc[UR6][R20.64] ;  /* 0x0000000614167981 */ /* 0x008ea8000c1ef900 */
[----:B--2---:R-:W-:Y:S01]  /*5f90*/  CCTL.IVALL ;  /* 0x00000000ff00798f */ /* 0x004fe20002000000 */
[----:B------:R-:W-:Y:S05]  /*5fa0*/  YIELD ;  /* 0x0000000000007946 */ /* 0x000fea0003800000 */
[----:B------:R-:W-:-:S13]  /*5fb0*/  ISETP.NE.AND P0, PT, R22, R27, PT ;  /* 0x0000001b1600720c */ /* 0x000fda0003f05270 */
[----:B------:R-:W-:Y:S05]  /*5fc0*/  @P0 BRA `(.L_x_1143) ;  /* 0xfffffffc00ec0947 */ /* 0x000fea000383ffff */
.L_x_1142:
        /* <DEDUP_REMOVED lines=15> */
.L_x_1145:
        /* <DEDUP_REMOVED lines=60> */
.L_x_1144:
        /* <DEDUP_REMOVED lines=33> */
.L_x_1146:
        /* <DEDUP_REMOVED lines=19> */
.L_x_1147:
        /* <DEDUP_REMOVED lines=9> */
.L_x_1148:
[----:B------:R-:W-:Y:S05]  /*6850*/  BSYNC.RECONVERGENT B0 ;  /* 0x0000000000007941 */ /* 0x000fea0003800200 */
.L_x_1141:
        /* <DEDUP_REMOVED lines=38> */
.L_x_1149:
        /* <DEDUP_REMOVED lines=28> */
.L_x_1151:
[----:B------:R-:W-:Y:S05]  /*6c80*/  BSYNC.RECONVERGENT B0 ;  /* 0x0000000000007941 */ /* 0x000fea0003800200 */
.L_x_1150:
        /* <DEDUP_REMOVED lines=35> */
.L_x_1152:
        /* <DEDUP_REMOVED lines=21> */
.L_x_1154:
[----:B------:R-:W-:Y:S05]  /*7010*/  BSYNC.RECONVERGENT B0 ;  /* 0x0000000000007941 */ /* 0x000fea0003800200 */
.L_x_1153:
        /* <DEDUP_REMOVED lines=25> */
.L_x_1155:
        /* <DEDUP_REMOVED lines=21> */
.L_x_1157:
[----:B------:R-:W-:Y:S05]  /*7300*/  BSYNC.RECONVERGENT B0 ;  /* 0x0000000000007941 */ /* 0x000fea0003800200 */
.L_x_1156:
        /* <DEDUP_REMOVED lines=35> */
.L_x_1158:
        /* <DEDUP_REMOVED lines=21> */
.L_x_1160:
[----:B------:R-:W-:Y:S05]  /*7690*/  BSYNC.RECONVERGENT B0 ;  /* 0x0000000000007941 */ /* 0x000fea0003800200 */
.L_x_1159:
        /* <DEDUP_REMOVED lines=25> */
.L_x_1161:
        /* <DEDUP_REMOVED lines=21> */
.L_x_1163:
[----:B------:R-:W-:Y:S05]  /*7980*/  BSYNC.RECONVERGENT B0 ;  /* 0x0000000000007941 */ /* 0x000fea0003800200 */
.L_x_1162:
        /* <DEDUP_REMOVED lines=82> */
.L_x_1164:
        /* <DEDUP_REMOVED lines=21> */
.L_x_1166:
[----:B------:R-:W-:Y:S05]  /*8000*/  BSYNC.RECONVERGENT B0 ;  /* 0x0000000000007941 */ /* 0x000fea0003800200 */
.L_x_1165:
        /* <DEDUP_REMOVED lines=23> */
.L_x_1167:
        /* <DEDUP_REMOVED lines=19> */
.L_x_1169:
[----:B------:R-:W-:Y:S05]  /*82b0*/  BSYNC.RECONVERGENT B0 ;  /* 0x0000000000007941 */ /* 0x000fea0003800200 */
.L_x_1168:
        /* <DEDUP_REMOVED lines=23> */
.L_x_1170:
        /* <DEDUP_REMOVED lines=21> */
.L_x_1172:
[----:B------:R-:W-:Y:S05]  /*8580*/  BSYNC.RECONVERGENT B0 ;  /* 0x0000000000007941 */ /* 0x000fea0003800200 */
.L_x_1171:
        /* <DEDUP_REMOVED lines=23> */
.L_x_1173:
        /* <DEDUP_REMOVED lines=18> */
.L_x_1175:
[----:B------:R-:W-:Y:S05]  /*8820*/  BSYNC.RECONVERGENT B0 ;  /* 0x0000000000007941 */ /* 0x000fea0003800200 */
.L_x_1174:
        /* <DEDUP_REMOVED lines=35> */
.L_x_1176:
        /* <DEDUP_REMOVED lines=58> */
.L_x_1178:
[----:B------:R-:W-:Y:S05]  /*8e00*/  BSYNC.RECONVERGENT B0 ;  /* 0x0000000000007941 */ /* 0x000fea0003800200 */
.L_x_1177:
        /* <DEDUP_REMOVED lines=21> */
.L_x_1179:
        /* <DEDUP_REMOVED lines=18> */
.L_x_1181:
[----:B------:R-:W-:Y:S05]  /*9080*/  BSYNC.RECONVERGENT B0 ;  /* 0x0000000000007941 */ /* 0x000fea0003800200 */
.L_x_1180:
        /* <DEDUP_REMOVED lines=21> */
.L_x_1182:
        /* <DEDUP_REMOVED lines=18> */
.L_x_1184:
[----:B------:R-:W-:Y:S05]  /*9300*/  BSYNC.RECONVERGENT B0 ;  /* 0x0000000000007941 */ /* 0x000fea0003800200 */
.L_x_1183:
        /* <DEDUP_REMOVED lines=21> */
.L_x_1185:
        /* <DEDUP_REMOVED lines=18> */
.L_x_1187:
[----:B------:R-:W-:Y:S05]  /*9580*/  BSYNC.RECONVERGENT B0 ;  /* 0x0000000000007941 */ /* 0x000fea0003800200 */
.L_x_1186:
        /* <DEDUP_REMOVED lines=21> */
.L_x_1188:
        /* <DEDUP_REMOVED lines=18> */
.L_x_1190:
[----:B------:R-:W-:Y:S05]  /*9800*/  BSYNC.RECONVERGENT B0 ;  /* 0x0000000000007941 */ /* 0x000fea0003800200 */
.L_x_1189:
        /* <DEDUP_REMOVED lines=21> */
.L_x_1191:
        /* <DEDUP_REMOVED lines=18> */
.L_x_1193:
[----:B------:R-:W-:Y:S05]  /*9a80*/  BSYNC.RECONVERGENT B0 ;  /* 0x0000000000007941 */ /* 0x000fea0003800200 */
.L_x_1192:
        /* <DEDUP_REMOVED lines=22> */
.L_x_1194:
        /* <DEDUP_REMOVED lines=18> */
.L_x_1196:
[----:B------:R-:W-:Y:S05]  /*9d10*/  BSYNC.RECONVERGENT B0 ;  /* 0x0000000000007941 */ /* 0x000fea0003800200 */
.L_x_1195:
[----:B------:R-:W1:Y:S01]  /*9d20*/  LDCU UR4, c[0x0][0x410] ;  /* 0x00008200ff0477ac */ /* 0x000e620008000800 */
[----:B------:R-:W-:Y:S02]  /*9d30*/  IADD3 R51, PT, PT, R62, R51, RZ ;  /* 0x000000333e337210 */ /* 0x000fe40007ffe0ff */
[----:B------:R-:W-:Y:S01]  /*9d40*/  IADD3 R48, PT, PT, R48, 0x1, RZ ;  /* 0x0000000130307810 */ /* 0x000fe20007ffe0ff */
[----:B------:R-:W1:Y:S02]  /*9d50*/  LDCU UR5, c[0x0][0x3e0] ;  /* 0x00007c00ff0577ac */ /* 0x000e640008000800 */
[----:B-1----:R-:W-:-:S06]  /*9d60*/  UIMAD UR4, UR4, UR5, URZ ;  /* 0x00000005040472a4 */ /* 0x002fcc000f8e02ff */
[----:B------:R-:W-:-:S13]  /*9d70*/  ISETP.GE.AND P0, PT, R51, UR4, PT ;  /* 0x0000000433007c0c */ /* 0x000fda000bf06270 */
[----:B------:R-:W-:Y:S05]  /*9d80*/  @!P0 BRA `(.L_x_1197) ;  /* 0xffffff6000f48947 */ /* 0x000fea000383ffff */
.L_x_1130:
        /* <DEDUP_REMOVED lines=16> */
.L_x_1199:
[----:B------:R-:W-:Y:S05]  /*9e90*/  BSYNC.RECONVERGENT B0 ;  /* 0x0000000000007941 */ /* 0x000fea0003800200 */
.L_x_1198:
        /* <DEDUP_REMOVED lines=11> */
.L_x_1201:
[----:B------:R-:W2:Y:S04]  /*9f50*/  LDG.E.STRONG.GPU R5, desc[UR6][R2.64] ;  /* 0x0000000602057981 */ /* 0x000ea8000c1ef900 */
[----:B--2---:R-:W-:Y:S01]  /*9f60*/  CCTL.IVALL ;  /* 0x00000000ff00798f */ /* 0x004fe20002000000 */
[----:B------:R-:W-:Y:S05]  /*9f70*/  YIELD ;  /* 0x0000000000007946 */ /* 0x000fea0003800000 */
[----:B------:R-:W-:-:S13]  /*9f80*/  ISETP.NE.AND P0, PT, R5, R0, PT ;  /* 0x000000000500720c */ /* 0x000fda0003f05270 */
[----:B------:R-:W-:Y:S05]  /*9f90*/  @P0 BRA `(.L_x_1201) ;  /* 0xfffffffc00ec0947 */ /* 0x000fea000383ffff */
.L_x_1200:
        /* <DEDUP_REMOVED lines=74> */
.L_x_1204:
        /* <DEDUP_REMOVED lines=31> */
.L_x_1203:
[----:B------:R-:W-:Y:S05]  /*a630*/  BSYNC.RECONVERGENT B0 ;  /* 0x0000000000007941 */ /* 0x000fea0003800200 */
.L_x_1202:
        /* <DEDUP_REMOVED lines=10> */
.L_x_1205:
        /* <DEDUP_REMOVED lines=21> */
[----:B---3--:R-:W-:Y:S02]  /*a830*/  F2FP.F16.F32.PACK_AB R31, R7, R4 ;  /* 0x00000004071f723e */ /* 0x008fe400000000ff */
[----:B------:R-:W-:-:S04]  /*a840*/  LOP3.LUT R4, R22, 0x3, RZ, 0xc0, !PT ;  /* 0x0000000316047812 */ /* 0x000fc800078ec0ff */
[----:B------:R-:W-:Y:S02]  /*a850*/  IADD3.X R9, PT, PT, R4, UR5, RZ, P1, !PT ;  /* 0x0000000504097c10 */ /* 0x000fe40008ffe4ff */
[----:B----4-:R-:W-:Y:S02]  /*a860*/  F2FP.F16.F32.PACK_AB R33, R25, R12 ;  /* 0x0000000c1921723e */ /* 0x010fe400000000ff */
        /* <DEDUP_REMOVED lines=55> */
[----:B----4-:R-:W-:Y:S02]  /*abe0*/  F2FP.F16.F32.PACK_AB R13, R13, R8 ;  /* 0x000000080d0d723e */ /* 0x010fe400000000ff */
[----:B-----5:R-:W-:-:S03]  /*abf0*/  F2FP.F16.F32.PACK_AB R7, R5, R6 ;  /* 0x000000060507723e */ /* 0x020fc600000000ff */
[----:B------:R3:W-:Y:S04]  /*ac00*/  STG.E desc[UR6][R26.64], R13 ;  /* 0x0000000d1a007986 */ /* 0x0007e8000c101906 */
[----:B------:R3:W-:Y:S01]  /*ac10*/  STG.E desc[UR6][R28.64], R7 ;  /* 0x000000071c007986 */ /* 0x0007e2000c101906 */
[----:B------:R-:W-:Y:S01]  /*ac20*/  HFMA2 R5, -RZ, RZ, 0, 0 ;  /* 0x00000000ff057431 */ /* 0x000fe200000001ff */
[----:B------:R-:W-:Y:S06]  /*ac30*/  @P0 BRA `(.L_x_1205) ;  /* 0xfffffff800a80947 */ /* 0x000fec000383ffff */
[----:B------:R-:W-:Y:S05]  /*ac40*/  EXIT ;  /* 0x000000000000794d */ /* 0x000fea0003800000 */
.L_x_1206:
        /* <DEDUP_REMOVED lines=11> */
.L_x_4515:


//--------------------- .text._Z35group_norm_nhwc_bwd_one_pass_kernelI11Fp16IOFp16WLi512ELi48ELi384EEv26Group_norm_nhwc_bwd_params --------------------------
	.section	.text._Z35group_norm_nhwc_bwd_one_pass_kernelI11Fp16IOFp16WLi512ELi48ELi384EEv26Group_norm_nhwc_bwd_params,"ax",@progbits
	.align	128
        .global         _Z35group_norm_nhwc_bwd_one_pass_kernelI11Fp16IOFp16WLi512ELi48ELi384EEv26Group_norm_nhwc_bwd_params
        .type           _Z35group_norm_nhwc_bwd_one_pass_kernelI11Fp16IOFp16WLi512ELi48ELi384EEv26Group_norm_nhwc_bwd_params,@function
        .size           _Z35group_norm_nhwc_bwd_one_pass_kernelI11Fp16IOFp16WLi512ELi48ELi384EEv26Group_norm_nhwc_bwd_params,(.L_x_4516 - _Z35group_norm_nhwc_bwd_one_pass_kernelI11Fp16IOFp16WLi512ELi48ELi384EEv26Group_norm_nhwc_bwd_params)
        .other          _Z35group_norm_nhwc_bwd_one_pass_kernelI11Fp16IOFp16WLi512ELi48ELi384EEv26Group_norm_nhwc_bwd_params,@"STO_CUDA_ENTRY STV_DEFAULT"
_Z35group_norm_nhwc_bwd_one_pass_kernelI11Fp16IOFp16WLi512ELi48ELi384EEv26Group_norm_nhwc_bwd_params:
.text._Z35group_norm_nhwc_bwd_one_pass_kernelI11Fp16IOFp16WLi512ELi48ELi384EEv26Group_norm_nhwc_bwd_params:
        /* <DEDUP_REMOVED lines=38> */
.L_x_1233:
        /* <DEDUP_REMOVED lines=582> */
[----:B------:R0:W5:Y:S01]  /*26c0*/  @!P1 LDG.E R154, desc[UR8][R40.64] ;  /* 0x00000008289a9981 */ /* 0x000162000c1e1900 */
[----:B------:R-:W-:-:S06]  /*26d0*/  @!P0 MOV R69, R95 ;  /* 0x0000005f00458202 */ /* 0x000fcc0000000f00 */
[----:B0-----:R-:W0:Y:S01]  /*26e0*/  @!P0 LDC.64 R40, c[0x0][0x398] ;  /* 0x0000e600ff288b82 */ /* 0x001e220000000a00 */
[-C--:B------:R-:W-:Y:S02]  /*26f0*/  @!P0 IMAD R0, R119, R110.reuse, RZ ;  /* 0x0000006e77008224 */ /* 0x080fe400078e02ff */
[----:B------:R-:W-:-:S04]  /*2700*/  @!P0 IMAD.WIDE.U32 R68, R117, R110, R68 ;  /* 0x0000006e75448225 */ /* 0x000fc800078e0044 */
[----:B------:R-:W-:Y:S01]  /*2710*/  @!P0 IMAD R111, R117, R111, R0 ;  /* 0x0000006f756f8224 */ /* 0x000fe200078e0200 */
[----:B------:R-:W-:-:S04]  /*2720*/  MOV R56, RZ ;  /* 0x000000ff00387202 */ /* 0x000fc80000000f00 */
[----:B------:R-:W-:Y:S02]  /*2730*/  @!P0 IADD3 R69, PT, PT, R69, R111, RZ ;  /* 0x0000006f45458210 */ /* 0x000fe40007ffe0ff */
[----:B------:R1:W5:Y:S02]  /*2740*/  @!P1 LDG.E R56, desc[UR8][R66.64] ;  /* 0x0000000842389981 */ /* 0x000364000c1e1900 */
        /* <DEDUP_REMOVED lines=11> */
[----:B------:R0:W5:Y:S04]  /*2800*/  @!P1 LDG.E R150, desc[UR8][R108.64] ;  /* 0x000000086c969981 */ /* 0x000168000c1e1900 */
[----:B------:R1:W5:Y:S01]  /*2810*/  @!P1 LDG.E R148, desc[UR8][R76.64] ;  /* 0x000000084c949981 */ /* 0x000362000c1e1900 */
[----:B------:R-:W-:-:S04]  /*2820*/  ISETP.GE.U32.AND P1, PT, R111, UR12, PT ;  /* 0x0000000c6f007c0c */ /* 0x000fc8000bf26070 */
[----:B------:R-:W-:-:S13]  /*2830*/  ISETP.GE.AND.EX P1, PT, R117, UR13, PT, P1 ;  /* 0x0000000d75007c0c */ /* 0x000fda000bf26310 */
[----:B0-----:R-:W0:Y:S01]  /*2840*/  @!P1 LDC.64 R108, c[0x0][0x3f8] ;  /* 0x0000fe00ff6c9b82 */ /* 0x001e220000000a00 */
[----:B-1----:R-:W-:Y:S02]  /*2850*/  @!P1 MOV R76, R96 ;  /* 0x00000060004c9202 */ /* 0x002fe40000000f00 */
[----:B------:R-:W-:Y:S02]  /*2860*/  @!P1 MOV R77, R95 ;  /* 0x0000005f004d9202 */ /* 0x000fe40000000f00 */
[----:B------:R-:W-:-:S06]  /*2870*/  MOV R140, RZ ;  /* 0x000000ff008c7202 */ /* 0x000fcc0000000f00 */
[----:B------:R1:W5:Y:S02]  /*2880*/  @!P2 LDG.E R140, desc[UR8][R12.64] ;  /* 0x000000080c8ca981 */ /* 0x000364000c1e1900 */
        /* <DEDUP_REMOVED lines=8> */
[----:B------:R0:W5:Y:S01]  /*2910*/  @!P2 LDG.E R146, desc[UR8][R72.64] ;  /* 0x000000084892a981 */ /* 0x000162000c1e1900 */
        /* <DEDUP_REMOVED lines=10> */
[----:B------:R0:W5:Y:S04]  /*29c0*/  @!P2 LDG.E R134, desc[UR8][R106.64] ;  /* 0x000000086a86a981 */ /* 0x000168000c1e1900 */
[----:B------:R-:W5:Y:S01]  /*29d0*/  @!P2 LDG.E R130, desc[UR8][R104.64] ;  /* 0x000000086882a981 */ /* 0x000f62000c1e1900 */
[----:B------:R-:W-:-:S04]  /*29e0*/  ISETP.GE.U32.AND P2, PT, R109, UR12, PT ;  /* 0x0000000c6d007c0c */ /* 0x000fc8000bf46070 */
[----:B------:R-:W-:-:S13]  /*29f0*/  ISETP.GE.AND.EX P2, PT, R111, UR13, PT, P2 ;  /* 0x0000000d6f007c0c */ /* 0x000fda000bf46320 */
[----:B0-----:R-:W0:Y:S01]  /*2a00*/  @!P2 LDC.64 R106, c[0x0][0x3f8] ;  /* 0x0000fe00ff6aab82 */ /* 0x001e220000000a00 */
[----:B------:R-:W-:-:S06]  /*2a10*/  MOV R86, RZ ;  /* 0x000000ff00567202 */ /* 0x000fcc0000000f00 */
[----:B------:R1:W5:Y:S02]  /*2a20*/  @!P3 LDG.E R86, desc[UR8][R2.64] ;  /* 0x000000080256b981 */ /* 0x000364000c1e1900 */
        /* <DEDUP_REMOVED lines=10> */
[----:B------:R2:W5:Y:S01]  /*2ad0*/  @!P3 LDG.E R82, desc[UR8][R102.64] ;  /* 0x000000086652b981 */ /* 0x000562000c1e1900 */
        /* <DEDUP_REMOVED lines=47> */
[----:B---3--:R-:W3:Y:S01]  /*2dd0*/  @!P4 LDC.64 R88, c[0x0][0x398] ;  /* 0x0000e600ff58cb82 */ /* 0x008ee20000000a00 */
        /* <DEDUP_REMOVED lines=11> */
[----:B---3--:R-:W-:Y:S02]  /*2e90*/  @!P4 IADD3 R88, P5, PT, R11, R88, RZ ;  /* 0x000000580b58c210 */ /* 0x008fe40007fbe0ff */
[----:B------:R-:W-:Y:S02]  /*2ea0*/  SHF.R.S32.HI R5, RZ, 0x1f, R3 ;  /* 0x0000001fff057819 */ /* 0x000fe40000011403 */
[----:B------:R-:W-:Y:S02]  /*2eb0*/  @!P4 IADD3.X R89, PT, PT, R0, R89, RZ, P5, !PT ;  /* 0x000000590059c210 */ /* 0x000fe40002ffe4ff */
[----:B------:R-:W-:Y:S02]  /*2ec0*/  ISETP.GE.U32.AND P5, PT, R3, UR12, PT ;  /* 0x0000000c03007c0c */ /* 0x000fe4000bfa6070 */
[----:B------:R-:W-:Y:S02]  /*2ed0*/  P2R R71, PR, RZ, 0x8 ;  /* 0x00000008ff477803 */ /* 0x000fe40000000000 */
[----:B------:R-:W-:-:S02]  /*2ee0*/  LOP3.LUT P3, RZ, R75, 0x2000, RZ, 0xc0, !PT ;  /* 0x000020004bff7812 */ /* 0x000fc4000786c0ff */
[----:B------:R-:W-:Y:S02]  /*2ef0*/  ISETP.GE.AND.EX P5, PT, R5, UR13, PT, P5 ;  /* 0x0000000d05007c0c */ /* 0x000fe4000bfa6350 */
[----:B------:R-:W-:-:S09]  /*2f00*/  MOV R0, RZ ;  /* 0x000000ff00007202 */ /* 0x000fd20000000f00 */
[----:B------:R0:W3:Y:S01]  /*2f10*/  @!P3 LDG.E R0, desc[UR8][R14.64] ;  /* 0x000000080e00b981 */ /* 0x0000e2000c1e1900 */
[----:B------:R-:W-:Y:S01]  /*2f20*/  MOV R6, RZ ;  /* 0x000000ff00067202 */ /* 0x000fe20000000f00 */
[----:B------:R-:W1:Y:S01]  /*2f30*/  @!P5 LDC.64 R102, c[0x0][0x398] ;  /* 0x0000e600ff66db82 */ /* 0x000e620000000a00 */
[----:B------:R-:W-:-:S04]  /*2f40*/  MOV R10, RZ ;  /* 0x000000ff000a7202 */ /* 0x000fc80000000f00 */
[----:B------:R5:W3:Y:S03]  /*2f50*/  @!P3 LDG.E R6, desc[UR8][R90.64] ;  /* 0x000000085a06b981 */ /* 0x000ae6000c1e1900 */
[----:B0-----:R-:W0:Y:S01]  /*2f60*/  @!P5 LDC.64 R14, c[0x0][0x3f8] ;  /* 0x0000fe00ff0edb82 */ /* 0x001e220000000a00 */
[----:B------:R5:W3:Y:S07]  /*2f70*/  @!P6 LDG.E R10, desc[UR8][R16.64] ;  /* 0x00000008100ae981 */ /* 0x000aee000c1e1900 */
[----:B-----5:R-:W5:Y:S01]  /*2f80*/  @!P5 LDC.64 R90, c[0x0][0x3a0] ;  /* 0x0000e800ff5adb82 */ /* 0x020f620000000a00 */
[----:B------:R-:W-:-:S02]  /*2f90*/  @!P5 MOV R16, R96 ;  /* 0x000000600010d202 */ /* 0x000fc40000000f00 */
[----:B------:R-:W-:Y:S02]  /*2fa0*/  @!P5 MOV R17, R95 ;  /* 0x0000005f0011d202 */ /* 0x000fe40000000f00 */
[----:B------:R-:W-:Y:S02]  /*2fb0*/  MOV R8, RZ ;  /* 0x000000ff00087202 */ /* 0x000fe40000000f00 */
[----:B------:R-:W-:-:S04]  /*2fc0*/  P2R R41, PR, RZ, 0x1 ;  /* 0x00000001ff297803 */ /* 0x000fc80000000000 */
[----:B------:R-:W3:Y:S01]  /*2fd0*/  @!P6 LDG.E R8, desc[UR8][R18.64] ;  /* 0x000000081208e981 */ /* 0x000ee2000c1e1900 */
[----:B0-----:R-:W-:-:S04]  /*2fe0*/  @!P5 IMAD R12, R5, R14, RZ ;  /* 0x0000000e050cd224 */ /* 0x001fc800078e02ff */
[C---:B------:R-:W-:Y:S02]  /*2ff0*/  @!P5 IMAD R5, R3.reuse, R15, R12 ;  /* 0x0000000f0305d224 */ /* 0x040fe400078e020c */
[----:B------:R-:W-:-:S05]  /*3000*/  @!P5 IMAD.WIDE.U32 R14, R3, R14, R16 ;  /* 0x0000000e030ed225 */ /* 0x000fca00078e0010 */
[----:B------:R-:W-:Y:S02]  /*3010*/  @!P5 IADD3 R3, PT, PT, R15, R5, RZ ;  /* 0x000000050f03d210 */ /* 0x000fe40007ffe0ff */
[C---:B------:R-:W-:Y:S02]  /*3020*/  @!P5 SHF.L.U32 R15, R14.reuse, 0x1, RZ ;  /* 0x000000010e0fd819 */ /* 0x040fe400000006ff */
[----:B------:R-:W-:Y:S02]  /*3030*/  @!P5 SHF.L.U64.HI R12, R14, 0x1, R3 ;  /* 0x000000010e0cd819 */ /* 0x000fe40000010203 */
[----:B-----5:R-:W-:Y:S02]  /*3040*/  @!P5 IADD3 R90, P6, PT, R15, R90, RZ ;  /* 0x0000005a0f5ad210 */ /* 0x020fe40007fde0ff */
[----:B------:R-:W-:Y:S02]  /*3050*/  LOP3.LUT P0, RZ, R75, 0x800, RZ, 0xc0, !PT ;  /* 0x000008004bff7812 */ /* 0x000fe4000780c0ff */
[----:B------:R-:W-:-:S02]  /*3060*/  @!P5 IADD3.X R91, PT, PT, R12, R91, RZ, P6, !PT ;  /* 0x0000005b0c5bd210 */ /* 0x000fc400037fe4ff */
[----:B-1----:R-:W-:Y:S02]  /*3070*/  @!P5 IADD3 R102, P6, PT, R15, R102, RZ ;  /* 0x000000660f66d210 */ /* 0x002fe40007fde0ff */
[----:B------:R-:W-:Y:S02]  /*3080*/  MOV R14, RZ ;  /* 0x000000ff000e7202 */ /* 0x000fe40000000f00 */
[----:B------:R-:W-:Y:S02]  /*3090*/  @!P5 IADD3.X R103, PT, PT, R12, R103, RZ, P6, !PT ;  /* 0x000000670c67d210 */ /* 0x000fe400037fe4ff */
[----:B------:R-:W-:-:S03]  /*30a0*/  MOV R12, RZ ;  /* 0x000000ff000c7202 */ /* 0x000fc60000000f00 */
[----:B------:R-:W5:Y:S04]  /*30b0*/  @!P0 LDG.E R14, desc[UR8][R22.64] ;  /* 0x00000008160e8981 */ /* 0x000f68000c1e1900 */
        /* <DEDUP_REMOVED lines=11> */
[----:B------:R0:W3:Y:S05]  /*3170*/  @!P1 LDG.E R60, desc[UR8][R24.64] ;  /* 0x00000008183c9981 */ /* 0x0000ea000c1e1900 */
[----:B------:R0:W3:Y:S02]  /*3180*/  @!P4 LDG.E R18, desc[UR8][R98.64] ;  /* 0x000000086212c981 */ /* 0x0000e4000c1e1900 */
        /* <DEDUP_REMOVED lines=16> */
[----:B0-----:R-:W-:-:S02]  /*3290*/  @!P6 IADD3 R98, P0, PT, R21, R98, RZ ;  /* 0x000000621562e210 */ /* 0x001fc40007f1e0ff */
[C---:B------:R-:W-:Y:S02]  /*32a0*/  LOP3.LUT P3, RZ, R75.reuse, 0x1000000, RZ, 0xc0, !PT ;  /* 0x010000004bff7812 */ /* 0x040fe4000786c0ff */
[----:B------:R-:W-:Y:S02]  /*32b0*/  @!P6 IADD3.X R99, PT, PT, R22, R99, RZ, P0, !PT ;  /* 0x000000631663e210 */ /* 0x000fe400007fe4ff */
[----:B------:R-:W-:Y:S02]  /*32c0*/  MOV R22, RZ ;  /* 0x000000ff00167202 */ /* 0x000fe40000000f00 */
[----:B------:R-:W-:Y:S02]  /*32d0*/  LOP3.LUT P0, RZ, R75, 0x80, RZ, 0xc0, !PT ;  /* 0x000000804bff7812 */ /* 0x000fe4000780c0ff */
[----:B------:R-:W-:Y:S02]  /*32e0*/  MOV R24, RZ ;  /* 0x000000ff00187202 */ /* 0x000fe40000000f00 */
[----:B------:R0:W3:Y:S01]  /*32f0*/  @!P1 LDG.E R22, desc[UR8][R26.64] ;  /* 0x000000081a169981 */ /* 0x0000e2000c1e1900 */
[----:B------:R-:W-:-:S02]  /*3300*/  PRMT R143, RZ, 0x5410, RZ ;  /* 0x00005410ff8f7816 */ /* 0x000fc400000000ff */
[----:B------:R-:W-:Y:S01]  /*3310*/  PRMT R135, RZ, 0x5410, RZ ;  /* 0x00005410ff877816 */ /* 0x000fe200000000ff */
[----:B------:R1:W3:Y:S01]  /*3320*/  @!P2 LDG.E R24, desc[UR8][R28.64] ;  /* 0x000000081c18a981 */ /* 0x0002e2000c1e1900 */
[----:B------:R-:W-:Y:S02]  /*3330*/  P2R R5, PR, RZ, 0x20 ;  /* 0x00000020ff057803 */ /* 0x000fe40000000000 */
[----:B------:R-:W-:Y:S02]  /*3340*/  LOP3.LUT P5, RZ, R75, 0x40, RZ, 0xc0, !PT ;  /* 0x000000404bff7812 */ /* 0x000fe400078ac0ff */
[----:B0-----:R-:W-:Y:S02]  /*3350*/  MOV R26, RZ ;  /* 0x000000ff001a7202 */ /* 0x001fe40000000f00 */
[----:B------:R-:W-:Y:S02]  /*3360*/  MOV R16, RZ ;  /* 0x000000ff00107202 */ /* 0x000fe40000000f00 */
[----:B-1----:R-:W-:-:S02]  /*3370*/  MOV R28, RZ ;  /* 0x000000ff001c7202 */ /* 0x002fc40000000f00 */
[----:B------:R-:W-:Y:S01]  /*3380*/  @!P3 PRMT R143, R143, 0x5410, R156 ;  /* 0x000054108f8fb816 */ /* 0x000fe2000000009c */
[----:B------:R0:W3:Y:S01]  /*3390*/  @!P2 LDG.E R26, desc[UR8][R30.64] ;  /* 0x000000081e1aa981 */ /* 0x0000e2000c1e1900 */
[----:B------:R-:W-:Y:S02]  /*33a0*/  @!P3 PRMT R135, R135, 0x5410, R50 ;  /* 0x000054108787b816 */ /* 0x000fe40000000032 */
[----:B------:R-:W-:Y:S01]  /*33b0*/  @!P3 PRMT R143, R156, 0x7632, R143 ;  /* 0x000076329c8fb816 */ /* 0x000fe2000000008f */
[----:B------:R1:W3:Y:S01]  /*33c0*/  @!P0 LDG.E R28, desc[UR8][R32.64] ;  /* 0x00000008201c8981 */ /* 0x0002e2000c1e1900 */
[----:B------:R-:W-:Y:S02]  /*33d0*/  @!P3 PRMT R135, R50, 0x7632, R135 ;  /* 0x000076323287b816 */ /* 0x000fe40000000087 */
[----:B------:R-:W-:Y:S01]  /*33e0*/  LOP3.LUT P3, RZ, R75, 0x20, RZ, 0xc0, !PT ;  /* 0x000000204bff7812 */ /* 0x000fe2000786c0ff */
[----:B------:R-:W3:Y:S01]  /*33f0*/  @!P4 LDG.E R16, desc[UR8][R138.64] ;  /* 0x000000088a10c981 */ /* 0x000ee2000c1e1900 */
[----:B0-----:R-:W-:-:S02]  /*3400*/  MOV R30, RZ ;  /* 0x000000ff001e7202 */ /* 0x001fc40000000f00 */
[----:B-1----:R-:W-:-:S04]  /*3410*/  MOV R32, RZ ;  /* 0x000000ff00207202 */ /* 0x002fc80000000f00 */
[----:B------:R0:W3:Y:S04]  /*3420*/  @!P0 LDG.E R30, desc[UR8][R34.64] ;  /* 0x00000008221e8981 */ /* 0x0000e8000c1e1900 */
[----:B------:R1:W3:Y:S01]  /*3430*/  @!P5 LDG.E R32, desc[UR8][R36.64] ;  /* 0x000000082420d981 */ /* 0x0002e2000c1e1900 */
[----:B0-----:R-:W-:Y:S02]  /*3440*/  MOV R34, RZ ;  /* 0x000000ff00227202 */ /* 0x001fe40000000f00 */
[----:B-1----:R-:W-:-:S04]  /*3450*/  MOV R36, RZ ;  /* 0x000000ff00247202 */ /* 0x002fc80000000f00 */
[----:B------:R0:W3:Y:S04]  /*3460*/  @!P5 LDG.E R34, desc[UR8][R38.64] ;  /* 0x000000082622d981 */ /* 0x0000e8000c1e1900 */
[----:B------:R-:W3:Y:S01]  /*3470*/  @!P3 LDG.E R36, desc[UR8][R152.64] ;  /* 0x000000089824b981 */ /* 0x000ee2000c1e1900 */
[----:B0-----:R-:W-:Y:S02]  /*3480*/  MOV R38, RZ ;  /* 0x000000ff00267202 */ /* 0x001fe40000000f00 */
[----:B------:R-:W-:Y:S02]  /*3490*/  P2R R3, PR, RZ, 0x40 ;  /* 0x00000040ff037803 */ /* 0x000fe40000000000 */
[C---:B------:R-:W-:Y:S02]  /*34a0*/  LOP3.LUT P6, RZ, R75.reuse, 0x800000, RZ, 0xc0, !PT ;  /* 0x008000004bff7812 */ /* 0x040fe400078cc0ff */
[----:B------:R0:W3:Y:S01]  /*34b0*/  @!P3 LDG.E R38, desc[UR8][R42.64] ;  /* 0x000000082a26b981 */ /* 0x0000e2000c1e1900 */
[----:B------:R-:W-:-:S02]  /*34c0*/  LOP3.LUT P0, RZ, R75, 0x10, RZ, 0xc0, !PT ;  /* 0x000000104bff7812 */ /* 0x000fc4000780c0ff */
[----:B------:R-:W-:Y:S02]  /*34d0*/  LOP3.LUT P4, RZ, R75, 0x400000, RZ, 0xc0, !PT ;  /* 0x004000004bff7812 */ /* 0x000fe4000788c0ff */
[----:B------:R-:W-:Y:S02]  /*34e0*/  PRMT R141, R141, 0x5410, RZ ;  /* 0x000054108d8d7816 */ /* 0x000fe400000000ff */
[----:B------:R-:W-:Y:S02]  /*34f0*/  PRMT R144, R144, 0x5410, RZ ;  /* 0x0000541090907816 */ /* 0x000fe400000000ff */
[----:B------:R-:W-:Y:S02]  /*3500*/  MOV R40, RZ ;  /* 0x000000ff00287202 */ /* 0x000fe40000000f00 */
[----:B------:R-:W-:Y:S02]  /*3510*/  @!P6 PRMT R141, R141, 0x7610, R52 ;  /* 0x000076108d8de816 */ /* 0x000fe40000000034 */
[----:B------:R-:W-:-:S02]  /*3520*/  @!P6 PRMT R144, R144, 0x7610, R54 ;  /* 0x000076109090e816 */ /* 0x000fc40000000036 */
[----:B0-----:R-:W-:Y:S01]  /*3530*/  MOV R42, RZ ;  /* 0x000000ff002a7202 */ /* 0x001fe20000000f00 */
[----:B------:R0:W3:Y:S01]  /*3540*/  @!P0 LDG.E R40, desc[UR8][R44.64] ;  /* 0x000000082c288981 */ /* 0x0000e2000c1e1900 */
[----:B------:R-:W-:Y:S02]  /*3550*/  MOV R20, RZ ;  /* 0x000000ff00147202 */ /* 0x000fe40000000f00 */
[----:B------:R-:W-:Y:S02]  /*3560*/  PRMT R141, RZ, 0x7610, R141 ;  /* 0x00007610ff8d7816 */ /* 0x000fe4000000008d */
[----:B------:R-:W-:Y:S01]  /*3570*/  PRMT R139, RZ, 0x7610, R139 ;  /* 0x00007610ff8b7816 */ /* 0x000fe2000000008b */
[----:B------:R1:W3:Y:S01]  /*3580*/  @!P0 LDG.E R42, desc[UR8][R46.64] ;  /* 0x000000082e2a8981 */ /* 0x0002e2000c1e1900 */
[----:B------:R-:W-:Y:S02]  /*3590*/  PRMT R144, RZ, 0x7610, R144 ;  /* 0x00007610ff907816 */ /* 0x000fe40000000090 */
[----:B------:R-:W-:Y:S01]  /*35a0*/  PRMT R142, R142, 0x5410, RZ ;  /* 0x000054108e8e7816 */ /* 0x000fe200000000ff */
[----:B------:R2:W3:Y:S01]  /*35b0*/  @!P1 LDG.E R20, desc[UR8][R136.64] ;  /* 0x0000000888149981 */ /* 0x0004e2000c1e1900 */
[----:B------:R-:W-:-:S02]  /*35c0*/  @!P4 PRMT R141, R56, 0x7610, R141 ;  /* 0x00007610388dc816 */ /* 0x000fc4000000008d */
[----:B------:R-:W-:Y:S02]  /*35d0*/  @!P4 PRMT R139, R56, 0x7632, R139 ;  /* 0x00007632388bc816 */ /* 0x000fe4000000008b */
[----:B------:R-:W-:Y:S02]  /*35e0*/  @!P4 PRMT R144, R154, 0x7610, R144 ;  /* 0x000076109a90c816 */ /* 0x000fe40000000090 */
[----:B------:R-:W-:Y:S02]  /*35f0*/  @!P4 PRMT R142, R142, 0x7610, R154 ;  /* 0x000076108e8ec816 */ /* 0x000fe4000000009a */
[----:B------:R-:W-:Y:S02]  /*3600*/  LOP3.LUT P4, RZ, R75, 0x8, RZ, 0xc0, !PT ;  /* 0x000000084bff7812 */ /* 0x000fe4000788c0ff */
[----:B0-----:R-:W-:Y:S02]  /*3610*/  MOV R44, RZ ;  /* 0x000000ff002c7202 */ /* 0x001fe40000000f00 */
[----:B------:R-:W-:-:S02]  /*3620*/  PRMT R145, RZ, 0x5410, RZ ;  /* 0x00005410ff917816 */ /* 0x000fc400000000ff */
[----:B-1----:R-:W-:Y:S02]  /*3630*/  MOV R46, RZ ;  /* 0x000000ff002e7202 */ /* 0x002fe40000000f00 */
[----:B------:R-:W-:-:S05]  /*3640*/  @!P6 PRMT R145, R145, 0x5410, R52 ;  /* 0x000054109191e816 */ /* 0x000fca0000000034 */
[----:B------:R0:W3:Y:S01]  /*3650*/  @!P4 LDG.E R44, desc[UR8][R48.64] ;  /* 0x00000008302cc981 */ /* 0x0000e2000c1e1900 */
[----:B------:R-:W-:-:S03]  /*3660*/  @!P6 PRMT R145, R54, 0x7610, R145 ;  /* 0x000076103691e816 */ /* 0x000fc60000000091 */
[----:B------:R-:W3:Y:S01]  /*3670*/  @!P4 LDG.E R46, desc[UR8][R128.64] ;  /* 0x00000008802ec981 */ /* 0x000ee2000c1e1900 */
[C---:B------:R-:W-:Y:S02]  /*3680*/  LOP3.LUT P6, RZ, R75.reuse, 0x100000, RZ, 0xc0, !PT ;  /* 0x001000004bff7812 */ /* 0x040fe400078cc0ff */
[C---:B------:R-:W-:Y:S02]  /*3690*/  LOP3.LUT P5, RZ, R75.reuse, 0x80000, RZ, 0xc0, !PT ;  /* 0x000800004bff7812 */ /* 0x040fe400078ac0ff */
[C---:B------:R-:W-:Y:S02]  /*36a0*/  LOP3.LUT P0, RZ, R75.reuse, 0x4, RZ, 0xc0, !PT ;  /* 0x000000044bff7812 */ /* 0x040fe4000780c0ff */
[----:B------:R-:W-:Y:S02]  /*36b0*/  LOP3.LUT P1, RZ, R75, 0x200000, RZ, 0xc0, !PT ;  /* 0x002000004bff7812 */ /* 0x000fe4000782c0ff */
[----:B--2---:R-:W-:Y:S02]  /*36c0*/  PRMT R136, RZ, 0x7610, R136 ;  /* 0x00007610ff887816 */ /* 0x004fe40000000088 */
[----:B0-----:R-:W-:Y:S01]  /*36d0*/  MOV R48, RZ ;  /* 0x000000ff00307202 */ /* 0x001fe20000000f00 */
[----:B------:R0:W-:Y:S01]  /*36e0*/  STL [R1+0x90], R50 ;  /* 0x0000903201007387 */ /* 0x0001e20000100800 */
[----:B------:R-:W-:-:S02]  /*36f0*/  PRMT R123, RZ, 0x5410, RZ ;  /* 0x00005410ff7b7816 */ /* 0x000fc400000000ff */
[----:B------:R-:W-:Y:S02]  /*3700*/  @!P6 PRMT R136, R140, 0x7610, R136 ;  /* 0x000076108c88e816 */ /* 0x000fe40000000088 */
[----:B------:R-:W-:Y:S01]  /*3710*/  PRMT R137, R137, 0x5410, RZ ;  /* 0x0000541089897816 */ /* 0x000fe200000000ff */
[----:B------:R-:W2:Y:S01]  /*3720*/  @!P0 LDG.E R48, desc[UR8][R126.64] ;  /* 0x000000087e308981 */ /* 0x000ea2000c1e1900 */
[----:B------:R-:W-:Y:S02]  /*3730*/  PRMT R138, RZ, 0x7610, R138 ;  /* 0x00007610ff8a7816 */ /* 0x000fe4000000008a */
[----:B0-----:R-:W-:Y:S02]  /*3740*/  MOV R50, RZ ;  /* 0x000000ff00327202 */ /* 0x001fe40000000f00 */
[----:B------:R-:W-:Y:S02]  /*3750*/  PRMT R136, R136, 0x5410, RZ ;  /* 0x0000541088887816 */ /* 0x000fe400000000ff */
[----:B------:R-:W-:-:S02]  /*3760*/  PRMT R132, R132, 0x5410, RZ ;  /* 0x0000541084847816 */ /* 0x000fc400000000ff */
[----:B------:R-:W-:Y:S01]  /*3770*/  @!P5 PRMT R123, R123, 0x5410, R130 ;  /* 0x000054107b7bd816 */ /* 0x000fe20000000082 */
[----:B------:R-:W2:Y:S01]  /*3780*/  @!P0 LDG.E R50, desc[UR8][R124.64] ;  /* 0x000000087c328981 */ /* 0x000ea2000c1e1900 */
[----:B------:R-:W-:Y:S02]  /*3790*/  @!P1 PRMT R137, R137, 0x7610, R150 ;  /* 0x0000761089899816 */ /* 0x000fe40000000096 */
[----:B------:R-:W-:Y:S02]  /*37a0*/  @!P1 PRMT R138, R148, 0x7632, R138 ;  /* 0x00007632948a9816 */ /* 0x000fe4000000008a */
[--C-:B------:R-:W-:Y:S02]  /*37b0*/  @!P5 PRMT R136, R136, 0x5410, R134.reuse ;  /* 0x000054108888d816 */ /* 0x100fe40000000086 */
[----:B------:R-:W-:Y:S02]  /*37c0*/  @!P5 PRMT R132, R132, 0x7610, R134 ;  /* 0x000076108484d816 */ /* 0x000fe40000000086 */
[----:B------:R-:W-:-:S02]  /*37d0*/  @!P5 PRMT R123, R130, 0x7632, R123 ;  /* 0x00007632827bd816 */ /* 0x000fc4000000007b */
[----:B------:R-:W-:Y:S02]  /*37e0*/  PRMT R137, RZ, 0x7610, R137 ;  /* 0x00007610ff897816 */ /* 0x000fe40000000089 */
[----:B------:R-:W-:Y:S02]  /*37f0*/  PRMT R138, R138, 0x5410, RZ ;  /* 0x000054108a8a7816 */ /* 0x000fe400000000ff */
[----:B------:R-:W-:Y:S02]  /*3800*/  PRMT R131, RZ, 0x7610, R131 ;  /* 0x00007610ff837816 */ /* 0x000fe40000000083 */
[----:B------:R-:W-:Y:S02]  /*3810*/  LOP3.LUT P5, RZ, R75, 0x2, RZ, 0xc0, !PT ;  /* 0x000000024bff7812 */ /* 0x000fe400078ac0ff */
[----:B------:R-:W-:Y:S02]  /*3820*/  @!P6 PRMT R137, R146, 0x7610, R137 ;  /* 0x000076109289e816 */ /* 0x000fe40000000089 */
[----:B------:R-:W-:-:S02]  /*3830*/  @!P6 PRMT R138, R138, 0x7610, R146 ;  /* 0x000076108a8ae816 */ /* 0x000fc40000000092 */
        /* <DEDUP_REMOVED lines=16> */
[----:B------:R-:W-:Y:S02]  /*3940*/  ISETP.NE.AND P0, PT, R23, RZ, PT ;  /* 0x000000ff1700720c */ /* 0x000fe40003f05270 */
[----:B0-----:R-:W-:Y:S02]  /*3950*/  MOV R58, RZ ;  /* 0x000000ff003a7202 */ /* 0x001fe40000000f00 */
[----:B-1----:R-:W-:Y:S02]  /*3960*/  MOV R56, RZ ;  /* 0x000000ff00387202 */ /* 0x002fe40000000f00 */
[----:B------:R-:W-:-:S05]  /*3970*/  PRMT R37, RZ, 0x5410, RZ ;  /* 0x00005410ff257816 */ /* 0x000fca00000000ff */
[----:B------:R-:W2:Y:S01]  /*3980*/  @!P6 LDG.E R58, desc[UR8][R64.64] ;  /* 0x00000008403ae981 */ /* 0x000ea2000c1e1900 */
[----:B------:R-:W-:-:S03]  /*3990*/  PRMT R39, RZ, 0x5410, RZ ;  /* 0x00005410ff277816 */ /* 0x000fc600000000ff */
[----:B------:R0:W2:Y:S01]  /*39a0*/  @!P6 LDG.E R56, desc[UR8][R62.64] ;  /* 0x000000083e38e981 */ /* 0x0000a2000c1e1900 */
[----:B----4-:R-:W-:Y:S02]  /*39b0*/  @!P0 PRMT R37, R12, 0x7610, R37 ;  /* 0x000076100c258816 */ /* 0x010fe40000000025 */
[----:B-----5:R-:W-:Y:S02]  /*39c0*/  @!P0 PRMT R39, R39, 0x5410, R14 ;  /* 0x0000541027278816 */ /* 0x020fe4000000000e */
[----:B------:R-:W-:Y:S02]  /*39d0*/  @!P0 PRMT R37, R37, 0x7610, R12 ;  /* 0x0000761025258816 */ /* 0x000fe4000000000c */
[----:B------:R-:W-:Y:S02]  /*39e0*/  @!P0 PRMT R39, R14, 0x7632, R39 ;  /* 0x000076320e278816 */ /* 0x000fe40000000027 */
[----:B------:R-:W-:Y:S02]  /*39f0*/  ISETP.NE.AND P0, PT, R41, RZ, PT ;  /* 0x000000ff2900720c */ /* 0x000fe40003f05270 */
[----:B0-----:R-:W-:-:S02]  /*3a00*/  MOV R62, RZ ;  /* 0x000000ff003e7202 */ /* 0x001fc40000000f00 */
[----:B------:R-:W-:-:S09]  /*3a10*/  MOV R64, RZ ;  /* 0x000000ff00407202 */ /* 0x000fd20000000f00 */
[----:B------:R0:W4:Y:S04]  /*3a20*/  @!P0 LDG.E R62, desc[UR8][R66.64] ;  /* 0x00000008423e8981 */ /* 0x000128000c1e1900 */
[----:B------:R1:W5:Y:S01]  /*3a30*/  @!P0 LDG.E R64, desc[UR8][R68.64] ;  /* 0x0000000844408981 */ /* 0x000362000c1e1900 */
[----:B------:R-:W-:Y:S02]  /*3a40*/  PRMT R139, R139, 0x5410, RZ ;  /* 0x000054108b8b7816 */ /* 0x000fe400000000ff */
[----:B------:R-:W-:Y:S02]  /*3a50*/  PRMT R142, RZ, 0x7610, R142 ;  /* 0x00007610ff8e7816 */ /* 0x000fe4000000008e */
[----:B------:R-:W-:Y:S02]  /*3a60*/  @!P1 PRMT R139, R139, 0x5410, R150 ;  /* 0x000054108b8b9816 */ /* 0x000fe40000000096 */
[----:B------:R-:W-:-:S02]  /*3a70*/  @!P1 PRMT R142, R148, 0x7610, R142 ;  /* 0x00007610948e9816 */ /* 0x000fc4000000008e */
[C---:B------:R-:W-:Y:S02]  /*3a80*/  LOP3.LUT P1, RZ, R75.reuse, 0x40000, RZ, 0xc0, !PT ;  /* 0x000400004bff7812 */ /* 0x040fe4000782c0ff */
[----:B------:R-:W-:Y:S02]  /*3a90*/  P2R R11, PR, RZ, 0x10 ;  /* 0x00000010ff0b7803 */ /* 0x000fe40000000000 */
[----:B------:R-:W-:Y:S02]  /*3aa0*/  LOP3.LUT P4, RZ, R75, 0x20000, RZ, 0xc0, !PT ;  /* 0x000200004bff7812 */ /* 0x000fe4000788c0ff */
[----:B------:R-:W-:Y:S02]  /*3ab0*/  PRMT R132, RZ, 0x7610, R132 ;  /* 0x00007610ff847816 */ /* 0x000fe40000000084 */
[----:B------:R-:W-:Y:S02]  /*3ac0*/  PRMT R131, R131, 0x5410, RZ ;  /* 0x0000541083837816 */ /* 0x000fe400000000ff */
[----:B------:R-:W-:-:S02]  /*3ad0*/  PRMT R119, R119, 0x5410, RZ ;  /* 0x0000541077777816 */ /* 0x000fc400000000ff */
[----:B------:R-:W-:Y:S02]  /*3ae0*/  PRMT R117, R117, 0x5410, RZ ;  /* 0x0000541075757816 */ /* 0x000fe400000000ff */
[----:B------:R-:W-:Y:S02]  /*3af0*/  @!P1 PRMT R132, R82, 0x7610, R132 ;  /* 0x0000761052849816 */ /* 0x000fe40000000084 */
[----:B------:R-:W-:Y:S02]  /*3b00*/  @!P1 PRMT R131, R131, 0x7610, R82 ;  /* 0x0000761083839816 */ /* 0x000fe40000000052 */
[--C-:B------:R-:W-:Y:S02]  /*3b10*/  @!P1 PRMT R119, R119, 0x5410, R86.reuse ;  /* 0x0000541077779816 */ /* 0x100fe40000000056 */
[----:B------:R-:W-:Y:S02]  /*3b20*/  @!P1 PRMT R117, R117, 0x7610, R86 ;  /* 0x0000761075759816 */ /* 0x000fe40000000056 */
[----:B------:R-:W-:-:S02]  /*3b30*/  LOP3.LUT P1, RZ, R75, 0x8000, RZ, 0xc0, !PT ;  /* 0x000080004bff7812 */ /* 0x000fc4000782c0ff */
[----:B------:R-:W-:Y:S02]  /*3b40*/  PRMT R15, RZ, 0x5410, RZ ;  /* 0x00005410ff0f7816 */ /* 0x000fe400000000ff */
[----:B------:R-:W-:Y:S02]  /*3b50*/  PRMT R119, RZ, 0x7610, R119 ;  /* 0x00007610ff777816 */ /* 0x000fe40000000077 */
[----:B------:R-:W-:Y:S02]  /*3b60*/  PRMT R117, RZ, 0x7610, R117 ;  /* 0x00007610ff757816 */ /* 0x000fe40000000075 */
[C---:B------:R-:W-:Y:S02]  /*3b70*/  @!P4 PRMT R15, R84.reuse, 0x7632, R15 ;  /* 0x00007632540fc816 */ /* 0x040fe4000000000f */
[----:B------:R-:W-:Y:S02]  /*3b80*/  @!P4 PRMT R119, R84, 0x7610, R119 ;  /* 0x000076105477c816 */ /* 0x000fe40000000077 */
[----:B------:R-:W-:-:S02]  /*3b90*/  @!P4 PRMT R117, R80, 0x7610, R117 ;  /* 0x000076105075c816 */ /* 0x000fc40000000075 */
[----:B------:R-:W-:Y:S02]  /*3ba0*/  @!P4 PRMT R15, R15, 0x7610, R80 ;  /* 0x000076100f0fc816 */ /* 0x000fe40000000050 */
[----:B------:R-:W-:Y:S02]  /*3bb0*/  PRMT R21, RZ, 0x5410, RZ ;  /* 0x00005410ff157816 */ /* 0x000fe400000000ff */
[----:B------:R-:W-:Y:S02]  /*3bc0*/  PRMT R23, RZ, 0x5410, RZ ;  /* 0x00005410ff177816 */ /* 0x000fe400000000ff */
[----:B------:R-:W-:Y:S02]  /*3bd0*/  LOP3.LUT P4, RZ, R75, 0x2000, RZ, 0xc0, !PT ;  /* 0x000020004bff7812 */ /* 0x000fe4000788c0ff */
[----:B------:R-:W-:Y:S02]  /*3be0*/  @!P1 PRMT R21, R21, 0x5410, R74 ;  /* 0x0000541015159816 */ /* 0x000fe4000000004a */
[----:B------:R-:W-:-:S02]  /*3bf0*/  @!P1 PRMT R23, R74, 0x7632, R23 ;  /* 0x000076324a179816 */ /* 0x000fc40000000017 */
[----:B------:R-:W-:Y:S02]  /*3c00*/  @!P1 PRMT R21, R4, 0x7610, R21 ;  /* 0x0000761004159816 */ /* 0x000fe40000000015 */
[----:B------:R-:W-:Y:S02]  /*3c10*/  @!P1 PRMT R23, R23, 0x7610, R4 ;  /* 0x0000761017179816 */ /* 0x000fe40000000004 */
[----:B------:R-:W-:Y:S02]  /*3c20*/  ISETP.NE.AND P1, PT, R25, RZ, PT ;  /* 0x000000ff1900720c */ /* 0x000fe40003f25270 */
[----:B------:R-:W-:Y:S02]  /*3c30*/  PRMT R31, RZ, 0x5410, RZ ;  /* 0x00005410ff1f7816 */ /* 0x000fe400000000ff */
[----:B------:R-:W-:Y:S02]  /*3c40*/  PRMT R29, RZ, 0x5410, RZ ;  /* 0x00005410ff1d7816 */ /* 0x000fe400000000ff */
[----:B---3--:R-:W-:-:S02]  /*3c50*/  @!P4 PRMT R31, R0, 0x7610, R31 ;  /* 0x00007610001fc816 */ /* 0x008fc4000000001f */
[----:B------:R-:W-:Y:S02]  /*3c60*/  @!P4 PRMT R29, R29, 0x7610, R0 ;  /* 0x000076101d1dc816 */ /* 0x000fe40000000000 */
[----:B------:R-:W-:Y:S02]  /*3c70*/  PRMT R27, RZ, 0x5410, RZ ;  /* 0x00005410ff1b7816 */ /* 0x000fe400000000ff */
[----:B------:R-:W-:Y:S02]  /*3c80*/  PRMT R25, RZ, 0x5410, RZ ;  /* 0x00005410ff197816 */ /* 0x000fe400000000ff */
[----:B------:R-:W-:Y:S02]  /*3c90*/  @!P4 PRMT R29, R6, 0x7610, R29 ;  /* 0x00007610061dc816 */ /* 0x000fe4000000001d */
[----:B------:R-:W-:Y:S02]  /*3ca0*/  @!P4 PRMT R31, R31, 0x7610, R6 ;  /* 0x000076101f1fc816 */ /* 0x000fe40000000006 */
        /* <DEDUP_REMOVED lines=8> */
[----:B------:R-:W-:Y:S02]  /*3d30*/  @!P4 PRMT R41, R16, 0x7610, R41 ;  /* 0x000076101029c816 */ /* 0x000fe40000000029 */
[----:B------:R-:W-:Y:S02]  /*3d40*/  @!P4 PRMT R43, R43, 0x7610, R16 ;  /* 0x000076102b2bc816 */ /* 0x000fe40000000010 */
[----:B0-----:R-:W-:Y:S02]  /*3d50*/  MOV R66, RZ ;  /* 0x000000ff00427202 */ /* 0x001fe40000000f00 */
[----:B-1----:R-:W-:Y:S02]  /*3d60*/  MOV R68, RZ ;  /* 0x000000ff00447202 */ /* 0x002fe40000000f00 */
[----:B------:R-:W-:-:S02]  /*3d70*/  @!P4 PRMT R43, R18, 0x7610, R43 ;  /* 0x00007610122bc816 */ /* 0x000fc4000000002b */
[----:B------:R-:W-:Y:S01]  /*3d80*/  @!P4 PRMT R41, R41, 0x7610, R18 ;  /* 0x000076102929c816 */ /* 0x000fe20000000012 */
[----:B------:R0:W3:Y:S01]  /*3d90*/  @!P1 LDG.E R66, desc[UR8][R72.64] ;  /* 0x0000000848429981 */ /* 0x0000e2000c1e1900 */
[C---:B------:R-:W-:Y:S02]  /*3da0*/  LOP3.LUT P4, RZ, R75.reuse, 0x80, RZ, 0xc0, !PT ;  /* 0x000000804bff7812 */ /* 0x040fe4000788c0ff */
[----:B------:R-:W-:Y:S01]  /*3db0*/  P2R R13, PR, RZ, 0x20 ;  /* 0x00000020ff0d7803 */ /* 0x000fe20000000000 */
[----:B------:R1:W3:Y:S01]  /*3dc0*/  @!P1 LDG.E R68, desc[UR8][R76.64] ;  /* 0x000000084c449981 */ /* 0x0002e2000c1e1900 */
[----:B------:R-:W-:Y:S02]  /*3dd0*/  PRMT R49, RZ, 0x5410, RZ ;  /* 0x00005410ff317816 */ /* 0x000fe400000000ff */
[----:B------:R-:W-:Y:S02]  /*3de0*/  PRMT R59, RZ, 0x5410, RZ ;  /* 0x00005410ff3b7816 */ /* 0x000fe400000000ff */
[----:B------:R-:W-:-:S02]  /*3df0*/  LOP3.LUT P5, RZ, R75, 0x1000, RZ, 0xc0, !PT ;  /* 0x000010004bff7812 */ /* 0x000fc400078ac0ff */
[----:B0-----:R-:W-:Y:S02]  /*3e00*/  PRMT R73, RZ, 0x5410, RZ ;  /* 0x00005410ff497816 */ /* 0x001fe400000000ff */
[----:B-1----:R-:W-:Y:S02]  /*3e10*/  PRMT R77, RZ, 0x5410, RZ ;  /* 0x00005410ff4d7816 */ /* 0x002fe400000000ff */
[----:B------:R-:W-:Y:S02]  /*3e20*/  @!P2 PRMT R49, R24, 0x7610, R49 ;  /* 0x000076101831a816 */ /* 0x000fe40000000031 */
[----:B------:R-:W-:Y:S02]  /*3e30*/  @!P2 PRMT R59, R59, 0x7610, R24 ;  /* 0x000076103b3ba816 */ /* 0x000fe40000000018 */
[C---:B------:R-:W-:Y:S02]  /*3e40*/  @!P3 PRMT R73, R36.reuse, 0x7610, R73 ;  /* 0x000076102449b816 */ /* 0x040fe40000000049 */
[----:B------:R-:W-:-:S02]  /*3e50*/  @!P3 PRMT R77, R36, 0x7632, R77 ;  /* 0x00007632244db816 */ /* 0x000fc4000000004d */
[----:B------:R-:W-:Y:S02]  /*3e60*/  PRMT R63, RZ, 0x5410, RZ ;  /* 0x00005410ff3f7816 */ /* 0x000fe400000000ff */
[----:B------:R-:W-:Y:S02]  /*3e70*/  PRMT R65, RZ, 0x5410, RZ ;  /* 0x00005410ff417816 */ /* 0x000fe400000000ff */
[----:B------:R-:W-:Y:S02]  /*3e80*/  @!P2 PRMT R59, R26, 0x7610, R59 ;  /* 0x000076101a3ba816 */ /* 0x000fe4000000003b */
[----:B------:R-:W-:Y:S02]  /*3e90*/  @!P2 PRMT R49, R49, 0x7610, R26 ;  /* 0x000076103131a816 */ /* 0x000fe4000000001a */
[--C-:B------:R-:W-:Y:S02]  /*3ea0*/  @!P3 PRMT R77, R77, 0x5410, R38.reuse ;  /* 0x000054104d4db816 */ /* 0x100fe40000000026 */
[----:B------:R-:W-:-:S02]  /*3eb0*/  @!P3 PRMT R73, R73, 0x7610, R38 ;  /* 0x000076104949b816 */ /* 0x000fc40000000026 */
[----:B------:R-:W-:Y:S02]  /*3ec0*/  ISETP.NE.AND P2, PT, R133, RZ, PT ;  /* 0x000000ff8500720c */ /* 0x000fe40003f45270 */
[C---:B------:R-:W-:Y:S02]  /*3ed0*/  @!P4 PRMT R63, R28.reuse, 0x7610, R63 ;  /* 0x000076101c3fc816 */ /* 0x040fe4000000003f */
[----:B------:R-:W-:Y:S02]  /*3ee0*/  @!P4 PRMT R65, R28, 0x7632, R65 ;  /* 0x000076321c41c816 */ /* 0x000fe40000000041 */
[----:B------:R-:W-:Y:S02]  /*3ef0*/  ISETP.NE.AND P3, PT, R71, RZ, PT ;  /* 0x000000ff4700720c */ /* 0x000fe40003f65270 */
[----:B------:R-:W-:Y:S02]  /*3f00*/  PRMT R33, RZ, 0x5410, RZ ;  /* 0x00005410ff217816 */ /* 0x000fe400000000ff */
[----:B------:R-:W-:-:S02]  /*3f10*/  PRMT R35, RZ, 0x5410, RZ ;  /* 0x00005410ff237816 */ /* 0x000fc400000000ff */
[--C-:B------:R-:W-:Y:S02]  /*3f20*/  @!P4 PRMT R65, R65, 0x5410, R30.reuse ;  /* 0x000054104141c816 */ /* 0x100fe4000000001e */
[----:B------:R-:W-:Y:S01]  /*3f30*/  @!P4 PRMT R63, R63, 0x7610, R30 ;  /* 0x000076103f3fc816 */ /* 0x000fe2000000001e */
[----:B------:R0:W-:Y:S01]  /*3f40*/  STL [R1+0x28], R82 ;  /* 0x0000285201007387 */ /* 0x0001e20000100800 */
[----:B------:R-:W-:Y:S02]  /*3f50*/  @!P5 PRMT R33, R33, 0x5410, R8 ;  /* 0x000054102121d816 */ /* 0x000fe40000000008 */
[----:B------:R-:W-:Y:S02]  /*3f60*/  @!P5 PRMT R35, R35, 0x5410, R10 ;  /* 0x000054102323d816 */ /* 0x000fe4000000000a */
[----:B------:R-:W-:Y:S02]  /*3f70*/  LOP3.LUT P4, RZ, R75, 0x10, RZ, 0xc0, !PT ;  /* 0x000000104bff7812 */ /* 0x000fe4000788c0ff */
[----:B------:R-:W-:-:S02]  /*3f80*/  MOV R76, RZ ;  /* 0x000000ff004c7202 */ /* 0x000fc40000000f00 */
[----:B0-----:R-:W-:Y:S02]  /*3f90*/  MOV R82, RZ ;  /* 0x000000ff00527202 */ /* 0x001fe40000000f00 */
[----:B------:R-:W-:Y:S02]  /*3fa0*/  @!P5 PRMT R33, R8, 0x7632, R33 ;  /* 0x000076320821d816 */ /* 0x000fe40000000021 */
[----:B------:R0:W3:Y:S01]  /*3fb0*/  @!P2 LDG.E R76, desc[UR8][R108.64] ;  /* 0x000000086c4ca981 */ /* 0x0000e2000c1e1900 */
[----:B------:R-:W-:Y:S02]  /*3fc0*/  @!P5 PRMT R35, R10, 0x7632, R35 ;  /* 0x000076320a23d816 */ /* 0x000fe40000000023 */
[----:B------:R-:W-:Y:S01]  /*3fd0*/  LOP3.LUT P5, RZ, R75, 0x200, RZ, 0xc0, !PT ;  /* 0x000002004bff7812 */ /* 0x000fe200078ac0ff */
[----:B------:R1:W3:Y:S01]  /*3fe0*/  @!P3 LDG.E R82, desc[UR8][R106.64] ;  /* 0x000000086a52b981 */ /* 0x0002e2000c1e1900 */
[----:B------:R-:W-:Y:S02]  /*3ff0*/  PRMT R47, RZ, 0x5410, RZ ;  /* 0x00005410ff2f7816 */ /* 0x000fe400000000ff */
[----:B0-----:R-:W-:-:S02]  /*4000*/  PRMT R108, RZ, 0x5410, RZ ;  /* 0x00005410ff6c7816 */ /* 0x001fc400000000ff */
[----:B-1----:R-:W-:Y:S02]  /*4010*/  PRMT R107, RZ, 0x5410, RZ ;  /* 0x00005410ff6b7816 */ /* 0x002fe400000000ff */
[----:B------:R-:W-:Y:S02]  /*4020*/  @!P4 PRMT R108, R108, 0x7610, R40 ;  /* 0x000076106c6cc816 */ /* 0x000fe40000000028 */
[----:B------:R-:W-:Y:S02]  /*4030*/  @!P4 PRMT R107, R40, 0x7610, R107 ;  /* 0x00007610286bc816 */ /* 0x000fe4000000006b */
[----:B------:R-:W-:Y:S02]  /*4040*/  PRMT R45, RZ, 0x5410, RZ ;  /* 0x00005410ff2d7816 */ /* 0x000fe400000000ff */
[----:B------:R-:W-:Y:S02]  /*4050*/  @!P4 PRMT R108, R42, 0x7610, R108 ;  /* 0x000076102a6cc816 */ /* 0x000fe4000000006c */
[----:B------:R-:W-:Y:S01]  /*4060*/  @!P4 PRMT R107, R107, 0x7610, R42 ;  /* 0x000076106b6bc816 */ /* 0x000fe2000000002a */
[----:B------:R0:W-:Y:S01]  /*4070*/  STL [R1+0xa8], R86 ;  /* 0x0000a85601007387 */ /* 0x0001e20000100800 */
[----:B------:R-:W-:-:S02]  /*4080*/  @!P5 PRMT R47, R47, 0x5410, R20 ;  /* 0x000054102f2fd816 */ /* 0x000fc40000000014 */
[----:B------:R-:W-:Y:S02]  /*4090*/  @!P5 PRMT R45, R45, 0x5410, R22 ;  /* 0x000054102d2dd816 */ /* 0x000fe40000000016 */
[----:B------:R-:W-:Y:S02]  /*40a0*/  ISETP.NE.AND P4, PT, R11, RZ, PT ;  /* 0x000000ff0b00720c */ /* 0x000fe40003f85270 */
[----:B------:R-:W-:Y:S02]  /*40b0*/  @!P5 PRMT R47, R20, 0x7632, R47 ;  /* 0x00007632142fd816 */ /* 0x000fe4000000002f */
[----:B0-----:R-:W-:Y:S02]  /*40c0*/  MOV R86, RZ ;  /* 0x000000ff00567202 */ /* 0x001fe40000000f00 */
[----:B------:R-:W-:Y:S02]  /*40d0*/  @!P5 PRMT R45, R22, 0x7632, R45 ;  /* 0x00007632162dd816 */ /* 0x000fe4000000002d */
[----:B------:R-:W-:-:S02]  /*40e0*/  LOP3.LUT P5, RZ, R75, 0x40, RZ, 0xc0, !PT ;  /* 0x000000404bff7812 */ /* 0x000fc400078ac0ff */
[----:B------:R0:W3:Y:S01]  /*40f0*/  @!P3 LDG.E R86, desc[UR8][R104.64] ;  /* 0x000000086856b981 */ /* 0x0000e2000c1e1900 */
[----:B------:R-:W-:Y:S02]  /*4100*/  PRMT R106, RZ, 0x5410, RZ ;  /* 0x00005410ff6a7816 */ /* 0x000fe400000000ff */
[----:B------:R-:W-:Y:S02]  /*4110*/  PRMT R67, RZ, 0x5410, RZ ;  /* 0x00005410ff437816 */ /* 0x000fe400000000ff */
[C---:B------:R-:W-:Y:S02]  /*4120*/  @!P4 PRMT R106, R44.reuse, 0x7632, R106 ;  /* 0x000076322c6ac816 */ /* 0x040fe4000000006a */
[----:B0-----:R-:W-:Y:S02]  /*4130*/  PRMT R105, RZ, 0x5410, RZ ;  /* 0x00005410ff697816 */ /* 0x001fe400000000ff */
[----:B------:R-:W-:Y:S02]  /*4140*/  PRMT R69, RZ, 0x5410, RZ ;  /* 0x00005410ff457816 */ /* 0x000fe400000000ff */
[----:B------:R-:W-:-:S02]  /*4150*/  @!P4 PRMT R105, R44, 0x7610, R105 ;  /* 0x000076102c69c816 */ /* 0x000fc40000000069 */
[--C-:B------:R-:W-:Y:S02]  /*4160*/  @!P4 PRMT R106, R106, 0x5410, R46.reuse ;  /* 0x000054106a6ac816 */ /* 0x100fe4000000002e */
[----:B------:R-:W-:Y:S02]  /*4170*/  @!P4 PRMT R105, R105, 0x7610, R46 ;  /* 0x000076106969c816 */ /* 0x000fe4000000002e */
[----:B------:R-:W-:Y:S02]  /*4180*/  @!P5 PRMT R67, R32, 0x7610, R67 ;  /* 0x000076102043d816 */ /* 0x000fe40000000043 */
[----:B------:R-:W-:Y:S02]  /*4190*/  @!P5 PRMT R69, R69, 0x7610, R32 ;  /* 0x000076104545d816 */ /* 0x000fe40000000020 */
[----:B------:R-:W-:Y:S02]  /*41a0*/  ISETP.NE.AND P4, PT, R9, RZ, PT ;  /* 0x000000ff0900720c */ /* 0x000fe40003f85270 */
[----:B------:R-:W-:-:S02]  /*41b0*/  @!P5 PRMT R69, R34, 0x7610, R69 ;  /* 0x000076102245d816 */ /* 0x000fc40000000045 */
[----:B------:R-:W-:Y:S01]  /*41c0*/  @!P5 PRMT R67, R67, 0x7610, R34 ;  /* 0x000076104343d816 */ /* 0x000fe20000000022 */
[----:B------:R0:W-:Y:S01]  /*41d0*/  STL [R1+0x2c], R84 ;  /* 0x00002c5401007387 */ /* 0x0001e20000100800 */
[----:B------:R-:W-:Y:S02]  /*41e0*/  LOP3.LUT P5, RZ, R75, 0x4, RZ, 0xc0, !PT ;  /* 0x000000044bff7812 */ /* 0x000fe400078ac0ff */
[----:B------:R-:W-:Y:S02]  /*41f0*/  PRMT R104, RZ, 0x5410, RZ ;  /* 0x00005410ff687816 */ /* 0x000fe400000000ff */
[----:B0-----:R-:W-:-:S06]  /*4200*/  MOV R84, RZ ;  /* 0x000000ff00547202 */ /* 0x001fcc0000000f00 */
[----:B------:R0:W3:Y:S03]  /*4210*/  @!P4 LDG.E R84, desc[UR8][R92.64] ;  /* 0x000000085c54c981 */ /* 0x0000e6000c1e1900 */
        /* <DEDUP_REMOVED lines=24> */
[----:B------:R-:W-:Y:S02]  /*43a0*/  @!P6 PRMT R91, R56, 0x7610, R91 ;  /* 0x00007610385be816 */ /* 0x000fe4000000005b */
[----:B------:R-:W-:Y:S02]  /*43b0*/  @!P6 PRMT R110, R58, 0x7610, R110 ;  /* 0x000076103a6ee816 */ /* 0x000fe4000000006e */
[----:B------:R-:W-:Y:S02]  /*43c0*/  @!P6 PRMT R91, R91, 0x7610, R58 ;  /* 0x000076105b5be816 */ /* 0x000fe4000000003a */
[----:B------:R-:W-:Y:S02]  /*43d0*/  ISETP.NE.AND P6, PT, R3, RZ, PT ;  /* 0x000000ff0300720c */ /* 0x000fe40003fc5270 */
[----:B------:R-:W-:Y:S02]  /*43e0*/  MOV R90, RZ ;  /* 0x000000ff005a7202 */ /* 0x000fe40000000f00 */
[----:B------:R-:W-:-:S09]  /*43f0*/  MOV R92, RZ ;  /* 0x000000ff005c7202 */ /* 0x000fd20000000f00 */
[----:B------:R0:W2:Y:S04]  /*4400*/  @!P6 LDG.E R90, desc[UR8][R100.64] ;  /* 0x00000008645ae981 */ /* 0x0000a8000c1e1900 */
[----:B------:R1:W2:Y:S01]  /*4410*/  @!P6 LDG.E R92, desc[UR8][R98.64] ;  /* 0x00000008625ce981 */ /* 0x0002a2000c1e1900 */
[----:B0-----:R-:W-:Y:S02]  /*4420*/  PRMT R101, RZ, 0x5410, RZ ;  /* 0x00005410ff657816 */ /* 0x001fe400000000ff */
[----:B-1----:R-:W-:Y:S02]  /*4430*/  PRMT R99, RZ, 0x5410, RZ ;  /* 0x00005410ff637816 */ /* 0x002fe400000000ff */
[C---:B----4-:R-:W-:Y:S02]  /*4440*/  @!P0 PRMT R101, R62.reuse, 0x7632, R101 ;  /* 0x000076323e658816 */ /* 0x050fe40000000065 */
[----:B------:R-:W-:-:S02]  /*4450*/  @!P0 PRMT R99, R62, 0x7610, R99 ;  /* 0x000076103e638816 */ /* 0x000fc40000000063 */
[--C-:B-----5:R-:W-:Y:S02]  /*4460*/  @!P0 PRMT R101, R101, 0x5410, R64.reuse ;  /* 0x0000541065658816 */ /* 0x120fe40000000040 */
[----:B------:R-:W-:Y:S02]  /*4470*/  @!P0 PRMT R99, R99, 0x7610, R64 ;  /* 0x0000761063638816 */ /* 0x000fe40000000040 */
[----:B------:R-:W-:Y:S01]  /*4480*/  ISETP.NE.AND P0, PT, RZ, UR10, PT ;  /* 0x0000000aff007c0c */ /* 0x000fe2000bf05270 */
[----:B------:R0:W-:Y:S04]  /*4490*/  STL [R1+0xb0], R2 ;  /* 0x0000b00201007387 */ /* 0x0001e80000100800 */
[----:B------:R1:W-:Y:S01]  /*44a0*/  STL [R1+0x34], R74 ;  /* 0x0000344a01007387 */ /* 0x0003e20000100800 */
[----:B0-----:R-:W0:Y:S08]  /*44b0*/  LDC.64 R2, c[0x0][0x3b8] ;  /* 0x0000ee00ff027b82 */ /* 0x001e300000000a00 */
[----:B-1----:R-:W1:Y:S01]  /*44c0*/  @P0 LDC.64 R74, c[0x0][0x3b0] ;  /* 0x0000ec00ff4a0b82 */ /* 0x002e620000000a00 */
[----:B------:R-:W-:Y:S01]  /*44d0*/  IADD3 R11, PT, PT, R122, R7, RZ ;  /* 0x000000077a0b7210 */ /* 0x000fe20007ffe0ff */
[----:B------:R0:W-:Y:S04]  /*44e0*/  STL [R1+0xb4], R4 ;  /* 0x0000b40401007387 */ /* 0x0001e80000100800 */
[----:B------:R4:W-:Y:S01]  /*44f0*/  STL [R1+0x38], R70 ;  /* 0x0000384601007387 */ /* 0x0009e20000100800 */
[----:B0-----:R-:W-:-:S02]  /*4500*/  IMAD.WIDE R4, R85, 0x8, R2 ;  /* 0x0000000855047825 */ /* 0x001fc400078e0202 */
[----:B------:R-:W0:Y:S03]  /*4510*/  LDC.64 R2, c[0x0][0x3a8] ;  /* 0x0000ea00ff027b82 */ /* 0x000e260000000a00 */
[----:B----4-:R-:W4:Y:S01]  /*4520*/  LDG.E.64 R70, desc[UR8][R4.64] ;  /* 0x0000000804467981 */ /* 0x010f22000c1e1b00 */
[----:B-1----:R-:W-:-:S05]  /*4530*/  @P0 IMAD.WIDE R74, R11, 0x2, R74 ;  /* 0x000000020b4a0825 */ /* 0x002fca00078e024a */
[----:B------:R-:W5:Y:S01]  /*4540*/  @P0 LDG.E.U16 R9, desc[UR8][R74.64+0x2] ;  /* 0x000002084a090981 */ /* 0x000f62000c1e1500 */
[----:B------:R-:W-:-:S03]  /*4550*/  MOV R88, RZ ;  /* 0x000000ff00587202 */ /* 0x000fc60000000f00 */
[----:B------:R-:W5:Y:S04]  /*4560*/  @P0 LDG.E.U16 R7, desc[UR8][R74.64] ;  /* 0x000000084a070981 */ /* 0x000f68000c1e1500 */
[----:B------:R-:W5:Y:S01]  /*4570*/  @!P5 LDG.E R88, desc[UR8][R102.64] ;  /* 0x000000086658d981 */ /* 0x000f62000c1e1900 */
[----:B0-----:R-:W-:-:S05]  /*4580*/  IMAD.WIDE R2, R11, 0x2, R2 ;  /* 0x000000020b027825 */ /* 0x001fca00078e0202 */
[----:B------:R-:W5:Y:S04]  /*4590*/  LDG.E.U16 R11, desc[UR8][R2.64] ;  /* 0x00000008020b7981 */ /* 0x000f68000c1e1500 */
[----:B------:R-:W5:Y:S04]  /*45a0*/  LDG.E.U16 R13, desc[UR8][R2.64+0x2] ;  /* 0x00000208020d7981 */ /* 0x000f68000c1e1500 */
[----:B------:R0:W-:Y:S04]  /*45b0*/  STL [R1+0x40], R8 ;  /* 0x0000400801007387 */ /* 0x0001e80000100800 */
[----:B------:R1:W-:Y:S01]  /*45c0*/  STL [R1+0xbc], R6 ;  /* 0x0000bc0601007387 */ /* 0x0003e20000100800 */
[----:B0-----:R-:W-:-:S02]  /*45d0*/  PRMT R8, RZ, 0x5410, RZ ;  /* 0x00005410ff087816 */ /* 0x001fc400000000ff */
[----:B-1----:R-:W-:Y:S02]  /*45e0*/  PRMT R6, RZ, 0x5410, RZ ;  /* 0x00005410ff067816 */ /* 0x002fe400000000ff */
[----:B---3--:R-:W-:Y:S02]  /*45f0*/  @!P1 PRMT R8, R8, 0x5410, R68 ;  /* 0x0000541008089816 */ /* 0x008fe40000000044 */
        /* <DEDUP_REMOVED lines=38> */
[----:B------:R-:W-:Y:S04]  /*4860*/  STL [R1+0x84], R84 ;  /* 0x0000845401007387 */ /* 0x000fe80000100800 */
[----:B------:R-:W-:Y:S04]  /*4870*/  STL [R1+0x104], R80 ;  /* 0x0001045001007387 */ /* 0x000fe80000100800 */
[----:B------:R-:W-:Y:S04]  /*4880*/  STL [R1+0x88], R78 ;  /* 0x0000884e01007387 */ /* 0x000fe80000100800 */
[----:B------:R0:W-:Y:S04]  /*4890*/  STL [R1+0x3c], R0 ;  /* 0x00003c0001007387 */ /* 0x0001e80000100800 */
[----:B------:R1:W-:Y:S01]  /*48a0*/  STL [R1+0xc4], R14 ;  /* 0x0000c40e01007387 */ /* 0x0003e20000100800 */
[----:B0-----:R-:W-:-:S02]  /*48b0*/  MOV R0, 0x3f800000 ;  /* 0x3f80000000007802 */ /* 0x001fc40000000f00 */
[----:B-1----:R-:W-:Y:S01]  /*48c0*/  PRMT R14, RZ, 0x5410, RZ ;  /* 0x00005410ff0e7816 */ /* 0x002fe200000000ff */
[----:B------:R0:W-:Y:S01]  /*48d0*/  STL [R1+0x44], R12 ;  /* 0x0000440c01007387 */ /* 0x0001e20000100800 */
[----:B------:R-:W-:Y:S02]  /*48e0*/  UISETP.NE.AND UP0, UPT, UR10, URZ, UPT ;  /* 0x000000ff0a00728c */ /* 0x000fe4000bf05270 */
[----:B------:R-:W-:Y:S01]  /*48f0*/  @!P3 PRMT R14, R14, 0x5410, R86 ;  /* 0x000054100e0eb816 */ /* 0x000fe20000000056 */
[----:B------:R-:W-:Y:S04]  /*4900*/  STL [R1+0x8c], R90 ;  /* 0x00008c5a01007387 */ /* 0x000fe80000100800 */
[----:B------:R-:W-:Y:S01]  /*4910*/  STL [R1+0x10c], R92 ;  /* 0x00010c5c01007387 */ /* 0x000fe20000100800 */
[----:B0-----:R-:W-:-:S02]  /*4920*/  PRMT R12, RZ, 0x7610, R12 ;  /* 0x00007610ff0c7816 */ /* 0x001fc4000000000c */
[----:B------:R-:W-:Y:S01]  /*4930*/  @!P3 PRMT R14, R86, 0x7632, R14 ;  /* 0x00007632560eb816 */ /* 0x000fe2000000000e */
[----:B------:R0:W-:Y:S01]  /*4940*/  STL [R1+0xc0], R10 ;  /* 0x0000c00a01007387 */ /* 0x0001e20000100800 */
[----:B------:R-:W-:Y:S02]  /*4950*/  @!P2 PRMT R12, R76, 0x7610, R12 ;  /* 0x000076104c0ca816 */ /* 0x000fe4000000000c */
[----:B------:R-:W-:Y:S01]  /*4960*/  PRMT R98, RZ, 0x5410, RZ ;  /* 0x00005410ff627816 */ /* 0x000fe200000000ff */
[----:B------:R1:W-:Y:S01]  /*4970*/  STL [R1+0x48], R16 ;  /* 0x0000481001007387 */ /* 0x0003e20000100800 */
[----:B------:R-:W-:Y:S01]  /*4980*/  PRMT R100, RZ, 0x5410, RZ ;  /* 0x00005410ff647816 */ /* 0x000fe200000000ff */
[----:B----4-:R-:W-:Y:S01]  /*4990*/  FFMA.FTZ R71, -R70, R70, R71 ;  /* 0x0000004646477223 */ /* 0x010fe20000010147 */
[----:B-----5:R-:W-:-:S04]  /*49a0*/  PRMT R9, R9, 0x5410, RZ ;  /* 0x0000541009097816 */ /* 0x020fc800000000ff */
[----:B------:R-:W-:Y:S02]  /*49b0*/  @!P1 PRMT R9, R9, 0x7610, R66 ;  /* 0x0000761009099816 */ /* 0x000fe40000000042 */
[----:B------:R-:W-:-:S13]  /*49c0*/  FSETP.GTU.FTZ.AND P1, PT, R71, RZ, PT ;  /* 0x000000ff4700720b */ /* 0x000fda0003f3c000 */
[----:B------:R-:W2:Y:S01]  /*49d0*/  @P1 LDC R4, c[0x0][0x3c0] ;  /* 0x0000f000ff041b82 */ /* 0x000ea20000000800 */
[----:B------:R-:W-:Y:S01]  /*49e0*/  STL [R1+0x108], R88 ;  /* 0x0001085801007387 */ /* 0x000fe20000100800 */
[----:B------:R-:W-:Y:S02]  /*49f0*/  PRMT R7, R7, 0x5410, RZ ;  /* 0x0000541007077816 */ /* 0x000fe400000000ff */
[----:B------:R-:W-:Y:S01]  /*4a00*/  PRMT R11, R11, 0x5410, RZ ;  /* 0x000054100b0b7816 */ /* 0x000fe200000000ff */
[----:B------:R3:W-:Y:S01]  /*4a10*/  STL [R1+0x100], R86 ;  /* 0x0001005601007387 */ /* 0x0007e20000100800 */
[----:B------:R-:W-:Y:S02]  /*4a20*/  PRMT R13, R13, 0x5410, RZ ;  /* 0x000054100d0d7816 */ /* 0x000fe400000000ff */
[----:B0-----:R-:W-:Y:S02]  /*4a30*/  PRMT R10, RZ, 0x5410, RZ ;  /* 0x00005410ff0a7816 */ /* 0x001fe400000000ff */
[----:B-1----:R-:W-:-:S02]  /*4a40*/  PRMT R16, RZ, 0x5410, RZ ;  /* 0x00005410ff107816 */ /* 0x002fc400000000ff */
[----:B------:R-:W-:Y:S02]  /*4a50*/  PRMT R102, RZ, 0x5410, RZ ;  /* 0x00005410ff667816 */ /* 0x000fe400000000ff */
[----:B---3--:R-:W-:Y:S01]  /*4a60*/  PRMT R86, RZ, 0x5410, RZ ;  /* 0x00005410ff567816 */ /* 0x008fe200000000ff */
[----:B--2---:R-:W-:-:S04]  /*4a70*/  @P1 FADD.FTZ R4, R71, R4 ;  /* 0x0000000447041221 */ /* 0x004fc80000010000 */
[----:B------:R0:W1:Y:S01]  /*4a80*/  @P1 MUFU.RSQ R0, R4 ;  /* 0x0000000400001308 */ /* 0x0000620000001400 */
[----:B------:R-:W-:Y:S02]  /*4a90*/  @!P2 PRMT R7, R7, 0x7610, R72 ;  /* 0x000076100707a816 */ /* 0x000fe40000000048 */
[----:B------:R-:W-:Y:S02]  /*4aa0*/  @!P2 PRMT R11, R11, 0x7610, R76 ;  /* 0x000076100b0ba816 */ /* 0x000fe4000000004c */
[----:B------:R-:W-:Y:S02]  /*4ab0*/  @!P4 PRMT R13, R13, 0x5410, R84 ;  /* 0x000054100d0dc816 */ /* 0x000fe40000000054 */
[----:B------:R-:W-:Y:S02]  /*4ac0*/  @!P3 PRMT R10, R82, 0x7610, R10 ;  /* 0x00007610520ab816 */ /* 0x000fe4000000000a */
[----:B------:R-:W-:Y:S02]  /*4ad0*/  PRMT R12, R12, 0x5410, RZ ;  /* 0x000054100c0c7816 */ /* 0x000fe400000000ff */
[----:B------:R-:W-:-:S02]  /*4ae0*/  @!P4 PRMT R98, R98, 0x5410, R80 ;  /* 0x000054106262c816 */ /* 0x000fc40000000050 */
[----:B------:R-:W-:Y:S02]  /*4af0*/  @!P5 PRMT R16, R16, 0x5410, R78 ;  /* 0x000054101010d816 */ /* 0x000fe4000000004e */
[----:B------:R-:W-:Y:S02]  /*4b00*/  @!P5 PRMT R86, R88, 0x7610, R86 ;  /* 0x000076105856d816 */ /* 0x000fe40000000056 */
[----:B------:R-:W-:Y:S02]  /*4b10*/  @!P6 PRMT R100, R90, 0x7610, R100 ;  /* 0x000076105a64e816 */ /* 0x000fe40000000064 */
[----:B------:R-:W-:Y:S01]  /*4b20*/  @!P6 PRMT R102, R102, 0x5410, R92 ;  /* 0x000054106666e816 */ /* 0x000fe2000000005c */
[----:B------:R2:W-:Y:S01]  /*4b30*/  STL [R1+0xc8], R18 ;  /* 0x0000c81201007387 */ /* 0x0005e20000100800 */
[----:B------:R-:W-:Y:S02]  /*4b40*/  CS2R R2, SRZ ;  /* 0x0000000000027805 */ /* 0x000fe4000001ff00 */
[----:B------:R-:W-:Y:S01]  /*4b50*/  @!P2 PRMT R6, R72, 0x7610, R6 ;  /* 0x000076104806a816 */ /* 0x000fe20000000006 */
[----:B------:R-:W-:Y:S01]  /*4b60*/  @P0 HADD2.F32 R2, -RZ, R7.H0_H0 ;  /* 0x20000007ff020230 */ /* 0x000fe20000004100 */
[----:B------:R-:W-:Y:S01]  /*4b70*/  @!P3 PRMT R10, R10, 0x7610, R82 ;  /* 0x000076100a0ab816 */ /* 0x000fe20000000052 */
[----:B------:R-:W-:Y:S01]  /*4b80*/  @P0 HADD2.F32 R3, -RZ, R9.H0_H0 ;  /* 0x20000009ff030230 */ /* 0x000fe20000004100 */
[----:B------:R-:W-:Y:S01]  /*4b90*/  @!P4 PRMT R12, R12, 0x7610, R84 ;  /* 0x000076100c0cc816 */ /* 0x000fe20000000054 */
[----:B------:R-:W-:Y:S01]  /*4ba0*/  HADD2.F32 R71, -RZ, R11.H0_H0 ;  /* 0x2000000bff477230 */ /* 0x000fe20000004100 */
[----:B------:R-:W-:-:S02]  /*4bb0*/  @!P4 PRMT R98, R80, 0x7632, R98 ;  /* 0x000076325062c816 */ /* 0x000fc40000000062 */
[----:B------:R-:W-:Y:S01]  /*4bc0*/  @!P5 PRMT R16, R78, 0x7632, R16 ;  /* 0x000076324e10d816 */ /* 0x000fe20000000010 */
[----:B--2---:R-:W-:Y:S01]  /*4bd0*/  HADD2.F32 R18, -RZ, R13.H0_H0 ;  /* 0x2000000dff127230 */ /* 0x004fe20000004100 */
[----:B------:R-:W-:Y:S02]  /*4be0*/  @!P5 PRMT R86, R86, 0x7610, R88 ;  /* 0x000076105656d816 */ /* 0x000fe40000000058 */
[----:B------:R-:W-:Y:S02]  /*4bf0*/  @!P6 PRMT R100, R100, 0x7610, R90 ;  /* 0x000076106464e816 */ /* 0x000fe4000000005a */
[----:B------:R-:W-:Y:S01]  /*4c00*/  @!P6 PRMT R102, R92, 0x7632, R102 ;  /* 0x000076325c66e816 */ /* 0x000fe20000000066 */
[----:B01----:R-:W-:Y:S06]  /*4c10*/  BRA.U UP0, `(.L_x_1208) ;  /* 0x0000002500047547 */ /* 0x003fec000b800000 */
[----:B------:R-:W-:Y:S02]  /*4c20*/  HADD2.F32 R5, -RZ, R143.H1_H1 ;  /* 0x3000008fff057230 */ /* 0x000fe40000004100 */
[----:B------:R-:W-:Y:S02]  /*4c30*/  HADD2.F32 R4, -RZ, R135.H1_H1 ;  /* 0x30000087ff047230 */ /* 0x000fe40000004100 */
[----:B------:R-:W-:Y:S02]  /*4c40*/  HADD2.F32 R143, -RZ, R143.H0_H0 ;  /* 0x2000008fff8f7230 */ /* 0x000fe40000004100 */
[----:B------:R-:W-:Y:S01]  /*4c50*/  FADD.FTZ R5, -R70, R5 ;  /* 0x0000000546057221 */ /* 0x000fe20000010100 */
[----:B------:R-:W-:Y:S02]  /*4c60*/  HADD2.F32 R135, -RZ, R135.H0_H0 ;  /* 0x20000087ff877230 */ /* 0x000fe40000004100 */
[----:B------:R-:W-:Y:S01]  /*4c70*/  FMUL.FTZ R20, R71, R4 ;  /* 0x0000000447147220 */ /* 0x000fe20000410000 */
[----:B------:R-:W-:-:S02]  /*4c80*/  HADD2.F32 R111, -RZ, R145.H1_H1 ;  /* 0x30000091ff6f7230 */ /* 0x000fc40000004100 */
[----:B------:R-:W-:Y:S01]  /*4c90*/  FADD.FTZ R143, -R70, R143 ;  /* 0x0000008f468f7221 */ /* 0x000fe20000010100 */
[-C--:B------:R-:W-:Y:S01]  /*4ca0*/  FMUL.FTZ R5, R5, R0.reuse ;  /* 0x0000000005057220 */ /* 0x080fe20000410000 */
[----:B------:R-:W-:Y:S01]  /*4cb0*/  FMUL.FTZ R75, R18, R135 ;  /* 0x00000087124b7220 */ /* 0x000fe20000410000 */
[----:B------:R-:W-:Y:S01]  /*4cc0*/  FADD.FTZ R24, RZ, R20 ;  /* 0x00000014ff187221 */ /* 0x000fe20000010000 */
[----:B------:R-:W-:Y:S01]  /*4cd0*/  FMUL.FTZ R22, R143, R0 ;  /* 0x000000008f167220 */ /* 0x000fe20000410000 */
[----:B------:R-:W-:Y:S01]  /*4ce0*/  FFMA.FTZ R103, R5, R20, RZ ;  /* 0x0000001405677223 */ /* 0x000fe200000100ff */
[----:B------:R-:W-:Y:S01]  /*4cf0*/  FADD.FTZ R111, -R70, R111 ;  /* 0x0000006f466f7221 */ /* 0x000fe20000010100 */
[----:B------:R-:W-:Y:S01]  /*4d00*/  FADD.FTZ R20, R75, R24 ;  /* 0x000000184b147221 */ /* 0x000fe20000010000 */
[----:B------:R-:W-:Y:S02]  /*4d10*/  HADD2.F32 R26, -RZ, R145.H0_H0 ;  /* 0x20000091ff1a7230 */ /* 0x000fe40000004100 */
[----:B------:R-:W-:Y:S01]  /*4d20*/  FFMA.FTZ R24, R22, R75, R103 ;  /* 0x0000004b16187223 */ /* 0x000fe20000010067 */
[----:B------:R-:W-:-:S02]  /*4d30*/  HADD2.F32 R103, -RZ, R141.H1_H1 ;  /* 0x3000008dff677230 */ /* 0x000fc40000004100 */
[----:B------:R-:W-:Y:S01]  /*4d40*/  FFMA.FTZ R121, R4, R5, RZ ;  /* 0x0000000504797223 */ /* 0x000fe200000100ff */
[--C-:B------:R-:W-:Y:S02]  /*4d50*/  HADD2.F32 R75, -RZ, R144.reuse.H1_H1 ;  /* 0x30000090ff4b7230 */ /* 0x100fe40000004100 */
[----:B------:R-:W-:Y:S01]  /*4d60*/  FADD.FTZ R125, RZ, R4 ;  /* 0x00000004ff7d7221 */ /* 0x000fe20000010000 */
[----:B------:R-:W-:Y:S01]  /*4d70*/  FMUL.FTZ R5, R111, R0 ;  /* 0x000000006f057220 */ /* 0x000fe20000410000 */
[----:B------:R-:W-:Y:S01]  /*4d80*/  FADD.FTZ R103, -R70, R103 ;  /* 0x0000006746677221 */ /* 0x000fe20000010100 */
[----:B------:R-:W-:Y:S01]  /*4d90*/  FFMA.FTZ R32, R135, R22, RZ ;  /* 0x0000001687207223 */ /* 0x000fe200000100ff */
[----:B------:R-:W-:Y:S01]  /*4da0*/  FADD.FTZ R22, RZ, R135 ;  /* 0x00000087ff167221 */ /* 0x000fe20000010000 */
[----:B------:R-:W-:Y:S02]  /*4db0*/  HADD2.F32 R141, -RZ, R141.H0_H0 ;  /* 0x2000008dff8d7230 */ /* 0x000fe40000004100 */
[----:B------:R-:W-:Y:S01]  /*4dc0*/  FMUL.FTZ R30, R103, R0 ;  /* 0x00000000671e7220 */ /* 0x000fe20000410000 */
[----:B------:R-:W-:Y:S01]  /*4dd0*/  FMUL.FTZ R103, R71, R26 ;  /* 0x0000001a47677220 */ /* 0x000fe20000410000 */
[C---:B------:R-:W-:Y:S01]  /*4de0*/  FADD.FTZ R4, R26.reuse, R125 ;  /* 0x0000007d1a047221 */ /* 0x040fe20000010000 */
[----:B------:R-:W-:Y:S01]  /*4df0*/  FFMA.FTZ R28, R26, R5, R121 ;  /* 0x000000051a1c7223 */ /* 0x000fe20000010079 */
[C---:B------:R-:W-:Y:S01]  /*4e00*/  FADD.FTZ R22, R75.reuse, R22 ;  /* 0x000000164b167221 */ /* 0x040fe20000010000 */
        /* <DEDUP_REMOVED lines=9> */
[--C-:B------:R-:W-:Y:S02]  /*4ea0*/  HADD2.F32 R75, -RZ, R139.reuse.H0_H0 ;  /* 0x2000008bff4b7230 */ /* 0x100fe40000004100 */
[----:B------:R-:W-:Y:S01]  /*4eb0*/  FMUL.FTZ R111, R71, R103 ;  /* 0x00000067476f7220 */ /* 0x000fe20000410000 */
[----:B------:R-:W-:Y:S01]  /*4ec0*/  FADD.FTZ R4, R4, R103 ;  /* 0x0000006704047221 */ /* 0x000fe20000010000 */
[----:B------:R-:W-:Y:S01]  /*4ed0*/  FFMA.FTZ R28, R103, R141, R28 ;  /* 0x0000008d671c7223 */ /* 0x000fe2000001001c */
[----:B------:R-:W-:Y:S02]  /*4ee0*/  HADD2.F32 R139, -RZ, R139.H1_H1 ;  /* 0x3000008bff8b7230 */ /* 0x000fe40000004100 */
[----:B------:R-:W-:Y:S01]  /*4ef0*/  FADD.FTZ R103, -R70, R75 ;  /* 0x0000004b46677221 */ /* 0x000fe20000010100 */
[----:B------:R-:W-:Y:S01]  /*4f00*/  FADD.FTZ R5, R20, R111 ;  /* 0x0000006f14057221 */ /* 0x000fe20000010000 */
[----:B------:R-:W-:Y:S01]  /*4f10*/  FFMA.FTZ R30, R141, R111, R30 ;  /* 0x0000006f8d1e7223 */ /* 0x000fe2000001001e */
[----:B------:R-:W-:-:S02]  /*4f20*/  HADD2.F32 R75, -RZ, R142.H1_H1 ;  /* 0x3000008eff4b7230 */ /* 0x000fc40000004100 */
[----:B------:R-:W-:Y:S01]  /*4f30*/  FMUL.FTZ R103, R103, R0 ;  /* 0x0000000067677220 */ /* 0x000fe20000410000 */
[----:B------:R-:W-:Y:S02]  /*4f40*/  HADD2.F32 R111, -RZ, R137.H1_H1 ;  /* 0x30000089ff6f7230 */ /* 0x000fe40000004100 */
[----:B------:R-:W-:Y:S01]  /*4f50*/  FADD.FTZ R139, -R70, R139 ;  /* 0x0000008b468b7221 */ /* 0x000fe20000010100 */
[----:B------:R-:W-:Y:S02]  /*4f60*/  HADD2.F32 R121, -RZ, R142.H0_H0 ;  /* 0x2000008eff797230 */ /* 0x000fe40000004100 */
[----:B------:R-:W-:Y:S01]  /*4f70*/  FMUL.FTZ R20, R18, R75 ;  /* 0x0000004b12147220 */ /* 0x000fe20000410000 */
[----:B------:R-:W-:Y:S01]  /*4f80*/  FADD.FTZ R22, R22, R75 ;  /* 0x0000004b16167221 */ /* 0x000fe20000010000 */
[----:B------:R-:W-:Y:S01]  /*4f90*/  FADD.FTZ R111, -R70, R111 ;  /* 0x0000006f466f7221 */ /* 0x000fe20000010100 */
[----:B------:R-:W-:Y:S01]  /*4fa0*/  FFMA.FTZ R26, R75, R103, R26 ;  /* 0x000000674b1a7223 */ /* 0x000fe2000001001a */
[----:B------:R-:W-:Y:S01]  /*4fb0*/  FMUL.FTZ R24, R71, R121 ;  /* 0x0000007947187220 */ /* 0x000fe20000410000 */
[----:B------:R-:W-:Y:S01]  /*4fc0*/  FADD.FTZ R5, R20, R5 ;  /* 0x0000000514057221 */ /* 0x000fe20000010000 */
[----:B------:R-:W-:-:S02]  /*4fd0*/  HADD2.F32 R75, -RZ, R138.H0_H0 ;  /* 0x2000008aff4b7230 */ /* 0x000fc40000004100 */
[-C--:B------:R-:W-:Y:S01]  /*4fe0*/  FMUL.FTZ R111, R111, R0.reuse ;  /* 0x000000006f6f7220 */ /* 0x080fe20000410000 */
[----:B------:R-:W-:Y:S01]  /*4ff0*/  FMUL.FTZ R139, R139, R0 ;  /* 0x000000008b8b7220 */ /* 0x000fe20000410000 */
[----:B------:R-:W-:Y:S01]  /*5000*/  FFMA.FTZ R30, R103, R20, R30 ;  /* 0x00000014671e7223 */ /* 0x000fe2000001001e */
[----:B------:R-:W-:Y:S01]  /*5010*/  FADD.FTZ R103, R5, R24 ;  /* 0x0000001805677221 */ /* 0x000fe20000010000 */
[----:B------:R-:W-:Y:S02]  /*5020*/  HADD2.F32 R137, -RZ, R137.H0_H0 ;  /* 0x20000089ff897230 */ /* 0x000fe40000004100 */
[----:B------:R-:W-:Y:S01]  /*5030*/  FMUL.FTZ R20, R18, R75 ;  /* 0x0000004b12147220 */ /* 0x000fe20000410000 */
[----:B------:R-:W-:Y:S01]  /*5040*/  FADD.FTZ R5, R22, R75 ;  /* 0x0000004b16057221 */ /* 0x000fe20000010000 */
[----:B------:R-:W-:Y:S01]  /*5050*/  FFMA.FTZ R26, R75, R111, R26 ;  /* 0x0000006f4b1a7223 */ /* 0x000fe2000001001a */
[----:B------:R-:W-:Y:S01]  /*5060*/  FFMA.FTZ R30, R139, R24, R30 ;  /* 0x000000188b1e7223 */ /* 0x000fe2000001001e */
[----:B------:R-:W-:-:S02]  /*5070*/  HADD2.F32 R75, -RZ, R138.H1_H1 ;  /* 0x3000008aff4b7230 */ /* 0x000fc40000004100 */
[----:B------:R-:W-:Y:S01]  /*5080*/  FADD.FTZ R4, R4, R121 ;  /* 0x0000007904047221 */ /* 0x000fe20000010000 */
[----:B------:R-:W-:Y:S01]  /*5090*/  FFMA.FTZ R28, R121, R139, R28 ;  /* 0x0000008b791c7223 */ /* 0x000fe2000001001c */
[----:B------:R-:W-:Y:S01]  /*50a0*/  FFMA.FTZ R30, R111, R20, R30 ;  /* 0x000000146f1e7223 */ /* 0x000fe2000001001e */
[C---:B------:R-:W-:Y:S01]  /*50b0*/  FADD.FTZ R137, -R70.reuse, R137 ;  /* 0x0000008946897221 */ /* 0x040fe20000010100 */
[--C-:B------:R-:W-:Y:S02]  /*50c0*/  HADD2.F32 R111, -RZ, R136.reuse.H0_H0 ;  /* 0x20000088ff6f7230 */ /* 0x100fe40000004100 */
[----:B------:R-:W-:Y:S01]  /*50d0*/  FADD.FTZ R121, -R70, R75 ;  /* 0x0000004b46797221 */ /* 0x000fe20000010100 */
[----:B------:R-:W-:Y:S02]  /*50e0*/  HADD2.F32 R75, -RZ, R131.H0_H0 ;  /* 0x20000083ff4b7230 */ /* 0x000fe40000004100 */
[----:B------:R-:W-:Y:S01]  /*50f0*/  FMUL.FTZ R137, R137, R0 ;  /* 0x0000000089897220 */ /* 0x000fe20000410000 */
[----:B------:R-:W-:-:S02]  /*5100*/  HADD2.F32 R125, -RZ, R136.H1_H1 ;  /* 0x30000088ff7d7230 */ /* 0x000fc40000004100 */
        /* <DEDUP_REMOVED lines=8> */
[----:B------:R-:W-:Y:S02]  /*5190*/  HADD2.F32 R111, -RZ, R123.H1_H1 ;  /* 0x3000007bff6f7230 */ /* 0x000fe40000004100 */
[----:B------:R-:W-:Y:S01]  /*51a0*/  FADD.FTZ R103, R103, R22 ;  /* 0x0000001667677221 */ /* 0x000fe20000010000 */
[----:B------:R-:W-:Y:S01]  /*51b0*/  FFMA.FTZ R30, R137, R22, R30 ;  /* 0x00000016891e7223 */ /* 0x000fe2000001001e */
[----:B------:R-:W-:Y:S01]  /*51c0*/  FADD.FTZ R125, -R70, R125 ;  /* 0x0000007d467d7221 */ /* 0x000fe20000010100 */
[----:B------:R-:W-:-:S02]  /*51d0*/  HADD2.F32 R75, -RZ, R132.H1_H1 ;  /* 0x30000084ff4b7230 */ /* 0x000fc40000004100 */
[----:B------:R-:W-:Y:S01]  /*51e0*/  FADD.FTZ R103, R24, R103 ;  /* 0x0000006718677221 */ /* 0x000fe20000010000 */
[----:B------:R-:W-:Y:S01]  /*51f0*/  FFMA.FTZ R30, R121, R24, R30 ;  /* 0x00000018791e7223 */ /* 0x000fe2000001001e */
[----:B------:R-:W-:Y:S01]  /*5200*/  FMUL.FTZ R125, R125, R0 ;  /* 0x000000007d7d7220 */ /* 0x000fe20000410000 */
[----:B------:R-:W-:Y:S01]  /*5210*/  FMUL.FTZ R22, R71, R111 ;  /* 0x0000006f47167220 */ /* 0x000fe20000410000 */
[----:B------:R-:W-:Y:S02]  /*5220*/  HADD2.F32 R123, -RZ, R123.H0_H0 ;  /* 0x2000007bff7b7230 */ /* 0x000fe40000004100 */
[----:B------:R-:W-:Y:S01]  /*5230*/  FADD.FTZ R75, -R70, R75 ;  /* 0x0000004b464b7221 */ /* 0x000fe20000010100 */
[----:B------:R-:W-:Y:S02]  /*5240*/  HADD2.F32 R131, -RZ, R131.H1_H1 ;  /* 0x30000083ff837230 */ /* 0x000fe40000004100 */
[----:B------:R-:W-:Y:S01]  /*5250*/  FADD.FTZ R103, R103, R22 ;  /* 0x0000001667677221 */ /* 0x000fe20000010000 */
[----:B------:R-:W-:Y:S01]  /*5260*/  FFMA.FTZ R30, R125, R22, R30 ;  /* 0x000000167d1e7223 */ /* 0x000fe2000001001e */
[----:B------:R-:W-:Y:S01]  /*5270*/  FMUL.FTZ R75, R75, R0 ;  /* 0x000000004b4b7220 */ /* 0x000fe20000410000 */
[----:B------:R-:W-:Y:S01]  /*5280*/  FMUL.FTZ R22, R18, R123 ;  /* 0x0000007b12167220 */ /* 0x000fe20000410000 */
[----:B------:R-:W-:Y:S01]  /*5290*/  FADD.FTZ R20, R20, R111 ;  /* 0x0000006f14147221 */ /* 0x000fe20000010000 */
[----:B------:R-:W-:Y:S01]  /*52a0*/  FFMA.FTZ R28, R111, R125, R28 ;  /* 0x0000007d6f1c7223 */ /* 0x000fe2000001001c */
[----:B------:R-:W-:Y:S01]  /*52b0*/  FADD.FTZ R131, -R70, R131 ;  /* 0x0000008346837221 */ /* 0x000fe20000010100 */
[----:B------:R-:W-:-:S02]  /*52c0*/  HADD2.F32 R111, -RZ, R132.H0_H0 ;  /* 0x20000084ff6f7230 */ /* 0x000fc40000004100 */
[----:B------:R-:W-:Y:S01]  /*52d0*/  FFMA.FTZ R4, R123, R75, R4 ;  /* 0x0000004b7b047223 */ /* 0x000fe20000010004 */
[----:B------:R-:W-:Y:S01]  /*52e0*/  FFMA.FTZ R30, R75, R22, R30 ;  /* 0x000000164b1e7223 */ /* 0x000fe2000001001e */
[----:B------:R-:W-:Y:S02]  /*52f0*/  HADD2.F32 R75, -RZ, R117.H1_H1 ;  /* 0x30000075ff4b7230 */ /* 0x000fe40000004100 */
[----:B------:R-:W-:Y:S01]  /*5300*/  FADD.FTZ R5, R5, R123 ;  /* 0x0000007b05057221 */ /* 0x000fe20000010000 */
[----:B------:R-:W-:Y:S01]  /*5310*/  FMUL.FTZ R131, R131, R0 ;  /* 0x0000000083837220 */ /* 0x000fe20000410000 */
[----:B------:R-:W-:Y:S01]  /*5320*/  FADD.FTZ R121, -R70, R111 ;  /* 0x0000006f46797221 */ /* 0x000fe20000010100 */
[----:B------:R-:W-:Y:S01]  /*5330*/  FADD.FTZ R103, R22, R103 ;  /* 0x0000006716677221 */ /* 0x000fe20000010000 */
[----:B------:R-:W-:Y:S02]  /*5340*/  HADD2.F32 R111, -RZ, R119.H1_H1 ;  /* 0x30000077ff6f7230 */ /* 0x000fe40000004100 */
[----:B------:R-:W-:Y:S01]  /*5350*/  FMUL.FTZ R22, R18, R75 ;  /* 0x0000004b12167220 */ /* 0x000fe20000410000 */
[----:B------:R-:W-:Y:S01]  /*5360*/  FADD.FTZ R5, R5, R75 ;  /* 0x0000004b05057221 */ /* 0x000fe20000010000 */
[----:B------:R-:W-:Y:S01]  /*5370*/  FFMA.FTZ R4, R75, R131, R4 ;  /* 0x000000834b047223 */ /* 0x000fe20000010004 */
[----:B------:R-:W-:-:S02]  /*5380*/  HADD2.F32 R75, -RZ, R15.H0_H0 ;  /* 0x2000000fff4b7230 */ /* 0x000fc40000004100 */
[----:B------:R-:W-:Y:S01]  /*5390*/  FMUL.FTZ R121, R121, R0 ;  /* 0x0000000079797220 */ /* 0x000fe20000410000 */
[----:B------:R-:W-:Y:S02]  /*53a0*/  HADD2.F32 R119, -RZ, R119.H0_H0 ;  /* 0x20000077ff777230 */ /* 0x000fe40000004100 */
[----:B------:R-:W-:Y:S01]  /*53b0*/  FMUL.FTZ R24, R71, R111 ;  /* 0x0000006f47187220 */ /* 0x000fe20000410000 */
[----:B------:R-:W-:Y:S01]  /*53c0*/  FADD.FTZ R20, R20, R111 ;  /* 0x0000006f14147221 */ /* 0x000fe20000010000 */
[----:B------:R-:W-:Y:S01]  /*53d0*/  FFMA.FTZ R28, R111, R121, R28 ;  /* 0x000000796f1c7223 */ /* 0x000fe2000001001c */
[C---:B------:R-:W-:Y:S01]  /*53e0*/  FADD.FTZ R75, -R70.reuse, R75 ;  /* 0x0000004b464b7221 */ /* 0x040fe20000010100 */
[----:B------:R-:W-:Y:S02]  /*53f0*/  HADD2.F32 R111, -RZ, R17.H0_H0 ;  /* 0x20000011ff6f7230 */ /* 0x000fe40000004100 */
[----:B------:R-:W-:Y:S01]  /*5400*/  FADD.FTZ R119, -R70, R119 ;  /* 0x0000007746777221 */ /* 0x000fe20000010100 */
[----:B------:R-:W-:Y:S01]  /*5410*/  FADD.FTZ R103, R103, R24 ;  /* 0x0000001867677221 */ /* 0x000fe20000010000 */
[----:B------:R-:W-:Y:S01]  /*5420*/  FFMA.FTZ R30, R121, R24, R30 ;  /* 0x00000018791e7223 */ /* 0x000fe2000001001e */
[----:B------:R-:W-:-:S02]  /*5430*/  HADD2.F32 R117, -RZ, R117.H0_H0 ;  /* 0x20000075ff757230 */ /* 0x000fc40000004100 */
[-C--:B------:R-:W-:Y:S01]  /*5440*/  FMUL.FTZ R75, R75, R0.reuse ;  /* 0x000000004b4b7220 */ /* 0x080fe20000410000 */
[----:B------:R-:W-:Y:S02]  /*5450*/  HADD2.F32 R15, -RZ, R15.H1_H1 ;  /* 0x3000000fff0f7230 */ /* 0x000fe40000004100 */
        /* <DEDUP_REMOVED lines=8> */
[----:B------:R-:W-:-:S02]  /*54e0*/  HADD2.F32 R15, -RZ, R19.H0_H0 ;  /* 0x20000013ff0f7230 */ /* 0x000fc40000004100 */
[----:B------:R-:W-:Y:S01]  /*54f0*/  FADD.FTZ R20, R20, R117 ;  /* 0x0000007514147221 */ /* 0x000fe20000010000 */
[----:B------:R-:W-:Y:S01]  /*5500*/  FFMA.FTZ R28, R117, R119, R28 ;  /* 0x00000077751c7223 */ /* 0x000fe2000001001c */
[----:B------:R-:W-:Y:S01]  /*5510*/  FMUL.FTZ R111, R111, R0 ;  /* 0x000000006f6f7220 */ /* 0x000fe20000410000 */
[----:B------:R-:W-:Y:S01]  /*5520*/  FADD.FTZ R103, R103, R22 ;  /* 0x0000001667677221 */ /* 0x000fe20000010000 */
[----:B------:R-:W-:Y:S01]  /*5530*/  FFMA.FTZ R30, R119, R22, R30 ;  /* 0x00000016771e7223 */ /* 0x000fe2000001001e */
        /* <DEDUP_REMOVED lines=9> */
[----:B------:R-:W-:Y:S01]  /*55d0*/  FADD.FTZ R103, R103, R22 ;  /* 0x0000001667677221 */ /* 0x000fe20000010000 */
[----:B------:R-:W-:Y:S01]  /*55e0*/  FFMA.FTZ R30, R111, R22, R30 ;  /* 0x000000166f1e7223 */ /* 0x000fe2000001001e */
[----:B------:R-:W-:Y:S01]  /*55f0*/  FADD.FTZ R75, -R70, R15 ;  /* 0x0000000f464b7221 */ /* 0x000fe20000010100 */
[----:B------:R-:W-:Y:S02]  /*5600*/  HADD2.F32 R21, -RZ, R21.H0_H0 ;  /* 0x20000015ff157230 */ /* 0x000fe40000004100 */
[----:B------:R-:W-:Y:S01]  /*5610*/  FMUL.FTZ R17, R17, R0 ;  /* 0x0000000011117220 */ /* 0x000fe20000410000 */
[----:B------:R-:W-:-:S02]  /*5620*/  HADD2.F32 R15, -RZ, R23.H0_H0 ;  /* 0x20000017ff0f7230 */ /* 0x000fc40000004100 */
[----:B------:R-:W-:Y:S01]  /*5630*/  FMUL.FTZ R22, R18, R19 ;  /* 0x0000001312167220 */ /* 0x000fe20000410000 */
[----:B------:R-:W-:Y:S02]  /*5640*/  HADD2.F32 R23, -RZ, R23.H1_H1 ;  /* 0x30000017ff177230 */ /* 0x000fe40000004100 */
[----:B------:R-:W-:Y:S01]  /*5650*/  FFMA.FTZ R4, R19, R17, R4 ;  /* 0x0000001113047223 */ /* 0x000fe20000010004 */
[----:B------:R-:W-:Y:S01]  /*5660*/  FMUL.FTZ R75, R75, R0 ;  /* 0x000000004b4b7220 */ /* 0x000fe20000410000 */
[----:B------:R-:W-:Y:S01]  /*5670*/  FFMA.FTZ R30, R17, R22, R30 ;  /* 0x00000016111e7223 */ /* 0x000fe2000001001e */
[----:B------:R-:W-:Y:S01]  /*5680*/  FMUL.FTZ R24, R71, R21 ;  /* 0x0000001547187220 */ /* 0x000fe20000410000 */
[----:B------:R-:W-:Y:S01]  /*5690*/  FADD.FTZ R103, R22, R103 ;  /* 0x0000006716677221 */ /* 0x000fe20000010000 */
[----:B------:R-:W-:Y:S01]  /*56a0*/  FADD.FTZ R15, -R70, R15 ;  /* 0x0000000f460f7221 */ /* 0x000fe20000010100 */
[----:B------:R-:W-:Y:S02]  /*56b0*/  HADD2.F32 R17, -RZ, R27.H0_H0 ;  /* 0x2000001bff117230 */ /* 0x000fe40000004100 */
[----:B------:R-:W-:Y:S01]  /*56c0*/  FADD.FTZ R5, R5, R19 ;  /* 0x0000001305057221 */ /* 0x000fe20000010000 */
[----:B------:R-:W-:-:S02]  /*56d0*/  HADD2.F32 R19, -RZ, R25.H1_H1 ;  /* 0x30000019ff137230 */ /* 0x000fc40000004100 */
        /* <DEDUP_REMOVED lines=211> */
[----:B------:R-:W-:Y:S01]  /*6410*/  FADD.FTZ R5, R5, R31 ;  /* 0x0000001f05057221 */ /* 0x000fe20000010000 */
[----:B------:R-:W-:Y:S01]  /*6420*/  FADD.FTZ R17, -R70, R15 ;  /* 0x0000000f46117221 */ /* 0x000fe20000010100 */
[----:B------:R-:W-:Y:S02]  /*6430*/  HADD2.F32 R21, -RZ, R89.H0_H0 ;  /* 0x20000059ff157230 */ /* 0x000fe40000004100 */
[----:B------:R-:W-:Y:S01]  /*6440*/  FADD.FTZ R103, R103, R24 ;  /* 0x0000001867677221 */ /* 0x000fe20000010000 */
[----:B------:R-:W-:-:S02]  /*6450*/  HADD2.F32 R15, -RZ, R104.H0_H0 ;  /* 0x20000068ff0f7230 */ /* 0x000fc40000004100 */
[----:B------:R-:W-:Y:S01]  /*6460*/  FADD.FTZ R5, R5, R35 ;  /* 0x0000002305057221 */ /* 0x000fe20000010000 */
[----:B------:R-:W-:Y:S01]  /*6470*/  FADD.FTZ R20, R20, R19 ;  /* 0x0000001314147221 */ /* 0x000fe20000010000 */
[----:B------:R-:W-:Y:S01]  /*6480*/  FMUL.FTZ R17, R17, R0 ;  /* 0x0000000011117220 */ /* 0x000fe20000410000 */
[----:B------:R-:W-:Y:S02]  /*6490*/  HADD2.F32 R19, -RZ, R104.H1_H1 ;  /* 0x30000068ff137230 */ /* 0x000fe40000004100 */
[----:B------:R-:W-:Y:S01]  /*64a0*/  FADD.FTZ R21, -R70, R21 ;  /* 0x0000001546157221 */ /* 0x000fe20000010100 */
[----:B------:R-:W-:Y:S01]  /*64b0*/  FADD.FTZ R103, R22, R103 ;  /* 0x0000006716677221 */ /* 0x000fe20000010000 */
[----:B------:R-:W-:Y:S01]  /*64c0*/  FADD.FTZ R5, R5, R39 ;  /* 0x0000002705057221 */ /* 0x000fe20000010000 */
[----:B------:R-:W-:Y:S01]  /*64d0*/  FADD.FTZ R20, R20, R15 ;  /* 0x0000000f14147221 */ /* 0x000fe20000010000 */
[----:B------:R-:W-:Y:S01]  /*64e0*/  FFMA.FTZ R28, R15, R17, R28 ;  /* 0x000000110f1c7223 */ /* 0x000fe2000001001c */
[----:B------:R-:W-:Y:S01]  /*64f0*/  FMUL.FTZ R22, R71, R15 ;  /* 0x0000000f47167220 */ /* 0x000fe20000410000 */
        /* <DEDUP_REMOVED lines=20> */
[----:B------:R-:W-:Y:S01]  /*6640*/  FADD.FTZ R5, R5, R49 ;  /* 0x0000003105057221 */ /* 0x000fe20000010000 */
[----:B------:R-:W-:Y:S01]  /*6650*/  FADD.FTZ R19, -R70, R15 ;  /* 0x0000000f46137221 */ /* 0x000fe20000010100 */
[----:B------:R-:W-:Y:S01]  /*6660*/  FADD.FTZ R103, R103, R22 ;  /* 0x0000001667677221 */ /* 0x000fe20000010000 */
[----:B------:R-:W-:Y:S01]  /*6670*/  FFMA.FTZ R30, R21, R22, R30 ;  /* 0x00000016151e7223 */ /* 0x000fe2000001001e */
[----:B------:R-:W-:-:S02]  /*6680*/  HADD2.F32 R17, -RZ, R110.H0_H0 ;  /* 0x2000006eff117230 */ /* 0x000fc40000004100 */
[-C--:B------:R-:W-:Y:S01]  /*6690*/  FMUL.FTZ R109, R109, R0.reuse ;  /* 0x000000006d6d7220 */ /* 0x080fe20000410000 */
[----:B------:R-:W-:Y:S01]  /*66a0*/  FMUL.FTZ R22, R18, R89 ;  /* 0x0000005912167220 */ /* 0x000fe20000410000 */
[----:B------:R-:W-:Y:S01]  /*66b0*/  FADD.FTZ R5, R5, R63 ;  /* 0x0000003f05057221 */ /* 0x000fe20000010000 */
[----:B------:R-:W-:Y:S02]  /*66c0*/  HADD2.F32 R15, -RZ, R110.H1_H1 ;  /* 0x3000006eff0f7230 */ /* 0x000fe40000004100 */
[----:B------:R-:W-:Y:S01]  /*66d0*/  FMUL.FTZ R19, R19, R0 ;  /* 0x0000000013137220 */ /* 0x000fe20000410000 */
[----:B------:R-:W-:Y:S01]  /*66e0*/  FMUL.FTZ R24, R71, R17 ;  /* 0x0000001147187220 */ /* 0x000fe20000410000 */
[----:B------:R-:W-:Y:S01]  /*66f0*/  FFMA.FTZ R30, R109, R22, R30 ;  /* 0x000000166d1e7223 */ /* 0x000fe2000001001e */
[----:B------:R-:W-:Y:S01]  /*6700*/  FADD.FTZ R5, R5, R67 ;  /* 0x0000004305057221 */ /* 0x000fe20000010000 */
[----:B------:R-:W-:Y:S01]  /*6710*/  FADD.FTZ R20, R20, R17 ;  /* 0x0000001114147221 */ /* 0x000fe20000010000 */
[----:B------:R-:W-:Y:S01]  /*6720*/  FFMA.FTZ R28, R17, R19, R28 ;  /* 0x00000013111c7223 */ /* 0x000fe2000001001c */
[----:B------:R-:W-:-:S02]  /*6730*/  HADD2.F32 R91, -RZ, R91.H1_H1 ;  /* 0x3000005bff5b7230 */ /* 0x000fc40000004100 */
[----:B------:R-:W-:Y:S01]  /*6740*/  FADD.FTZ R103, R22, R103 ;  /* 0x0000006716677221 */ /* 0x000fe20000010000 */
[----:B------:R-:W-:Y:S01]  /*6750*/  FADD.FTZ R15, -R70, R15 ;  /* 0x0000000f460f7221 */ /* 0x000fe20000010100 */
[----:B------:R-:W-:Y:S02]  /*6760*/  HADD2.F32 R17, -RZ, R99.H0_H0 ;  /* 0x20000063ff117230 */ /* 0x000fe40000004100 */
[----:B------:R-:W-:Y:S01]  /*6770*/  FFMA.FTZ R30, R19, R24, R30 ;  /* 0x00000018131e7223 */ /* 0x000fe2000001001e */
[----:B------:R-:W-:Y:S01]  /*6780*/  FADD.FTZ R5, R5, R73 ;  /* 0x0000004905057221 */ /* 0x000fe20000010000 */
[--C-:B------:R-:W-:Y:S02]  /*6790*/  HADD2.F32 R19, -RZ, R101.reuse.H0_H0 ;  /* 0x20000065ff137230 */ /* 0x100fe40000004100 */
        /* <DEDUP_REMOVED lines=10> */
[----:B------:R-:W-:Y:S01]  /*6840*/  FMUL.FTZ R17, R17, R0 ;  /* 0x0000000011117220 */ /* 0x000fe20000410000 */
[----:B------:R-:W-:Y:S02]  /*6850*/  HADD2.F32 R15, -RZ, R6.H1_H1 ;  /* 0x30000006ff0f7230 */ /* 0x000fe40000004100 */
[----:B------:R-:W-:Y:S01]  /*6860*/  FMUL.FTZ R22, R71, R101 ;  /* 0x0000006547167220 */ /* 0x000fe20000410000 */
[----:B------:R-:W-:Y:S01]  /*6870*/  FADD.FTZ R5, R5, R105 ;  /* 0x0000006905057221 */ /* 0x000fe20000010000 */
[----:B------:R-:W-:Y:S01]  /*6880*/  FFMA.FTZ R28, R101, R17, R28 ;  /* 0x00000011651c7223 */ /* 0x000fe2000001001c */
[----:B------:R-:W-:-:S02]  /*6890*/  HADD2.F32 R99, -RZ, R99.H1_H1 ;  /* 0x30000063ff637230 */ /* 0x000fc40000004100 */
[----:B------:R-:W-:Y:S01]  /*68a0*/  FFMA.FTZ R30, R17, R22, R30 ;  /* 0x00000016111e7223 */ /* 0x000fe2000001001e */
[C---:B------:R-:W-:Y:S01]  /*68b0*/  FADD.FTZ R17, -R70.reuse, R15 ;  /* 0x0000000f46117221 */ /* 0x040fe20000010100 */
[----:B------:R-:W-:Y:S01]  /*68c0*/  FADD.FTZ R5, R5, R93 ;  /* 0x0000005d05057221 */ /* 0x000fe20000010000 */
[----:B------:R-:W-:Y:S01]  /*68d0*/  FADD.FTZ R19, -R70, R19 ;  /* 0x0000001346137221 */ /* 0x000fe20000010100 */
[----:B------:R-:W-:Y:S02]  /*68e0*/  HADD2.F32 R15, -RZ, R8.H1_H1 ;  /* 0x30000008ff0f7230 */ /* 0x000fe40000004100 */
[----:B------:R-:W-:Y:S01]  /*68f0*/  FADD.FTZ R20, R20, R101 ;  /* 0x0000006514147221 */ /* 0x000fe20000010000 */
[-C--:B------:R-:W-:Y:S01]  /*6900*/  FMUL.FTZ R17, R17, R0.reuse ;  /* 0x0000000011117220 */ /* 0x080fe20000410000 */
[----:B------:R-:W-:Y:S02]  /*6910*/  HADD2.F32 R9, -RZ, R9.H1_H1 ;  /* 0x30000009ff097230 */ /* 0x000fe40000004100 */
[----:B------:R-:W-:Y:S01]  /*6920*/  FADD.FTZ R5, R5, R89 ;  /* 0x0000005905057221 */ /* 0x000fe20000010000 */
[----:B------:R-:W-:Y:S01]  /*6930*/  FMUL.FTZ R19, R19, R0 ;  /* 0x0000000013137220 */ /* 0x000fe20000410000 */
[----:B------:R-:W-:Y:S01]  /*6940*/  FMUL.FTZ R24, R18, R99 ;  /* 0x0000006312187220 */ /* 0x000fe20000410000 */
[----:B------:R-:W-:Y:S01]  /*6950*/  FADD.FTZ R103, R103, R22 ;  /* 0x0000001667677221 */ /* 0x000fe20000010000 */
[----:B------:R-:W-:Y:S01]  /*6960*/  FMUL.FTZ R22, R71, R15 ;  /* 0x0000000f47167220 */ /* 0x000fe20000410000 */
[----:B------:R-:W-:Y:S01]  /*6970*/  FADD.FTZ R20, R20, R15 ;  /* 0x0000000f14147221 */ /* 0x000fe20000010000 */
[----:B------:R-:W-:Y:S01]  /*6980*/  FFMA.FTZ R28, R15, R17, R28 ;  /* 0x000000110f1c7223 */ /* 0x000fe2000001001c */
[----:B------:R-:W-:-:S02]  /*6990*/  HADD2.F32 R7, -RZ, R7.H1_H1 ;  /* 0x30000007ff077230 */ /* 0x000fc40000004100 */
[----:B------:R-:W-:Y:S01]  /*69a0*/  FADD.FTZ R5, R5, R91 ;  /* 0x0000005b05057221 */ /* 0x000fe20000010000 */
[----:B------:R-:W-:Y:S01]  /*69b0*/  FFMA.FTZ R4, R99, R19, R4 ;  /* 0x0000001363047223 */ /* 0x000fe20000010004 */
[----:B------:R-:W-:Y:S01]  /*69c0*/  FFMA.FTZ R30, R19, R24, R30 ;  /* 0x00000018131e7223 */ /* 0x000fe2000001001e */
[----:B------:R-:W-:Y:S01]  /*69d0*/  FADD.FTZ R15, -R70, R9 ;  /* 0x00000009460f7221 */ /* 0x000fe20000010100 */
[----:B------:R-:W-:Y:S02]  /*69e0*/  HADD2.F32 R19, -RZ, R6.H0_H0 ;  /* 0x20000006ff137230 */ /* 0x000fe40000004100 */
[----:B------:R-:W-:Y:S01]  /*69f0*/  FADD.FTZ R103, R24, R103 ;  /* 0x0000006718677221 */ /* 0x000fe20000010000 */
[----:B------:R-:W-:Y:S02]  /*6a00*/  HADD2.F32 R9, -RZ, R8.H0_H0 ;  /* 0x20000008ff097230 */ /* 0x000fe40000004100 */
[----:B------:R-:W-:Y:S01]  /*6a10*/  FADD.FTZ R5, R5, R99 ;  /* 0x0000006305057221 */ /* 0x000fe20000010000 */
[----:B------:R-:W-:Y:S01]  /*6a20*/  FFMA.FTZ R30, R17, R22, R30 ;  /* 0x00000016111e7223 */ /* 0x000fe2000001001e */
[----:B------:R-:W-:Y:S01]  /*6a30*/  FMUL.FTZ R15, R15, R0 ;  /* 0x000000000f0f7220 */ /* 0x000fe20000410000 */
[----:B------:R-:W-:Y:S01]  /*6a40*/  FADD.FTZ R7, -R70, R7 ;  /* 0x0000000746077221 */ /* 0x000fe20000010100 */
[----:B------:R-:W-:-:S02]  /*6a50*/  HADD2.F32 R17, -RZ, R12.H0_H0 ;  /* 0x2000000cff117230 */ /* 0x000fc40000004100 */
[----:B------:R-:W-:Y:S01]  /*6a60*/  FADD.FTZ R19, -R70, R19 ;  /* 0x0000001346137221 */ /* 0x000fe20000010100 */
[----:B------:R-:W-:Y:S01]  /*6a70*/  FMUL.FTZ R6, R18, R9 ;  /* 0x0000000912067220 */ /* 0x000fe20000410000 */
[----:B------:R-:W-:Y:S01]  /*6a80*/  FADD.FTZ R103, R103, R22 ;  /* 0x0000001667677221 */ /* 0x000fe20000010000 */
[----:B------:R-:W-:Y:S02]  /*6a90*/  HADD2.F32 R11, -RZ, R11.H1_H1 ;  /* 0x3000000bff0b7230 */ /* 0x000fe40000004100 */
[----:B------:R-:W-:Y:S01]  /*6aa0*/  FADD.FTZ R5, R5, R9 ;  /* 0x0000000905057221 */ /* 0x000fe20000010000 */
[----:B------:R-:W-:Y:S01]  /*6ab0*/  FFMA.FTZ R4, R9, R15, R4 ;  /* 0x0000000f09047223 */ /* 0x000fe20000010004 */
[-C--:B------:R-:W-:Y:S01]  /*6ac0*/  FMUL.FTZ R7, R7, R0.reuse ;  /* 0x0000000007077220 */ /* 0x080fe20000410000 */
[----:B------:R-:W-:Y:S01]  /*6ad0*/  FMUL.FTZ R19, R19, R0 ;  /* 0x0000000013137220 */ /* 0x000fe20000410000 */
[----:B------:R-:W-:Y:S01]  /*6ae0*/  FMUL.FTZ R8, R71, R17 ;  /* 0x0000001147087220 */ /* 0x000fe20000410000 */
[----:B------:R-:W-:Y:S01]  /*6af0*/  FFMA.FTZ R30, R15, R6, R30 ;  /* 0x000000060f1e7223 */ /* 0x000fe2000001001e */
[----:B------:R-:W-:Y:S01]  /*6b00*/  FADD.FTZ R103, R6, R103 ;  /* 0x0000006706677221 */ /* 0x000fe20000010000 */
[----:B------:R-:W-:Y:S01]  /*6b10*/  FMUL.FTZ R6, R18, R11 ;  /* 0x0000000b12067220 */ /* 0x000fe20000410000 */
[----:B------:R-:W-:Y:S01]  /*6b20*/  FADD.FTZ R5, R5, R11 ;  /* 0x0000000b05057221 */ /* 0x000fe20000010000 */
[----:B------:R-:W-:Y:S01]  /*6b30*/  FFMA.FTZ R4, R11, R7, R4 ;  /* 0x000000070b047223 */ /* 0x000fe20000010004 */
[----:B------:R-:W-:-:S02]  /*6b40*/  HADD2.F32 R11, -RZ, R10.H1_H1 ;  /* 0x3000000aff0b7230 */ /* 0x000fc40000004100 */
[----:B------:R-:W-:Y:S01]  /*6b50*/  FFMA.FTZ R30, R19, R8, R30 ;  /* 0x00000008131e7223 */ /* 0x000fe2000001001e */
[----:B------:R-:W-:Y:S02]  /*6b60*/  HADD2.F32 R9, -RZ, R10.H0_H0 ;  /* 0x2000000aff097230 */ /* 0x000fe40000004100 */
[----:B------:R-:W-:Y:S01]  /*6b70*/  FADD.FTZ R103, R103, R8 ;  /* 0x0000000867677221 */ /* 0x000fe20000010000 */
[----:B------:R-:W-:Y:S02]  /*6b80*/  HADD2.F32 R13, -RZ, R13.H1_H1 ;  /* 0x3000000dff0d7230 */ /* 0x000fe40000004100 */
[----:B------:R-:W-:Y:S01]  /*6b90*/  FFMA.FTZ R30, R7, R6, R30 ;  /* 0x00000006071e7223 */ /* 0x000fe2000001001e */
[C---:B------:R-:W-:Y:S01]  /*6ba0*/  FADD.FTZ R11, -R70.reuse, R11 ;  /* 0x0000000b460b7221 */ /* 0x040fe20000010100 */
[--C-:B------:R-:W-:Y:S02]  /*6bb0*/  HADD2.F32 R7, -RZ, R14.reuse.H1_H1 ;  /* 0x3000000eff077230 */ /* 0x100fe40000004100 */
[----:B------:R-:W-:Y:S01]  /*6bc0*/  FADD.FTZ R15, -R70, R9 ;  /* 0x00000009460f7221 */ /* 0x000fe20000010100 */
[----:B------:R-:W-:-:S02]  /*6bd0*/  HADD2.F32 R9, -RZ, R14.H0_H0 ;  /* 0x2000000eff097230 */ /* 0x000fc40000004100 */
[-C--:B------:R-:W-:Y:S01]  /*6be0*/  FMUL.FTZ R11, R11, R0.reuse ;  /* 0x000000000b0b7220 */ /* 0x080fe20000410000 */
        /* <DEDUP_REMOVED lines=8> */
[----:B------:R-:W-:Y:S01]  /*6c70*/  FMUL.FTZ R8, R18, R9 ;  /* 0x0000000912087220 */ /* 0x000fe20000410000 */
[----:B------:R-:W-:-:S02]  /*6c80*/  HADD2.F32 R9, -RZ, R98.H1_H1 ;  /* 0x30000062ff097230 */ /* 0x000fc40000004100 */
[----:B------:R-:W-:Y:S01]  /*6c90*/  FADD.FTZ R20, R20, R7 ;  /* 0x0000000714147221 */ /* 0x000fe20000010000 */
[----:B------:R-:W-:Y:S01]  /*6ca0*/  FFMA.FTZ R28, R7, R15, R28 ;  /* 0x0000000f071c7223 */ /* 0x000fe2000001001c */
[----:B------:R-:W-:Y:S01]  /*6cb0*/  FFMA.FTZ R30, R15, R6, R30 ;  /* 0x000000060f1e7223 */ /* 0x000fe2000001001e */
[----:B------:R-:W-:Y:S01]  /*6cc0*/  FMUL.FTZ R13, R13, R0 ;  /* 0x000000000d0d7220 */ /* 0x000fe20000410000 */
[----:B------:R-:W-:Y:S01]  /*6cd0*/  FADD.FTZ R103, R103, R6 ;  /* 0x0000000667677221 */ /* 0x000fe20000010000 */
[----:B------:R-:W-:Y:S02]  /*6ce0*/  HADD2.F32 R7, -RZ, R12.H1_H1 ;  /* 0x3000000cff077230 */ /* 0x000fe40000004100 */
[----:B------:R-:W-:Y:S01]  /*6cf0*/  FFMA.FTZ R30, R11, R8, R30 ;  /* 0x000000080b1e7223 */ /* 0x000fe2000001001e */
[----:B------:R-:W-:Y:S01]  /*6d00*/  FMUL.FTZ R6, R71, R9 ;  /* 0x0000000947067220 */ /* 0x000fe20000410000 */
[----:B------:R-:W-:Y:S01]  /*6d10*/  FADD.FTZ R20, R20, R9 ;  /* 0x0000000914147221 */ /* 0x000fe20000010000 */
[----:B------:R-:W-:Y:S01]  /*6d20*/  FFMA.FTZ R28, R9, R13, R28 ;  /* 0x0000000d091c7223 */ /* 0x000fe2000001001c */
[----:B------:R-:W-:Y:S01]  /*6d30*/  FADD.FTZ R103, R8, R103 ;  /* 0x0000006708677221 */ /* 0x000fe20000010000 */
        /* <DEDUP_REMOVED lines=33> */
[----:B------:R-:W-:Y:S01]  /*6f50*/  FFMA.FTZ R28, R15, R17, R28 ;  /* 0x000000110f1c7223 */ /* 0x000fe2000001001c */
[----:B------:R-:W-:Y:S01]  /*6f60*/  FADD.FTZ R10, R103, R6 ;  /* 0x00000006670a7221 */ /* 0x000fe20000010000 */
        /* <DEDUP_REMOVED lines=12> */
.L_x_1208:
        /* <DEDUP_REMOVED lines=8> */
[C---:B------:R-:W-:Y:S01]  /*70b0*/  FADD.FTZ R143, -R70.reuse, R143 ;  /* 0x0000008f468f7221 */ /* 0x040fe20000010100 */
[-C--:B------:R-:W-:Y:S01]  /*70c0*/  FMUL.FTZ R30, R103, R0.reuse ;  /* 0x00000000671e7220 */ /* 0x080fe20000410000 */
[----:B------:R-:W-:Y:S02]  /*70d0*/  HADD2.F32 R103, -RZ, R139.H0_H0 ;  /* 0x2000008bff677230 */ /* 0x000fe40000004100 */
[C---:B------:R-:W-:Y:S01]  /*70e0*/  FADD.FTZ R75, -R70.reuse, R75 ;  /* 0x0000004b464b7221 */ /* 0x040fe20000010100 */
[----:B------:R-:W-:Y:S01]  /*70f0*/  FFMA.FTZ R28, R71, R5, R2 ;  /* 0x00000005471c7223 */ /* 0x000fe20000010002 */
[-C--:B------:R-:W-:Y:S01]  /*7100*/  FMUL.FTZ R4, R143, R0.reuse ;  /* 0x000000008f047220 */ /* 0x080fe20000410000 */
[----:B------:R-:W-:Y:S02]  /*7110*/  HADD2.F32 R141, -RZ, R141.H0_H0 ;  /* 0x2000008dff8d7230 */ /* 0x000fe40000004100 */
[----:B------:R-:W-:Y:S01]  /*7120*/  FMUL.FTZ R64, R75, R0 ;  /* 0x000000004b407220 */ /* 0x000fe20000410000 */
[----:B------:R-:W-:Y:S01]  /*7130*/  FADD.FTZ R103, -R70, R103 ;  /* 0x0000006746677221 */ /* 0x000fe20000010100 */
[----:B------:R-:W-:-:S02]  /*7140*/  HADD2.F32 R75, -RZ, R139.H1_H1 ;  /* 0x3000008bff4b7230 */ /* 0x000fc40000004100 */
[----:B------:R-:W-:Y:S01]  /*7150*/  FMUL.FTZ R48, R28, -1.4426950216293334961 ;  /* 0xbfb8aa3b1c307820 */ /* 0x000fe20000410000 */
[----:B------:R-:W-:Y:S01]  /*7160*/  FFMA.FTZ R40, R18, R4, R3 ;  /* 0x0000000412287223 */ /* 0x000fe20000010003 */
[--C-:B------:R-:W-:Y:S01]  /*7170*/  FFMA.FTZ R26, R71, R30, R2.reuse ;  /* 0x0000001e471a7223 */ /* 0x100fe20000010002 */
[----:B------:R-:W-:Y:S01]  /*7180*/  FMUL.FTZ R60, R103, R0 ;  /* 0x00000000673c7220 */ /* 0x000fe20000410000 */
[C---:B------:R-:W-:Y:S01]  /*7190*/  FADD.FTZ R75, -R70.reuse, R75 ;  /* 0x0000004b464b7221 */ /* 0x040fe20000010100 */
[----:B------:R-:W-:Y:S01]  /*71a0*/  FADD.FTZ R141, -R70, R141 ;  /* 0x0000008d468d7221 */ /* 0x000fe20000010100 */
[--C-:B------:R-:W-:Y:S01]  /*71b0*/  HADD2.F32 R103, -RZ, R137.reuse.H1_H1 ;  /* 0x30000089ff677230 */ /* 0x100fe20000004100 */
[----:B------:R-:W0:Y:S01]  /*71c0*/  MUFU.EX2 R48, R48 ;  /* 0x0000003000307308 */ /* 0x000e220000000800 */
[----:B------:R-:W-:Y:S01]  /*71d0*/  FMUL.FTZ R46, R40, -1.4426950216293334961 ;  /* 0xbfb8aa3b282e7820 */ /* 0x000fe20000410000 */
[----:B------:R-:W-:Y:S01]  /*71e0*/  FMUL.FTZ R44, R26, -1.4426950216293334961 ;  /* 0xbfb8aa3b1a2c7820 */ /* 0x000fe20000410000 */
[C-C-:B------:R-:W-:Y:S01]  /*71f0*/  FFMA.FTZ R38, R18.reuse, R64, R3.reuse ;  /* 0x0000004012267223 */ /* 0x140fe20000010003 */
[----:B------:R-:W-:Y:S01]  /*7200*/  FFMA.FTZ R36, R18, R60, R3 ;  /* 0x0000003c12247223 */ /* 0x000fe20000010003 */
[-C--:B------:R-:W-:Y:S01]  /*7210*/  FMUL.FTZ R58, R75, R0.reuse ;  /* 0x000000004b3a7220 */ /* 0x080fe20000410000 */
[----:B------:R-:W-:Y:S01]  /*7220*/  FMUL.FTZ R62, R141, R0 ;  /* 0x000000008d3e7220 */ /* 0x000fe20000410000 */
[----:B------:R-:W-:Y:S01]  /*7230*/  FMUL.FTZ R42, R38, -1.4426950216293334961 ;  /* 0xbfb8aa3b262a7820 */ /* 0x000fe20000410000 */
[----:B------:R-:W-:Y:S01]  /*7240*/  FMUL.FTZ R141, R36, -1.4426950216293334961 ;  /* 0xbfb8aa3b248d7820 */ /* 0x000fe20000410000 */
[C---:B------:R-:W-:Y:S01]  /*7250*/  FADD.FTZ R103, -R70.reuse, R103 ;  /* 0x0000006746677221 */ /* 0x040fe20000010100 */
[----:B------:R-:W-:Y:S01]  /*7260*/  HADD2.F32 R75, -RZ, R137.H0_H0 ;  /* 0x20000089ff4b7230 */ /* 0x000fe20000004100 */
[----:B------:R-:W1:Y:S01]  /*7270*/  MUFU.EX2 R46, R46 ;  /* 0x0000002e002e7308 */ /* 0x000e620000000800 */
[--C-:B------:R-:W-:Y:S01]  /*7280*/  FFMA.FTZ R22, R71, R58, R2.reuse ;  /* 0x0000003a47167223 */ /* 0x100fe20000010002 */
[----:B------:R-:W-:Y:S01]  /*7290*/  FMUL.FTZ R56, R103, R0 ;  /* 0x0000000067387220 */ /* 0x000fe20000410000 */
[----:B------:R-:W-:Y:S01]  /*72a0*/  FFMA.FTZ R24, R71, R62, R2 ;  /* 0x0000003e47187223 */ /* 0x000fe20000010002 */
[----:B------:R-:W-:Y:S01]  /*72b0*/  FADD.FTZ R75, -R70, R75 ;  /* 0x0000004b464b7221 */ /* 0x000fe20000010100 */
[----:B------:R-:W-:Y:S01]  /*72c0*/  FMUL.FTZ R139, R22, -1.4426950216293334961 ;  /* 0xbfb8aa3b168b7820 */ /* 0x000fe20000410000 */
[----:B------:R-:W-:Y:S01]  /*72d0*/  FFMA.FTZ R34, R18, R56, R3 ;  /* 0x0000003812227223 */ /* 0x000fe20000010003 */
[----:B0-----:R-:W-:Y:S01]  /*72e0*/  FADD.FTZ R48, R48, 1 ;  /* 0x3f80000030307421 */ /* 0x001fe20000010000 */
[----:B------:R-:W0:Y:S01]  /*72f0*/  MUFU.EX2 R44, R44 ;  /* 0x0000002c002c7308 */ /* 0x000e220000000800 */
[----:B------:R-:W-:Y:S01]  /*7300*/  FMUL.FTZ R54, R75, R0 ;  /* 0x000000004b367220 */ /* 0x000fe20000410000 */
[----:B------:R-:W-:Y:S01]  /*7310*/  FMUL.FTZ R32, R34, -1.4426950216293334961 ;  /* 0xbfb8aa3b22207820 */ /* 0x000fe20000410000 */
[----:B------:R-:W-:Y:S01]  /*7320*/  FMUL.FTZ R143, R24, -1.4426950216293334961 ;  /* 0xbfb8aa3b188f7820 */ /* 0x000fe20000410000 */
[----:B------:R-:W-:-:S02]  /*7330*/  HADD2.F32 R122, -RZ, R91.H1_H1 ;  /* 0x3000005bff7a7230 */ /* 0x000fc40000004100 */
[----:B------:R-:W-:Y:S01]  /*7340*/  FFMA.FTZ R20, R71, R54, R2 ;  /* 0x0000003647147223 */ /* 0x000fe20000010002 */
[----:B------:R-:W-:Y:S01]  /*7350*/  HADD2.F32 R124, -RZ, R99.H1_H1 ;  /* 0x30000063ff7c7230 */ /* 0x000fe20000004100 */
[----:B------:R-:W2:Y:S02]  /*7360*/  MUFU.EX2 R42, R42 ;  /* 0x0000002a002a7308 */ /* 0x000ea40000000800 */
[----:B------:R-:W-:Y:S01]  /*7370*/  FMUL.FTZ R137, R20, -1.4426950216293334961 ;  /* 0xbfb8aa3b14897820 */ /* 0x000fe20000410000 */
[----:B-1----:R-:W-:Y:S01]  /*7380*/  FADD.FTZ R46, R46, 1 ;  /* 0x3f8000002e2e7421 */ /* 0x002fe20000010000 */
[----:B------:R-:W-:Y:S02]  /*7390*/  HADD2.F32 R9, -RZ, R9.H1_H1 ;  /* 0x30000009ff097230 */ /* 0x000fe40000004100 */
[----:B------:R-:W-:Y:S02]  /*73a0*/  HADD2.F32 R7, -RZ, R7.H1_H1 ;  /* 0x30000007ff077230 */ /* 0x000fe40000004100 */
[----:B------:R-:W-:Y:S01]  /*73b0*/  HADD2.F32 R11, -RZ, R11.H1_H1 ;  /* 0x3000000bff0b7230 */ /* 0x000fe20000004100 */
[----:B------:R-:W1:Y:S01]  /*73c0*/  MUFU.EX2 R141, R141 ;  /* 0x0000008d008d7308 */ /* 0x000e620000000800 */
[----:B0-----:R-:W-:Y:S01]  /*73d0*/  FADD.FTZ R44, R44, 1 ;  /* 0x3f8000002c2c7421 */ /* 0x001fe20000010000 */
[C---:B------:R-:W-:Y:S01]  /*73e0*/  FADD.FTZ R9, -R70.reuse, R9 ;  /* 0x0000000946097221 */ /* 0x040fe20000010100 */
[----:B------:R-:W-:Y:S01]  /*73f0*/  FADD.FTZ R7, -R70, R7 ;  /* 0x0000000746077221 */ /* 0x000fe20000010100 */
[----:B------:R-:W-:-:S02]  /*7400*/  HADD2.F32 R13, -RZ, R13.H1_H1 ;  /* 0x3000000dff0d7230 */ /* 0x000fc40000004100 */
[-C--:B------:R-:W-:Y:S01]  /*7410*/  FMUL.FTZ R9, R9, R0.reuse ;  /* 0x0000000009097220 */ /* 0x080fe20000410000 */
[----:B------:R-:W-:Y:S01]  /*7420*/  FMUL.FTZ R7, R7, R0 ;  /* 0x0000000007077220 */ /* 0x000fe20000410000 */
[----:B------:R-:W0:Y:S01]  /*7430*/  MUFU.EX2 R139, R139 ;  /* 0x0000008b008b7308 */ /* 0x000e220000000800 */
[----:B--2---:R-:W-:Y:S01]  /*7440*/  FADD.FTZ R103, R42, 1 ;  /* 0x3f8000002a677421 */ /* 0x004fe20000010000 */
[----:B------:R-:W-:-:S06]  /*7450*/  HADD2.F32 R42, -RZ, R135.H1_H1 ;  /* 0x30000087ff2a7230 */ /* 0x000fcc0000004100 */
[----:B------:R-:W2:Y:S01]  /*7460*/  MUFU.RCP R125, R48 ;  /* 0x00000030007d7308 */ /* 0x000ea20000001000 */
[----:B-1----:R-:W-:-:S07]  /*7470*/  FADD.FTZ R141, R141, 1 ;  /* 0x3f8000008d8d7421 */ /* 0x002fce0000010000 */
[----:B------:R-:W1:Y:S01]  /*7480*/  MUFU.EX2 R32, R32 ;  /* 0x0000002000207308 */ /* 0x000e620000000800 */
[----:B0-----:R-:W-:-:S07]  /*7490*/  FADD.FTZ R139, R139, 1 ;  /* 0x3f8000008b8b7421 */ /* 0x001fce0000010000 */
[----:B------:R0:W3:Y:S01]  /*74a0*/  MUFU.RCP R121, R46 ;  /* 0x0000002e00797308 */ /* 0x0000e20000001000 */
[----:B--2---:R-:W-:Y:S01]  /*74b0*/  FMUL.FTZ R75, R42, R125 ;  /* 0x0000007d2a4b7220 */ /* 0x004fe20000410000 */
[----:B------:R-:W-:Y:S01]  /*74c0*/  FADD.FTZ R125, -R125, 1 ;  /* 0x3f8000007d7d7421 */ /* 0x000fe20000010100 */
[----:B------:R-:W-:-:S03]  /*74d0*/  HADD2.F32 R42, -RZ, R135.H0_H0 ;  /* 0x20000087ff2a7230 */ /* 0x000fc60000004100 */
[----:B------:R-:W-:Y:S02]  /*74e0*/  FFMA.FTZ R28, R28, R125, 1 ;  /* 0x3f8000001c1c7423 */ /* 0x000fe4000001007d */
[----:B------:R2:W4:Y:S01]  /*74f0*/  MUFU.RCP R111, R44 ;  /* 0x0000002c006f7308 */ /* 0x0005220000001000 */
[----:B-1----:R-:W-:Y:S01]  /*7500*/  FADD.FTZ R32, R32, 1 ;  /* 0x3f80000020207421 */ /* 0x002fe20000010000 */
[----:B0-----:R-:W-:Y:S02]  /*7510*/  HADD2.F32 R46, -RZ, R144.H0_H0 ;  /* 0x20000090ff2e7230 */ /* 0x001fe40000004100 */
[----:B------:R-:W-:-:S04]  /*7520*/  FMUL.FTZ R28, R75, R28 ;  /* 0x0000001c4b1c7220 */ /* 0x000fc80000410000 */
[----:B------:R-:W0:Y:S01]  /*7530*/  MUFU.EX2 R137, R137 ;  /* 0x0000008900897308 */ /* 0x000e220000000800 */
[----:B--2---:R-:W-:Y:S02]  /*7540*/  HADD2.F32 R44, -RZ, R145.H0_H0 ;  /* 0x20000091ff2c7230 */ /* 0x004fe40000004100 */
[----:B---3--:R-:W-:Y:S01]  /*7550*/  FMUL.FTZ R135, R42, R121 ;  /* 0x000000792a877220 */ /* 0x008fe20000410000 */
[----:B------:R-:W-:Y:S02]  /*7560*/  HADD2.F32 R42, -RZ, R144.H1_H1 ;  /* 0x30000090ff2a7230 */ /* 0x000fe40000004100 */
[----:B------:R-:W-:Y:S02]  /*7570*/  FADD.FTZ R121, -R121, 1 ;  /* 0x3f80000079797421 */ /* 0x000fe40000010100 */
[----:B------:R-:W1:Y:S01]  /*7580*/  MUFU.RCP R103, R103 ;  /* 0x0000006700677308 */ /* 0x000e620000001000 */
[----:B----4-:R-:W-:Y:S01]  /*7590*/  FMUL.FTZ R125, R44, R111 ;  /* 0x0000006f2c7d7220 */ /* 0x010fe20000410000 */
[----:B------:R-:W-:-:S02]  /*75a0*/  HADD2.F32 R44, -RZ, R142.H1_H1 ;  /* 0x3000008eff2c7230 */ /* 0x000fc40000004100 */
[----:B------:R-:W-:Y:S01]  /*75b0*/  FADD.FTZ R111, -R111, 1 ;  /* 0x3f8000006f6f7421 */ /* 0x000fe20000010100 */
[----:B------:R-:W-:-:S03]  /*75c0*/  FFMA.FTZ R40, R40, R121, 1 ;  /* 0x3f80000028287423 */ /* 0x000fc60000010079 */
[----:B------:R-:W-:Y:S01]  /*75d0*/  FFMA.FTZ R26, R26, R111, 1 ;  /* 0x3f8000001a1a7423 */ /* 0x000fe2000001006f */
[----:B------:R-:W2:Y:S01]  /*75e0*/  MUFU.RCP R141, R141 ;  /* 0x0000008d008d7308 */ /* 0x000ea20000001000 */
[----:B0-----:R-:W-:Y:S01]  /*75f0*/  FADD.FTZ R137, R137, 1 ;  /* 0x3f80000089897421 */ /* 0x001fe20000010000 */
[----:B------:R-:W-:Y:S01]  /*7600*/  FMUL.FTZ R135, R135, R40 ;  /* 0x0000002887877220 */ /* 0x000fe20000410000 */
[----:B------:R-:W-:Y:S01]  /*7610*/  FMUL.FTZ R26, R125, R26 ;  /* 0x0000001a7d1a7220 */ /* 0x000fe20000410000 */
[--C-:B------:R-:W-:Y:S02]  /*7620*/  HADD2.F32 R125, -RZ, R19.reuse.H0_H0 ;  /* 0x20000013ff7d7230 */ /* 0x100fe40000004100 */
[----:B------:R-:W-:Y:S02]  /*7630*/  HADD2.F32 R19, -RZ, R19.H1_H1 ;  /* 0x30000013ff137230 */ /* 0x000fe40000004100 */
[----:B------:R-:W0:Y:S01]  /*7640*/  MUFU.RCP R139, R139 ;  /* 0x0000008b008b7308 */ /* 0x000e220000001000 */
[----:B-1----:R-:W-:Y:S01]  /*7650*/  FMUL.FTZ R133, R42, R103 ;  /* 0x000000672a857220 */ /* 0x002fe20000410000 */
[----:B------:R-:W-:-:S02]  /*7660*/  HADD2.F32 R42, -RZ, R142.H0_H0 ;  /* 0x2000008eff2a7230 */ /* 0x000fc40000004100 */
[----:B------:R-:W-:-:S04]  /*7670*/  FADD.FTZ R103, -R103, 1 ;  /* 0x3f80000067677421 */ /* 0x000fc80000010100 */
[----:B------:R-:W-:Y:S01]  /*7680*/  FFMA.FTZ R38, R38, R103, 1 ;  /* 0x3f80000026267423 */ /* 0x000fe20000010067 */
[----:B------:R-:W1:Y:S01]  /*7690*/  MUFU.EX2 R143, R143 ;  /* 0x0000008f008f7308 */ /* 0x000e620000000800 */
[----:B--2---:R-:W-:Y:S01]  /*76a0*/  FMUL.FTZ R129, R44, R141 ;  /* 0x0000008d2c817220 */ /* 0x004fe20000410000 */
[----:B------:R-:W-:Y:S01]  /*76b0*/  FADD.FTZ R141, -R141, 1 ;  /* 0x3f8000008d8d7421 */ /* 0x000fe20000010100 */
[----:B------:R-:W-:Y:S02]  /*76c0*/  HADD2.F32 R103, -RZ, R138.H1_H1 ;  /* 0x3000008aff677230 */ /* 0x000fe40000004100 */
[----:B------:R-:W-:Y:S01]  /*76d0*/  FMUL.FTZ R133, R133, R38 ;  /* 0x0000002685857220 */ /* 0x000fe20000410000 */
[----:B------:R-:W-:Y:S01]  /*76e0*/  FFMA.FTZ R36, R36, R141, 1 ;  /* 0x3f80000024247423 */ /* 0x000fe2000001008d */
[----:B------:R-:W-:Y:S01]  /*76f0*/  HADD2.F32 R141, -RZ, R136.H1_H1 ;  /* 0x30000088ff8d7230 */ /* 0x000fe20000004100 */
[----:B------:R-:W2:Y:S01]  /*7700*/  MUFU.RCP R32, R32 ;  /* 0x0000002000207308 */ /* 0x000ea20000001000 */
[----:B0-----:R-:W-:Y:S01]  /*7710*/  FMUL.FTZ R111, R42, R139 ;  /* 0x0000008b2a6f7220 */ /* 0x001fe20000410000 */
[----:B------:R-:W-:Y:S01]  /*7720*/  FADD.FTZ R139, -R139, 1 ;  /* 0x3f8000008b8b7421 */ /* 0x000fe20000010100 */
[C---:B------:R-:W-:Y:S01]  /*7730*/  FADD.FTZ R103, -R70.reuse, R103 ;  /* 0x0000006746677221 */ /* 0x040fe20000010100 */
[----:B------:R-:W-:Y:S01]  /*7740*/  FADD.FTZ R141, -R70, R141 ;  /* 0x0000008d468d7221 */ /* 0x000fe20000010100 */
[----:B------:R-:W-:Y:S01]  /*7750*/  FMUL.FTZ R129, R129, R36 ;  /* 0x0000002481817220 */ /* 0x000fe20000410000 */
[----:B------:R-:W-:Y:S01]  /*7760*/  FFMA.FTZ R22, R22, R139, 1 ;  /* 0x3f80000016167423 */ /* 0x000fe2000001008b */
[-C--:B------:R-:W-:Y:S01]  /*7770*/  FMUL.FTZ R52, R103, R0.reuse ;  /* 0x0000000067347220 */ /* 0x080fe20000410000 */
[----:B------:R-:W0:Y:S01]  /*7780*/  MUFU.RCP R137, R137 ;  /* 0x0000008900897308 */ /* 0x000e220000001000 */
[----:B-1----:R-:W-:Y:S01]  /*7790*/  FADD.FTZ R143, R143, 1 ;  /* 0x3f8000008f8f7421 */ /* 0x002fe20000010000 */
[----:B------:R-:W-:Y:S01]  /*77a0*/  FMUL.FTZ R50, R141, R0 ;  /* 0x000000008d327220 */ /* 0x000fe20000410000 */
[----:B------:R-:W-:Y:S01]  /*77b0*/  FFMA.FTZ R78, R18, R52, R3 ;  /* 0x00000034124e7223 */ /* 0x000fe20000010003 */
[----:B------:R-:W-:-:S02]  /*77c0*/  FMUL.FTZ R22, R111, R22 ;  /* 0x000000166f167220 */ /* 0x000fc40000410000 */
[----:B------:R-:W-:Y:S01]  /*77d0*/  FFMA.FTZ R76, R71, R50, R2 ;  /* 0x00000032474c7223 */ /* 0x000fe20000010002 */
[----:B------:R-:W-:Y:S01]  /*77e0*/  FMUL.FTZ R80, R78, -1.4426950216293334961 ;  /* 0xbfb8aa3b4e507820 */ /* 0x000fe20000410000 */
[----:B------:R-:W1:Y:S01]  /*77f0*/  MUFU.RCP R143, R143 ;  /* 0x0000008f008f7308 */ /* 0x000e620000001000 */
[----:B--2---:R-:W-:Y:S01]  /*7800*/  FMUL.FTZ R127, R127, R32 ;  /* 0x000000207f7f7220 */ /* 0x004fe20000410000 */
[----:B------:R-:W-:Y:S01]  /*7810*/  FADD.FTZ R139, -R32, 1 ;  /* 0x3f800000208b7421 */ /* 0x000fe20000010100 */
[----:B------:R-:W-:Y:S02]  /*7820*/  HADD2.F32 R32, -RZ, R136.H0_H0 ;  /* 0x20000088ff207230 */ /* 0x000fe40000004100 */
[----:B------:R-:W-:Y:S01]  /*7830*/  FMUL.FTZ R42, R76, -1.4426950216293334961 ;  /* 0xbfb8aa3b4c2a7820 */ /* 0x000fe20000410000 */
[----:B------:R-:W-:Y:S01]  /*7840*/  FFMA.FTZ R34, R34, R139, 1 ;  /* 0x3f80000022227423 */ /* 0x000fe2000001008b */
[----:B------:R-:W-:Y:S01]  /*7850*/  HADD2.F32 R139, -RZ, R132.H1_H1 ;  /* 0x30000084ff8b7230 */ /* 0x000fe20000004100 */
[----:B------:R-:W2:Y:S01]  /*7860*/  MUFU.EX2 R80, R80 ;  /* 0x0000005000507308 */ /* 0x000ea20000000800 */
[----:B0-----:R-:W-:Y:S01]  /*7870*/  FMUL.FTZ R103, R32, R137 ;  /* 0x0000008920677220 */ /* 0x001fe20000410000 */
[----:B------:R-:W-:Y:S01]  /*7880*/  FADD.FTZ R137, -R137, 1 ;  /* 0x3f80000089897421 */ /* 0x000fe20000010100 */
[----:B------:R-:W-:Y:S01]  /*7890*/  FMUL.FTZ R127, R127, R34 ;  /* 0x000000227f7f7220 */ /* 0x000fe20000410000 */
[----:B------:R-:W-:-:S02]  /*78a0*/  FADD.FTZ R139, -R70, R139 ;  /* 0x0000008b468b7221 */ /* 0x000fc40000010100 */
[----:B------:R-:W-:Y:S01]  /*78b0*/  FFMA.FTZ R20, R20, R137, 1 ;  /* 0x3f80000014147423 */ /* 0x000fe20000010089 */
[----:B------:R-:W-:Y:S01]  /*78c0*/  HADD2.F32 R137, -RZ, R132.H0_H0 ;  /* 0x20000084ff897230 */ /* 0x000fe20000004100 */
[----:B------:R-:W0:Y:S01]  /*78d0*/  MUFU.EX2 R42, R42 ;  /* 0x0000002a002a7308 */ /* 0x000e220000000800 */
[----:B-1----:R-:W-:Y:S01]  /*78e0*/  FMUL.FTZ R121, R46, R143 ;  /* 0x0000008f2e797220 */ /* 0x002fe20000410000 */
[----:B------:R-:W-:Y:S01]  /*78f0*/  FMUL.FTZ R48, R139, R0 ;  /* 0x000000008b307220 */ /* 0x000fe20000410000 */
[----:B------:R-:W-:Y:S01]  /*7900*/  FADD.FTZ R143, -R143, 1 ;  /* 0x3f8000008f8f7421 */ /* 0x000fe20000010100 */
[----:B------:R-:W-:Y:S01]  /*7910*/  FADD.FTZ R137, -R70, R137 ;  /* 0x0000008946897221 */ /* 0x000fe20000010100 */
[----:B------:R-:W-:Y:S01]  /*7920*/  FMUL.FTZ R20, R103, R20 ;  /* 0x0000001467147220 */ /* 0x000fe20000410000 */
[----:B------:R-:W-:Y:S01]  /*7930*/  FFMA.FTZ R74, R18, R48, R3 ;  /* 0x00000030124a7223 */ /* 0x000fe20000010003 */
[----:B------:R-:W-:Y:S01]  /*7940*/  FFMA.FTZ R24, R24, R143, 1 ;  /* 0x3f80000018187423 */ /* 0x000fe2000001008f */
[----:B------:R-:W-:Y:S01]  /*7950*/  FMUL.FTZ R46, R137, R0 ;  /* 0x00000000892e7220 */ /* 0x000fe20000410000 */
[----:B------:R-:W-:-:S02]  /*7960*/  HADD2.F32 R137, -RZ, R131.H1_H1 ;  /* 0x30000083ff897230 */ /* 0x000fc40000004100 */
[----:B------:R-:W-:Y:S01]  /*7970*/  FMUL.FTZ R32, R74, -1.4426950216293334961 ;  /* 0xbfb8aa3b4a207820 */ /* 0x000fe20000410000 */
[----:B--2---:R-:W-:Y:S01]  /*7980*/  FADD.FTZ R80, R80, 1 ;  /* 0x3f80000050507421 */ /* 0x004fe20000010000 */
[----:B------:R-:W-:Y:S01]  /*7990*/  FFMA.FTZ R72, R71, R46, R2 ;  /* 0x0000002e47487223 */ /* 0x000fe20000010002 */
[----:B------:R-:W-:Y:S02]  /*79a0*/  HADD2.F32 R131, -RZ, R131.H0_H0 ;  /* 0x20000083ff837230 */ /* 0x000fe40000004100 */
[----:B------:R-:W-:Y:S01]  /*79b0*/  FADD.FTZ R137, -R70, R137 ;  /* 0x0000008946897221 */ /* 0x000fe20000010100 */
[----:B------:R-:W-:Y:S01]  /*79c0*/  FMUL.FTZ R24, R121, R24 ;  /* 0x0000001879187220 */ /* 0x000fe20000410000 */
[----:B------:R-:W-:Y:S01]  /*79d0*/  FMUL.FTZ R66, R72, -1.4426950216293334961 ;  /* 0xbfb8aa3b48427820 */ /* 0x000fe20000410000 */
[----:B0-----:R-:W-:Y:S01]  /*79e0*/  FADD.FTZ R42, R42, 1 ;  /* 0x3f8000002a2a7421 */ /* 0x001fe20000010000 */
[----:B------:R-:W-:Y:S01]  /*79f0*/  FMUL.FTZ R44, R137, R0 ;  /* 0x00000000892c7220 */ /* 0x000fe20000410000 */
[----:B------:R-:W0:Y:S01]  /*7a00*/  MUFU.EX2 R32, R32 ;  /* 0x0000002000207308 */ /* 0x000e220000000800 */
[----:B------:R-:W-:-:S02]  /*7a10*/  HADD2.F32 R137, -RZ, R123.H1_H1 ;  /* 0x3000007bff897230 */ /* 0x000fc40000004100 */
[----:B------:R-:W-:Y:S01]  /*7a20*/  FFMA.FTZ R68, R18, R44, R3 ;  /* 0x0000002c12447223 */ /* 0x000fe20000010003 */
[----:B------:R-:W-:-:S03]  /*7a30*/  HADD2.F32 R123, -RZ, R123.H0_H0 ;  /* 0x2000007bff7b7230 */ /* 0x000fc60000004100 */
[----:B------:R-:W-:Y:S01]  /*7a40*/  FMUL.FTZ R82, R68, -1.4426950216293334961 ;  /* 0xbfb8aa3b44527820 */ /* 0x000fe20000410000 */
[----:B------:R-:W1:Y:S08]  /*7a50*/  MUFU.EX2 R66, R66 ;  /* 0x0000004200427308 */ /* 0x000e700000000800 */
[----:B------:R-:W2:Y:S01]  /*7a60*/  MUFU.RCP R42, R42 ;  /* 0x0000002a002a7308 */ /* 0x000ea20000001000 */
[----:B0-----:R-:W-:-:S07]  /*7a70*/  FADD.FTZ R32, R32, 1 ;  /* 0x3f80000020207421 */ /* 0x001fce0000010000 */
[----:B------:R-:W0:Y:S01]  /*7a80*/  MUFU.EX2 R82, R82 ;  /* 0x0000005200527308 */ /* 0x000e220000000800 */
[----:B-1----:R-:W-:-:S07]  /*7a90*/  FADD.FTZ R66, R66, 1 ;  /* 0x3f80000042427421 */ /* 0x002fce0000010000 */
[----:B------:R-:W1:Y:S01]  /*7aa0*/  MUFU.RCP R66, R66 ;  /* 0x0000004200427308 */ /* 0x000e620000001000 */
        /* <DEDUP_REMOVED lines=12> */
[----:B-1----:R-:W-:Y:S01]  /*7b70*/  FMUL.FTZ R139, R139, R66 ;  /* 0x000000428b8b7220 */ /* 0x002fe20000410000 */
[----:B------:R-:W-:Y:S01]  /*7b80*/  FMUL.FTZ R42, R119, R0 ;  /* 0x00000000772a7220 */ /* 0x000fe20000410000 */
[----:B------:R-:W-:Y:S01]  /*7b90*/  FADD.FTZ R143, -R66, 1 ;  /* 0x3f800000428f7421 */ /* 0x000fe20000010100 */
[----:B------:R-:W-:-:S02]  /*7ba0*/  FADD.FTZ R25, -R70, R25 ;  /* 0x0000001946197221 */ /* 0x000fc40000010100 */
[----:B------:R-:W-:Y:S01]  /*7bb0*/  FFMA.FTZ R66, R71, R42, R2 ;  /* 0x0000002a47427223 */ /* 0x000fe20000010002 */
[----:B------:R-:W-:Y:S01]  /*7bc0*/  FFMA.FTZ R72, R72, R143, 1 ;  /* 0x3f80000048487423 */ /* 0x000fe2000001008f */
[----:B------:R-:W1:Y:S01]  /*7bd0*/  MUFU.RCP R82, R82 ;  /* 0x0000005200527308 */ /* 0x000e620000001000 */
[----:B--2---:R-:W-:Y:S01]  /*7be0*/  FMUL.FTZ R84, R131, R80 ;  /* 0x0000005083547220 */ /* 0x004fe20000410000 */
[----:B------:R-:W-:Y:S01]  /*7bf0*/  FADD.FTZ R131, -R80, 1 ;  /* 0x3f80000050837421 */ /* 0x000fe20000010100 */
[----:B------:R-:W-:Y:S01]  /*7c00*/  FMUL.FTZ R80, R66, -1.4426950216293334961 ;  /* 0xbfb8aa3b42507820 */ /* 0x000fe20000410000 */
[----:B------:R-:W-:Y:S01]  /*7c10*/  FMUL.FTZ R25, R25, R0 ;  /* 0x0000000019197220 */ /* 0x000fe20000410000 */
[----:B------:R-:W-:Y:S01]  /*7c20*/  FMUL.FTZ R72, R139, R72 ;  /* 0x000000488b487220 */ /* 0x000fe20000410000 */
[----:B------:R-:W-:Y:S01]  /*7c30*/  FFMA.FTZ R131, R78, R131, 1 ;  /* 0x3f8000004e837423 */ /* 0x000fe20000010083 */
[----:B------:R-:W-:Y:S02]  /*7c40*/  HADD2.F32 R139, -RZ, R31.H0_H0 ;  /* 0x2000001fff8b7230 */ /* 0x000fe40000004100 */
[----:B------:R-:W2:Y:S01]  /*7c50*/  MUFU.EX2 R80, R80 ;  /* 0x0000005000507308 */ /* 0x000ea20000000800 */
[----:B0-----:R-:W-:Y:S01]  /*7c60*/  FADD.FTZ R141, -R32, 1 ;  /* 0x3f800000208d7421 */ /* 0x001fe20000010100 */
[----:B------:R-:W-:Y:S01]  /*7c70*/  FMUL.FTZ R123, R123, R32 ;  /* 0x000000207b7b7220 */ /* 0x000fe20000410000 */
[----:B------:R-:W-:Y:S01]  /*7c80*/  FMUL.FTZ R131, R84, R131 ;  /* 0x0000008354837220 */ /* 0x000fe20000410000 */
[----:B------:R-:W-:Y:S01]  /*7c90*/  FADD.FTZ R139, -R70, R139 ;  /* 0x0000008b468b7221 */ /* 0x000fe20000010100 */
[----:B------:R-:W-:Y:S01]  /*7ca0*/  FFMA.FTZ R74, R74, R141, 1 ;  /* 0x3f8000004a4a7423 */ /* 0x000fe2000001008d */
[----:B------:R-:W-:-:S02]  /*7cb0*/  HADD2.F32 R141, -RZ, R117.H1_H1 ;  /* 0x30000075ff8d7230 */ /* 0x000fc40000004100 */
[----:B------:R-:W-:Y:S02]  /*7cc0*/  HADD2.F32 R117, -RZ, R117.H0_H0 ;  /* 0x20000075ff757230 */ /* 0x000fe40000004100 */
[----:B------:R-:W-:Y:S01]  /*7cd0*/  FMUL.FTZ R123, R123, R74 ;  /* 0x0000004a7b7b7220 */ /* 0x000fe20000410000 */
[----:B------:R-:W-:Y:S02]  /*7ce0*/  HADD2.F32 R31, -RZ, R31.H1_H1 ;  /* 0x3000001fff1f7230 */ /* 0x000fe40000004100 */
[----:B-1----:R-:W-:Y:S01]  /*7cf0*/  FMUL.FTZ R32, R141, R82 ;  /* 0x000000528d207220 */ /* 0x002fe20000410000 */
[----:B------:R-:W-:-:S04]  /*7d00*/  FADD.FTZ R141, -R82, 1 ;  /* 0x3f800000528d7421 */ /* 0x000fc80000010100 */
[----:B------:R-:W-:Y:S01]  /*7d10*/  FFMA.FTZ R119, R68, R141, 1 ;  /* 0x3f80000044777423 */ /* 0x000fe2000001008d */
[----:B--2---:R-:W-:Y:S01]  /*7d20*/  FADD.FTZ R68, R80, 1 ;  /* 0x3f80000050447421 */ /* 0x004fe20000010000 */
[--C-:B------:R-:W-:Y:S02]  /*7d30*/  HADD2.F32 R141, -RZ, R15.reuse.H0_H0 ;  /* 0x2000000fff8d7230 */ /* 0x100fe40000004100 */
[----:B------:R-:W-:Y:S02]  /*7d40*/  HADD2.F32 R15, -RZ, R15.H1_H1 ;  /* 0x3000000fff0f7230 */ /* 0x000fe40000004100 */
[----:B------:R-:W-:Y:S01]  /*7d50*/  FMUL.FTZ R119, R32, R119 ;  /* 0x0000007720777220 */ /* 0x000fe20000410000 */
[----:B------:R-:W0:Y:S01]  /*7d60*/  MUFU.RCP R68, R68 ;  /* 0x0000004400447308 */ /* 0x000e220000001000 */
[----:B------:R-:W-:-:S04]  /*7d70*/  FADD.FTZ R141, -R70, R141 ;  /* 0x0000008d468d7221 */ /* 0x000fc80000010100 */
[----:B------:R-:W-:-:S04]  /*7d80*/  FMUL.FTZ R141, R141, R0 ;  /* 0x000000008d8d7220 */ /* 0x000fc80000410000 */
[----:B------:R-:W-:Y:S01]  /*7d90*/  FFMA.FTZ R40, R18, R141, R3 ;  /* 0x0000008d12287223 */ /* 0x000fe20000010003 */
[----:B0-----:R-:W-:Y:S01]  /*7da0*/  FMUL.FTZ R78, R117, R68 ;  /* 0x00000044754e7220 */ /* 0x001fe20000410000 */
[----:B------:R-:W-:Y:S02]  /*7db0*/  FADD.FTZ R117, -R68, 1 ;  /* 0x3f80000044757421 */ /* 0x000fe40000010100 */
[----:B------:R-:W-:Y:S02]  /*7dc0*/  FMUL.FTZ R68, R40, -1.4426950216293334961 ;  /* 0xbfb8aa3b28447820 */ /* 0x000fe40000410000 */
[----:B------:R-:W-:-:S04]  /*7dd0*/  FFMA.FTZ R117, R66, R117, 1 ;  /* 0x3f80000042757423 */ /* 0x000fc80000010075 */
[----:B------:R-:W0:Y:S01]  /*7de0*/  MUFU.EX2 R68, R68 ;  /* 0x0000004400447308 */ /* 0x000e220000000800 */
[----:B------:R-:W-:Y:S01]  /*7df0*/  FMUL.FTZ R78, R78, R117 ;  /* 0x000000754e4e7220 */ /* 0x000fe20000410000 */
        /* <DEDUP_REMOVED lines=14> */
[----:B------:R-:W-:-:S06]  /*7ee0*/  FMUL.FTZ R80, R38, -1.4426950216293334961 ;  /* 0xbfb8aa3b26507820 */ /* 0x000fcc0000410000 */
[----:B------:R-:W0:Y:S02]  /*7ef0*/  MUFU.EX2 R80, R80 ;  /* 0x0000005000507308 */ /* 0x000e240000000800 */
[----:B0-----:R-:W-:-:S06]  /*7f00*/  FADD.FTZ R66, R80, 1 ;  /* 0x3f80000050427421 */ /* 0x001fcc0000010000 */
[----:B------:R-:W0:Y:S02]  /*7f10*/  MUFU.RCP R66, R66 ;  /* 0x0000004200427308 */ /* 0x000e240000001000 */
[----:B0-----:R-:W-:Y:S01]  /*7f20*/  FMUL.FTZ R68, R125, R66 ;  /* 0x000000427d447220 */ /* 0x001fe20000410000 */
[----:B------:R-:W-:Y:S01]  /*7f30*/  FADD.FTZ R125, -R66, 1 ;  /* 0x3f800000427d7421 */ /* 0x000fe20000010100 */
[----:B------:R-:W-:-:S03]  /*7f40*/  FMUL.FTZ R66, R36, -1.4426950216293334961 ;  /* 0xbfb8aa3b24427820 */ /* 0x000fc60000410000 */
[----:B------:R-:W-:-:S03]  /*7f50*/  FFMA.FTZ R125, R38, R125, 1 ;  /* 0x3f800000267d7423 */ /* 0x000fc6000001007d */
[----:B------:R-:W0:Y:S01]  /*7f60*/  MUFU.EX2 R66, R66 ;  /* 0x0000004200427308 */ /* 0x000e220000000800 */
[----:B------:R-:W-:Y:S01]  /*7f70*/  FMUL.FTZ R68, R68, R125 ;  /* 0x0000007d44447220 */ /* 0x000fe20000410000 */
[--C-:B------:R-:W-:Y:S02]  /*7f80*/  HADD2.F32 R125, -RZ, R33.reuse.H1_H1 ;  /* 0x30000021ff7d7230 */ /* 0x100fe40000004100 */
[----:B------:R-:W-:-:S03]  /*7f90*/  HADD2.F32 R33, -RZ, R33.H0_H0 ;  /* 0x20000021ff217230 */ /* 0x000fc60000004100 */
[C---:B------:R-:W-:Y:S02]  /*7fa0*/  FADD.FTZ R125, -R70.reuse, R125 ;  /* 0x0000007d467d7221 */ /* 0x040fe40000010100 */
[----:B------:R-:W-:-:S04]  /*7fb0*/  FADD.FTZ R33, -R70, R33 ;  /* 0x0000002146217221 */ /* 0x000fc80000010100 */
[----:B------:R-:W-:Y:S01]  /*7fc0*/  FMUL.FTZ R33, R33, R0 ;  /* 0x0000000021217220 */ /* 0x000fe20000410000 */
        /* <DEDUP_REMOVED lines=92> */
[----:B-1----:R-:W-:-:S06]  /*8590*/  FADD.FTZ R82, R74, 1 ;  /* 0x3f8000004a527421 */ /* 0x002fcc0000010000 */
[----:B------:R-:W0:Y:S02]  /*85a0*/  MUFU.RCP R82, R82 ;  /* 0x0000005200527308 */ /* 0x000e240000001000 */
[----:B0-----:R-:W-:Y:S01]  /*85b0*/  FADD.FTZ R137, -R82, 1 ;  /* 0x3f80000052897421 */ /* 0x001fe20000010100 */
[----:B------:R-:W-:-:S03]  /*85c0*/  FMUL.FTZ R35, R35, R82 ;  /* 0x0000005223237220 */ /* 0x000fc60000410000 */
[----:B------:R-:W-:Y:S01]  /*85d0*/  FFMA.FTZ R84, R32, R137, 1 ;  /* 0x3f80000020547423 */ /* 0x000fe20000010089 */
[----:B------:R-:W-:Y:S01]  /*85e0*/  FMUL.FTZ R32, R66, R125 ;  /* 0x0000007d42207220 */ /* 0x000fe20000410000 */
[----:B------:R-:W-:Y:S01]  /*85f0*/  FMUL.FTZ R66, R71, R28 ;  /* 0x0000001c47427220 */ /* 0x000fe20000410000 */
[----:B------:R-:W-:Y:S01]  /*8600*/  FADD.FTZ R125, RZ, R28 ;  /* 0x0000001cff7d7221 */ /* 0x000fe20000010000 */
[----:B------:R-:W-:Y:S01]  /*8610*/  FMUL.FTZ R31, R35, R84 ;  /* 0x00000054231f7220 */ /* 0x000fe20000410000 */
[--C-:B------:R-:W-:Y:S02]  /*8620*/  HADD2.F32 R35, -RZ, R37.reuse.H0_H0 ;  /* 0x20000025ff237230 */ /* 0x100fe40000004100 */
[----:B------:R-:W-:Y:S01]  /*8630*/  FFMA.FTZ R137, R5, R66, RZ ;  /* 0x0000004205897223 */ /* 0x000fe200000100ff */
[----:B------:R-:W-:Y:S01]  /*8640*/  FADD.FTZ R74, RZ, R66 ;  /* 0x00000042ff4a7221 */ /* 0x000fe20000010000 */
[----:B------:R-:W-:Y:S02]  /*8650*/  HADD2.F32 R37, -RZ, R37.H1_H1 ;  /* 0x30000025ff257230 */ /* 0x000fe40000004100 */
[----:B------:R-:W-:Y:S01]  /*8660*/  FADD.FTZ R125, R125, R26 ;  /* 0x0000001a7d7d7221 */ /* 0x000fe20000010000 */
[----:B------:R-:W-:Y:S01]  /*8670*/  FADD.FTZ R35, -R70, R35 ;  /* 0x0000002346237221 */ /* 0x000fe20000010100 */
[----:B------:R-:W-:Y:S01]  /*8680*/  FFMA.FTZ R137, R4, R117, R137 ;  /* 0x0000007504897223 */ /* 0x000fe20000010089 */
[----:B------:R-:W-:Y:S01]  /*8690*/  FADD.FTZ R74, R117, R74 ;  /* 0x0000004a754a7221 */ /* 0x000fe20000010000 */
[----:B------:R-:W-:-:S02]  /*86a0*/  HADD2.F32 R117, -RZ, R39.H1_H1 ;  /* 0x30000027ff757230 */ /* 0x000fc40000004100 */
[----:B------:R-:W-:Y:S01]  /*86b0*/  FMUL.FTZ R35, R35, R0 ;  /* 0x0000000023237220 */ /* 0x000fe20000410000 */
[----:B------:R-:W-:Y:S02]  /*86c0*/  HADD2.F32 R39, -RZ, R39.H0_H0 ;  /* 0x20000027ff277230 */ /* 0x000fe40000004100 */
[----:B------:R-:W-:Y:S01]  /*86d0*/  FADD.FTZ R125, R125, R24 ;  /* 0x000000187d7d7221 */ /* 0x000fe20000010000 */
[----:B------:R-:W-:-:S03]  /*86e0*/  FFMA.FTZ R66, R71, R35, R2 ;  /* 0x0000002347427223 */ /* 0x000fc60000010002 */
[----:B------:R-:W-:Y:S01]  /*86f0*/  FADD.FTZ R125, R125, R22 ;  /* 0x000000167d7d7221 */ /* 0x000fe20000010000 */
[----:B------:R-:W-:-:S03]  /*8700*/  FMUL.FTZ R82, R66, -1.4426950216293334961 ;  /* 0xbfb8aa3b42527820 */ /* 0x000fc60000410000 */
[----:B------:R-:W-:-:S03]  /*8710*/  FADD.FTZ R125, R125, R20 ;  /* 0x000000147d7d7221 */ /* 0x000fc60000010000 */
[----:B------:R-:W0:Y:S01]  /*8720*/  MUFU.EX2 R82, R82 ;  /* 0x0000005200527308 */ /* 0x000e220000000800 */
[----:B------:R-:W-:-:S04]  /*8730*/  FADD.FTZ R125, R125, R76 ;  /* 0x0000004c7d7d7221 */ /* 0x000fc80000010000 */
[----:B------:R-:W-:-:S04]  /*8740*/  FADD.FTZ R125, R125, R72 ;  /* 0x000000487d7d7221 */ /* 0x000fc80000010000 */
[----:B------:R-:W-:-:S04]  /*8750*/  FADD.FTZ R125, R125, R78 ;  /* 0x0000004e7d7d7221 */ /* 0x000fc80000010000 */
[----:B------:R-:W-:Y:S01]  /*8760*/  FADD.FTZ R125, R125, R68 ;  /* 0x000000447d7d7221 */ /* 0x000fe20000010000 */
[----:B0-----:R-:W-:Y:S01]  /*8770*/  FADD.FTZ R84, R82, 1 ;  /* 0x3f80000052547421 */ /* 0x001fe20000010000 */
[----:B------:R-:W-:Y:S02]  /*8780*/  FMUL.FTZ R82, R71, R26 ;  /* 0x0000001a47527220 */ /* 0x000fe40000410000 */
[----:B------:R-:W-:-:S03]  /*8790*/  FADD.FTZ R125, R125, R34 ;  /* 0x000000227d7d7221 */ /* 0x000fc60000010000 */
[----:B------:R-:W0:Y:S01]  /*87a0*/  MUFU.RCP R84, R84 ;  /* 0x0000005400547308 */ /* 0x000e220000001000 */
[----:B------:R-:W-:-:S04]  /*87b0*/  FADD.FTZ R125, R125, R80 ;  /* 0x000000507d7d7221 */ /* 0x000fc80000010000 */
[----:B------:R-:W-:-:S04]  /*87c0*/  FADD.FTZ R125, R125, R40 ;  /* 0x000000287d7d7221 */ /* 0x000fc80000010000 */
[----:B------:R-:W-:Y:S01]  /*87d0*/  FADD.FTZ R125, R125, R32 ;  /* 0x000000207d7d7221 */ /* 0x000fe20000010000 */
[----:B0-----:R-:W-:Y:S01]  /*87e0*/  FMUL.FTZ R88, R117, R84 ;  /* 0x0000005475587220 */ /* 0x001fe20000410000 */
[----:B------:R-:W-:-:S04]  /*87f0*/  FADD.FTZ R117, -R84, 1 ;  /* 0x3f80000054757421 */ /* 0x000fc80000010100 */
[----:B------:R-:W-:-:S04]  /*8800*/  FFMA.FTZ R117, R66, R117, 1 ;  /* 0x3f80000042757423 */ /* 0x000fc80000010075 */
[----:B------:R-:W-:Y:S01]  /*8810*/  FMUL.FTZ R66, R88, R117 ;  /* 0x0000007558427220 */ /* 0x000fe20000410000 */
[----:B------:R-:W-:Y:S01]  /*8820*/  FFMA.FTZ R117, R5, R28, RZ ;  /* 0x0000001c05757223 */ /* 0x000fe200000100ff */
[----:B------:R-:W-:Y:S01]  /*8830*/  FADD.FTZ R5, -R70, R37 ;  /* 0x0000002546057221 */ /* 0x000fe20000010100 */
[C---:B------:R-:W-:Y:S01]  /*8840*/  FFMA.FTZ R37, R30.reuse, R82, R137 ;  /* 0x000000521e257223 */ /* 0x040fe20000010089 */
[----:B------:R-:W-:Y:S02]  /*8850*/  HADD2.F32 R137, -RZ, R41.H0_H0 ;  /* 0x20000029ff897230 */ /* 0x000fe40000004100 */
[----:B------:R-:W-:Y:S01]  /*8860*/  FFMA.FTZ R117, R30, R26, R117 ;  /* 0x0000001a1e757223 */ /* 0x000fe20000010075 */
[----:B------:R-:W-:Y:S01]  /*8870*/  FMUL.FTZ R5, R5, R0 ;  /* 0x0000000005057220 */ /* 0x000fe20000410000 */
[----:B------:R-:W-:Y:S01]  /*8880*/  FADD.FTZ R82, R74, R82 ;  /* 0x000000524a527221 */ /* 0x000fe20000010000 */
[----:B------:R-:W-:Y:S01]  /*8890*/  FADD.FTZ R74, RZ, R135 ;  /* 0x00000087ff4a7221 */ /* 0x000fe20000010000 */
[----:B------:R-:W-:Y:S01]  /*88a0*/  FADD.FTZ R137, -R70, R137 ;  /* 0x0000008946897221 */ /* 0x000fe20000010100 */
[----:B------:R-:W-:Y:S01]  /*88b0*/  FFMA.FTZ R26, R18, R5, R3 ;  /* 0x00000005121a7223 */ /* 0x000fe20000010003 */
[----:B------:R-:W-:Y:S01]  /*88c0*/  FFMA.FTZ R117, R62, R24, R117 ;  /* 0x000000183e757223 */ /* 0x000fe20000010075 */
[----:B------:R-:W-:Y:S01]  /*88d0*/  FADD.FTZ R74, R74, R133 ;  /* 0x000000854a4a7221 */ /* 0x000fe20000010000 */
[----:B------:R-:W-:Y:S01]  /*88e0*/  FADD.FTZ R125, R125, R66 ;  /* 0x000000427d7d7221 */ /* 0x000fe20000010000 */
[----:B------:R-:W-:Y:S01]  /*88f0*/  FMUL.FTZ R30, R26, -1.4426950216293334961 ;  /* 0xbfb8aa3b1a1e7820 */ /* 0x000fe20000410000 */
[----:B------:R-:W-:Y:S01]  /*8900*/  FFMA.FTZ R117, R58, R22, R117 ;  /* 0x000000163a757223 */ /* 0x000fe20000010075 */
[----:B------:R-:W-:-:S03]  /*8910*/  FADD.FTZ R74, R74, R129 ;  /* 0x000000814a4a7221 */ /* 0x000fc60000010000 */
[----:B------:R-:W-:Y:S01]  /*8920*/  FFMA.FTZ R117, R54, R20, R117 ;  /* 0x0000001436757223 */ /* 0x000fe20000010075 */
[----:B------:R-:W0:Y:S03]  /*8930*/  MUFU.EX2 R30, R30 ;  /* 0x0000001e001e7308 */ /* 0x000e260000000800 */
[----:B------:R-:W-:-:S04]  /*8940*/  FFMA.FTZ R117, R50, R76, R117 ;  /* 0x0000004c32757223 */ /* 0x000fc80000010075 */
[----:B------:R-:W-:Y:S01]  /*8950*/  FFMA.FTZ R117, R46, R72, R117 ;  /* 0x000000482e757223 */ /* 0x000fe20000010075 */
        /* <DEDUP_REMOVED lines=21> */
[----:B------:R-:W-:Y:S01]  /*8ab0*/  FFMA.FTZ R39, R4, R135, RZ ;  /* 0x0000008704277223 */ /* 0x000fe200000100ff */
[----:B------:R-:W-:Y:S01]  /*8ac0*/  FMUL.FTZ R4, R43, R0 ;  /* 0x000000002b047220 */ /* 0x000fe20000410000 */
[C---:B------:R-:W-:Y:S01]  /*8ad0*/  FFMA.FTZ R43, R64.reuse, R84, R37 ;  /* 0x00000054402b7223 */ /* 0x040fe20000010025 */
[----:B------:R-:W-:Y:S01]  /*8ae0*/  FADD.FTZ R125, R125, R30 ;  /* 0x0000001e7d7d7221 */ /* 0x000fe20000010000 */
[----:B------:R-:W-:Y:S01]  /*8af0*/  FFMA.FTZ R135, R64, R133, R39 ;  /* 0x0000008540877223 */ /* 0x000fe20000010027 */
[----:B------:R-:W-:Y:S01]  /*8b00*/  FFMA.FTZ R37, R18, R4, R3 ;  /* 0x0000000412257223 */ /* 0x000fe20000010003 */
[----:B------:R-:W-:Y:S02]  /*8b10*/  HADD2.F32 R39, -RZ, R41.H1_H1 ;  /* 0x30000029ff277230 */ /* 0x000fe40000004100 */
[----:B------:R-:W-:Y:S02]  /*8b20*/  HADD2.F32 R133, -RZ, R45.H1_H1 ;  /* 0x3000002dff857230 */ /* 0x000fe40000004100 */
[----:B------:R-:W-:Y:S01]  /*8b30*/  FMUL.FTZ R64, R37, -1.4426950216293334961 ;  /* 0xbfb8aa3b25407820 */ /* 0x000fe20000410000 */
[----:B------:R-:W-:-:S04]  /*8b40*/  FFMA.FTZ R135, R60, R129, R135 ;  /* 0x000000813c877223 */ /* 0x000fc80000010087 */
[----:B------:R-:W-:Y:S01]  /*8b50*/  FFMA.FTZ R135, R56, R127, R135 ;  /* 0x0000007f38877223 */ /* 0x000fe20000010087 */
[----:B------:R-:W0:Y:S03]  /*8b60*/  MUFU.EX2 R64, R64 ;  /* 0x0000004000407308 */ /* 0x000e260000000800 */
        /* <DEDUP_REMOVED lines=29> */
[----:B------:R-:W-:-:S03]  /*8d40*/  FFMA.FTZ R41, R18, R24, R3 ;  /* 0x0000001812297223 */ /* 0x000fc60000010003 */
[----:B------:R-:W-:Y:S01]  /*8d50*/  FADD.FTZ R125, R125, R64 ;  /* 0x000000407d7d7221 */ /* 0x000fe20000010000 */
        /* <DEDUP_REMOVED lines=27> */
[----:B------:R-:W-:Y:S01]  /*8f10*/  FADD.FTZ R69, -R70, R69 ;  /* 0x0000004546457221 */ /* 0x000fe20000010100 */
        /* <DEDUP_REMOVED lines=10> */
[----:B------:R-:W-:-:S05]  /*8fc0*/  HADD2.F32 R47, -RZ, R63.H0_H0 ;  /* 0x2000003fff2f7230 */ /* 0x000fca0000004100 */
        /* <DEDUP_REMOVED lines=11> */
[----:B------:R-:W-:-:S04]  /*9080*/  FMUL.FTZ R22, R65, R0 ;  /* 0x0000000041167220 */ /* 0x000fc80000410000 */
[----:B------:R-:W0:Y:S02]  /*9090*/  MUFU.RCP R88, R88 ;  /* 0x0000005800587308 */ /* 0x000e240000001000 */
[----:B0-----:R-:W-:Y:S01]  /*90a0*/  FMUL.FTZ R90, R129, R88 ;  /* 0x00000058815a7220 */ /* 0x001fe20000410000 */
[----:B------:R-:W-:-:S04]  /*90b0*/  FADD.FTZ R129, -R88, 1 ;  /* 0x3f80000058817421 */ /* 0x000fc80000010100 */
[----:B------:R-:W-:-:S04]  /*90c0*/  FFMA.FTZ R129, R60, R129, 1 ;  /* 0x3f8000003c817423 */ /* 0x000fc80000010081 */
[----:B------:R-:W-:Y:S01]  /*90d0*/  FMUL.FTZ R60, R90, R129 ;  /* 0x000000815a3c7220 */ /* 0x000fe20000410000 */
[----:B------:R-:W-:Y:S01]  /*90e0*/  FFMA.FTZ R129, R58, R84, R59 ;  /* 0x000000543a817223 */ /* 0x000fe2000001003b */
[----:B------:R-:W-:Y:S01]  /*90f0*/  FFMA.FTZ R58, R18, R22, R3 ;  /* 0x00000016123a7223 */ /* 0x000fe20000010003 */
[----:B------:R-:W-:Y:S02]  /*9100*/  HADD2.F32 R59, -RZ, R63.H1_H1 ;  /* 0x3000003fff3b7230 */ /* 0x000fe40000004100 */
        /* <DEDUP_REMOVED lines=48> */
[----:B------:R-:W-:Y:S01]  /*9410*/  FFMA.FTZ R129, R54, R88, R129 ;  /* 0x0000005836817223 */ /* 0x000fe20000010081 */
[----:B------:R-:W-:Y:S01]  /*9420*/  FFMA.FTZ R54, R18, R20, R3 ;  /* 0x0000001412367223 */ /* 0x000fe20000010003 */
[----:B------:R-:W0:Y:S01]  /*9430*/  MUFU.RCP R90, R90 ;  /* 0x0000005a005a7308 */ /* 0x000e220000001000 */
[----:B------:R-:W-:Y:S02]  /*9440*/  FADD.FTZ R84, R84, R88 ;  /* 0x0000005854547221 */ /* 0x000fe40000010000 */
[----:B------:R-:W-:-:S06]  /*9450*/  FMUL.FTZ R77, R54, -1.4426950216293334961 ;  /* 0xbfb8aa3b364d7820 */ /* 0x000fcc0000410000 */
[----:B------:R-:W1:Y:S01]  /*9460*/  MUFU.EX2 R77, R77 ;  /* 0x0000004d004d7308 */ /* 0x000e620000000800 */
[----:B0-----:R-:W-:Y:S01]  /*9470*/  FMUL.FTZ R74, R127, R90 ;  /* 0x0000005a7f4a7220 */ /* 0x001fe20000410000 */
[----:B------:R-:W-:Y:S01]  /*9480*/  FADD.FTZ R92, -R90, 1 ;  /* 0x3f8000005a5c7421 */ /* 0x000fe20000010100 */
[----:B------:R-:W-:-:S03]  /*9490*/  HADD2.F32 R127, -RZ, R108.H0_H0 ;  /* 0x2000006cff7f7230 */ /* 0x000fc60000004100 */
[----:B------:R-:W-:Y:S01]  /*94a0*/  FFMA.FTZ R69, R69, R92, 1 ;  /* 0x3f80000045457423 */ /* 0x000fe2000001005c */
[----:B-1----:R-:W-:-:S03]  /*94b0*/  FADD.FTZ R90, R77, 1 ;  /* 0x3f8000004d5a7421 */ /* 0x002fc60000010000 */
[----:B------:R-:W-:Y:S01]  /*94c0*/  FMUL.FTZ R74, R74, R69 ;  /* 0x000000454a4a7220 */ /* 0x000fe20000410000 */
[----:B------:R-:W-:Y:S02]  /*94d0*/  HADD2.F32 R69, -RZ, R73.H1_H1 ;  /* 0x30000049ff457230 */ /* 0x000fe40000004100 */
        /* <DEDUP_REMOVED lines=16> */
[----:B------:R-:W-:-:S03]  /*95e0*/  HADD2.F32 R127, -RZ, R108.H1_H1 ;  /* 0x3000006cff7f7230 */ /* 0x000fc60000004100 */
[----:B------:R-:W-:Y:S01]  /*95f0*/  FFMA.FTZ R73, R73, R90, 1 ;  /* 0x3f80000049497423 */ /* 0x000fe2000001005a */
[----:B------:R-:W-:Y:S01]  /*9600*/  FADD.FTZ R90, R82, R131 ;  /* 0x00000083525a7221 */ /* 0x000fe20000010000 */
[----:B------:R-:W-:Y:S02]  /*9610*/  FADD.FTZ R127, -R70, R127 ;  /* 0x0000007f467f7221 */ /* 0x000fe40000010100 */
[----:B------:R-:W-:Y:S01]  /*9620*/  FMUL.FTZ R73, R88, R73 ;  /* 0x0000004958497220 */ /* 0x000fe20000410000 */
[----:B------:R-:W-:Y:S01]  /*9630*/  FMUL.FTZ R88, R18, R131 ;  /* 0x0000008312587220 */ /* 0x000fe20000410000 */
[----:B------:R-:W-:Y:S01]  /*9640*/  FMUL.FTZ R77, R127, R0 ;  /* 0x000000007f4d7220 */ /* 0x000fe20000410000 */
[----:B------:R-:W-:Y:S02]  /*9650*/  HADD2.F32 R127, -RZ, R105.H0_H0 ;  /* 0x20000069ff7f7230 */ /* 0x000fe40000004100 */
[----:B------:R-:W-:Y:S01]  /*9660*/  FFMA.FTZ R129, R52, R88, R129 ;  /* 0x0000005834817223 */ /* 0x000fe20000010081 */
[----:B------:R-:W-:Y:S01]  /*9670*/  FFMA.FTZ R52, R18, R77, R3 ;  /* 0x0000004d12347223 */ /* 0x000fe20000010003 */
[----:B------:R-:W-:Y:S01]  /*9680*/  FADD.FTZ R88, R88, R84 ;  /* 0x0000005458587221 */ /* 0x000fe20000010000 */
[----:B------:R-:W-:-:S02]  /*9690*/  FADD.FTZ R127, -R70, R127 ;  /* 0x0000007f467f7221 */ /* 0x000fc40000010100 */
[----:B------:R-:W-:-:S06]  /*96a0*/  FMUL.FTZ R92, R52, -1.4426950216293334961 ;  /* 0xbfb8aa3b345c7820 */ /* 0x000fcc0000410000 */
[----:B------:R-:W0:Y:S02]  /*96b0*/  MUFU.EX2 R92, R92 ;  /* 0x0000005c005c7308 */ /* 0x000e240000000800 */
[----:B0-----:R-:W-:-:S06]  /*96c0*/  FADD.FTZ R108, R92, 1 ;  /* 0x3f8000005c6c7421 */ /* 0x001fcc0000010000 */
[----:B------:R-:W0:Y:S02]  /*96d0*/  MUFU.RCP R108, R108 ;  /* 0x0000006c006c7308 */ /* 0x000e240000001000 */
[----:B0-----:R-:W-:Y:S01]  /*96e0*/  FMUL.FTZ R82, R107, R108 ;  /* 0x0000006c6b527220 */ /* 0x001fe20000410000 */
[----:B------:R-:W-:Y:S01]  /*96f0*/  FADD.FTZ R107, -R108, 1 ;  /* 0x3f8000006c6b7421 */ /* 0x000fe20000010100 */
[----:B------:R-:W-:-:S03]  /*9700*/  HADD2.F32 R108, -RZ, R106.H1_H1 ;  /* 0x3000006aff6c7230 */ /* 0x000fc60000004100 */
        /* <DEDUP_REMOVED lines=15> */
[----:B------:R-:W-:Y:S02]  /*9800*/  HADD2.F32 R127, -RZ, R106.H0_H0 ;  /* 0x2000006aff7f7230 */ /* 0x000fe40000004100 */
[----:B------:R-:W-:-:S03]  /*9810*/  HADD2.F32 R108, -RZ, R105.H1_H1 ;  /* 0x30000069ff6c7230 */ /* 0x000fc60000004100 */
        /* <DEDUP_REMOVED lines=27> */
[----:B------:R-:W-:Y:S02]  /*99d0*/  FMUL.FTZ R104, R18, R123 ;  /* 0x0000007b12687220 */ /* 0x000fe40000410000 */
[----:B------:R-:W-:Y:S02]  /*99e0*/  FADD.FTZ R127, -R70, R127 ;  /* 0x0000007f467f7221 */ /* 0x000fe40000010100 */
[----:B------:R-:W-:Y:S01]  /*99f0*/  FFMA.FTZ R129, R48, R104, R129 ;  /* 0x0000006830817223 */ /* 0x000fe20000010081 */
[----:B------:R-:W-:Y:S01]  /*9a00*/  FADD.FTZ R104, R104, R92 ;  /* 0x0000005c68687221 */ /* 0x000fe20000010000 */
[----:B------:R-:W-:Y:S01]  /*9a10*/  FMUL.FTZ R90, R127, R0 ;  /* 0x000000007f5a7220 */ /* 0x000fe20000410000 */
[----:B------:R-:W-:-:S03]  /*9a20*/  HADD2.F32 R127, -RZ, R10.H1_H1 ;  /* 0x3000000aff7f7230 */ /* 0x000fc60000004100 */
[----:B------:R-:W-:Y:S02]  /*9a30*/  FFMA.FTZ R48, R18, R90, R3 ;  /* 0x0000005a12307223 */ /* 0x000fe40000010003 */
[----:B------:R-:W-:Y:S02]  /*9a40*/  FADD.FTZ R127, -R70, R127 ;  /* 0x0000007f467f7221 */ /* 0x000fe40000010100 */
        /* <DEDUP_REMOVED lines=24> */
[----:B------:R-:W-:Y:S01]  /*9bd0*/  FMUL.FTZ R108, R71, R72 ;  /* 0x00000048476c7220 */ /* 0x000fe20000410000 */
[----:B------:R-:W-:-:S03]  /*9be0*/  FMUL.FTZ R72, R109, R0 ;  /* 0x000000006d487220 */ /* 0x000fc60000410000 */
[----:B------:R-:W-:Y:S01]  /*9bf0*/  FFMA.FTZ R129, R46, R108, R129 ;  /* 0x0000006c2e817223 */ /* 0x000fe20000010081 */
        /* <DEDUP_REMOVED lines=26> */
[----:B------:R-:W-:Y:S02]  /*9da0*/  FMUL.FTZ R120, R120, R109 ;  /* 0x0000006d78787220 */ /* 0x000fe40000410000 */
[----:B------:R-:W-:Y:S01]  /*9db0*/  FFMA.FTZ R108, R33, R31, R108 ;  /* 0x0000001f216c7223 */ /* 0x000fe2000001006c */
        /* <DEDUP_REMOVED lines=8> */
[----:B------:R-:W-:-:S03]  /*9e40*/  FMUL.FTZ R106, R123, R0 ;  /* 0x000000007b6a7220 */ /* 0x000fc60000410000 */
[----:B------:R-:W-:Y:S01]  /*9e50*/  FADD.FTZ R110, R110, R19 ;  /* 0x000000136e6e7221 */ /* 0x000fe20000010000 */
[----:B------:R-:W-:-:S03]  /*9e60*/  FFMA.FTZ R44, R18, R106, R3 ;  /* 0x0000006a122c7223 */ /* 0x000fc60000010003 */
[----:B------:R-:W-:Y:S01]  /*9e70*/  FADD.FTZ R110, R110, R23 ;  /* 0x000000176e6e7221 */ /* 0x000fe20000010000 */
[----:B------:R-:W-:-:S06]  /*9e80*/  FMUL.FTZ R109, R44, -1.4426950216293334961 ;  /* 0xbfb8aa3b2c6d7820 */ /* 0x000fcc0000410000 */
[----:B------:R-:W0:Y:S02]  /*9e90*/  MUFU.EX2 R109, R109 ;  /* 0x0000006d006d7308 */ /* 0x000e240000000800 */
[----:B0-----:R-:W-:Y:S01]  /*9ea0*/  FADD.FTZ R119, R109, 1 ;  /* 0x3f8000006d777421 */ /* 0x001fe20000010000 */
[----:B------:R-:W-:Y:S01]  /*9eb0*/  FADD.FTZ R109, R120, R107 ;  /* 0x0000006b786d7221 */ /* 0x000fe20000010000 */
[--C-:B------:R-:W-:Y:S02]  /*9ec0*/  HADD2.F32 R120, -RZ, R101.reuse.H1_H1 ;  /* 0x30000065ff787230 */ /* 0x100fe40000004100 */
[----:B------:R-:W-:Y:S02]  /*9ed0*/  HADD2.F32 R101, -RZ, R101.H0_H0 ;  /* 0x20000065ff657230 */ /* 0x000fe40000004100 */
[----:B------:R-:W0:Y:S03]  /*9ee0*/  MUFU.RCP R119, R119 ;  /* 0x0000007700777308 */ /* 0x000e260000001000 */
[----:B------:R-:W-:Y:S01]  /*9ef0*/  FADD.FTZ R101, -R70, R101 ;  /* 0x0000006546657221 */ /* 0x000fe20000010100 */
        /* <DEDUP_REMOVED lines=16> */
[-C--:B------:R-:W-:Y:S02]  /*a000*/  FMUL.FTZ R122, R71, R78.reuse ;  /* 0x0000004e477a7220 */ /* 0x080fe40000410000 */
[----:B------:R-:W-:Y:S01]  /*a010*/  FADD.FTZ R123, -R70, R123 ;  /* 0x0000007b467b7221 */ /* 0x000fe20000010100 */
[----:B------:R-:W-:Y:S01]  /*a020*/  FMUL.FTZ R107, R120, R107 ;  /* 0x0000006b786b7220 */ /* 0x000fe20000410000 */
[C---:B------:R-:W-:Y:S01]  /*a030*/  FFMA.FTZ R120, R42.reuse, R78, R117 ;  /* 0x0000004e2a787223 */ /* 0x040fe20000010075 */
[----:B------:R-:W-:Y:S01]  /*a040*/  FMUL.FTZ R78, R101, R0 ;  /* 0x00000000654e7220 */ /* 0x000fe20000410000 */
[----:B------:R-:W-:Y:S01]  /*a050*/  FFMA.FTZ R129, R42, R122, R129 ;  /* 0x0000007a2a817223 */ /* 0x000fe20000010081 */
[----:B------:R-:W-:Y:S01]  /*a060*/  FADD.FTZ R109, R109, R122 ;  /* 0x0000007a6d6d7221 */ /* 0x000fe20000010000 */
[----:B------:R-:W-:-:S02]  /*a070*/  HADD2.F32 R122, -RZ, R8.H1_H1 ;  /* 0x30000008ff7a7230 */ /* 0x000fc40000004100 */
[----:B------:R-:W-:Y:S01]  /*a080*/  FFMA.FTZ R42, R18, R78, R3 ;  /* 0x0000004e122a7223 */ /* 0x000fe20000010003 */
[----:B------:R-:W-:Y:S02]  /*a090*/  HADD2.F32 R8, -RZ, R8.H0_H0 ;  /* 0x20000008ff087230 */ /* 0x000fe40000004100 */
[----:B------:R-:W-:Y:S01]  /*a0a0*/  FFMA.FTZ R120, R75, R68, R120 ;  /* 0x000000444b787223 */ /* 0x000fe20000010078 */
[----:B------:R-:W-:-:S03]  /*a0b0*/  FMUL.FTZ R101, R42, -1.4426950216293334961 ;  /* 0xbfb8aa3b2a657820 */ /* 0x000fc60000410000 */
[----:B------:R-:W-:-:S03]  /*a0c0*/  FFMA.FTZ R120, R121, R34, R120 ;  /* 0x0000002279787223 */ /* 0x000fc60000010078 */
        /* <DEDUP_REMOVED lines=19> */
[C---:B------:R-:W-:Y:S01]  /*a200*/  FMUL.FTZ R122, R18.reuse, R15 ;  /* 0x0000000f127a7220 */ /* 0x040fe20000410000 */
[----:B------:R-:W-:-:S03]  /*a210*/  FFMA.FTZ R15, R18, R9, R3 ;  /* 0x00000009120f7223 */ /* 0x000fc60000010003 */
[----:B------:R-:W-:Y:S01]  /*a220*/  FFMA.FTZ R124, R141, R122, R129 ;  /* 0x0000007a8d7c7223 */ /* 0x000fe20000010081 */
[----:B------:R-:W-:Y:S01]  /*a230*/  FMUL.FTZ R117, R15, -1.4426950216293334961 ;  /* 0xbfb8aa3b0f757820 */ /* 0x000fe20000410000 */
[----:B------:R-:W-:Y:S01]  /*a240*/  FADD.FTZ R109, R122, R109 ;  /* 0x0000006d7a6d7221 */ /* 0x000fe20000010000 */
[----:B------:R-:W-:-:S04]  /*a250*/  HADD2.F32 R122, -RZ, R12.H0_H0 ;  /* 0x2000000cff7a7230 */ /* 0x000fc80000004100 */
        /* <DEDUP_REMOVED lines=11> */
[----:B0-----:R-:W-:Y:S01]  /*a310*/  FADD.FTZ R119, R117, 1 ;  /* 0x3f80000075777421 */ /* 0x001fe20000010000 */
[----:B------:R-:W-:Y:S01]  /*a320*/  FMUL.FTZ R117, R71, R68 ;  /* 0x0000004447757220 */ /* 0x000fe20000410000 */
[----:B------:R-:W-:-:S03]  /*a330*/  FFMA.FTZ R68, R18, R7, R3 ;  /* 0x0000000712447223 */ /* 0x000fc60000010003 */
[----:B------:R-:W-:Y:S01]  /*a340*/  FADD.FTZ R109, R109, R117 ;  /* 0x000000756d6d7221 */ /* 0x000fe20000010000 */
[----:B------:R-:W0:Y:S02]  /*a350*/  MUFU.RCP R119, R119 ;  /* 0x0000007700777308 */ /* 0x000e240000001000 */
[----:B0-----:R-:W-:Y:S01]  /*a360*/  FMUL.FTZ R122, R122, R119 ;  /* 0x000000777a7a7220 */ /* 0x001fe20000410000 */
[----:B------:R-:W-:Y:S01]  /*a370*/  FADD.FTZ R126, -R119, 1 ;  /* 0x3f800000777e7421 */ /* 0x000fe20000010100 */
[----:B------:R-:W-:Y:S01]  /*a380*/  FFMA.FTZ R119, R75, R117, R124 ;  /* 0x000000754b777223 */ /* 0x000fe2000001007c */
[----:B------:R-:W-:Y:S02]  /*a390*/  FMUL.FTZ R75, R68, -1.4426950216293334961 ;  /* 0xbfb8aa3b444b7820 */ /* 0x000fe40000410000 */
[----:B------:R-:W-:-:S04]  /*a3a0*/  FFMA.FTZ R15, R15, R126, 1 ;  /* 0x3f8000000f0f7423 */ /* 0x000fc8000001007e */
[----:B------:R-:W0:Y:S01]  /*a3b0*/  MUFU.EX2 R75, R75 ;  /* 0x0000004b004b7308 */ /* 0x000e220000000800 */
[----:B------:R-:W-:Y:S01]  /*a3c0*/  FMUL.FTZ R15, R122, R15 ;  /* 0x0000000f7a0f7220 */ /* 0x000fe20000410000 */
[----:B0-----:R-:W-:-:S06]  /*a3d0*/  FADD.FTZ R122, R75, 1 ;  /* 0x3f8000004b7a7421 */ /* 0x001fcc0000010000 */
[----:B------:R-:W0:Y:S02]  /*a3e0*/  MUFU.RCP R122, R122 ;  /* 0x0000007a007a7308 */ /* 0x000e240000001000 */
[----:B0-----:R-:W-:Y:S01]  /*a3f0*/  FADD.FTZ R123, -R122, 1 ;  /* 0x3f8000007a7b7421 */ /* 0x001fe20000010100 */
[----:B------:R-:W-:Y:S01]  /*a400*/  FMUL.FTZ R11, R11, R122 ;  /* 0x0000007a0b0b7220 */ /* 0x000fe20000410000 */
[----:B------:R-:W-:Y:S02]  /*a410*/  HADD2.F32 R122, -RZ, R14.H1_H1 ;  /* 0x3000000eff7a7230 */ /* 0x000fe40000004100 */
[----:B------:R-:W-:Y:S01]  /*a420*/  FFMA.FTZ R68, R68, R123, 1 ;  /* 0x3f80000044447423 */ /* 0x000fe2000001007b */
[----:B------:R-:W-:Y:S02]  /*a430*/  HADD2.F32 R123, -RZ, R10.H0_H0 ;  /* 0x2000000aff7b7230 */ /* 0x000fe40000004100 */
[----:B------:R-:W-:Y:S01]  /*a440*/  FMUL.FTZ R10, R127, R0 ;  /* 0x000000007f0a7220 */ /* 0x000fe20000410000 */
[----:B------:R-:W-:-:S02]  /*a450*/  HADD2.F32 R14, -RZ, R14.H0_H0 ;  /* 0x2000000eff0e7230 */ /* 0x000fc40000004100 */
        /* <DEDUP_REMOVED lines=15> */
[----:B------:R-:W-:Y:S01]  /*a550*/  FADD.FTZ R119, -R70, R13 ;  /* 0x0000000d46777221 */ /* 0x000fe20000010100 */
[----:B------:R-:W-:Y:S01]  /*a560*/  FADD.FTZ R109, R122, R109 ;  /* 0x0000006d7a6d7221 */ /* 0x000fe20000010000 */
[----:B------:R-:W-:Y:S02]  /*a570*/  HADD2.F32 R122, -RZ, R98.H1_H1 ;  /* 0x30000062ff7a7230 */ /* 0x000fe40000004100 */
        /* <DEDUP_REMOVED lines=32> */
[----:B------:R-:W-:Y:S02]  /*a780*/  HADD2.F32 R123, -RZ, R16.H1_H1 ;  /* 0x30000010ff7b7230 */ /* 0x000fe40000004100 */
[--C-:B------:R-:W-:Y:S02]  /*a790*/  HADD2.F32 R122, -RZ, R86.reuse.H0_H0 ;  /* 0x20000056ff7a7230 */ /* 0x100fe40000004100 */
[----:B------:R-:W-:Y:S01]  /*a7a0*/  FFMA.FTZ R19, R19, R98, 1 ;  /* 0x3f80000013137423 */ /* 0x000fe20000010062 */
[----:B------:R-:W-:Y:S02]  /*a7b0*/  HADD2.F32 R86, -RZ, R86.H1_H1 ;  /* 0x30000056ff567230 */ /* 0x000fe40000004100 */
[----:B------:R-:W-:Y:S01]  /*a7c0*/  FADD.FTZ R123, -R70, R123 ;  /* 0x0000007b467b7221 */ /* 0x000fe20000010100 */
[----:B------:R-:W-:-:S03]  /*a7d0*/  FMUL.FTZ R19, R34, R19 ;  /* 0x0000001322137220 */ /* 0x000fc60000410000 */
        /* <DEDUP_REMOVED lines=11> */
[----:B------:R-:W-:-:S03]  /*a890*/  FMUL.FTZ R122, R18, R23 ;  /* 0x00000017127a7220 */ /* 0x000fc60000410000 */
        /* <DEDUP_REMOVED lines=27> */
[----:B------:R-:W-:Y:S02]  /*aa50*/  HADD2.F32 R119, -RZ, R100.H1_H1 ;  /* 0x30000064ff777230 */ /* 0x000fe40000004100 */
[----:B------:R-:W-:-:S03]  /*aa60*/  FADD.FTZ R117, R117, R121 ;  /* 0x0000007975757221 */ /* 0x000fc60000010000 */
[----:B------:R-:W-:Y:S01]  /*aa70*/  FADD.FTZ R123, -R70, R119 ;  /* 0x00000077467b7221 */ /* 0x000fe20000010100 */
[----:B------:R-:W-:-:S03]  /*aa80*/  FFMA.FTZ R119, R103, R80, R120 ;  /* 0x0000005067777223 */ /* 0x000fc60000010078 */
[----:B------:R-:W-:Y:S01]  /*aa90*/  FMUL.FTZ R80, R123, R0 ;  /* 0x000000007b507220 */ /* 0x000fe20000410000 */
[----:B------:R-:W-:Y:S01]  /*aaa0*/  FFMA.FTZ R123, R103, R121, R124 ;  /* 0x00000079677b7223 */ /* 0x000fe2000001007c */
[----:B------:R-:W-:Y:S02]  /*aab0*/  HADD2.F32 R103, -RZ, R102.H0_H0 ;  /* 0x20000066ff677230 */ /* 0x000fe40000004100 */
[----:B------:R-:W-:Y:S01]  /*aac0*/  FFMA.FTZ R102, R38, R40, R119 ;  /* 0x0000002826667223 */ /* 0x000fe20000010077 */
[----:B------:R-:W-:Y:S01]  /*aad0*/  FFMA.FTZ R100, R18, R80, R3 ;  /* 0x0000005012647223 */ /* 0x000fe20000010003 */
[----:B------:R-:W-:Y:S02]  /*aae0*/  FMUL.FTZ R40, R71, R40 ;  /* 0x0000002847287220 */ /* 0x000fe40000410000 */
[----:B------:R-:W-:Y:S01]  /*aaf0*/  FFMA.FTZ R102, R21, R32, R102 ;  /* 0x0000002015667223 */ /* 0x000fe20000010066 */
[----:B------:R-:W-:-:S06]  /*ab00*/  FMUL.FTZ R120, R100, -1.4426950216293334961 ;  /* 0xbfb8aa3b64787820 */ /* 0x000fcc0000410000 */
[----:B------:R-:W0:Y:S02]  /*ab10*/  MUFU.EX2 R120, R120 ;  /* 0x0000007800787308 */ /* 0x000e240000000800 */
[----:B0-----:R-:W-:-:S06]  /*ab20*/  FADD.FTZ R122, R120, 1 ;  /* 0x3f800000787a7421 */ /* 0x001fcc0000010000 */
[----:B------:R-:W0:Y:S02]  /*ab30*/  MUFU.RCP R122, R122 ;  /* 0x0000007a007a7308 */ /* 0x000e240000001000 */
[----:B0-----:R-:W-:Y:S01]  /*ab40*/  FADD.FTZ R111, -R122, 1 ;  /* 0x3f8000007a6f7421 */ /* 0x001fe20000010100 */
[----:B------:R-:W-:-:S03]  /*ab50*/  FMUL.FTZ R103, R103, R122 ;  /* 0x0000007a67677220 */ /* 0x000fc60000410000 */
[----:B------:R-:W-:Y:S01]  /*ab60*/  FFMA.FTZ R100, R100, R111, 1 ;  /* 0x3f80000064647423 */ /* 0x000fe2000001006f */
[----:B------:R-:W-:-:S03]  /*ab70*/  FADD.FTZ R111, R110, R27 ;  /* 0x0000001b6e6f7221 */ /* 0x000fc60000010000 */
[----:B------:R-:W-:Y:S01]  /*ab80*/  FMUL.FTZ R103, R103, R100 ;  /* 0x0000006467677220 */ /* 0x000fe20000410000 */
[----:B------:R-:W-:Y:S01]  /*ab90*/  FMUL.FTZ R100, R18, R27 ;  /* 0x0000001b12647220 */ /* 0x000fe20000410000 */
[----:B------:R-:W-:-:S03]  /*aba0*/  FMUL.FTZ R27, R71, R60 ;  /* 0x0000003c471b7220 */ /* 0x000fc60000410000 */
[----:B------:R-:W-:Y:S01]  /*abb0*/  FFMA.FTZ R123, R25, R100, R123 ;  /* 0x00000064197b7223 */ /* 0x000fe2000001007b */
[----:B------:R-:W-:Y:S01]  /*abc0*/  FADD.FTZ R117, R100, R117 ;  /* 0x0000007564757221 */ /* 0x000fe20000010000 */
[----:B------:R-:W-:Y:S02]  /*abd0*/  FMUL.FTZ R25, R71, R32 ;  /* 0x0000002047197220 */ /* 0x000fe40000410000 */
[----:B------:R-:W-:Y:S01]  /*abe0*/  FFMA.FTZ R123, R38, R40, R123 ;  /* 0x00000028267b7223 */ /* 0x000fe2000001007b */
[----:B------:R-:W-:Y:S01]  /*abf0*/  FADD.FTZ R38, R111, R36 ;  /* 0x000000246f267221 */ /* 0x000fe20000010000 */
[----:B------:R-:W-:Y:S01]  /*ac00*/  FMUL.FTZ R36, R18, R36 ;  /* 0x0000002412247220 */ /* 0x000fe20000410000 */
[----:B------:R-:W-:-:S03]  /*ac10*/  FADD.FTZ R117, R117, R40 ;  /* 0x0000002875757221 */ /* 0x000fc60000010000 */
[----:B------:R-:W-:Y:S01]  /*ac20*/  FFMA.FTZ R40, R29, R36, R123 ;  /* 0x000000241d287223 */ /* 0x000fe2000001007b */
[----:B------:R-:W-:Y:S01]  /*ac30*/  FADD.FTZ R117, R36, R117 ;  /* 0x0000007524757221 */ /* 0x000fe20000010000 */
[----:B------:R-:W-:Y:S01]  /*ac40*/  FMUL.FTZ R36, R18, R31 ;  /* 0x0000001f12247220 */ /* 0x000fe20000410000 */
[----:B------:R-:W-:Y:S01]  /*ac50*/  FADD.FTZ R31, R38, R31 ;  /* 0x0000001f261f7221 */ /* 0x000fe20000010000 */
[----:B------:R-:W-:Y:S01]  /*ac60*/  FFMA.FTZ R21, R21, R25, R40 ;  /* 0x0000001915157223 */ /* 0x000fe20000010028 */
[----:B------:R-:W-:Y:S01]  /*ac70*/  FADD.FTZ R117, R117, R25 ;  /* 0x0000001975757221 */ /* 0x000fe20000010000 */
[----:B------:R-:W-:Y:S01]  /*ac80*/  FMUL.FTZ R25, R71, R66 ;  /* 0x0000004247197220 */ /* 0x000fe20000410000 */
[----:B------:R-:W-:Y:S01]  /*ac90*/  FMUL.FTZ R29, R18, R59 ;  /* 0x0000003b121d7220 */ /* 0x000fe20000410000 */
[----:B------:R-:W-:Y:S01]  /*aca0*/  FFMA.FTZ R32, R33, R36, R21 ;  /* 0x0000002421207223 */ /* 0x000fe20000010015 */
[----:B------:R-:W-:Y:S01]  /*acb0*/  FADD.FTZ R117, R36, R117 ;  /* 0x0000007524757221 */ /* 0x000fe20000010000 */
[----:B------:R-:W-:Y:S01]  /*acc0*/  FFMA.FTZ R21, R35, R66, R102 ;  /* 0x0000004223157223 */ /* 0x000fe20000010066 */
[----:B------:R-:W-:Y:S01]  /*acd0*/  FMUL.FTZ R36, R71, R30 ;  /* 0x0000001e47247220 */ /* 0x000fe20000410000 */
[----:B------:R-:W-:Y:S01]  /*ace0*/  FFMA.FTZ R35, R35, R25, R32 ;  /* 0x0000001923237223 */ /* 0x000fe20000010020 */
[-C--:B------:R-:W-:Y:S01]  /*acf0*/  FMUL.FTZ R32, R18, R26.reuse ;  /* 0x0000001a12207220 */ /* 0x080fe20000410000 */
[----:B------:R-:W-:Y:S01]  /*ad00*/  FADD.FTZ R117, R117, R25 ;  /* 0x0000001975757221 */ /* 0x000fe20000010000 */
[----:B------:R-:W-:Y:S01]  /*ad10*/  FFMA.FTZ R25, R5, R26, R108 ;  /* 0x0000001a05197223 */ /* 0x000fe2000001006c */
[----:B------:R-:W-:Y:S01]  /*ad20*/  FADD.FTZ R26, R31, R26 ;  /* 0x0000001a1f1a7221 */ /* 0x000fe20000010000 */
[----:B------:R-:W-:Y:S01]  /*ad30*/  FFMA.FTZ R35, R5, R32, R35 ;  /* 0x0000002005237223 */ /* 0x000fe20000010023 */
[----:B------:R-:W-:Y:S01]  /*ad40*/  FADD.FTZ R117, R32, R117 ;  /* 0x0000007520757221 */ /* 0x000fe20000010000 */
[----:B------:R-:W-:Y:S01]  /*ad50*/  FFMA.FTZ R32, R28, R30, R21 ;  /* 0x0000001e1c207223 */ /* 0x000fe20000010015 */
[-C--:B------:R-:W-:Y:S01]  /*ad60*/  FMUL.FTZ R5, R18, R37.reuse ;  /* 0x0000002512057220 */ /* 0x080fe20000410000 */
[----:B------:R-:W-:Y:S01]  /*ad70*/  FFMA.FTZ R28, R28, R36, R35 ;  /* 0x000000241c1c7223 */ /* 0x000fe20000010023 */
[----:B------:R-:W-:Y:S01]  /*ad80*/  FADD.FTZ R36, R117, R36 ;  /* 0x0000002475247221 */ /* 0x000fe20000010000 */
[-C--:B------:R-:W-:Y:S01]  /*ad90*/  FMUL.FTZ R21, R71, R64.reuse ;  /* 0x0000004047157220 */ /* 0x080fe20000410000 */
[C---:B------:R-:W-:Y:S01]  /*ada0*/  FFMA.FTZ R25, R4.reuse, R37, R25 ;  /* 0x0000002504197223 */ /* 0x040fe20000010019 */
        /* <DEDUP_REMOVED lines=31> */
[C---:B------:R-:W-:Y:S01]  /*afa0*/  FFMA.FTZ R5, R65.reuse, R56, R4 ;  /* 0x0000003841057223 */ /* 0x040fe20000010004 */
[----:B------:R-:W-:Y:S01]  /*afb0*/  FADD.FTZ R25, R28, R24 ;  /* 0x000000181c197221 */ /* 0x000fe20000010000 */
[----:B------:R-:W-:Y:S01]  /*afc0*/  FFMA.FTZ R4, R65, R26, R21 ;  /* 0x0000001a41047223 */ /* 0x000fe20000010015 */
[-C--:B------:R-:W-:Y:S01]  /*afd0*/  FMUL.FTZ R27, R71, R74.reuse ;  /* 0x0000004a471b7220 */ /* 0x080fe20000410000 */
[C---:B------:R-:W-:Y:S01]  /*afe0*/  FFMA.FTZ R21, R67.reuse, R74, R22 ;  /* 0x0000004a43157223 */ /* 0x040fe20000010016 */
[----:B------:R-:W-:Y:S01]  /*aff0*/  FADD.FTZ R25, R26, R25 ;  /* 0x000000191a197221 */ /* 0x000fe20000010000 */
[----:B------:R-:W-:Y:S01]  /*b000*/  FMUL.FTZ R29, R18, R69 ;  /* 0x00000045121d7220 */ /* 0x000fe20000410000 */
[----:B------:R-:W-:Y:S01]  /*b010*/  FFMA.FTZ R22, R67, R27, R4 ;  /* 0x0000001b43167223 */ /* 0x000fe20000010004 */
[----:B------:R-:W-:Y:S01]  /*b020*/  FFMA.FTZ R4, R20, R69, R5 ;  /* 0x0000004514047223 */ /* 0x000fe20000010005 */
[----:B------:R-:W-:Y:S01]  /*b030*/  FADD.FTZ R24, R25, R27 ;  /* 0x0000001b19187221 */ /* 0x000fe20000010000 */
        /* <DEDUP_REMOVED lines=15> */
[-C--:B------:R-:W-:Y:S01]  /*b130*/  FMUL.FTZ R25, R18, R105.reuse ;  /* 0x0000006912197220 */ /* 0x080fe20000410000 */
[----:B------:R-:W-:Y:S01]  /*b140*/  FADD.FTZ R4, R27, R4 ;  /* 0x000000041b047221 */ /* 0x000fe20000010000 */
[----:B------:R-:W-:Y:S01]  /*b150*/  FFMA.FTZ R21, R48, R92, R21 ;  /* 0x0000005c30157223 */ /* 0x000fe20000010015 */
[C---:B------:R-:W-:Y:S01]  /*b160*/  FFMA.FTZ R5, R76.reuse, R105, R5 ;  /* 0x000000694c057223 */ /* 0x040fe20000010005 */
[----:B------:R-:W-:Y:S01]  /*b170*/  FFMA.FTZ R27, R76, R25, R82 ;  /* 0x000000194c1b7223 */ /* 0x000fe20000010052 */
[----:B------:R-:W-:Y:S01]  /*b180*/  FADD.FTZ R4, R25, R4 ;  /* 0x0000000419047221 */ /* 0x000fe20000010000 */
[-C--:B------:R-:W-:Y:S01]  /*b190*/  FMUL.FTZ R25, R18, R93.reuse ;  /* 0x0000005d12197220 */ /* 0x080fe20000410000 */
[----:B------:R-:W-:Y:S01]  /*b1a0*/  FFMA.FTZ R5, R90, R93, R5 ;  /* 0x0000005d5a057223 */ /* 0x000fe20000010005 */
[----:B------:R-:W-:Y:S01]  /*b1b0*/  FFMA.FTZ R50, R50, R20, R27 ;  /* 0x0000001432327223 */ /* 0x000fe2000001001b */
[----:B------:R-:W-:Y:S01]  /*b1c0*/  FADD.FTZ R4, R4, R20 ;  /* 0x0000001404047221 */ /* 0x000fe20000010000 */
[----:B------:R-:W-:Y:S01]  /*b1d0*/  FMUL.FTZ R20, R71, R92 ;  /* 0x0000005c47147220 */ /* 0x000fe20000410000 */
[----:B------:R-:W-:Y:S01]  /*b1e0*/  FFMA.FTZ R21, R46, R104, R21 ;  /* 0x000000682e157223 */ /* 0x000fe20000010015 */
[----:B------:R-:W-:Y:S01]  /*b1f0*/  FFMA.FTZ R27, R90, R25, R50 ;  /* 0x000000195a1b7223 */ /* 0x000fe20000010032 */
[----:B------:R-:W-:Y:S01]  /*b200*/  FADD.FTZ R4, R25, R4 ;  /* 0x0000000419047221 */ /* 0x000fe20000010000 */
[-C--:B------:R-:W-:Y:S01]  /*b210*/  FMUL.FTZ R25, R18, R89.reuse ;  /* 0x0000005912197220 */ /* 0x080fe20000410000 */
[----:B------:R-:W-:Y:S01]  /*b220*/  FFMA.FTZ R5, R72, R89, R5 ;  /* 0x0000005948057223 */ /* 0x000fe20000010005 */
[----:B------:R-:W-:Y:S01]  /*b230*/  FFMA.FTZ R48, R48, R20, R27 ;  /* 0x0000001430307223 */ /* 0x000fe2000001001b */
[----:B------:R-:W-:Y:S01]  /*b240*/  FADD.FTZ R4, R4, R20 ;  /* 0x0000001404047221 */ /* 0x000fe20000010000 */
[----:B------:R-:W-:Y:S01]  /*b250*/  FMUL.FTZ R20, R71, R104 ;  /* 0x0000006847147220 */ /* 0x000fe20000410000 */
[----:B------:R-:W-:Y:S01]  /*b260*/  FADD.FTZ R60, R125, R60 ;  /* 0x0000003c7d3c7221 */ /* 0x000fe20000010000 */
[----:B------:R-:W-:Y:S01]  /*b270*/  FFMA.FTZ R27, R72, R25, R48 ;  /* 0x00000019481b7223 */ /* 0x000fe20000010030 */
[----:B------:R-:W-:Y:S01]  /*b280*/  FADD.FTZ R4, R25, R4 ;  /* 0x0000000419047221 */ /* 0x000fe20000010000 */
[-C--:B------:R-:W-:Y:S01]  /*b290*/  FMUL.FTZ R25, R18, R91.reuse ;  /* 0x0000005b12197220 */ /* 0x080fe20000410000 */
[----:B------:R-:W-:Y:S01]  /*b2a0*/  FFMA.FTZ R5, R106, R91, R5 ;  /* 0x0000005b6a057223 */ /* 0x000fe20000010005 */
[----:B------:R-:W-:Y:S01]  /*b2b0*/  FFMA.FTZ R46, R46, R20, R27 ;  /* 0x000000142e2e7223 */ /* 0x000fe2000001001b */
[----:B------:R-:W-:Y:S01]  /*b2c0*/  FADD.FTZ R4, R4, R20 ;  /* 0x0000001404047221 */ /* 0x000fe20000010000 */
[-C--:B------:R-:W-:Y:S01]  /*b2d0*/  FMUL.FTZ R20, R71, R107.reuse ;  /* 0x0000006b47147220 */ /* 0x080fe20000410000 */
[----:B------:R-:W-:Y:S01]  /*b2e0*/  FFMA.FTZ R21, R44, R107, R21 ;  /* 0x0000006b2c157223 */ /* 0x000fe20000010015 */
[----:B------:R-:W-:Y:S01]  /*b2f0*/  FFMA.FTZ R27, R106, R25, R46 ;  /* 0x000000196a1b7223 */ /* 0x000fe2000001002e */
[----:B------:R-:W-:Y:S01]  /*b300*/  FADD.FTZ R4, R25, R4 ;  /* 0x0000000419047221 */ /* 0x000fe20000010000 */
[-C--:B------:R-:W-:Y:S01]  /*b310*/  FMUL.FTZ R25, R18, R99.reuse ;  /* 0x0000006312197220 */ /* 0x080fe20000410000 */
[----:B------:R-:W-:Y:S01]  /*b320*/  FADD.FTZ R56, R59, R56 ;  /* 0x000000383b387221 */ /* 0x000fe20000010000 */
[----:B------:R-:W-:Y:S01]  /*b330*/  FFMA.FTZ R44, R44, R20, R27 ;  /* 0x000000142c2c7223 */ /* 0x000fe2000001001b */
        /* <DEDUP_REMOVED lines=22> */
[----:B------:R-:W-:Y:S01]  /*b4a0*/  FADD.FTZ R52, R52, R93 ;  /* 0x0000005d34347221 */ /* 0x000fe20000010000 */
[-C--:B------:R-:W-:Y:S01]  /*b4b0*/  FMUL.FTZ R8, R18, R11.reuse ;  /* 0x0000000b12087220 */ /* 0x080fe20000410000 */
[----:B------:R-:W-:Y:S01]  /*b4c0*/  FADD.FTZ R25, R25, R20 ;  /* 0x0000001419197221 */ /* 0x000fe20000010000 */
[----:B------:R-:W-:Y:S01]  /*b4d0*/  FADD.FTZ R73, R73, R88 ;  /* 0x0000005849497221 */ /* 0x000fe20000010000 */
[C---:B------:R-:W-:Y:S01]  /*b4e0*/  FFMA.FTZ R5, R7.reuse, R11, R4 ;  /* 0x0000000b07057223 */ /* 0x040fe20000010004 */
[----:B------:R-:W-:Y:S01]  /*b4f0*/  FADD.FTZ R52, R52, R89 ;  /* 0x0000005934347221 */ /* 0x000fe20000010000 */
[----:B------:R-:W-:Y:S01]  /*b500*/  FFMA.FTZ R9, R7, R8, R9 ;  /* 0x0000000807097223 */ /* 0x000fe20000010009 */
[-C--:B------:R-:W-:Y:S01]  /*b510*/  FMUL.FTZ R4, R71, R75.reuse ;  /* 0x0000004b47047220 */ /* 0x080fe20000410000 */
[----:B------:R-:W-:Y:S01]  /*b520*/  FADD.FTZ R25, R8, R25 ;  /* 0x0000001908197221 */ /* 0x000fe20000010000 */
[----:B------:R-:W-:Y:S01]  /*b530*/  FADD.FTZ R73, R73, R92 ;  /* 0x0000005c49497221 */ /* 0x000fe20000010000 */
[----:B------:R-:W-:Y:S01]  /*b540*/  FFMA.FTZ R21, R68, R75, R21 ;  /* 0x0000004b44157223 */ /* 0x000fe20000010015 */
[----:B------:R-:W-:Y:S01]  /*b550*/  FADD.FTZ R52, R52, R91 ;  /* 0x0000005b34347221 */ /* 0x000fe20000010000 */
[----:B------:R-:W-:Y:S01]  /*b560*/  FFMA.FTZ R68, R68, R4, R9 ;  /* 0x0000000444447223 */ /* 0x000fe20000010009 */
[----:B------:R-:W-:Y:S01]  /*b570*/  FMUL.FTZ R7, R18, R13 ;  /* 0x0000000d12077220 */ /* 0x000fe20000410000 */
        /* <DEDUP_REMOVED lines=30> */
[----:B------:R-:W-:Y:S01]  /*b760*/  FMUL.FTZ R7, R18, R103 ;  /* 0x0000006712077220 */ /* 0x000fe20000410000 */
[----:B------:R-:W-:Y:S01]  /*b770*/  FFMA.FTZ R15, R23, R11, R8 ;  /* 0x0000000b170f7223 */ /* 0x000fe20000010008 */
[----:B------:R-:W-:Y:S01]  /*b780*/  FADD.FTZ R10, R10, R11 ;  /* 0x0000000b0a0a7221 */ /* 0x000fe20000010000 */
[----:B------:R-:W-:Y:S01]  /*b790*/  FFMA.FTZ R4, R34, R98, R21 ;  /* 0x0000006222047223 */ /* 0x000fe20000010015 */
        /* <DEDUP_REMOVED lines=9> */
.L_x_1209:
        /* <DEDUP_REMOVED lines=34> */
[----:B------:R-:W0:Y:S01]  /*ba50*/  @!P2 S2R R14, SR_CgaCtaId ;  /* 0x00000000000ea919 */ /* 0x000e220000008800 */
[----:B------:R-:W-:Y:S02]  /*ba60*/  @!P2 MOV R9, 0x400 ;  /* 0x000004000009a802 */ /* 0x000fe40000000f00 */
[----:B------:R-:W-:-:S04]  /*ba70*/  @!P2 SHF.R.U32.HI R8, RZ, 0x2, R118 ;  /* 0x00000002ff08a819 */ /* 0x000fc80000011676 */
[----:B------:R-:W-:Y:S02]  /*ba80*/  @!P2 LOP3.LUT R8, R8, 0xf8, RZ, 0xc0, !PT ;  /* 0x000000f80808a812 */ /* 0x000fe400078ec0ff */
[----:B0-----:R-:W-:-:S04]  /*ba90*/  @!P2 LEA R9, R14, R9, 0x18 ;  /* 0x000000090e09a211 */ /* 0x001fc800078ec0ff */
[----:B------:R-:W-:-:S05]  /*baa0*/  @!P2 IADD3 R8, PT, PT, R8, R9, RZ ;  /* 0x000000090808a210 */ /* 0x000fca0007ffe0ff */
[----:B------:R3:W-:Y:S02]  /*bab0*/  @!P2 STS.64 [R8+0x10], R16 ;  /* 0x000010100800a388 */ /* 0x0007e40000000a00 */
.L_x_1211:
[----:B------:R-:W-:Y:S05]  /*bac0*/  BSYNC.RECONVERGENT B0 ;  /* 0x0000000000007941 */ /* 0x000fea0003800200 */
.L_x_1210:
        /* <DEDUP_REMOVED lines=11> */
[----:B--23--:R-:W2:Y:S01]  /*bb80*/  LDS.128 R8, [UR5+0x60] ;  /* 0x00006005ff087984 */ /* 0x00cea20008000c00 */
[----:B----4-:R-:W-:Y:S01]  /*bb90*/  FADD.FTZ R19, R16, R28 ;  /* 0x0000001c10137221 */ /* 0x010fe20000010000 */
[----:B0-----:R-:W-:-:S03]  /*bba0*/  FADD.FTZ R16, R17, R29 ;  /* 0x0000001d11107221 */ /* 0x001fc60000010000 */
        /* <DEDUP_REMOVED lines=20> */
.L_x_1213:
[----:B------:R-:W-:Y:S05]  /*bcf0*/  BSYNC.RECONVERGENT B0 ;  /* 0x0000000000007941 */ /* 0x000fea0003800200 */
.L_x_1212:
[----:B------:R-:W-:Y:S06]  /*bd00*/  BAR.SYNC.DEFER_BLOCKING 0x0 ;  /* 0x0000000000007b1d */ /* 0x000fec0000010000 */
[----:B------:R-:W-:Y:S04]  /*bd10*/  BSSY.RECONVERGENT B0, `(.L_x_1214) ;  /* 0x000004d000007945 */ /* 0x000fe80003800200 */
[----:B------:R-:W-:Y:S05]  /*bd20*/  @P4 BRA `(.L_x_1215) ;  /* 0x00000004002c4947 */ /* 0x000fea0003800000 */
[----:B------:R-:W4:Y:S04]  /*bd30*/  LDS.128 R64, [R61+0x180] ;  /* 0x000180003d407984 */ /* 0x000f280000000c00 */
[----:B------:R-:W5:Y:S04]  /*bd40*/  LDS.128 R44, [R61+0x300] ;  /* 0x000300003d2c7984 */ /* 0x000f680000000c00 */
[----:B------:R-:W0:Y:S04]  /*bd50*/  LDS.128 R40, [R61+0x480] ;  /* 0x000480003d287984 */ /* 0x000e280000000c00 */
[----:B------:R-:W0:Y:S04]  /*bd60*/  LDS.128 R36, [R61+0x600] ;  /* 0x000600003d247984 */ /* 0x000e280000000c00 */
[----:B--23--:R-:W2:Y:S04]  /*bd70*/  LDS.128 R8, [R61+0x780] ;  /* 0x000780003d087984 */ /* 0x00cea80000000c00 */
[----:B------:R-:W3:Y:S04]  /*bd80*/  LDS.128 R32, [R61+0x900] ;  /* 0x000900003d207984 */ /* 0x000ee80000000c00 */
[----:B------:R-:W3:Y:S04]  /*bd90*/  LDS.128 R28, [R61+0xa80] ;  /* 0x000a80003d1c7984 */ /* 0x000ee80000000c00 */
[----:B------:R-:W3:Y:S04]  /*bda0*/  LDS.128 R24, [R61+0xc00] ;  /* 0x000c00003d187984 */ /* 0x000ee80000000c00 */
[----:B------:R-:W3:Y:S04]  /*bdb0*/  LDS.128 R20, [R61+0xd80] ;  /* 0x000d80003d147984 */ /* 0x000ee80000000c00 */
[----:B-1----:R-:W1:Y:S01]  /*bdc0*/  LDS.128 R12, [R61+0xf00] ;  /* 0x000f00003d0c7984 */ /* 0x002e620000000c00 */
[----:B----4-:R-:W-:Y:S01]  /*bdd0*/  FADD.FTZ R19, R4, R64 ;  /* 0x0000004004137221 */ /* 0x010fe20000010000 */
        /* <DEDUP_REMOVED lines=13> */
[----:B------:R-:W5:Y:S01]  /*beb0*/  LDS.128 R64, [R61+0x1380] ;  /* 0x001380003d407984 */ /* 0x000f620000000c00 */
        /* <DEDUP_REMOVED lines=10> */
[----:B---3--:R-:W-:Y:S01]  /*bf60*/  FADD.FTZ R19, R19, R32 ;  /* 0x0000002013137221 */ /* 0x008fe20000010000 */
        /* <DEDUP_REMOVED lines=19> */
[----:B----4-:R-:W-:Y:S01]  /*c0a0*/  FADD.FTZ R19, R19, R4 ;  /* 0x0000000413137221 */ /* 0x010fe20000010000 */
[----:B------:R-:W-:Y:S01]  /*c0b0*/  FADD.FTZ R48, R48, R5 ;  /* 0x0000000530307221 */ /* 0x000fe20000010000 */
[----:B------:R-:W-:Y:S01]  /*c0c0*/  FADD.FTZ R49, R49, R6 ;  /* 0x0000000631317221 */ /* 0x000fe20000010000 */
[----:B------:R-:W-:Y:S01]  /*c0d0*/  FADD.FTZ R50, R50, R7 ;  /* 0x0000000732327221 */ /* 0x000fe20000010000 */
[----:B0-----:R-:W-:Y:S01]  /*c0e0*/  FADD.FTZ R19, R19, R44 ;  /* 0x0000002c13137221 */ /* 0x001fe20000010000 */
        /* <DEDUP_REMOVED lines=11> */
[----:B--2---:R-:W-:Y:S01]  /*c1a0*/  FADD.FTZ R4, R19, R36 ;  /* 0x0000002413047221 */ /* 0x004fe20000010000 */
[----:B------:R-:W-:Y:S01]  /*c1b0*/  FADD.FTZ R5, R48, R37 ;  /* 0x0000002530057221 */ /* 0x000fe20000010000 */
[----:B------:R-:W-:Y:S01]  /*c1c0*/  FADD.FTZ R6, R49, R38 ;  /* 0x0000002631067221 */ /* 0x000fe20000010000 */
[----:B------:R-:W-:-:S07]  /*c1d0*/  FADD.FTZ R7, R50, R39 ;  /* 0x0000002732077221 */ /* 0x000fce0000010000 */
.L_x_1215:
[----:B------:R-:W-:Y:S05]  /*c1e0*/  BSYNC.RECONVERGENT B0 ;  /* 0x0000000000007941 */ /* 0x000fea0003800200 */
.L_x_1214:
[----:B------:R-:W-:Y:S04]  /*c1f0*/  BSSY.RECONVERGENT B0, `(.L_x_1216) ;  /* 0x000001d000007945 */ /* 0x000fe80003800200 */
[----:B------:R-:W-:Y:S05]  /*c200*/  @P4 BRA `(.L_x_1217) ;  /* 0x00000000006c4947 */ /* 0x000fea0003800000 */
[----:B------:R-:W2:Y:S01]  /*c210*/  LDC.64 R22, c[0x0][0x3f8] ;  /* 0x0000fe00ff167b82 */ /* 0x000ea20000000a00 */
[----:B------:R-:W-:-:S07]  /*c220*/  IMAD R51, R51, 0x18, R118 ;  /* 0x0000001833337824 */ /* 0x000fce00078e0276 */
[----:B---3--:R-:W3:Y:S01]  /*c230*/  LDC.64 R8, c[0x0][0x3d8] ;  /* 0x0000f600ff087b82 */ /* 0x008ee20000000a00 */
[----:B--2---:R-:W-:Y:S01]  /*c240*/  IMAD.WIDE.U32 R10, R22, 0x3, RZ ;  /* 0x00000003160a7825 */ /* 0x004fe200078e00ff */
[C---:B-1----:R-:W-:Y:S02]  /*c250*/  LEA R13, R23.reuse, R23, 0x1 ;  /* 0x00000017170d7211 */ /* 0x042fe400078e08ff */
        /* <DEDUP_REMOVED lines=22> */
.L_x_1217:
[----:B------:R-:W-:Y:S05]  /*c3c0*/  BSYNC.RECONVERGENT B0 ;  /* 0x0000000000007941 */ /* 0x000fea0003800200 */
.L_x_1216:
        /* <DEDUP_REMOVED lines=12> */
[----:B------:R-:W-:-:S03]  /*c490*/  LOP3.LUT P0, R12, R87, 0x2, RZ, 0xc0, !PT ;  /* 0x00000002570c7812 */ /* 0x000fc6000780c0ff */
[----:B---3--:R-:W-:Y:S01]  /*c4a0*/  IMAD.WIDE.U32 R8, R9, 0x8, R6 ;  /* 0x0000000809087825 */ /* 0x008fe200078e0006 */
        /* <DEDUP_REMOVED lines=13> */
.L_x_1221:
[----:B------:R-:W2:Y:S04]  /*c580*/  LDG.E.STRONG.GPU R4, desc[UR8][R10.64] ;  /* 0x000000080a047981 */ /* 0x000ea8000c1ef900 */
[----:B--2---:R-:W-:Y:S04]  /*c590*/  CCTL.IVALL ;  /* 0x00000000ff00798f */ /* 0x004fe80002000000 */
[----:B------:R4:W-:Y:S01]  /*c5a0*/  STL [R1], R4 ;  /* 0x0000000401007387 */ /* 0x0009e20000100800 */
[----:B------:R-:W-:-:S13]  /*c5b0*/  ISETP.NE.AND P0, PT, R4, R5, PT ;  /* 0x000000050400720c */ /* 0x000fda0003f05270 */
[----:B----4-:R-:W-:Y:S05]  /*c5c0*/  @P0 BRA `(.L_x_1221) ;  /* 0xfffffffc00ec0947 */ /* 0x010fea000383ffff */
.L_x_1220:
[----:B------:R-:W-:Y:S05]  /*c5d0*/  BSYNC.RECONVERGENT B0 ;  /* 0x0000000000007941 */ /* 0x000fea0003800200 */
.L_x_1219:
        /* <DEDUP_REMOVED lines=15> */
.L_x_1223:
[----:B------:R-:W-:-:S04]  /*c6d0*/  ISETP.NE.AND P5, PT, RZ, UR5, PT ;  /* 0x00000005ff007c0c */ /* 0x000fc8000bfa5270 */
[----:B------:R-:W-:-:S13]  /*c6e0*/  ISETP.NE.OR P5, PT, R118, RZ, !P5 ;  /* 0x000000ff7600720c */ /* 0x000fda0006fa5670 */
[----:B------:R-:W-:-:S05]  /*c6f0*/  @!P5 IMAD.WIDE.U32 R4, R35, 0x8, R6 ;  /* 0x000000082304d825 */ /* 0x000fca00078e0006 */
[----:B---3--:R3:W0:Y:S01]  /*c700*/  @!P5 LDG.E.64 R8, desc[UR8][R4.64] ;  /* 0x000000080408d981 */ /* 0x008622000c1e1b00 */
        /* <DEDUP_REMOVED lines=64> */
.L_x_1222:
        /* <DEDUP_REMOVED lines=22> */
[----:B---3--:R-:W-:-:S04]  /*cc70*/  @!P1 IMAD.WIDE.U32 R8, R9, 0x8, R6 ;  /* 0x0000000809089825 */ /* 0x008fc800078e0006 */
        /* <DEDUP_REMOVED lines=15> */
.L_x_1224:
        /* <DEDUP_REMOVED lines=10> */
[----:B---3--:R-:W-:-:S04]  /*ce10*/  @!P1 IMAD.WIDE.U32 R8, R9, 0x8, R6 ;  /* 0x0000000809089825 */ /* 0x008fc800078e0006 */
        /* <DEDUP_REMOVED lines=8> */
.L_x_1225:
        /* <DEDUP_REMOVED lines=9> */
[----:B0--3--:R-:W-:Y:S01]  /*cf30*/  FADD.FTZ R16, R16, R6 ;  /* 0x0000000610107221 */ /* 0x009fe20000010000 */
[----:B------:R-:W-:-:S07]  /*cf40*/  FADD.FTZ R17, R17, R7 ;  /* 0x0000000711117221 */ /* 0x000fce0000010000 */
.L_x_1226:
[----:B------:R-:W-:Y:S05]  /*cf50*/  BSYNC.RECONVERGENT B0 ;  /* 0x0000000000007941 */ /* 0x000fea0003800200 */
.L_x_1218:
[----:B------:R-:W5:Y:S01]  /*cf60*/  S2UR UR6, SR_CgaCtaId ;  /* 0x00000000000679c3 */ /* 0x000f620000008800 */
[----:B------:R-:W-:Y:S01]  /*cf70*/  ISETP.NE.AND P0, PT, R118, RZ, PT ;  /* 0x000000ff7600720c */ /* 0x000fe20003f05270 */
[----:B------:R-:W-:Y:S01]  /*cf80*/  UMOV UR5, 0x400 ;  /* 0x0000040000057882 */ /* 0x000fe20000000000 */
[----:B------:R-:W-:Y:S01]  /*cf90*/  UISETP.NE.AND UP0, UPT, UR10, URZ, UPT ;  /* 0x000000ff0a00728c */ /* 0x000fe2000bf05270 */
[----:B--2-4-:R-:W-:Y:S01]  /*cfa0*/  HFMA2 R10, -RZ, RZ, 0, 0 ;  /* 0x00000000ff0a7431 */ /* 0x014fe200000001ff */
[----:B------:R-:W2:Y:S04]  /*cfb0*/  LDCU.64 UR16, c[0x0][0x3f8] ;  /* 0x00007f00ff1077ac */ /* 0x000ea80008000a00 */
[----:B------:R-:W-:Y:S01]  /*cfc0*/  PLOP3.LUT P2, PT, PT, PT, UP0, 0x80, 0x8 ;  /* 0x000000000008781c */ /* 0x000fe20003f4f008 */
[----:B------:R-:W4:Y:S01]  /*cfd0*/  LDCU.64 UR12, c[0x0][0x380] ;  /* 0x00007000ff0c77ac */ /* 0x000f220008000a00 */
[----:B------:R-:W0:Y:S01]  /*cfe0*/  LDCU.64 UR14, c[0x0][0x400] ;  /* 0x00008000ff0e77ac */ /* 0x000e220008000a00 */
[----:B-----5:R-:W-:-:S09]  /*cff0*/  ULEA UR5, UR6, UR5, 0x18 ;  /* 0x0000000506057291 */ /* 0x020fd2000f8ec0ff */
[----:B------:R-:W-:Y:S01]  /*d000*/  @!P0 STS.64 [UR5+0x78], R16 ;  /* 0x00007810ff008988 */ /* 0x000fe20008000a05 */
[----:B------:R-:W-:Y:S06]  /*d010*/  BAR.SYNC.DEFER_BLOCKING 0x0 ;  /* 0x0000000000007b1d */ /* 0x000fec0000010000 */
[----:B------:R-:W3:Y:S01]  /*d020*/  LDS.64 R4, [UR5+0x78] ;  /* 0x00007805ff047984 */ /* 0x000ee20008000a00 */
[----:B------:R-:W3:Y:S02]  /*d030*/  LDCU UR5, c[0x0][0x42c] ;  /* 0x00008580ff0577ac */ /* 0x000ee40008000800 */
[----:B---3--:R-:W-:Y:S01]  /*d040*/  FMUL.FTZ R8, R4, UR5 ;  /* 0x0000000504087c20 */ /* 0x008fe20008410000 */
[----:B0-2-4-:R-:W-:-:S07]  /*d050*/  FMUL.FTZ R9, R5, UR5 ;  /* 0x0000000505097c20 */ /* 0x015fce0008410000 */
.L_x_1232:
[----:B------:R-:W-:-:S05]  /*d060*/  LEA R15, R10, R1, 0x2 ;  /* 0x000000010a0f7211 */ /* 0x000fca00078e10ff */
[----:B------:R-:W2:Y:S04]  /*d070*/  LDL.64 R4, [R15+0x10] ;  /* 0x000010000f047983 */ /* 0x000ea80000100a00 */
[----:B-1----:R-:W3:Y:S01]  /*d080*/  LDL.64 R12, [R15+0x90] ;  /* 0x000090000f0c7983 */ /* 0x002ee20000100a00 */
[----:B------:R-:W-:Y:S01]  /*d090*/  LEA R25, R10, R113, 0x4 ;  /* 0x000000710a197211 */ /* 0x000fe200078e20ff */
[----:B------:R-:W-:Y:S03]  /*d0a0*/  BSSY.RECONVERGENT B0, `(.L_x_1227) ;  /* 0x000003a000007945 */ /* 0x000fe60003800200 */
[----:B------:R-:W-:Y:S01]  /*d0b0*/  ISETP.GE.U32.AND P0, PT, R25, UR14, PT ;  /* 0x0000000e19007c0c */ /* 0x000fe2000bf06070 */
[----:B0-2---:R-:W-:-:S02]  /*d0c0*/  HADD2.F32 R7, -RZ, R4.H0_H0 ;  /* 0x20000004ff077230 */ /* 0x005fc40000004100 */
[----:B------:R-:W-:Y:S02]  /*d0d0*/  HADD2.F32 R11, -RZ, R4.H1_H1 ;  /* 0x30000004ff0b7230 */ /* 0x000fe40000004100 */
[----:B---3--:R-:W-:Y:S02]  /*d0e0*/  HADD2.F32 R4, -RZ, R12.H0_H0 ;  /* 0x2000000cff047230 */ /* 0x008fe40000004100 */
[C---:B------:R-:W-:Y:S01]  /*d0f0*/  FADD.FTZ R7, -R70.reuse, R7 ;  /* 0x0000000746077221 */ /* 0x040fe20000010100 */
[----:B------:R-:W-:-:S03]  /*d100*/  FADD.FTZ R11, -R70, R11 ;  /* 0x0000000b460b7221 */ /* 0x000fc60000010100 */
[-C--:B------:R-:W-:Y:S01]  /*d110*/  FMUL.FTZ R21, R7, R0.reuse ;  /* 0x0000000007157220 */ /* 0x080fe20000410000 */
[----:B------:R-:W-:Y:S02]  /*d120*/  HADD2.F32 R7, -RZ, R12.H1_H1 ;  /* 0x3000000cff077230 */ /* 0x000fe40000004100 */
[----:B------:R-:W-:Y:S01]  /*d130*/  FMUL.FTZ R23, R11, R0 ;  /* 0x000000000b177220 */ /* 0x000fe20000410000 */
[----:B------:R-:W-:Y:S01]  /*d140*/  SHF.R.S32.HI R12, RZ, 0x1f, R25 ;  /* 0x0000001fff0c7819 */ /* 0x000fe20000011419 */
[----:B------:R-:W-:Y:S02]  /*d150*/  @P2 FFMA.FTZ R6, R71, R21, R2 ;  /* 0x0000001547062223 */ /* 0x000fe40000010002 */
[----:B------:R-:W-:Y:S01]  /*d160*/  @P2 FFMA.FTZ R11, R18, R23, R3 ;  /* 0x00000017120b2223 */ /* 0x000fe20000010003 */
[----:B------:R-:W-:Y:S01]  /*d170*/  ISETP.GE.AND.EX P0, PT, R12, UR15, PT, P0 ;  /* 0x0000000f0c007c0c */ /* 0x000fe2000bf06300 */
[----:B------:R-:W-:Y:S02]  /*d180*/  @P2 FMUL.FTZ R14, R6, -1.4426950216293334961 ;  /* 0xbfb8aa3b060e2820 */ /* 0x000fe40000410000 */
[----:B------:R-:W-:-:S04]  /*d190*/  @P2 FMUL.FTZ R16, R11, -1.4426950216293334961 ;  /* 0xbfb8aa3b0b102820 */ /* 0x000fc80000410000 */
[----:B------:R-:W0:Y:S08]  /*d1a0*/  @P2 MUFU.EX2 R14, R14 ;  /* 0x0000000e000e2308 */ /* 0x000e300000000800 */
[----:B------:R-:W1:Y:S01]  /*d1b0*/  @P2 MUFU.EX2 R16, R16 ;  /* 0x0000001000102308 */ /* 0x000e620000000800 */
[----:B0-----:R-:W-:-:S07]  /*d1c0*/  @P2 FADD.FTZ R15, R14, 1 ;  /* 0x3f8000000e0f2421 */ /* 0x001fce0000010000 */
[----:B------:R-:W0:Y:S01]  /*d1d0*/  @P2 MUFU.RCP R15, R15 ;  /* 0x0000000f000f2308 */ /* 0x000e220000001000 */
[----:B-1----:R-:W-:-:S07]  /*d1e0*/  @P2 FADD.FTZ R17, R16, 1 ;  /* 0x3f80000010112421 */ /* 0x002fce0000010000 */
[----:B------:R-:W1:Y:S01]  /*d1f0*/  @P2 MUFU.RCP R20, R17 ;  /* 0x0000001100142308 */ /* 0x000e620000001000 */
[----:B0-----:R-:W-:-:S04]  /*d200*/  @P2 FADD.FTZ R19, -R15, 1 ;  /* 0x3f8000000f132421 */ /* 0x001fc80000010100 */
[----:B------:R-:W-:Y:S01]  /*d210*/  @P2 FFMA.FTZ R19, R6, R19, 1 ;  /* 0x3f80000006132423 */ /* 0x000fe20000010013 */
[----:B------:R-:W-:Y:S01]  /*d220*/  @P2 FMUL.FTZ R6, R4, R15 ;  /* 0x0000000f04062220 */ /* 0x000fe20000410000 */
[----:B-1----:R-:W-:Y:S01]  /*d230*/  @P2 FADD.FTZ R22, -R20, 1 ;  /* 0x3f80000014162421 */ /* 0x002fe20000010100 */
[----:B------:R-:W-:Y:S02]  /*d240*/  @P2 FMUL.FTZ R20, R7, R20 ;  /* 0x0000001407142220 */ /* 0x000fe40000410000 */
[----:B------:R-:W-:Y:S01]  /*d250*/  @P2 FMUL.FTZ R4, R6, R19 ;  /* 0x0000001306042220 */ /* 0x000fe20000410000 */
[----:B------:R-:W-:Y:S01]  /*d260*/  IADD3 R19, PT, PT, R25, 0x10, RZ ;  /* 0x0000001019137810 */ /* 0x000fe20007ffe0ff */
[----:B------:R-:W-:Y:S01]  /*d270*/  @P2 FFMA.FTZ R11, R11, R22, 1 ;  /* 0x3f8000000b0b2423 */ /* 0x000fe20000010016 */
[----:B------:R-:W-:Y:S02]  /*d280*/  FFMA.FTZ R6, R8, R21, R9 ;  /* 0x0000001508067223 */ /* 0x000fe40000010009 */
[----:B------:R-:W-:Y:S01]  /*d290*/  ISETP.GE.U32.AND P1, PT, R19, UR14, PT ;  /* 0x0000000e13007c0c */ /* 0x000fe2000bf26070 */
[----:B------:R-:W-:Y:S01]  /*d2a0*/  @P2 FMUL.FTZ R7, R20, R11 ;  /* 0x0000000b14072220 */ /* 0x000fe20000410000 */
[--C-:B------:R-:W-:Y:S01]  /*d2b0*/  HADD2.F32 R11, -RZ, R5.reuse.H0_H0 ;  /* 0x20000005ff0b7230 */ /* 0x100fe20000004100 */
[----:B------:R-:W-:Y:S01]  /*d2c0*/  SHF.R.S32.HI R22, RZ, 0x1f, R19 ;  /* 0x0000001fff167819 */ /* 0x000fe20000011413 */
[----:B------:R-:W-:Y:S01]  /*d2d0*/  HADD2.F32 R5, -RZ, R5.H1_H1 ;  /* 0x30000005ff057230 */ /* 0x000fe20000004100 */
[----:B------:R-:W-:-:S02]  /*d2e0*/  ISETP.NE.AND P2, PT, RZ, UR10, PT ;  /* 0x0000000aff007c0c */ /* 0x000fc4000bf45270 */
[----:B------:R-:W-:Y:S01]  /*d2f0*/  FADD.FTZ R15, -R70, R11 ;  /* 0x0000000b460f7221 */ /* 0x000fe20000010100 */
[----:B------:R-:W-:Y:S01]  /*d300*/  ISETP.GE.AND.EX P1, PT, R22, UR15, PT, P1 ;  /* 0x0000000f16007c0c */ /* 0x000fe2000bf26310 */
[----:B------:R-:W-:Y:S01]  /*d310*/  FADD.FTZ R17, -R70, R5 ;  /* 0x0000000546117221 */ /* 0x000fe20000010100 */
[----:B------:R-:W-:Y:S01]  /*d320*/  FFMA.FTZ R5, R8, R23, R9 ;  /* 0x0000001708057223 */ /* 0x000fe20000010009 */
[----:B------:R-:W-:Y:S01]  /*d330*/  FMUL.FTZ R14, R15, R0 ;  /* 0x000000000f0e7220 */ /* 0x000fe20000410000 */
[----:B------:R-:W-:Y:S01]  /*d340*/  FFMA.FTZ R11, R71, R4, -R6 ;  /* 0x00000004470b7223 */ /* 0x000fe20000010806 */
[----:B------:R-:W-:Y:S01]  /*d350*/  FMUL.FTZ R16, R17, R0 ;  /* 0x0000000011107220 */ /* 0x000fe20000410000 */
        /* <DEDUP_REMOVED lines=14> */
.L_x_1228:
[----:B------:R-:W-:Y:S05]  /*d440*/  BSYNC.RECONVERGENT B0 ;  /* 0x0000000000007941 */ /* 0x000fea0003800200 */
.L_x_1227:
        /* <DEDUP_REMOVED lines=23> */
.L_x_1229:
        /* <DEDUP_REMOVED lines=16> */
.L_x_1231:
[----:B------:R-:W-:Y:S05]  /*d6c0*/  BSYNC.RECONVERGENT B0 ;  /* 0x0000000000007941 */ /* 0x000fea0003800200 */
.L_x_1230:
[----:B------:R-:W-:-:S04]  /*d6d0*/  IADD3 R10, PT, PT, R10, 0x2, RZ ;  /* 0x000000020a0a7810 */ /* 0x000fc80007ffe0ff */
[----:B------:R-:W-:-:S13]  /*d6e0*/  ISETP.NE.AND P0, PT, R10, 0x20, PT ;  /* 0x000000200a00780c */ /* 0x000fda0003f05270 */
[----:B------:R-:W-:Y:S05]  /*d6f0*/  @P0 BRA `(.L_x_1232) ;  /* 0xfffffff800580947 */ /* 0x000fea000383ffff */
[----:B------:R-:W-:Y:S02]  /*d700*/  IADD3 R85, PT, PT, R116, R85, RZ ;  /* 0x0000005574557210 */ /* 0x000fe40007ffe0ff */
[----:B------:R-:W-:Y:S02]  /*d710*/  IADD3 R87, PT, PT, R87, 0x1, RZ ;  /* 0x0000000157577810 */ /* 0x000fe40007ffe0ff */
[----:B------:R-:W-:-:S13]  /*d720*/  ISETP.GE.AND P0, PT, R85, UR4, PT ;  /* 0x0000000455007c0c */ /* 0x000fda000bf06270 */
[----:B------:R-:W-:Y:S05]  /*d730*/  @!P0 BRA `(.L_x_1233) ;  /* 0xffffff2800c88947 */ /* 0x000fea000383ffff */
.L_x_1207:
        /* <DEDUP_REMOVED lines=19> */
.L_x_1235:
[----:B------:R-:W-:Y:S05]  /*d870*/  BSYNC.RECONVERGENT B0 ;  /* 0x0000000000007941 */ /* 0x000fea0003800200 */
.L_x_1234:
[----:B------:R-:W-:Y:S05]  /*d880*/  @P0 EXIT ;  /* 0x000000000000094d */ /* 0x000fea0003800000 */
[----:B------:R-:W-:Y:S05]  /*d890*/  @P2 BRA `(.L_x_1236) ;  /* 0x0000000000202947 */ /* 0x000fea0003800000 */
[----:B------:R-:W-:-:S05]  /*d8a0*/  IMAD R0, R4, R7, RZ ;  /* 0x0000000704007224 */ /* 0x000fca00078e02ff */
[----:B------:R-:W-:-:S13]  /*d8b0*/  ISETP.NE.AND P0, PT, R0, -0x1, PT ;  /* 0xffffffff0000780c */ /* 0x000fda0003f05270 */
[----:B------:R-:W-:Y:S05]  /*d8c0*/  @!P0 BRA `(.L_x_1236) ;  /* 0x0000000000148947 */ /* 0x000fea0003800000 */
.L_x_1237:
[----:B0-----:R-:W2:Y:S04]  /*d8d0*/  LDG.E.STRONG.GPU R5, desc[UR8][R2.64] ;  /* 0x0000000802057981 */ /* 0x001ea8000c1ef900 */
[----:B--2---:R-:W-:Y:S01]  /*d8e0*/  CCTL.IVALL ;  /* 0x00000000ff00798f */ /* 0x004fe20002000000 */
[----:B------:R-:W-:Y:S05]  /*d8f0*/  YIELD ;  /* 0x0000000000007946 */ /* 0x000fea0003800000 */
[----:B------:R-:W-:-:S13]  /*d900*/  ISETP.NE.AND P0, PT, R5, R0, PT ;  /* 0x000000000500720c */ /* 0x000fda0003f05270 */
[----:B------:R-:W-:Y:S05]  /*d910*/  @P0 BRA `(.L_x_1237) ;  /* 0xfffffffc00ec0947 */ /* 0x000fea000383ffff */
.L_x_1236:
        /* <DEDUP_REMOVED lines=74> */
.L_x_1240:
        /* <DEDUP_REMOVED lines=31> */
.L_x_1239:
[----:B------:R-:W-:Y:S05]  /*dfb0*/  BSYNC.RECONVERGENT B0 ;  /* 0x0000000000007941 */ /* 0x000fea0003800200 */
.L_x_1238:
        /* <DEDUP_REMOVED lines=10> */
.L_x_1241:
        /* <DEDUP_REMOVED lines=87> */
.L_x_1242:
        /* <DEDUP_REMOVED lines=11> */
.L_x_4516:


//--------------------- .text._Z35group_norm_nhwc_bwd_one_pass_kernelI11Fp32IOFp32WLi64ELi48ELi384EEv26Group_norm_nhwc_bwd_params --------------------------
	.section	.text._Z35group_norm_nhwc_bwd_one_pass_kernelI11Fp32IOFp32WLi64ELi48ELi384EEv26Group_norm_nhwc_bwd_params,"ax",@progbits
	.align	128
        .global         _Z35group_norm_nhwc_bwd_one_pass_kernelI11Fp32IOFp32WLi64ELi48ELi384EEv26Group_norm_nhwc_bwd_params
        .type           _Z35group_norm_nhwc_bwd_one_pass_kernelI11Fp32IOFp32WLi64ELi48ELi384EEv26Group_norm_nhwc_bwd_params,@function
        .size           _Z35group_norm_nhwc_bwd_one_pass_kernelI11Fp32IOFp32WLi64ELi48ELi384EEv26Group_norm_nhwc_bwd_params,(.L_x_4517 - _Z35group_norm_nhwc_bwd_one_pass_kernelI11Fp32IOFp32WLi64ELi48ELi384EEv26Group_norm_nhwc_bwd_params)
        .other          _Z35group_norm_nhwc_bwd_one_pass_kernelI11Fp32IOFp32WLi64ELi48ELi384EEv26Group_norm_nhwc_bwd_params,@"STO_CUDA_ENTRY STV_DEFAULT"
_Z35group_norm_nhwc_bwd_one_pass_kernelI11Fp32IOFp32WLi64ELi48ELi384EEv26Group_norm_nhwc_bwd_params:
.text._Z35group_norm_nhwc_bwd_one_pass_kernelI11Fp32IOFp32WLi64ELi48ELi384EEv26Group_norm_nhwc_bwd_params:
[----:B------:R-:W-:Y:S08]  /*0000*/  LDC R1, c[0x0][0x37c] ;  /* 0x0000df00ff017b82 */ /* 0x000ff00000000800 */
[----:B------:R-:W0:Y:S01]  /*0010*/  S2UR UR5, SR_CTAID.Y ;  /* 0x00000000000579c3 */ /* 0x000e220000002600 */
[----:B------:R-:W1:Y:S01]  /*0020*/  LDCU UR8, c[0x0][0x410] ;  /* 0x00008200ff0877ac */ /* 0x000e620008000800 */
[----:B------:R-:W2:Y:S01]  /*0030*/  S2R R41, SR_TID.X ;  /* 0x0000000000297919 */ /* 0x000ea20000002100 */
[----:B------:R-:W1:Y:S05]  /*0040*/  LDCU UR4, c[0x0][0x3e0] ;  /* 0x00007c00ff0477ac */ /* 0x000e6a0008000800 */
[----:B------:R-:W3:Y:S01]  /*0050*/  S2UR UR26, SR_CTAID.X ;  /* 0x00000000001a79c3 */ /* 0x000ee20000002500 */
[----:B------:R-:W4:Y:S01]  /*0060*/  LDCU.64 UR24, c[0x0][0x358] ;  /* 0x00006b00ff1877ac */ /* 0x000f220008000a00 */
[----:B-1----:R-:W-:-:S04]  /*0070*/  UIMAD UR8, UR8, UR4, URZ ;  /* 0x00000004080872a4 */ /* 0x002fc8000f8e02ff */
[----:B0-----:R-:W-:-:S09]  /*0080*/  UISETP.GE.AND UP0, UPT, UR5, UR8, UPT ;  /* 0x000000080500728c */ /* 0x001fd2000bf06270 */
[----:B--234-:R-:W-:Y:S05]  /*0090*/  BRA.U UP0, `(.L_x_1243) ;  /* 0x0000003900f87547 */ /* 0x01cfea000b800000 */
[----:B------:R-:W-:Y:S01]  /*00a0*/  LOP3.LUT R0, R41, 0xffff, RZ, 0xc0, !PT ;  /* 0x0000ffff29007812 */ /* 0x000fe200078ec0ff */
[----:B------:R-:W0:Y:S01]  /*00b0*/  LDC R2, c[0x0][0x41c] ;  /* 0x00010700ff027b82 */ /* 0x000e220000000800 */
[----:B------:R-:W1:Y:S01]  /*00c0*/  LDCU UR27, c[0x0][0x374] ;  /* 0x00006e80ff1b77ac */ /* 0x000e620008000800 */
[----:B------:R-:W2:Y:S01]  /*00d0*/  S2R R40, SR_LANEID ;  /* 0x0000000000287919 */ /* 0x000ea20000000000 */
[----:B------:R-:W-:Y:S01]  /*00e0*/  SHF.R.U32.HI R45, RZ, 0x2, R41 ;  /* 0x00000002ff2d7819 */ /* 0x000fe20000011629 */
[----:B------:R-:W-:Y:S01]  /*00f0*/  IMAD R0, R0, 0xaab, RZ ;  /* 0x00000aab00007824 */ /* 0x000fe200078e02ff */
[----:B------:R-:W3:Y:S02]  /*0100*/  LDCU UR29, c[0x0][0x370] ;  /* 0x00006e00ff1d77ac */ /* 0x000ee40008000800 */
[----:B------:R-:W-:Y:S01]  /*0110*/  LOP3.LUT R45, R45, 0xf8, RZ, 0xc0, !PT ;  /* 0x000000f82d2d7812 */ /* 0x000fe200078ec0ff */
[----:B------:R-:W4:Y:S01]  /*0120*/  S2UR UR6, SR_CgaCtaId ;  /* 0x00000000000679c3 */ /* 0x000f220000008800 */
[----:B------:R-:W-:Y:S01]  /*0130*/  SHF.R.U32.HI R47, RZ, 0x10, R0 ;  /* 0x00000010ff2f7819 */ /* 0x000fe20000011600 */
[----:B------:R-:W-:Y:S01]  /*0140*/  UMOV UR9, 0x400 ;  /* 0x0000040000097882 */ /* 0x000fe20000000000 */
[----:B------:R-:W0:Y:S02]  /*0150*/  LDCU.U8 UR28, c[0x0][0x414] ;  /* 0x00008280ff1c77ac */ /* 0x000e240008000000 */
[----:B------:R-:W-:Y:S01]  /*0160*/  PRMT R0, R47, 0x9910, RZ ;  /* 0x000099102f007816 */ /* 0x000fe200000000ff */
[----:B------:R-:W-:Y:S01]  /*0170*/  UIADD3 UR4, UPT, UPT, UR9, 0x80, URZ ;  /* 0x0000008009047890 */ /* 0x000fe2000fffe0ff */
[----:B------:R-:W-:-:S03]  /*0180*/  UMOV UR16, UR5 ;  /* 0x0000000500107c82 */ /* 0x000fc60008000000 */
[----:B------:R-:W-:Y:S01]  /*0190*/  IMAD R0, R0, 0x18, RZ ;  /* 0x0000001800007824 */ /* 0x000fe200078e02ff */
[----:B-1----:R-:W-:Y:S02]  /*01a0*/  UIMAD UR30, UR26, UR27, UR5 ;  /* 0x0000001b1a1e72a4 */ /* 0x002fe4000f8e0205 */
[----:B------:R-:W-:Y:S02]  /*01b0*/  UIMAD UR10, UR27, 0x7, UR5 ;  /* 0x000000071b0a78a4 */ /* 0x000fe4000f8e0205 */
[----:B------:R-:W-:Y:S01]  /*01c0*/  IADD3 R0, PT, PT, RZ, -R0, RZ ;  /* 0x80000000ff007210 */ /* 0x000fe20007ffe0ff */
[----:B0-----:R-:W-:Y:S01]  /*01d0*/  IMAD R47, R2, UR26, R47 ;  /* 0x0000001a022f7c24 */ /* 0x001fe2000f8e022f */
[----:B---3--:R-:W-:Y:S02]  /*01e0*/  ULOP3.LUT UR31, UR29, 0x7, URZ, 0xc0, !UPT ;  /* 0x000000071d1f7892 */ /* 0x008fe4000f8ec0ff */
[----:B------:R-:W-:Y:S01]  /*01f0*/  PRMT R0, R0, 0x7710, RZ ;  /* 0x0000771000007816 */ /* 0x000fe200000000ff */
[----:B------:R-:W-:Y:S01]  /*0200*/  UIMAD UR11, UR27, 0x6, UR5 ;  /* 0x000000061b0b78a4 */ /* 0x000fe2000f8e0205 */
[C---:B------:R-:W-:Y:S01]  /*0210*/  IADD3 R44, PT, PT, R47.reuse, 0x10, RZ ;  /* 0x000000102f2c7810 */ /* 0x040fe20007ffe0ff */
[----:B------:R-:W-:Y:S01]  /*0220*/  UIMAD UR12, UR27, 0x5, UR5 ;  /* 0x000000051b0c78a4 */ /* 0x000fe2000f8e0205 */
[----:B------:R-:W-:Y:S01]  /*0230*/  IADD3 R0, PT, PT, R0, R41, RZ ;  /* 0x0000002900007210 */ /* 0x000fe20007ffe0ff */
[----:B----4-:R-:W-:Y:S01]  /*0240*/  ULEA UR4, UR6, UR4, 0x18 ;  /* 0x0000000406047291 */ /* 0x010fe2000f8ec0ff */
[C---:B------:R-:W-:Y:S01]  /*0250*/  IADD3 R43, PT, PT, R47.reuse, 0x20, RZ ;  /* 0x000000202f2b7810 */ /* 0x040fe20007ffe0ff */
[----:B------:R-:W-:Y:S01]  /*0260*/  ULEA UR9, UR6, UR9, 0x18 ;  /* 0x0000000906097291 */ /* 0x000fe2000f8ec0ff */
[----:B------:R-:W-:Y:S01]  /*0270*/  IADD3 R42, PT, PT, R47, 0x30, RZ ;  /* 0x000000302f2a7810 */ /* 0x000fe20007ffe0ff */
[----:B------:R-:W-:Y:S01]  /*0280*/  UIADD3 UR6, UPT, UPT, UR31, -0x1, URZ ;  /* 0xffffffff1f067890 */ /* 0x000fe2000fffe0ff */
[----:B------:R-:W-:Y:S01]  /*0290*/  SHF.L.U32 R39, R0, 0x1, RZ ;  /* 0x0000000100277819 */ /* 0x000fe200000006ff */
[----:B------:R-:W-:Y:S01]  /*02a0*/  ULEA UR13, UR27, UR5, 0x2 ;  /* 0x000000051b0d7291 */ /* 0x000fe2000f8e10ff */
[----:B------:R-:W-:Y:S01]  /*02b0*/  SHF.R.S32.HI R38, RZ, 0x1f, R47 ;  /* 0x0000001fff267819 */ /* 0x000fe2000001142f */
[----:B------:R-:W-:Y:S01]  /*02c0*/  UIMAD UR14, UR27, 0x3, UR5 ;  /* 0x000000031b0e78a4 */ /* 0x000fe2000f8e0205 */
[----:B------:R-:W-:Y:S01]  /*02d0*/  SHF.R.S32.HI R37, RZ, 0x1f, R44 ;  /* 0x0000001fff257819 */ /* 0x000fe2000001142c */
[----:B------:R-:W-:Y:S01]  /*02e0*/  ULEA UR15, UR27, UR5, 0x1 ;  /* 0x000000051b0f7291 */ /* 0x000fe2000f8e08ff */
[----:B------:R-:W-:Y:S01]  /*02f0*/  SHF.R.S32.HI R36, RZ, 0x1f, R43 ;  /* 0x0000001fff247819 */ /* 0x000fe2000001142b */
[----:B------:R-:W-:Y:S01]  /*0300*/  ULOP3.LUT UR32, UR29, 0x3, URZ, 0xc0, !UPT ;  /* 0x000000031d207892 */ /* 0x000fe2000f8ec0ff */
[----:B------:R-:W-:Y:S01]  /*0310*/  SHF.R.S32.HI R0, RZ, 0x1f, R42 ;  /* 0x0000001fff007819 */ /* 0x000fe2000001142a */
[----:B------:R-:W-:Y:S01]  /*0320*/  ULOP3.LUT UR33, UR29, 0x7ffffff8, URZ, 0xc0, !UPT ;  /* 0x7ffffff81d217892 */ /* 0x000fe2000f8ec0ff */
[----:B------:R-:W-:Y:S01]  /*0330*/  LOP3.LUT R39, R39, 0xffff, RZ, 0xc0, !PT ;  /* 0x0000ffff27277812 */ /* 0x000fe200078ec0ff */
[----:B------:R-:W-:Y:S01]  /*0340*/  UISETP.GE.U32.AND UP0, UPT, UR6, 0x3, UPT ;  /* 0x000000030600788c */ /* 0x000fe2000bf06070 */
[----:B------:R-:W-:Y:S01]  /*0350*/  LEA R46, R41, UR4, 0x4 ;  /* 0x00000004292e7c11 */ /* 0x000fe2000f8e20ff */
[----:B--2---:R-:W-:-:S09]  /*0360*/  UMOV UR4, URZ ;  /* 0x000000ff00047c82 */ /* 0x004fd20008000000 */
.L_x_1274:
[----:B0-----:R-:W0:Y:S01]  /*0370*/  LDC R8, c[0x0][0x410] ;  /* 0x00010400ff087b82 */ /* 0x001e220000000800 */
[----:B------:R-:W1:Y:S01]  /*0380*/  LDCU.128 UR20, c[0x0][0x400] ;  /* 0x00008000ff1477ac */ /* 0x000e620008000c00 */
[----:B------:R-:W-:Y:S01]  /*0390*/  ISETP.LE.AND P2, PT, RZ, UR16, PT ;  /* 0x00000010ff007c0c */ /* 0x000fe2000bf43270 */
[----:B------:R-:W2:Y:S05]  /*03a0*/  LDCU.64 UR6, c[0x0][0x3b8] ;  /* 0x00007700ff0677ac */ /* 0x000eaa0008000a00 */
[----:B---3--:R-:W3:Y:S01]  /*03b0*/  LDC.64 R34, c[0x0][0x3a8] ;  /* 0x0000ea00ff227b82 */ /* 0x008ee20000000a00 */
[----:B-1----:R-:W-:-:S04]  /*03c0*/  ISETP.GE.U32.AND P1, PT, R44, UR20, PT ;  /* 0x000000142c007c0c */ /* 0x002fc8000bf26070 */
[----:B------:R-:W-:Y:S01]  /*03d0*/  ISETP.GE.AND.EX P1, PT, R37, UR21, PT, P1 ;  /* 0x0000001525007c0c */ /* 0x000fe2000bf26310 */
[----:B--2---:R-:W-:Y:S01]  /*03e0*/  UIMAD.WIDE UR6, UR16, 0x8, UR6 ;  /* 0x00000008100678a5 */ /* 0x004fe2000f8e0206 */
[----:B0-----:R-:W-:-:S04]  /*03f0*/  IABS R5, R8 ;  /* 0x0000000800057213 */ /* 0x001fc80000000000 */
[----:B------:R-:W0:Y:S01]  /*0400*/  I2F.RP R4, R5 ;  /* 0x0000000500047306 */ /* 0x000e220000209400 */
[----:B------:R-:W-:Y:S02]  /*0410*/  MOV R20, UR6 ;  /* 0x0000000600147c02 */ /* 0x000fe40008000f00 */
[----:B------:R-:W-:-:S04]  /*0420*/  MOV R21, UR7 ;  /* 0x0000000700157c02 */ /* 0x000fc80008000f00 */
[----:B------:R-:W1:Y:S02]  /*0430*/  @!P1 LDC.64 R16, c[0x0][0x398] ;  /* 0x0000e600ff109b82 */ /* 0x000e640000000a00 */
[----:B------:R-:W2:Y:S01]  /*0440*/  LDG.E.64 R20, desc[UR24][R20.64] ;  /* 0x0000001814147981 */ /* 0x000ea2000c1e1b00 */
[----:B0-----:R-:W0:Y:S02]  /*0450*/  MUFU.RCP R4, R4 ;  /* 0x0000000400047308 */ /* 0x001e240000001000 */
[----:B0-----:R-:W-:-:S06]  /*0460*/  IADD3 R2, PT, PT, R4, 0xffffffe, RZ ;  /* 0x0ffffffe04027810 */ /* 0x001fcc0007ffe0ff */
[----:B------:R0:W4:Y:S02]  /*0470*/  F2I.FTZ.U32.TRUNC.NTZ R3, R2 ;  /* 0x0000000200037305 */ /* 0x000124000021f000 */
[----:B0-----:R-:W-:Y:S01]  /*0480*/  HFMA2 R2, -RZ, RZ, 0, 0 ;  /* 0x00000000ff027431 */ /* 0x001fe200000001ff */
[----:B----4-:R-:W-:-:S05]  /*0490*/  IADD3 R6, PT, PT, RZ, -R3, RZ ;  /* 0x80000003ff067210 */ /* 0x010fca0007ffe0ff */
[----:B------:R-:W-:Y:S01]  /*04a0*/  IMAD R7, R6, R5, RZ ;  /* 0x0000000506077224 */ /* 0x000fe200078e02ff */
[----:B------:R-:W-:-:S03]  /*04b0*/  IABS R6, UR16 ;  /* 0x0000001000067c13 */ /* 0x000fc60008000000 */
[----:B------:R-:W-:Y:S01]  /*04c0*/  IMAD.HI.U32 R3, R3, R7, R2 ;  /* 0x0000000703037227 */ /* 0x000fe200078e0002 */
[----:B------:R-:W-:Y:S02]  /*04d0*/  LOP3.LUT R2, R8, UR16, RZ, 0x3c, !PT ;  /* 0x0000001008027c12 */ /* 0x000fe4000f8e3cff */
[----:B------:R-:W-:Y:S02]  /*04e0*/  LOP3.LUT R7, RZ, R8, RZ, 0x33, !PT ;  /* 0x00000008ff077212 */ /* 0x000fe400078e33ff */
        /* <DEDUP_REMOVED lines=11> */
[----:B------:R-:W0:Y:S02]  /*05a0*/  @!P1 LDC.64 R4, c[0x0][0x3f8] ;  /* 0x0000fe00ff049b82 */ /* 0x000e240000000a00 */
[----:B------:R-:W-:Y:S02]  /*05b0*/  @!P2 IADD3 R48, PT, PT, -R48, RZ, RZ ;  /* 0x000000ff3030a210 */ /* 0x000fe40007ffe1ff */
[----:B------:R-:W-:Y:S02]  /*05c0*/  @P3 IADD3 R3, PT, PT, R3, 0x1, RZ ;  /* 0x0000000103033810 */ /* 0x000fe40007ffe0ff */
[----:B------:R-:W-:Y:S02]  /*05d0*/  ISETP.NE.AND P3, PT, R8, RZ, PT ;  /* 0x000000ff0800720c */ /* 0x000fe40003f65270 */
[----:B------:R-:W-:-:S02]  /*05e0*/  ISETP.GE.U32.AND P2, PT, R43, UR20, PT ;  /* 0x000000142b007c0c */ /* 0x000fc4000bf46070 */
[----:B------:R-:W-:Y:S02]  /*05f0*/  SEL R48, R7, R48, !P3 ;  /* 0x0000003007307207 */ /* 0x000fe40005800000 */
[----:B------:R-:W-:Y:S02]  /*0600*/  @!P0 IADD3 R3, PT, PT, -R3, RZ, RZ ;  /* 0x000000ff03038210 */ /* 0x000fe40007ffe1ff */
[----:B------:R-:W-:Y:S01]  /*0610*/  ISETP.GE.AND.EX P2, PT, R36, UR21, PT, P2 ;  /* 0x0000001524007c0c */ /* 0x000fe2000bf46320 */
[----:B------:R-:W-:Y:S01]  /*0620*/  IMAD R23, R48, 0x30, RZ ;  /* 0x0000003030177824 */ /* 0x000fe200078e02ff */
[----:B------:R-:W-:Y:S02]  /*0630*/  ISETP.GE.U32.AND P0, PT, R47, UR20, PT ;  /* 0x000000142f007c0c */ /* 0x000fe4000bf06070 */
[----:B------:R-:W-:Y:S02]  /*0640*/  SEL R7, R7, R3, !P3 ;  /* 0x0000000307077207 */ /* 0x000fe40005800000 */
[----:B------:R-:W-:-:S02]  /*0650*/  ISETP.GE.AND.EX P0, PT, R38, UR21, PT, P0 ;  /* 0x0000001526007c0c */ /* 0x000fc4000bf06300 */
[----:B------:R-:W-:Y:S02]  /*0660*/  SHF.R.S32.HI R2, RZ, 0x1f, R7 ;  /* 0x0000001fff027819 */ /* 0x000fe40000011407 */
[----:B------:R-:W-:-:S03]  /*0670*/  IADD3 R52, P3, PT, R23, R39, RZ ;  /* 0x0000002717347210 */ /* 0x000fc60007f7e0ff */
[----:B------:R-:W-:Y:S01]  /*0680*/  IMAD R6, R2, UR22, RZ ;  /* 0x0000001602067c24 */ /* 0x000fe2000f8e02ff */
[----:B------:R-:W-:Y:S01]  /*0690*/  LEA.HI.X.SX32 R53, R23, RZ, 0x1, P3 ;  /* 0x000000ff17357211 */ /* 0x000fe200018f0eff */
[----:B------:R-:W4:Y:S01]  /*06a0*/  @!P2 LDC.64 R8, c[0x0][0x3f8] ;  /* 0x0000fe00ff08ab82 */ /* 0x000f220000000a00 */
[----:B------:R-:W-:Y:S01]  /*06b0*/  ISETP.GE.U32.AND P3, PT, R42, UR20, PT ;  /* 0x000000142a007c0c */ /* 0x000fe2000bf66070 */
[C---:B------:R-:W-:Y:S02]  /*06c0*/  IMAD R51, R7.reuse, UR23, R6 ;  /* 0x0000001707337c24 */ /* 0x040fe4000f8e0206 */
[----:B------:R-:W-:Y:S01]  /*06d0*/  IMAD.WIDE.U32 R52, R7, UR22, R52 ;  /* 0x0000001607347c25 */ /* 0x000fe2000f8e0034 */
[----:B------:R-:W-:-:S03]  /*06e0*/  ISETP.GE.AND.EX P3, PT, R0, UR21, PT, P3 ;  /* 0x0000001500007c0c */ /* 0x000fc6000bf66330 */
[----:B------:R-:W3:Y:S01]  /*06f0*/  @!P1 LDC.64 R2, c[0x0][0x3a0] ;  /* 0x0000e800ff029b82 */ /* 0x000ee20000000a00 */
[----:B0-----:R-:W-:Y:S01]  /*0700*/  @!P1 IMAD R6, R37, R4, RZ ;  /* 0x0000000425069224 */ /* 0x001fe200078e02ff */
[----:B------:R-:W-:Y:S02]  /*0710*/  IADD3 R51, PT, PT, R53, R51, RZ ;  /* 0x0000003335337210 */ /* 0x000fe40007ffe0ff */
[----:B------:R-:W-:Y:S01]  /*0720*/  @!P1 MOV R50, R52 ;  /* 0x0000003400329202 */ /* 0x000fe20000000f00 */
[----:B------:R-:W-:-:S03]  /*0730*/  @!P1 IMAD R7, R44, R5, R6 ;  /* 0x000000052c079224 */ /* 0x000fc600078e0206 */
[----:B------:R-:W0:Y:S01]  /*0740*/  @!P0 LDC.64 R12, c[0x0][0x3f8] ;  /* 0x0000fe00ff0c8b82 */ /* 0x000e220000000a00 */
[----:B------:R-:W-:-:S05]  /*0750*/  @!P1 IMAD.WIDE.U32 R4, R44, R4, R50 ;  /* 0x000000042c049225 */ /* 0x000fca00078e0032 */
[----:B------:R-:W-:Y:S02]  /*0760*/  @!P1 IADD3 R7, PT, PT, R5, R7, RZ ;  /* 0x0000000705079210 */ /* 0x000fe40007ffe0ff */
[----:B------:R-:W-:Y:S01]  /*0770*/  @!P1 SHF.L.U32 R5, R4, 0x2, RZ ;  /* 0x0000000204059819 */ /* 0x000fe200000006ff */
[----:B----4-:R-:W-:Y:S01]  /*0780*/  @!P2 IMAD R6, R36, R8, RZ ;  /* 0x000000082406a224 */ /* 0x010fe200078e02ff */
[----:B------:R-:W-:Y:S01]  /*0790*/  @!P1 SHF.L.U64.HI R22, R4, 0x2, R7 ;  /* 0x0000000204169819 */ /* 0x000fe20000010207 */
[----:B------:R-:W4:Y:S01]  /*07a0*/  @!P2 LDC.64 R14, c[0x0][0x398] ;  /* 0x0000e600ff0eab82 */ /* 0x000f220000000a00 */
[C---:B---3--:R-:W-:Y:S02]  /*07b0*/  @!P1 IADD3 R18, P5, PT, R5.reuse, R2, RZ ;  /* 0x0000000205129210 */ /* 0x048fe40007fbe0ff */
[----:B-1----:R-:W-:-:S05]  /*07c0*/  @!P1 IADD3 R2, P6, PT, R5, R16, RZ ;  /* 0x0000001005029210 */ /* 0x002fca0007fde0ff */
[----:B------:R-:W1:Y:S01]  /*07d0*/  @!P3 LDC.64 R4, c[0x0][0x3f8] ;  /* 0x0000fe00ff04bb82 */ /* 0x000e620000000a00 */
[----:B------:R-:W-:Y:S01]  /*07e0*/  @!P2 IMAD R29, R43, R9, R6 ;  /* 0x000000092b1da224 */ /* 0x000fe200078e0206 */
[----:B------:R-:W-:Y:S02]  /*07f0*/  @!P2 MOV R24, R52 ;  /* 0x000000340018a202 */ /* 0x000fe40000000f00 */
[----:B------:R-:W-:Y:S01]  /*0800*/  @!P2 MOV R25, R51 ;  /* 0x000000330019a202 */ /* 0x000fe20000000f00 */
[----:B0-----:R-:W-:-:S03]  /*0810*/  @!P0 IMAD R10, R38, R12, RZ ;  /* 0x0000000c260a8224 */ /* 0x001fc600078e02ff */
[----:B------:R-:W0:Y:S01]  /*0820*/  @!P2 LDC.64 R6, c[0x0][0x3a0] ;  /* 0x0000e800ff06ab82 */ /* 0x000e220000000a00 */
[----:B------:R-:W-:Y:S01]  /*0830*/  @!P2 IMAD.WIDE.U32 R24, R43, R8, R24 ;  /* 0x000000082b18a225 */ /* 0x000fe200078e0018 */
[----:B------:R-:W-:Y:S02]  /*0840*/  ISETP.NE.AND P4, PT, RZ, UR28, PT ;  /* 0x0000001cff007c0c */ /* 0x000fe4000bf85270 */
[----:B------:R-:W-:Y:S01]  /*0850*/  @!P0 MOV R26, R52 ;  /* 0x00000034001a8202 */ /* 0x000fe20000000f00 */
[C---:B------:R-:W-:Y:S01]  /*0860*/  @!P0 IMAD R31, R47.reuse, R13, R10 ;  /* 0x0000000d2f1f8224 */ /* 0x040fe200078e020a */
[----:B------:R-:W-:Y:S02]  /*0870*/  @!P0 MOV R27, R51 ;  /* 0x00000033001b8202 */ /* 0x000fe40000000f00 */
[----:B------:R-:W3:Y:S01]  /*0880*/  @!P0 LDC.64 R8, c[0x0][0x3a0] ;  /* 0x0000e800ff088b82 */ /* 0x000ee20000000a00 */
[C---:B------:R-:W-:Y:S01]  /*0890*/  @!P1 IADD3.X R19, PT, PT, R22.reuse, R3, RZ, P5, !PT ;  /* 0x0000000316139210 */ /* 0x040fe20002ffe4ff */
[----:B------:R-:W-:Y:S01]  /*08a0*/  @!P0 IMAD.WIDE.U32 R26, R47, R12, R26 ;  /* 0x0000000c2f1a8225 */ /* 0x000fe200078e001a */
[----:B------:R-:W-:-:S05]  /*08b0*/  @!P1 IADD3.X R3, PT, PT, R22, R17, RZ, P6, !PT ;  /* 0x0000001116039210 */ /* 0x000fca00037fe4ff */
[----:B------:R-:W3:Y:S01]  /*08c0*/  @!P0 LDC.64 R10, c[0x0][0x398] ;  /* 0x0000e600ff0a8b82 */ /* 0x000ee20000000a00 */
[----:B------:R-:W-:-:S07]  /*08d0*/  @!P0 IADD3 R27, PT, PT, R27, R31, RZ ;  /* 0x0000001f1b1b8210 */ /* 0x000fce0007ffe0ff */
[----:B------:R-:W3:Y:S01]  /*08e0*/  @!P3 LDC.64 R12, c[0x0][0x3a0] ;  /* 0x0000e800ff0cbb82 */ /* 0x000ee20000000a00 */
[----:B------:R-:W-:-:S07]  /*08f0*/  @!P2 IADD3 R29, PT, PT, R25, R29, RZ ;  /* 0x0000001d191da210 */ /* 0x000fce0007ffe0ff */
[----:B------:R-:W2:Y:S01]  /*0900*/  @!P3 LDC.64 R16, c[0x0][0x398] ;  /* 0x0000e600ff10bb82 */ /* 0x000ea20000000a00 */
[----:B------:R-:W-:Y:S02]  /*0910*/  @!P2 SHF.L.U32 R25, R24, 0x2, RZ ;  /* 0x000000021819a819 */ /* 0x000fe400000006ff */
[----:B------:R-:W-:Y:S01]  /*0920*/  @!P0 SHF.L.U64.HI R22, R26, 0x2, R27 ;  /* 0x000000021a168819 */ /* 0x000fe2000001021b */
[----:B-1----:R-:W-:Y:S01]  /*0930*/  @!P3 IMAD R27, R0, R4, RZ ;  /* 0x00000004001bb224 */ /* 0x002fe200078e02ff */
[----:B------:R-:W-:-:S03]  /*0940*/  @!P3 MOV R30, R52 ;  /* 0x00000034001eb202 */ /* 0x000fc60000000f00 */
[----:B------:R-:W1:Y:S01]  /*0950*/  @P4 LDC.64 R32, c[0x0][0x3b0] ;  /* 0x0000ec00ff204b82 */ /* 0x000e620000000a00 */
[----:B------:R-:W-:Y:S02]  /*0960*/  @!P3 MOV R31, R51 ;  /* 0x00000033001fb202 */ /* 0x000fe40000000f00 */
[----:B------:R-:W-:Y:S02]  /*0970*/  @!P0 SHF.L.U32 R28, R26, 0x2, RZ ;  /* 0x000000021a1c8819 */ /* 0x000fe400000006ff */
[C---:B0-----:R-:W-:Y:S01]  /*0980*/  @!P2 IADD3 R26, P5, PT, R25.reuse, R6, RZ ;  /* 0x00000006191aa210 */ /* 0x041fe20007fbe0ff */
[----:B------:R-:W-:Y:S01]  /*0990*/  @!P3 IMAD R6, R42, R5, R27 ;  /* 0x000000052a06b224 */ /* 0x000fe200078e021b */
[----:B------:R-:W-:Y:S01]  /*09a0*/  @!P2 SHF.L.U64.HI R24, R24, 0x2, R29 ;  /* 0x000000021818a819 */ /* 0x000fe2000001021d */
[----:B------:R-:W-:Y:S01]  /*09b0*/  @!P3 IMAD.WIDE.U32 R4, R42, R4, R30 ;  /* 0x000000042a04b225 */ /* 0x000fe200078e001e */
[----:B----4-:R-:W-:Y:S02]  /*09c0*/  @!P2 IADD3 R14, P6, PT, R25, R14, RZ ;  /* 0x0000000e190ea210 */ /* 0x010fe40007fde0ff */
[----:B------:R-:W-:-:S02]  /*09d0*/  @!P2 IADD3.X R27, PT, PT, R24, R7, RZ, P5, !PT ;  /* 0x00000007181ba210 */ /* 0x000fc40002ffe4ff */
[----:B------:R-:W-:Y:S02]  /*09e0*/  @!P2 IADD3.X R15, PT, PT, R24, R15, RZ, P6, !PT ;  /* 0x0000000f180fa210 */ /* 0x000fe400037fe4ff */
[C---:B---3--:R-:W-:Y:S02]  /*09f0*/  @!P0 IADD3 R30, P5, PT, R28.reuse, R8, RZ ;  /* 0x000000081c1e8210 */ /* 0x048fe40007fbe0ff */
[----:B------:R-:W-:Y:S02]  /*0a00*/  @!P0 IADD3 R28, P6, PT, R28, R10, RZ ;  /* 0x0000000a1c1c8210 */ /* 0x000fe40007fde0ff */
[----:B------:R-:W-:Y:S02]  /*0a10*/  @!P3 IADD3 R7, PT, PT, R5, R6, RZ ;  /* 0x000000060507b210 */ /* 0x000fe40007ffe0ff */
[----:B------:R-:W-:Y:S02]  /*0a20*/  @!P3 SHF.L.U32 R5, R4, 0x2, RZ ;  /* 0x000000020405b819 */ /* 0x000fe400000006ff */
[----:B------:R-:W-:-:S02]  /*0a30*/  @!P0 IADD3.X R31, PT, PT, R22, R9, RZ, P5, !PT ;  /* 0x00000009161f8210 */ /* 0x000fc40002ffe4ff */
[----:B------:R-:W-:Y:S02]  /*0a40*/  @!P0 IADD3.X R29, PT, PT, R22, R11, RZ, P6, !PT ;  /* 0x0000000b161d8210 */ /* 0x000fe400037fe4ff */
[C---:B------:R-:W-:Y:S02]  /*0a50*/  @!P3 IADD3 R24, P5, PT, R5.reuse, R12, RZ ;  /* 0x0000000c0518b210 */ /* 0x040fe40007fbe0ff */
[----:B--2---:R-:W-:Y:S02]  /*0a60*/  @!P3 IADD3 R22, P6, PT, R5, R16, RZ ;  /* 0x000000100516b210 */ /* 0x004fe40007fde0ff */
[----:B------:R-:W-:Y:S02]  /*0a70*/  IADD3 R5, PT, PT, R23, R39, RZ ;  /* 0x0000002717057210 */ /* 0x000fe40007ffe0ff */
[----:B------:R-:W-:Y:S02]  /*0a80*/  @!P3 SHF.L.U64.HI R4, R4, 0x2, R7 ;  /* 0x000000020404b819 */ /* 0x000fe40000010207 */
[----:B------:R-:W-:Y:S01]  /*0a90*/  CS2R R6, SRZ ;  /* 0x0000000000067805 */ /* 0x000fe2000001ff00 */
[----:B------:R-:W-:Y:S01]  /*0aa0*/  IMAD.WIDE R34, R5, 0x4, R34 ;  /* 0x0000000405227825 */ /* 0x000fe200078e0222 */
[----:B------:R-:W-:-:S02]  /*0ab0*/  @!P3 IADD3.X R25, PT, PT, R4, R13, RZ, P5, !PT ;  /* 0x0000000d0419b210 */ /* 0x000fc40002ffe4ff */
[----:B------:R-:W-:Y:S01]  /*0ac0*/  @!P3 IADD3.X R23, PT, PT, R4, R17, RZ, P6, !PT ;  /* 0x000000110417b210 */ /* 0x000fe200037fe4ff */
[----:B-1----:R-:W-:Y:S01]  /*0ad0*/  @P4 IMAD.WIDE R32, R5, 0x4, R32 ;  /* 0x0000000405204825 */ /* 0x002fe200078e0220 */
[----:B------:R-:W-:Y:S02]  /*0ae0*/  CS2R R4, SRZ ;  /* 0x0000000000047805 */ /* 0x000fe4000001ff00 */
[----:B------:R-:W-:Y:S01]  /*0af0*/  CS2R R10, SRZ ;  /* 0x00000000000a7805 */ /* 0x000fe2000001ff00 */
[----:B------:R0:W5:Y:S01]  /*0b00*/  @!P1 LDG.E.64 R6, desc[UR24][R2.64] ;  /* 0x0000001802069981 */ /* 0x000162000c1e1b00 */
[----:B------:R-:W-:Y:S02]  /*0b10*/  CS2R R8, SRZ ;  /* 0x0000000000087805 */ /* 0x000fe4000001ff00 */
[----:B------:R-:W-:Y:S01]  /*0b20*/  CS2R R12, SRZ ;  /* 0x00000000000c7805 */ /* 0x000fe2000001ff00 */
[----:B------:R1:W5:Y:S01]  /*0b30*/  @!P1 LDG.E.64 R4, desc[UR24][R18.64] ;  /* 0x0000001812049981 */ /* 0x000362000c1e1b00 */
[----:B------:R-:W-:-:S03]  /*0b40*/  CS2R R16, SRZ ;  /* 0x0000000000107805 */ /* 0x000fc6000001ff00 */
[----:B------:R2:W5:Y:S01]  /*0b50*/  @!P2 LDG.E.64 R10, desc[UR24][R14.64] ;  /* 0x000000180e0aa981 */ /* 0x000562000c1e1b00 */
[----:B0-----:R-:W-:Y:S01]  /*0b60*/  HFMA2 R3, -RZ, RZ, 0, 0 ;  /* 0x00000000ff037431 */ /* 0x001fe200000001ff */
[----:B------:R-:W-:Y:S02]  /*0b70*/  MOV R2, RZ ;  /* 0x000000ff00027202 */ /* 0x000fe40000000f00 */
[----:B------:R0:W5:Y:S01]  /*0b80*/  @!P2 LDG.E.64 R8, desc[UR24][R26.64] ;  /* 0x000000181a08a981 */ /* 0x000162000c1e1b00 */
[----:B-1----:R-:W-:-:S03]  /*0b90*/  CS2R R18, SRZ ;  /* 0x0000000000127805 */ /* 0x002fc6000001ff00 */
[----:B------:R0:W5:Y:S01]  /*0ba0*/  @!P0 LDG.E.64 R12, desc[UR24][R30.64] ;  /* 0x000000181e0c8981 */ /* 0x000162000c1e1b00 */
[----:B--2---:R-:W-:-:S03]  /*0bb0*/  CS2R R14, SRZ ;  /* 0x00000000000e7805 */ /* 0x004fc6000001ff00 */
[----:B------:R0:W5:Y:S04]  /*0bc0*/  @P4 LDG.E.64 R18, desc[UR24][R32.64] ;  /* 0x0000001820124981 */ /* 0x000168000c1e1b00 */
[----:B------:R0:W5:Y:S04]  /*0bd0*/  @!P0 LDG.E.64 R2, desc[UR24][R28.64] ;  /* 0x000000181c028981 */ /* 0x000168000c1e1b00 */
[----:B------:R0:W5:Y:S04]  /*0be0*/  @!P3 LDG.E.64 R14, desc[UR24][R24.64] ;  /* 0x00000018180eb981 */ /* 0x000168000c1e1b00 */
[----:B------:R0:W5:Y:S04]  /*0bf0*/  @!P3 LDG.E.64 R16, desc[UR24][R22.64] ;  /* 0x000000181610b981 */ /* 0x000168000c1e1b00 */
[----:B------:R0:W5:Y:S01]  /*0c00*/  LDG.E.64 R32, desc[UR24][R34.64] ;  /* 0x0000001822207981 */ /* 0x000162000c1e1b00 */
[----:B------:R-:W-:-:S13]  /*0c10*/  R2UR UR34, R20 ;  /* 0x00000000142272ca */ /* 0x000fda00000e0000 */
        /* <DEDUP_REMOVED lines=8> */
[----:B------:R-:W-:Y:S01]  /*0ca0*/  UISETP.NE.AND UP2, UPT, UR28, URZ, UPT ;  /* 0x000000ff1c00728c */ /* 0x000fe2000bf45270 */
[----:B------:R-:W-:Y:S01]  /*0cb0*/  UMOV UR35, 0x3f800000 ;  /* 0x3f80000000237882 */ /* 0x000fe20000000000 */
[----:B-1----:R-:W-:-:S13]  /*0cc0*/  @P1 R2UR UR6, R20 ;  /* 0x00000000140612ca */ /* 0x002fda00000e0000 */
[----:B------:R-:W-:Y:S01]  /*0cd0*/  @UP1 UMOV UR35, UR6 ;  /* 0x0000000600231c82 */ /* 0x000fe20008000000 */
[----:B0-----:R-:W-:Y:S05]  /*0ce0*/  BRA.U UP2, `(.L_x_1244) ;  /* 0x0000000102e47547 */ /* 0x001fea000b800000 */
[----:B-----5:R-:W-:Y:S01]  /*0cf0*/  FADD.FTZ R21, R12, -UR34 ;  /* 0x800000220c157e21 */ /* 0x020fe20008010000 */
[----:B------:R-:W-:Y:S01]  /*0d00*/  FADD.FTZ R20, R13, -UR34 ;  /* 0x800000220d147e21 */ /* 0x000fe20008010000 */
[----:B------:R-:W-:Y:S01]  /*0d10*/  FMUL.FTZ R22, R2, R32 ;  /* 0x0000002002167220 */ /* 0x000fe20000410000 */
[----:B------:R-:W-:Y:S01]  /*0d20*/  FMUL.FTZ R23, R3, R33 ;  /* 0x0000002103177220 */ /* 0x000fe20000410000 */
[----:B------:R-:W-:Y:S01]  /*0d30*/  FMUL.FTZ R21, R21, UR35 ;  /* 0x0000002315157c20 */ /* 0x000fe20008410000 */
[----:B------:R-:W-:Y:S01]  /*0d40*/  FMUL.FTZ R20, R20, UR35 ;  /* 0x0000002314147c20 */ /* 0x000fe20008410000 */
[----:B------:R-:W-:Y:S01]  /*0d50*/  FADD.FTZ R24, RZ, R22 ;  /* 0x00000016ff187221 */ /* 0x000fe20000010000 */
[----:B------:R-:W-:Y:S01]  /*0d60*/  FADD.FTZ R27, R8, -UR34 ;  /* 0x80000022081b7e21 */ /* 0x000fe20008010000 */
[----:B------:R-:W-:Y:S01]  /*0d70*/  FFMA.FTZ R25, R21, R22, RZ ;  /* 0x0000001615197223 */ /* 0x000fe200000100ff */
[----:B------:R-:W-:Y:S01]  /*0d80*/  FADD.FTZ R22, R4, -UR34 ;  /* 0x8000002204167e21 */ /* 0x000fe20008010000 */
[----:B------:R-:W-:Y:S01]  /*0d90*/  FADD.FTZ R24, R23, R24 ;  /* 0x0000001817187221 */ /* 0x000fe20000010000 */
[----:B------:R-:W-:Y:S01]  /*0da0*/  FFMA.FTZ R21, R2, R21, RZ ;  /* 0x0000001502157223 */ /* 0x000fe200000100ff */
[----:B------:R-:W-:Y:S01]  /*0db0*/  FFMA.FTZ R25, R20, R23, R25 ;  /* 0x0000001714197223 */ /* 0x000fe20000010019 */
[-C--:B------:R-:W-:Y:S01]  /*0dc0*/  FMUL.FTZ R23, R6, R32.reuse ;  /* 0x0000002006177220 */ /* 0x080fe20000410000 */
[----:B------:R-:W-:Y:S01]  /*0dd0*/  FMUL.FTZ R26, R22, UR35 ;  /* 0x00000023161a7c20 */ /* 0x000fe20008410000 */
[----:B------:R-:W-:Y:S01]  /*0de0*/  FADD.FTZ R22, R5, -UR34 ;  /* 0x8000002205167e21 */ /* 0x000fe20008010000 */
[----:B------:R-:W-:Y:S01]  /*0df0*/  FMUL.FTZ R29, R10, R32 ;  /* 0x000000200a1d7220 */ /* 0x000fe20000410000 */
[----:B------:R-:W-:Y:S01]  /*0e00*/  FADD.FTZ R24, R24, R23 ;  /* 0x0000001718187221 */ /* 0x000fe20000010000 */
[----:B------:R-:W-:Y:S01]  /*0e10*/  FFMA.FTZ R25, R26, R23, R25 ;  /* 0x000000171a197223 */ /* 0x000fe20000010019 */
[----:B------:R-:W-:Y:S01]  /*0e20*/  FMUL.FTZ R23, R7, R33 ;  /* 0x0000002107177220 */ /* 0x000fe20000410000 */
[----:B------:R-:W-:Y:S01]  /*0e30*/  FMUL.FTZ R22, R22, UR35 ;  /* 0x0000002316167c20 */ /* 0x000fe20008410000 */
[----:B------:R-:W-:Y:S01]  /*0e40*/  FFMA.FTZ R21, R6, R26, R21 ;  /* 0x0000001a06157223 */ /* 0x000fe20000010015 */
[----:B------:R-:W-:Y:S01]  /*0e50*/  FFMA.FTZ R20, R3, R20, RZ ;  /* 0x0000001403147223 */ /* 0x000fe200000100ff */
[----:B------:R-:W-:Y:S01]  /*0e60*/  FADD.FTZ R26, R23, R24 ;  /* 0x00000018171a7221 */ /* 0x000fe20000010000 */
[----:B------:R-:W-:Y:S01]  /*0e70*/  FFMA.FTZ R25, R22, R23, R25 ;  /* 0x0000001716197223 */ /* 0x000fe20000010019 */
[----:B------:R-:W-:Y:S01]  /*0e80*/  FMUL.FTZ R24, R27, UR35 ;  /* 0x000000231b187c20 */ /* 0x000fe20008410000 */
[----:B------:R-:W-:Y:S01]  /*0e90*/  FADD.FTZ R23, R9, -UR34 ;  /* 0x8000002209177e21 */ /* 0x000fe20008010000 */
[----:B------:R-:W-:Y:S01]  /*0ea0*/  FADD.FTZ R28, R26, R29 ;  /* 0x0000001d1a1c7221 */ /* 0x000fe20000010000 */
[----:B------:R-:W-:Y:S01]  /*0eb0*/  FFMA.FTZ R20, R7, R22, R20 ;  /* 0x0000001607147223 */ /* 0x000fe20000010014 */
[----:B------:R-:W-:Y:S01]  /*0ec0*/  FFMA.FTZ R29, R24, R29, R25 ;  /* 0x0000001d181d7223 */ /* 0x000fe20000010019 */
[----:B------:R-:W-:Y:S01]  /*0ed0*/  FMUL.FTZ R26, R23, UR35 ;  /* 0x00000023171a7c20 */ /* 0x000fe20008410000 */
[C---:B------:R-:W-:Y:S01]  /*0ee0*/  FMUL.FTZ R25, R11.reuse, R33 ;  /* 0x000000210b197220 */ /* 0x040fe20000410000 */
[----:B------:R-:W-:Y:S01]  /*0ef0*/  FADD.FTZ R23, R14, -UR34 ;  /* 0x800000220e177e21 */ /* 0x000fe20008010000 */
[----:B------:R-:W-:Y:S01]  /*0f00*/  FMUL.FTZ R27, R16, R32 ;  /* 0x00000020101b7220 */ /* 0x000fe20000410000 */
[----:B------:R-:W-:Y:S01]  /*0f10*/  FFMA.FTZ R20, R11, R26, R20 ;  /* 0x0000001a0b147223 */ /* 0x000fe20000010014 */
[----:B------:R-:W-:Y:S01]  /*0f20*/  FFMA.FTZ R22, R26, R25, R29 ;  /* 0x000000191a167223 */ /* 0x000fe2000001001d */
[----:B------:R-:W-:Y:S01]  /*0f30*/  FMUL.FTZ R23, R23, UR35 ;  /* 0x0000002317177c20 */ /* 0x000fe20008410000 */
[----:B------:R-:W-:Y:S01]  /*0f40*/  FADD.FTZ R28, R25, R28 ;  /* 0x0000001c191c7221 */ /* 0x000fe20000010000 */
[----:B------:R-:W-:Y:S01]  /*0f50*/  FFMA.FTZ R25, R10, R24, R21 ;  /* 0x000000180a197223 */ /* 0x000fe20000010015 */
[----:B------:R-:W-:Y:S01]  /*0f60*/  FADD.FTZ R21, RZ, R2 ;  /* 0x00000002ff157221 */ /* 0x000fe20000010000 */
[----:B------:R-:W-:Y:S01]  /*0f70*/  FFMA.FTZ R31, R23, R27, R22 ;  /* 0x0000001b171f7223 */ /* 0x000fe20000010016 */
[----:B------:R-:W-:Y:S01]  /*0f80*/  FADD.FTZ R22, RZ, R3 ;  /* 0x00000003ff167221 */ /* 0x000fe20000010000 */
[----:B------:R-:W-:Y:S01]  /*0f90*/  FADD.FTZ R28, R28, R27 ;  /* 0x0000001b1c1c7221 */ /* 0x000fe20000010000 */
[----:B------:R-:W-:Y:S01]  /*0fa0*/  FADD.FTZ R26, R15, -UR34 ;  /* 0x800000220f1a7e21 */ /* 0x000fe20008010000 */
[----:B------:R-:W-:Y:S01]  /*0fb0*/  FMUL.FTZ R29, R17, R33 ;  /* 0x00000021111d7220 */ /* 0x000fe20000410000 */
[----:B------:R-:W-:Y:S01]  /*0fc0*/  FADD.FTZ R27, R6, R21 ;  /* 0x00000015061b7221 */ /* 0x000fe20000010000 */
[----:B------:R-:W-:Y:S01]  /*0fd0*/  FADD.FTZ R24, R7, R22 ;  /* 0x0000001607187221 */ /* 0x000fe20000010000 */
[----:B------:R-:W-:Y:S01]  /*0fe0*/  FMUL.FTZ R26, R26, UR35 ;  /* 0x000000231a1a7c20 */ /* 0x000fe20008410000 */
[----:B------:R-:W-:Y:S01]  /*0ff0*/  FADD.FTZ R22, R29, R28 ;  /* 0x0000001c1d167221 */ /* 0x000fe20000010000 */
[----:B------:R-:W-:Y:S01]  /*1000*/  FADD.FTZ R27, R10, R27 ;  /* 0x0000001b0a1b7221 */ /* 0x000fe20000010000 */
[----:B------:R-:W-:Y:S01]  /*1010*/  FADD.FTZ R28, R11, R24 ;  /* 0x000000180b1c7221 */ /* 0x000fe20000010000 */
[----:B------:R-:W-:Y:S01]  /*1020*/  FFMA.FTZ R24, R16, R23, R25 ;  /* 0x0000001710187223 */ /* 0x000fe20000010019 */
[----:B------:R-:W-:Y:S01]  /*1030*/  FFMA.FTZ R21, R26, R29, R31 ;  /* 0x0000001d1a157223 */ /* 0x000fe2000001001f */
[C---:B------:R-:W-:Y:S01]  /*1040*/  FFMA.FTZ R25, R17.reuse, R26, R20 ;  /* 0x0000001a11197223 */ /* 0x040fe20000010014 */
[----:B------:R-:W-:Y:S01]  /*1050*/  FADD.FTZ R26, R16, R27 ;  /* 0x0000001b101a7221 */ /* 0x000fe20000010000 */
[----:B------:R-:W-:Y:S01]  /*1060*/  FADD.FTZ R27, R17, R28 ;  /* 0x0000001c111b7221 */ /* 0x000fe20000010000 */
[----:B------:R-:W-:Y:S06]  /*1070*/  BRA `(.L_x_1245) ;  /* 0x0000000800007947 */ /* 0x000fec0003800000 */
.L_x_1244:
[----:B-----5:R-:W-:Y:S01]  /*1080*/  FADD.FTZ R21, R12, -UR34 ;  /* 0x800000220c157e21 */ /* 0x020fe20008010000 */
[----:B------:R-:W-:Y:S01]  /*1090*/  FADD.FTZ R20, R13, -UR34 ;  /* 0x800000220d147e21 */ /* 0x000fe20008010000 */
[----:B------:R-:W-:Y:S01]  /*10a0*/  FADD.FTZ R35, R4, -UR34 ;  /* 0x8000002204237e21 */ /* 0x000fe20008010000 */
[----:B------:R-:W-:Y:S01]  /*10b0*/  FADD.FTZ R22, R5, -UR34 ;  /* 0x8000002205167e21 */ /* 0x000fe20008010000 */
[----:B------:R-:W-:Y:S01]  /*10c0*/  FMUL.FTZ R21, R21, UR35 ;  /* 0x0000002315157c20 */ /* 0x000fe20008410000 */
[----:B------:R-:W-:Y:S01]  /*10d0*/  FMUL.FTZ R20, R20, UR35 ;  /* 0x0000002314147c20 */ /* 0x000fe20008410000 */
[----:B------:R-:W-:Y:S01]  /*10e0*/  FMUL.FTZ R35, R35, UR35 ;  /* 0x0000002323237c20 */ /* 0x000fe20008410000 */
[----:B------:R-:W-:Y:S01]  /*10f0*/  FMUL.FTZ R22, R22, UR35 ;  /* 0x0000002316167c20 */ /* 0x000fe20008410000 */
[C-C-:B------:R-:W-:Y:S01]  /*1100*/  FFMA.FTZ R26, R32.reuse, R21, R18.reuse ;  /* 0x00000015201a7223 */ /* 0x140fe20000010012 */
[----:B------:R-:W-:Y:S01]  /*1110*/  FFMA.FTZ R24, R33, R20, R19 ;  /* 0x0000001421187223 */ /* 0x000fe20000010013 */
[----:B------:R-:W-:-:S02]  /*1120*/  FFMA.FTZ R25, R32, R35, R18 ;  /* 0x0000002320197223 */ /* 0x000fc40000010012 */
[----:B------:R-:W-:Y:S01]  /*1130*/  FMUL.FTZ R23, R26, -1.4426950216293334961 ;  /* 0xbfb8aa3b1a177820 */ /* 0x000fe20000410000 */
[----:B------:R-:W-:Y:S01]  /*1140*/  FMUL.FTZ R28, R24, -1.4426950216293334961 ;  /* 0xbfb8aa3b181c7820 */ /* 0x000fe20000410000 */
[----:B------:R-:W-:-:S04]  /*1150*/  FMUL.FTZ R27, R25, -1.4426950216293334961 ;  /* 0xbfb8aa3b191b7820 */ /* 0x000fc80000410000 */
[----:B------:R-:W0:Y:S08]  /*1160*/  MUFU.EX2 R23, R23 ;  /* 0x0000001700177308 */ /* 0x000e300000000800 */
[----:B------:R-:W1:Y:S08]  /*1170*/  MUFU.EX2 R28, R28 ;  /* 0x0000001c001c7308 */ /* 0x000e700000000800 */
[----:B------:R-:W2:Y:S01]  /*1180*/  MUFU.EX2 R27, R27 ;  /* 0x0000001b001b7308 */ /* 0x000ea20000000800 */
[----:B0-----:R-:W-:Y:S01]  /*1190*/  FADD.FTZ R31, R23, 1 ;  /* 0x3f800000171f7421 */ /* 0x001fe20000010000 */
[----:B------:R-:W-:-:S04]  /*11a0*/  FFMA.FTZ R23, R33, R22, R19 ;  /* 0x0000001621177223 */ /* 0x000fc80000010013 */
[----:B------:R-:W-:Y:S02]  /*11b0*/  FMUL.FTZ R29, R23, -1.4426950216293334961 ;  /* 0xbfb8aa3b171d7820 */ /* 0x000fe40000410000 */
[----:B------:R-:W0:Y:S01]  /*11c0*/  MUFU.RCP R31, R31 ;  /* 0x0000001f001f7308 */ /* 0x000e220000001000 */
[----:B-1----:R-:W-:-:S07]  /*11d0*/  FADD.FTZ R30, R28, 1 ;  /* 0x3f8000001c1e7421 */ /* 0x002fce0000010000 */
[----:B------:R-:W1:Y:S01]  /*11e0*/  MUFU.EX2 R29, R29 ;  /* 0x0000001d001d7308 */ /* 0x000e620000000800 */
[----:B--2---:R-:W-:-:S07]  /*11f0*/  FADD.FTZ R27, R27, 1 ;  /* 0x3f8000001b1b7421 */ /* 0x004fce0000010000 */
[----:B------:R-:W2:Y:S01]  /*1200*/  MUFU.RCP R28, R30 ;  /* 0x0000001e001c7308 */ /* 0x000ea20000001000 */
[----:B0-----:R-:W-:-:S04]  /*1210*/  FADD.FTZ R49, -R31, 1 ;  /* 0x3f8000001f317421 */ /* 0x001fc80000010100 */
[----:B------:R-:W-:Y:S01]  /*1220*/  FFMA.FTZ R49, R26, R49, 1 ;  /* 0x3f8000001a317423 */ /* 0x000fe20000010031 */
[----:B------:R-:W-:Y:S02]  /*1230*/  FMUL.FTZ R26, R2, R31 ;  /* 0x0000001f021a7220 */ /* 0x000fe40000410000 */
[----:B------:R-:W0:Y:S01]  /*1240*/  MUFU.RCP R27, R27 ;  /* 0x0000001b001b7308 */ /* 0x000e220000001000 */
[----:B-1----:R-:W-:Y:S01]  /*1250*/  FADD.FTZ R34, R29, 1 ;  /* 0x3f8000001d227421 */ /* 0x002fe20000010000 */
[----:B------:R-:W-:-:S06]  /*1260*/  FMUL.FTZ R26, R26, R49 ;  /* 0x000000311a1a7220 */ /* 0x000fcc0000410000 */
[----:B------:R-:W1:Y:S01]  /*1270*/  MUFU.RCP R34, R34 ;  /* 0x0000002200227308 */ /* 0x000e620000001000 */
[----:B--2---:R-:W-:-:S04]  /*1280*/  FADD.FTZ R29, -R28, 1 ;  /* 0x3f8000001c1d7421 */ /* 0x004fc80000010100 */
[----:B------:R-:W-:Y:S01]  /*1290*/  FFMA.FTZ R24, R24, R29, 1 ;  /* 0x3f80000018187423 */ /* 0x000fe2000001001d */
[----:B------:R-:W-:Y:S01]  /*12a0*/  FMUL.FTZ R29, R3, R28 ;  /* 0x0000001c031d7220 */ /* 0x000fe20000410000 */
[----:B0-----:R-:W-:-:S03]  /*12b0*/  FADD.FTZ R30, -R27, 1 ;  /* 0x3f8000001b1e7421 */ /* 0x001fc60000010100 */
[----:B------:R-:W-:Y:S01]  /*12c0*/  FMUL.FTZ R29, R29, R24 ;  /* 0x000000181d1d7220 */ /* 0x000fe20000410000 */
[----:B------:R-:W-:Y:S01]  /*12d0*/  FFMA.FTZ R25, R25, R30, 1 ;  /* 0x3f80000019197423 */ /* 0x000fe2000001001e */
[----:B------:R-:W-:Y:S01]  /*12e0*/  FMUL.FTZ R30, R6, R27 ;  /* 0x0000001b061e7220 */ /* 0x000fe20000410000 */
[----:B-1----:R-:W-:-:S03]  /*12f0*/  FADD.FTZ R24, -R34, 1 ;  /* 0x3f80000022187421 */ /* 0x002fc60000010100 */
[----:B------:R-:W-:Y:S01]  /*1300*/  FMUL.FTZ R30, R30, R25 ;  /* 0x000000191e1e7220 */ /* 0x000fe20000410000 */
[----:B------:R-:W-:Y:S01]  /*1310*/  FMUL.FTZ R25, R33, R29 ;  /* 0x0000001d21197220 */ /* 0x000fe20000410000 */
[----:B------:R-:W-:Y:S01]  /*1320*/  FMUL.FTZ R31, R7, R34 ;  /* 0x00000022071f7220 */ /* 0x000fe20000410000 */
[----:B------:R-:W-:Y:S01]  /*1330*/  FFMA.FTZ R28, R23, R24, 1 ;  /* 0x3f800000171c7423 */ /* 0x000fe20000010018 */
[----:B------:R-:W-:Y:S01]  /*1340*/  FMUL.FTZ R24, R32, R26 ;  /* 0x0000001a20187220 */ /* 0x000fe20000410000 */
[----:B------:R-:W-:Y:S02]  /*1350*/  FADD.FTZ R23, R8, -UR34 ;  /* 0x8000002208177e21 */ /* 0x000fe40008010000 */
[----:B------:R-:W-:Y:S01]  /*1360*/  FMUL.FTZ R31, R31, R28 ;  /* 0x0000001c1f1f7220 */ /* 0x000fe20000410000 */
[----:B------:R-:W-:Y:S01]  /*1370*/  FFMA.FTZ R49, R21, R24, RZ ;  /* 0x0000001815317223 */ /* 0x000fe200000100ff */
[----:B------:R-:W-:Y:S01]  /*1380*/  FADD.FTZ R24, RZ, R24 ;  /* 0x00000018ff187221 */ /* 0x000fe20000010000 */
[----:B------:R-:W-:Y:S01]  /*1390*/  FMUL.FTZ R23, R23, UR35 ;  /* 0x0000002317177c20 */ /* 0x000fe20008410000 */
[----:B------:R-:W-:Y:S01]  /*13a0*/  FFMA.FTZ R28, R21, R26, RZ ;  /* 0x0000001a151c7223 */ /* 0x000fe200000100ff */
[----:B------:R-:W-:Y:S01]  /*13b0*/  FFMA.FTZ R49, R20, R25, R49 ;  /* 0x0000001914317223 */ /* 0x000fe20000010031 */
[----:B------:R-:W-:Y:S01]  /*13c0*/  FADD.FTZ R25, R25, R24 ;  /* 0x0000001819197221 */ /* 0x000fe20000010000 */
[----:B------:R-:W-:Y:S01]  /*13d0*/  FFMA.FTZ R24, R32, R23, R18 ;  /* 0x0000001720187223 */ /* 0x000fe20000010012 */
[----:B------:R-:W-:Y:S01]  /*13e0*/  FADD.FTZ R21, RZ, R26 ;  /* 0x0000001aff157221 */ /* 0x000fe20000010000 */
[----:B------:R-:W-:-:S02]  /*13f0*/  FFMA.FTZ R28, R35, R30, R28 ;  /* 0x0000001e231c7223 */ /* 0x000fc4000001001c */
[----:B------:R-:W-:Y:S01]  /*1400*/  FMUL.FTZ R27, R24, -1.4426950216293334961 ;  /* 0xbfb8aa3b181b7820 */ /* 0x000fe20000410000 */
[----:B------:R-:W-:Y:S01]  /*1410*/  FADD.FTZ R26, R21, R30 ;  /* 0x0000001e151a7221 */ /* 0x000fe20000010000 */
[----:B------:R-:W-:-:S04]  /*1420*/  FMUL.FTZ R30, R32, R30 ;  /* 0x0000001e201e7220 */ /* 0x000fc80000410000 */
[----:B------:R-:W0:Y:S01]  /*1430*/  MUFU.EX2 R27, R27 ;  /* 0x0000001b001b7308 */ /* 0x000e220000000800 */
[----:B------:R-:W-:Y:S01]  /*1440*/  FFMA.FTZ R34, R35, R30, R49 ;  /* 0x0000001e23227223 */ /* 0x000fe20000010031 */
[----:B------:R-:W-:Y:S01]  /*1450*/  FADD.FTZ R25, R25, R30 ;  /* 0x0000001e19197221 */ /* 0x000fe20000010000 */
[----:B------:R-:W-:Y:S01]  /*1460*/  FFMA.FTZ R35, R20, R29, RZ ;  /* 0x0000001d14237223 */ /* 0x000fe200000100ff */
[----:B------:R-:W-:-:S03]  /*1470*/  FADD.FTZ R20, RZ, R29 ;  /* 0x0000001dff147221 */ /* 0x000fc60000010000 */
[-C--:B------:R-:W-:Y:S01]  /*1480*/  FFMA.FTZ R29, R22, R31.reuse, R35 ;  /* 0x0000001f161d7223 */ /* 0x080fe20000010023 */
[----:B------:R-:W-:Y:S01]  /*1490*/  FADD.FTZ R20, R20, R31 ;  /* 0x0000001f14147221 */ /* 0x000fe20000010000 */
[----:B------:R-:W-:-:S04]  /*14a0*/  FMUL.FTZ R31, R33, R31 ;  /* 0x0000001f211f7220 */ /* 0x000fc80000410000 */
[----:B------:R-:W-:Y:S01]  /*14b0*/  FFMA.FTZ R34, R22, R31, R34 ;  /* 0x0000001f16227223 */ /* 0x000fe20000010022 */
[----:B------:R-:W-:Y:S01]  /*14c0*/  FADD.FTZ R25, R31, R25 ;  /* 0x000000191f197221 */ /* 0x000fe20000010000 */
[----:B0-----:R-:W-:-:S06]  /*14d0*/  FADD.FTZ R27, R27, 1 ;  /* 0x3f8000001b1b7421 */ /* 0x001fcc0000010000 */
[----:B------:R-:W0:Y:S02]  /*14e0*/  MUFU.RCP R27, R27 ;  /* 0x0000001b001b7308 */ /* 0x000e240000001000 */
[----:B0-----:R-:W-:-:S04]  /*14f0*/  FADD.FTZ R21, -R27, 1 ;  /* 0x3f8000001b157421 */ /* 0x001fc80000010100 */
[----:B------:R-:W-:Y:S01]  /*1500*/  FFMA.FTZ R24, R24, R21, 1 ;  /* 0x3f80000018187423 */ /* 0x000fe20000010015 */
[----:B------:R-:W-:-:S04]  /*1510*/  FMUL.FTZ R21, R10, R27 ;  /* 0x0000001b0a157220 */ /* 0x000fc80000410000 */
[----:B------:R-:W-:Y:S01]  /*1520*/  FMUL.FTZ R21, R21, R24 ;  /* 0x0000001815157220 */ /* 0x000fe20000410000 */
[----:B------:R-:W-:-:S03]  /*1530*/  FADD.FTZ R24, R9, -UR34 ;  /* 0x8000002209187e21 */ /* 0x000fc60008010000 */
[----:B------:R-:W-:Y:S01]  /*1540*/  FADD.FTZ R26, R26, R21 ;  /* 0x000000151a1a7221 */ /* 0x000fe20000010000 */
[----:B------:R-:W-:Y:S01]  /*1550*/  FMUL.FTZ R24, R24, UR35 ;  /* 0x0000002318187c20 */ /* 0x000fe20008410000 */
[-C--:B------:R-:W-:Y:S01]  /*1560*/  FFMA.FTZ R28, R23, R21.reuse, R28 ;  /* 0x00000015171c7223 */ /* 0x080fe2000001001c */
[----:B------:R-:W-:Y:S02]  /*1570*/  FMUL.FTZ R21, R32, R21 ;  /* 0x0000001520157220 */ /* 0x000fe40000410000 */
[----:B------:R-:W-:Y:S02]  /*1580*/  FFMA.FTZ R27, R33, R24, R19 ;  /* 0x00000018211b7223 */ /* 0x000fe40000010013 */
[----:B------:R-:W-:Y:S01]  /*1590*/  FFMA.FTZ R23, R23, R21, R34 ;  /* 0x0000001517177223 */ /* 0x000fe20000010022 */
[----:B------:R-:W-:Y:S01]  /*15a0*/  FADD.FTZ R25, R25, R21 ;  /* 0x0000001519197221 */ /* 0x000fe20000010000 */
[----:B------:R-:W-:-:S06]  /*15b0*/  FMUL.FTZ R49, R27, -1.4426950216293334961 ;  /* 0xbfb8aa3b1b317820 */ /* 0x000fcc0000410000 */
[----:B------:R-:W0:Y:S02]  /*15c0*/  MUFU.EX2 R49, R49 ;  /* 0x0000003100317308 */ /* 0x000e240000000800 */
        /* <DEDUP_REMOVED lines=21> */
[----:B------:R-:W-:-:S03]  /*1720*/  FADD.FTZ R30, R15, -UR34 ;  /* 0x800000220f1e7e21 */ /* 0x000fc60008010000 */
[----:B------:R-:W-:Y:S01]  /*1730*/  FMUL.FTZ R31, R31, R34 ;  /* 0x000000221f1f7220 */ /* 0x000fe20000410000 */
[----:B------:R-:W-:-:S03]  /*1740*/  FMUL.FTZ R30, R30, UR35 ;  /* 0x000000231e1e7c20 */ /* 0x000fc60008410000 */
[----:B------:R-:W-:Y:S01]  /*1750*/  FMUL.FTZ R22, R32, R31 ;  /* 0x0000001f20167220 */ /* 0x000fe20000410000 */
[----:B------:R-:W-:Y:S01]  /*1760*/  FFMA.FTZ R21, R33, R30, R19 ;  /* 0x0000001e21157223 */ /* 0x000fe20000010013 */
[----:B------:R-:W-:-:S03]  /*1770*/  FADD.FTZ R26, R26, R31 ;  /* 0x0000001f1a1a7221 */ /* 0x000fc60000010000 */
        /* <DEDUP_REMOVED lines=8> */
[----:B------:R-:W-:Y:S01]  /*1800*/  FFMA.FTZ R21, R27, R22, R24 ;  /* 0x000000161b157223 */ /* 0x000fe20000010018 */
[----:B------:R-:W-:Y:S01]  /*1810*/  FADD.FTZ R22, R25, R22 ;  /* 0x0000001619167221 */ /* 0x000fe20000010000 */
[----:B------:R-:W-:Y:S01]  /*1820*/  FFMA.FTZ R24, R27, R31, R28 ;  /* 0x0000001f1b187223 */ /* 0x000fe2000001001c */
[----:B------:R-:W-:Y:S01]  /*1830*/  FMUL.FTZ R25, R33, R23 ;  /* 0x0000001721197220 */ /* 0x000fe20000410000 */
[----:B------:R-:W-:-:S03]  /*1840*/  FADD.FTZ R27, R20, R23 ;  /* 0x00000017141b7221 */ /* 0x000fc60000010000 */
[C---:B------:R-:W-:Y:S01]  /*1850*/  FFMA.FTZ R21, R30.reuse, R25, R21 ;  /* 0x000000191e157223 */ /* 0x040fe20000010015 */
[----:B------:R-:W-:Y:S01]  /*1860*/  FADD.FTZ R22, R25, R22 ;  /* 0x0000001619167221 */ /* 0x000fe20000010000 */
[----:B------:R-:W-:-:S07]  /*1870*/  FFMA.FTZ R25, R30, R23, R29 ;  /* 0x000000171e197223 */ /* 0x000fce000001001d */
.L_x_1245:
[----:B------:R-:W0:Y:S01]  /*1880*/  SHFL.DOWN PT, R20, R21, 0x1, 0x1f ;  /* 0x08201f0015147f89 */ /* 0x000e2200000e0000 */
[C---:B------:R-:W-:Y:S01]  /*1890*/  ISETP.GT.AND P1, PT, R40.reuse, 0x1e, PT ;  /* 0x0000001e2800780c */ /* 0x040fe20003f24270 */
[----:B------:R-:W-:Y:S01]  /*18a0*/  BSSY.RECONVERGENT B0, `(.L_x_1246) ;  /* 0x0000020000007945 */ /* 0x000fe20003800200 */
[----:B------:R-:W-:Y:S01]  /*18b0*/  ISETP.GT.AND P3, PT, R40, 0xf, PT ;  /* 0x0000000f2800780c */ /* 0x000fe20003f64270 */
[----:B------:R-:W1:Y:S01]  /*18c0*/  SHFL.DOWN PT, R23, R22, 0x1, 0x1f ;  /* 0x08201f0016177f89 */ /* 0x000e6200000e0000 */
[C---:B------:R-:W-:Y:S02]  /*18d0*/  ISETP.NE.AND P2, PT, R41.reuse, RZ, PT ;  /* 0x000000ff2900720c */ /* 0x040fe40003f45270 */
[----:B------:R-:W-:Y:S01]  /*18e0*/  ISETP.GT.U32.AND P5, PT, R41, 0x17, PT ;  /* 0x000000172900780c */ /* 0x000fe20003fa4070 */
        /* <DEDUP_REMOVED lines=26> */
[----:B------:R3:W-:Y:S02]  /*1a90*/  @!P1 STS.64 [R45+UR9+0x10], R34 ;  /* 0x000010222d009988 */ /* 0x0007e40008000a09 */
.L_x_1247:
[----:B------:R-:W-:Y:S05]  /*1aa0*/  BSYNC.RECONVERGENT B0 ;  /* 0x0000000000007941 */ /* 0x000fea0003800200 */
.L_x_1246:
[----:B------:R-:W-:Y:S06]  /*1ab0*/  BAR.SYNC.DEFER_BLOCKING 0x0 ;  /* 0x0000000000007b1d */ /* 0x000fec0000010000 */
[----:B------:R-:W-:Y:S04]  /*1ac0*/  BSSY.RECONVERGENT B0, `(.L_x_1248) ;  /* 0x0000021000007945 */ /* 0x000fe80003800200 */
[----:B------:R-:W-:Y:S05]  /*1ad0*/  @P2 BRA `(.L_x_1249) ;  /* 0x00000000007c2947 */ /* 0x000fea0003800000 */
[----:B------:R-:W4:Y:S01]  /*1ae0*/  S2UR UR7, SR_CgaCtaId ;  /* 0x00000000000779c3 */ /* 0x000f220000008800 */
[----:B------:R-:W-:Y:S02]  /*1af0*/  UMOV UR6, 0x400 ;  /* 0x0000040000067882 */ /* 0x000fe40000000000 */
[----:B----4-:R-:W-:-:S09]  /*1b00*/  ULEA UR6, UR7, UR6, 0x18 ;  /* 0x0000000607067291 */ /* 0x010fd2000f8ec0ff */
[----:B------:R-:W4:Y:S04]  /*1b10*/  LDS.64 R28, [UR6+0x18] ;  /* 0x00001806ff1c7984 */ /* 0x000f280008000a00 */
[----:B-12---:R-:W1:Y:S01]  /*1b20*/  LDS.128 R20, [UR6+0x20] ;  /* 0x00002006ff147984 */ /* 0x006e620008000c00 */
[----:B----4-:R-:W-:Y:S01]  /*1b30*/  FADD.FTZ R31, R34, R28 ;  /* 0x0000001c221f7221 */ /* 0x010fe20000010000 */
[----:B0--3--:R-:W-:-:S03]  /*1b40*/  FADD.FTZ R34, R35, R29 ;  /* 0x0000001d23227221 */ /* 0x009fc60000010000 */
        /* <DEDUP_REMOVED lines=24> */
.L_x_1249:
[----:B------:R-:W-:Y:S05]  /*1cd0*/  BSYNC.RECONVERGENT B0 ;  /* 0x0000000000007941 */ /* 0x000fea0003800200 */
.L_x_1248:
[----:B------:R-:W-:Y:S06]  /*1ce0*/  BAR.SYNC.DEFER_BLOCKING 0x0 ;  /* 0x0000000000007b1d */ /* 0x000fec0000010000 */
[----:B------:R-:W-:Y:S04]  /*1cf0*/  BSSY.RECONVERGENT B0, `(.L_x_1250) ;  /* 0x000004d000007945 */ /* 0x000fe80003800200 */
[----:B------:R-:W-:Y:S05]  /*1d00*/  @P5 BRA `(.L_x_1251) ;  /* 0x00000004002c5947 */ /* 0x000fea0003800000 */
[----:B-12---:R-:W1:Y:S04]  /*1d10*/  LDS.128 R20, [R46+0x180] ;  /* 0x000180002e147984 */ /* 0x006e680000000c00 */
        /* <DEDUP_REMOVED lines=70> */
[----:B-1----:R-:W-:Y:S01]  /*2180*/  FADD.FTZ R24, R49, R20 ;  /* 0x0000001431187221 */ /* 0x002fe20000010000 */
[----:B------:R-:W-:Y:S01]  /*2190*/  FADD.FTZ R25, R28, R21 ;  /* 0x000000151c197221 */ /* 0x000fe20000010000 */
[----:B------:R-:W-:Y:S01]  /*21a0*/  FADD.FTZ R26, R29, R22 ;  /* 0x000000161d1a7221 */ /* 0x000fe20000010000 */
[----:B------:R-:W-:-:S07]  /*21b0*/  FADD.FTZ R27, R30, R23 ;  /* 0x000000171e1b7221 */ /* 0x000fce0000010000 */
.L_x_1251:
[----:B------:R-:W-:Y:S05]  /*21c0*/  BSYNC.RECONVERGENT B0 ;  /* 0x0000000000007941 */ /* 0x000fea0003800200 */
.L_x_1250:
[----:B------:R-:W-:Y:S04]  /*21d0*/  BSSY.RECONVERGENT B0, `(.L_x_1252) ;  /* 0x000001d000007945 */ /* 0x000fe80003800200 */
[----:B------:R-:W-:Y:S05]  /*21e0*/  @P5 BRA `(.L_x_1253) ;  /* 0x00000000006c5947 */ /* 0x000fea0003800000 */
[----:B--2---:R-:W2:Y:S01]  /*21f0*/  LDC.64 R22, c[0x0][0x3d8] ;  /* 0x0000f600ff167b82 */ /* 0x004ea20000000a00 */
[----:B------:R-:W-:-:S07]  /*2200*/  IMAD R29, R48, 0x18, R41 ;  /* 0x00000018301d7824 */ /* 0x000fce00078e0229 */
[----:B-1----:R-:W1:Y:S01]  /*2210*/  LDC.64 R20, c[0x0][0x3f8] ;  /* 0x0000fe00ff147b82 */ /* 0x002e620000000a00 */
[----:B--2---:R-:W-:-:S05]  /*2220*/  IMAD.WIDE R28, R29, 0x4, R22 ;  /* 0x000000041d1c7825 */ /* 0x004fca00078e0216 */
[----:B------:R2:W-:Y:S01]  /*2230*/  REDG.E.ADD.F32.FTZ.RN.STRONG.GPU desc[UR24][R28.64], R24 ;  /* 0x000000181c0079a6 */ /* 0x0005e2000c12f318 */
[----:B-1----:R-:W-:Y:S01]  /*2240*/  IMAD.WIDE.U32 R22, R20, 0x3, RZ ;  /* 0x0000000314167825 */ /* 0x002fe200078e00ff */
[----:B------:R-:W-:-:S04]  /*2250*/  LEA R31, R21, R21, 0x1 ;  /* 0x00000015151f7211 */ /* 0x000fc800078e08ff */
[----:B------:R-:W-:Y:S02]  /*2260*/  IADD3 R31, PT, PT, R23, R31, RZ ;  /* 0x0000001f171f7210 */ /* 0x000fe40007ffe0ff */
[----:B------:R-:W-:Y:S02]  /*2270*/  LEA.HI R48, P1, R21, R20, RZ, 0x1 ;  /* 0x0000001415307211 */ /* 0x000fe400078308ff */
[----:B------:R-:W-:Y:S02]  /*2280*/  LEA.HI R30, P5, R31, R22, RZ, 0x1 ;  /* 0x000000161f1e7211 */ /* 0x000fe400078b08ff */
[----:B------:R-:W-:-:S04]  /*2290*/  LEA R22, P3, R20, R28, 0x2 ;  /* 0x0000001c14167211 */ /* 0x000fc800078610ff */
[----:B------:R-:W-:Y:S02]  /*22a0*/  LEA.HI.X R23, R20, R29, R21, 0x2, P3 ;  /* 0x0000001d14177211 */ /* 0x000fe400018f1415 */
[----:B------:R-:W-:Y:S02]  /*22b0*/  SHF.L.U32 R20, R48, 0x1, RZ ;  /* 0x0000000130147819 */ /* 0x000fe400000006ff */
[----:B------:R-:W-:Y:S02]  /*22c0*/  IADD3.X R21, PT, PT, RZ, R21, RZ, P1, !PT ;  /* 0x00000015ff157210 */ /* 0x000fe40000ffe4ff */
[----:B------:R-:W-:Y:S02]  /*22d0*/  LOP3.LUT R20, R20, 0xfffffffc, RZ, 0xc0, !PT ;  /* 0xfffffffc14147812 */ /* 0x000fe400078ec0ff */
[----:B------:R-:W-:Y:S02]  /*22e0*/  SHF.L.U32 R49, R30, 0x1, RZ ;  /* 0x000000011e317819 */ /* 0x000fe400000006ff */
[----:B------:R-:W-:-:S02]  /*22f0*/  SHF.L.U64.HI R21, R48, 0x1, R21 ;  /* 0x0000000130157819 */ /* 0x000fc40000010215 */
[----:B------:R-:W-:Y:S02]  /*2300*/  IADD3 R20, P1, PT, R28, R20, RZ ;  /* 0x000000141c147210 */ /* 0x000fe40007f3e0ff */
[----:B------:R-:W-:Y:S02]  /*2310*/  IADD3.X R31, PT, PT, RZ, R31, RZ, P5, !PT ;  /* 0x0000001fff1f7210 */ /* 0x000fe40002ffe4ff */
[----:B------:R-:W-:Y:S02]  /*2320*/  LOP3.LUT R49, R49, 0xfffffffc, RZ, 0xc0, !PT ;  /* 0xfffffffc31317812 */ /* 0x000fe400078ec0ff */
[C---:B------:R-:W-:Y:S02]  /*2330*/  IADD3.X R21, PT, PT, R29.reuse, R21, RZ, P1, !PT ;  /* 0x000000151d157210 */ /* 0x040fe40000ffe4ff */
[----:B------:R-:W-:Y:S02]  /*2340*/  SHF.L.U64.HI R31, R30, 0x1, R31 ;  /* 0x000000011e1f7819 */ /* 0x000fe4000001021f */
[----:B--2---:R-:W-:Y:S01]  /*2350*/  IADD3 R28, P1, PT, R28, R49, RZ ;  /* 0x000000311c1c7210 */ /* 0x004fe20007f3e0ff */
[----:B------:R4:W-:Y:S03]  /*2360*/  REDG.E.ADD.F32.FTZ.RN.STRONG.GPU desc[UR24][R20.64], R25 ;  /* 0x00000019140079a6 */ /* 0x0009e6000c12f318 */
[----:B------:R-:W-:Y:S01]  /*2370*/  IADD3.X R29, PT, PT, R29, R31, RZ, P1, !PT ;  /* 0x0000001f1d1d7210 */ /* 0x000fe20000ffe4ff */
[----:B------:R4:W-:Y:S04]  /*2380*/  REDG.E.ADD.F32.FTZ.RN.STRONG.GPU desc[UR24][R22.64], R26 ;  /* 0x0000001a160079a6 */ /* 0x0009e8000c12f318 */
[----:B------:R4:W-:Y:S04]  /*2390*/  REDG.E.ADD.F32.FTZ.RN.STRONG.GPU desc[UR24][R28.64], R27 ;  /* 0x0000001b1c0079a6 */ /* 0x0009e8000c12f318 */
.L_x_1253:
[----:B------:R-:W-:Y:S05]  /*23a0*/  BSYNC.RECONVERGENT B0 ;  /* 0x0000000000007941 */ /* 0x000fea0003800200 */
.L_x_1252:
[----:B------:R-:W-:-:S09]  /*23b0*/  UISETP.GE.U32.AND UP1, UPT, UR29, 0x2, UPT ;  /* 0x000000021d00788c */ /* 0x000fd2000bf26070 */
[----:B------:R-:W-:Y:S05]  /*23c0*/  BRA.U !UP1, `(.L_x_1254) ;  /* 0x0000000d092c7547 */ /* 0x000fea000b800000 */
[----:B------:R-:W5:Y:S01]  /*23d0*/  LDCU.64 UR6, c[0x0][0x3d0] ;  /* 0x00007a00ff0677ac */ /* 0x000f620008000a00 */
[----:B----4-:R-:W-:Y:S01]  /*23e0*/  MOV R20, UR29 ;  /* 0x0000001d00147c02 */ /* 0x010fe20008000f00 */
[----:B------:R-:W-:-:S03]  /*23f0*/  ULOP3.LUT UR17, UR4, 0x1, URZ, 0xc0, !UPT ;  /* 0x0000000104117892 */ /* 0x000fc6000f8ec0ff */
[----:B------:R-:W-:Y:S01]  /*2400*/  ISETP.GE.U32.AND P3, PT, R20, 0x8, PT ;  /* 0x000000081400780c */ /* 0x000fe20003f66070 */
[----:B------:R-:W-:-:S04]  /*2410*/  UIMAD UR18, UR17, UR27, URZ ;  /* 0x0000001b111272a4 */ /* 0x000fc8000f8e02ff */
[----:B------:R-:W-:-:S04]  /*2420*/  UIMAD UR17, UR18, UR29, URZ ;  /* 0x0000001d121172a4 */ /* 0x000fc8000f8e02ff */
[----:B------:R-:W-:-:S04]  /*2430*/  USHF.L.U32 UR17, UR17, 0x1, URZ ;  /* 0x0000000111117899 */ /* 0x000fc800080006ff */
[----:B-----5:R-:W-:Y:S01]  /*2440*/  UIMAD.WIDE UR6, UR17, 0x4, UR6 ;  /* 0x00000004110678a5 */ /* 0x020fe2000f8e0206 */
[----:B------:R-:W-:Y:S11]  /*2450*/  @P2 BRA `(.L_x_1255) ;  /* 0x00000000005c2947 */ /* 0x000ff60003800000 */
[----:B--2---:R-:W2:Y:S01]  /*2460*/  LDC.64 R22, c[0x0][0x3c8] ;  /* 0x0000f200ff167b82 */ /* 0x004ea20000000a00 */
[----:B------:R-:W-:Y:S01]  /*2470*/  MOV R24, UR4 ;  /* 0x0000000400187c02 */ /* 0x000fe20008000f00 */
[----:B------:R-:W-:Y:S02]  /*2480*/  UIADD3 UR17, UPT, UPT, UR18, UR5, URZ ;  /* 0x0000000512117290 */ /* 0x000fe4000fffe0ff */
[----:B------:R-:W-:Y:S01]  /*2490*/  UIMAD.WIDE.U32 UR20, UR30, 0x8, UR6 ;  /* 0x000000081e1478a5 */ /* 0x000fe2000f8e0006 */
[----:B------:R-:W-:-:S03]  /*24a0*/  LOP3.LUT P1, R24, R24, 0x2, RZ, 0xc0, !PT ;  /* 0x0000000218187812 */ /* 0x000fc6000782c0ff */
[----:B------:R-:W-:Y:S02]  /*24b0*/  MOV R25, UR17 ;  /* 0x0000001100197c02 */ /* 0x000fe40008000f00 */
[----:B------:R-:W-:Y:S02]  /*24c0*/  SEL R27, RZ, UR29, P1 ;  /* 0x0000001dff1b7c07 */ /* 0x000fe40008800000 */
[----:B------:R-:W-:Y:S02]  /*24d0*/  MOV R20, UR20 ;  /* 0x0000001400147c02 */ /* 0x000fe40008000f00 */
[----:B------:R-:W-:Y:S02]  /*24e0*/  ISETP.NE.AND P1, PT, R27, -0x1, PT ;  /* 0xffffffff1b00780c */ /* 0x000fe40003f25270 */
[----:B-1----:R-:W-:-:S05]  /*24f0*/  MOV R21, UR21 ;  /* 0x0000001500157c02 */ /* 0x002fca0008000f00 */
[----:B------:R4:W-:Y:S01]  /*2500*/  STG.E.64 desc[UR24][R20.64], R34 ;  /* 0x0000002214007986 */ /* 0x0009e2000c101b18 */
[----:B--2---:R-:W-:Y:S01]  /*2510*/  IMAD.WIDE.U32 R22, R25, 0x4, R22 ;  /* 0x0000000419167825 */ /* 0x004fe200078e0016 */
[----:B------:R-:W-:Y:S01]  /*2520*/  IADD3 R25, PT, PT, -R24, 0x1, RZ ;  /* 0x0000000118197810 */ /* 0x000fe20007ffe1ff */
[----:B------:R-:W-:Y:S06]  /*2530*/  MEMBAR.ALL.GPU ;  /* 0x0000000000007992 */ /* 0x000fec000000a000 */
[----:B------:R-:W-:-:S00]  /*2540*/  ERRBAR ;  /* 0x00000000000079ab */ /* 0x000fc00000000000 */
[----:B------:R-:W-:Y:S06]  /*2550*/  CGAERRBAR ;  /* 0x00000000000075ab */ /* 0x000fec0000000000 */
[----:B------:R4:W-:Y:S01]  /*2560*/  REDG.E.ADD.S32.STRONG.GPU desc[UR24][R22.64], R25 ;  /* 0x000000191600798e */ /* 0x0009e2000c12e318 */
[----:B------:R-:W-:Y:S05]  /*2570*/  @!P1 BRA `(.L_x_1255) ;  /* 0x0000000000149947 */ /* 0x000fea0003800000 */
.L_x_1256:
[----:B----4-:R-:W2:Y:S04]  /*2580*/  LDG.E.STRONG.GPU R20, desc[UR24][R22.64] ;  /* 0x0000001816147981 */ /* 0x010ea8000c1ef900 */
[----:B--2---:R-:W-:Y:S01]  /*2590*/  CCTL.IVALL ;  /* 0x00000000ff00798f */ /* 0x004fe20002000000 */
[----:B------:R-:W-:Y:S05]  /*25a0*/  YIELD ;  /* 0x0000000000007946 */ /* 0x000fea0003800000 */
[----:B------:R-:W-:-:S13]  /*25b0*/  ISETP.NE.AND P1, PT, R20, R27, PT ;  /* 0x0000001b1400720c */ /* 0x000fda0003f25270 */
[----:B------:R-:W-:Y:S05]  /*25c0*/  @P1 BRA `(.L_x_1256) ;  /* 0xfffffffc00ec1947 */ /* 0x000fea000383ffff */
.L_x_1255:
[----:B------:R-:W-:Y:S05]  /*25d0*/  WARPSYNC.ALL ;  /* 0x0000000000007948 */ /* 0x000fea0003800000 */
[----:B------:R-:W-:Y:S01]  /*25e0*/  BAR.SYNC.DEFER_BLOCKING 0x0 ;  /* 0x0000000000007b1d */ /* 0x000fe20000010000 */
[----:B------:R-:W-:-:S05]  /*25f0*/  HFMA2 R28, -RZ, RZ, 0, 0 ;  /* 0x00000000ff1c7431 */ /* 0x000fca00000001ff */
[----:B------:R-:W-:Y:S05]  /*2600*/  @!P3 BRA `(.L_x_1257) ;  /* 0x000000040078b947 */ /* 0x000fea0003800000 */
[----:B------:R-:W-:Y:S01]  /*2610*/  MOV R28, RZ ;  /* 0x000000ff001c7202 */ /* 0x000fe20000000f00 */
[----:B------:R-:W-:Y:S02]  /*2620*/  UIADD3 UR36, UPT, UPT, UR5, UR27, URZ ;  /* 0x0000001b05247290 */ /* 0x000fe4000fffe0ff */
[----:B------:R-:W-:Y:S01]  /*2630*/  UIADD3 UR37, UPT, UPT, -UR26, URZ, URZ ;  /* 0x000000ff1a257290 */ /* 0x000fe2000fffe1ff */
[----:B------:R-:W-:Y:S01]  /*2640*/  UMOV UR17, UR5 ;  /* 0x0000000500117c82 */ /* 0x000fe20008000000 */
[----:B------:R-:W-:Y:S01]  /*2650*/  UMOV UR18, UR15 ;  /* 0x0000000f00127c82 */ /* 0x000fe20008000000 */
[----:B------:R-:W-:Y:S01]  /*2660*/  UMOV UR19, UR14 ;  /* 0x0000000e00137c82 */ /* 0x000fe20008000000 */
[----:B------:R-:W-:Y:S01]  /*2670*/  UMOV UR20, UR13 ;  /* 0x0000000d00147c82 */ /* 0x000fe20008000000 */
[----:B------:R-:W-:Y:S01]  /*2680*/  UMOV UR21, UR12 ;  /* 0x0000000c00157c82 */ /* 0x000fe20008000000 */
[----:B------:R-:W-:Y:S01]  /*2690*/  UMOV UR22, UR11 ;  /* 0x0000000b00167c82 */ /* 0x000fe20008000000 */
[----:B------:R-:W-:-:S05]  /*26a0*/  UMOV UR23, UR10 ;  /* 0x0000000a00177c82 */ /* 0x000fca0008000000 */
.L_x_1258:
[----:B------:R-:W-:Y:S02]  /*26b0*/  ISETP.EQ.OR P1, PT, RZ, UR37, P2 ;  /* 0x00000025ff007c0c */ /* 0x000fe40009722670 */
[C---:B----4-:R-:W-:Y:S02]  /*26c0*/  IADD3 R20, PT, PT, R28.reuse, 0x1, RZ ;  /* 0x000000011c147810 */ /* 0x050fe40007ffe0ff */
[----:B-1----:R-:W-:Y:S02]  /*26d0*/  IADD3 R21, PT, PT, R28, 0x2, RZ ;  /* 0x000000021c157810 */ /* 0x002fe40007ffe0ff */
[----:B------:R-:W-:Y:S02]  /*26e0*/  ISETP.EQ.OR P3, PT, R20, UR26, P2 ;  /* 0x0000001a14007c0c */ /* 0x000fe40009762670 */
[----:B------:R-:W-:Y:S02]  /*26f0*/  ISETP.EQ.OR P6, PT, R21, UR26, P2 ;  /* 0x0000001a15007c0c */ /* 0x000fe400097c2670 */
[----:B------:R-:W-:-:S03]  /*2700*/  IADD3 R20, PT, PT, R28, 0x3, RZ ;  /* 0x000000031c147810 */ /* 0x000fc60007ffe0ff */
[----:B------:R-:W-:Y:S01]  /*2710*/  VOTEU.ALL UP1, P1 ;  /* 0x0000000000ff7886 */ /* 0x000fe20000820000 */
[----:B------:R-:W-:-:S04]  /*2720*/  ISETP.EQ.OR P5, PT, R20, UR26, P2 ;  /* 0x0000001a14007c0c */ /* 0x000fc800097a2670 */
[----:B------:R-:W-:Y:S01]  /*2730*/  @!UP1 UIMAD.WIDE.U32 UR38, UR17, 0x8, UR6 ;  /* 0x00000008112698a5 */ /* 0x000fe2000f8e0006 */
[----:B------:R-:W-:Y:S02]  /*2740*/  VOTEU.ALL UP1, P3 ;  /* 0x0000000000ff7886 */ /* 0x000fe40001820000 */
[----:B------:R-:W-:-:S03]  /*2750*/  VOTEU.ALL UP2, P6 ;  /* 0x0000000000ff7886 */ /* 0x000fc60003040000 */
[----:B------:R-:W-:Y:S01]  /*2760*/  MOV R20, UR38 ;  /* 0x0000002600147c02 */ /* 0x000fe20008000f00 */
[----:B------:R-:W-:Y:S01]  /*2770*/  @!UP1 UIMAD.WIDE.U32 UR40, UR36, 0x8, UR6 ;  /* 0x00000008242898a5 */ /* 0x000fe2000f8e0006 */
[----:B------:R-:W-:Y:S01]  /*2780*/  MOV R21, UR39 ;  /* 0x0000002700157c02 */ /* 0x000fe20008000f00 */
[----:B------:R-:W-:Y:S01]  /*2790*/  @!UP2 UIMAD.WIDE.U32 UR38, UR18, 0x8, UR6 ;  /* 0x000000081226a8a5 */ /* 0x000fe2000f8e0006 */
[----:B------:R-:W-:-:S03]  /*27a0*/  VOTEU.ALL UP1, P5 ;  /* 0x0000000000ff7886 */ /* 0x000fc60002820000 */
[----:B--2---:R-:W-:Y:S01]  /*27b0*/  MOV R22, UR40 ;  /* 0x0000002800167c02 */ /* 0x004fe20008000f00 */
[----:B------:R-:W0:Y:S01]  /*27c0*/  @!P1 LDG.E.64 R20, desc[UR24][R20.64] ;  /* 0x0000001814149981 */ /* 0x000e22000c1e1b00 */
[----:B------:R-:W-:Y:S02]  /*27d0*/  MOV R23, UR41 ;  /* 0x0000002900177c02 */ /* 0x000fe40008000f00 */
[----:B------:R-:W-:Y:S02]  /*27e0*/  MOV R24, UR38 ;  /* 0x0000002600187c02 */ /* 0x000fe40008000f00 */
[----:B------:R-:W-:Y:S01]  /*27f0*/  MOV R25, UR39 ;  /* 0x0000002700197c02 */ /* 0x000fe20008000f00 */
[----:B------:R-:W-:Y:S01]  /*2800*/  @!UP1 UIMAD.WIDE.U32 UR38, UR19, 0x8, UR6 ;  /* 0x00000008132698a5 */ /* 0x000fe2000f8e0006 */
[----:B------:R-:W2:Y:S04]  /*2810*/  @!P3 LDG.E.64 R22, desc[UR24][R22.64] ;  /* 0x000000181616b981 */ /* 0x000ea8000c1e1b00 */
[----:B------:R-:W4:Y:S01]  /*2820*/  @!P6 LDG.E.64 R24, desc[UR24][R24.64] ;  /* 0x000000181818e981 */ /* 0x000f22000c1e1b00 */
[----:B------:R-:W-:-:S02]  /*2830*/  MOV R26, UR38 ;  /* 0x00000026001a7c02 */ /* 0x000fc40008000f00 */
[----:B------:R-:W-:-:S06]  /*2840*/  MOV R27, UR39 ;  /* 0x00000027001b7c02 */ /* 0x000fcc0008000f00 */
[----:B------:R-:W5:Y:S01]  /*2850*/  @!P5 LDG.E.64 R26, desc[UR24][R26.64] ;  /* 0x000000181a1ad981 */ /* 0x000f62000c1e1b00 */
[----:B------:R-:W-:Y:S01]  /*2860*/  IADD3 R29, PT, PT, R28, 0x4, RZ ;  /* 0x000000041c1d7810 */ /* 0x000fe20007ffe0ff */
[----:B0--3--:R-:W-:Y:S01]  /*2870*/  @!P1 FADD.FTZ R34, R34, R20 ;  /* 0x0000001422229221 */ /* 0x009fe20000010000 */
[----:B------:R-:W-:Y:S01]  /*2880*/  @!P1 FADD.FTZ R35, R35, R21 ;  /* 0x0000001523239221 */ /* 0x000fe20000010000 */
[----:B------:R-:W-:Y:S02]  /*2890*/  IADD3 R20, PT, PT, R28, 0x5, RZ ;  /* 0x000000051c147810 */ /* 0x000fe40007ffe0ff */
[----:B------:R-:W-:Y:S01]  /*28a0*/  ISETP.EQ.OR P1, PT, R29, UR26, P2 ;  /* 0x0000001a1d007c0c */ /* 0x000fe20009722670 */
[----:B--2---:R-:W-:Y:S01]  /*28b0*/  @!P3 FADD.FTZ R34, R34, R22 ;  /* 0x000000162222b221 */ /* 0x004fe20000010000 */
[----:B------:R-:W-:Y:S01]  /*28c0*/  @!P3 FADD.FTZ R35, R35, R23 ;  /* 0x000000172323b221 */ /* 0x000fe20000010000 */
[----:B------:R-:W-:Y:S02]  /*28d0*/  ISETP.EQ.OR P3, PT, R20, UR26, P2 ;  /* 0x0000001a14007c0c */ /* 0x000fe40009762670 */
[----:B------:R-:W-:Y:S01]  /*28e0*/  IADD3 R20, PT, PT, R28, 0x6, RZ ;  /* 0x000000061c147810 */ /* 0x000fe20007ffe0ff */
[----:B----4-:R-:W-:Y:S01]  /*28f0*/  @!P6 FADD.FTZ R34, R34, R24 ;  /* 0x000000182222e221 */ /* 0x010fe20000010000 */
[----:B------:R-:W-:-:S02]  /*2900*/  @!P6 FADD.FTZ R35, R35, R25 ;  /* 0x000000192323e221 */ /* 0x000fc40000010000 */
[----:B------:R-:W-:Y:S02]  /*2910*/  ISETP.EQ.OR P6, PT, R20, UR26, P2 ;  /* 0x0000001a14007c0c */ /* 0x000fe400097c2670 */
[----:B------:R-:W-:Y:S02]  /*2920*/  IADD3 R20, PT, PT, R28, 0x7, RZ ;  /* 0x000000071c147810 */ /* 0x000fe40007ffe0ff */
[----:B------:R-:W-:Y:S01]  /*2930*/  VOTEU.ALL UP2, P1 ;  /* 0x0000000000ff7886 */ /* 0x000fe20000840000 */
[----:B-----5:R-:W-:Y:S01]  /*2940*/  @!P5 FADD.FTZ R34, R34, R26 ;  /* 0x0000001a2222d221 */ /* 0x020fe20000010000 */
[----:B------:R-:W-:Y:S01]  /*2950*/  @!P5 FADD.FTZ R35, R35, R27 ;  /* 0x0000001b2323d221 */ /* 0x000fe20000010000 */
[----:B------:R-:W-:Y:S02]  /*2960*/  ISETP.EQ.OR P5, PT, R20, UR26, P2 ;  /* 0x0000001a14007c0c */ /* 0x000fe400097a2670 */
[----:B------:R-:W-:Y:S01]  /*2970*/  @!UP2 UIMAD.WIDE.U32 UR38, UR20, 0x8, UR6 ;  /* 0x000000081426a8a5 */ /* 0x000fe2000f8e0006 */
[----:B------:R-:W-:-:S03]  /*2980*/  VOTEU.ALL UP1, P3 ;  /* 0x0000000000ff7886 */ /* 0x000fc60001820000 */
[----:B------:R-:W-:Y:S02]  /*2990*/  VOTEU.ALL UP2, P6 ;  /* 0x0000000000ff7886 */ /* 0x000fe40003040000 */
[----:B------:R-:W-:Y:S01]  /*29a0*/  MOV R20, UR38 ;  /* 0x0000002600147c02 */ /* 0x000fe20008000f00 */
[----:B------:R-:W-:Y:S01]  /*29b0*/  @!UP1 UIMAD.WIDE.U32 UR40, UR21, 0x8, UR6 ;  /* 0x00000008152898a5 */ /* 0x000fe2000f8e0006 */
[----:B------:R-:W-:Y:S01]  /*29c0*/  MOV R21, UR39 ;  /* 0x0000002700157c02 */ /* 0x000fe20008000f00 */
[----:B------:R-:W-:Y:S02]  /*29d0*/  @!UP2 UIMAD.WIDE.U32 UR38, UR22, 0x8, UR6 ;  /* 0x000000081626a8a5 */ /* 0x000fe4000f8e0006 */
[----:B------:R-:W-:-:S03]  /*29e0*/  VOTEU.ALL UP1, P5 ;  /* 0x0000000000ff7886 */ /* 0x000fc60002820000 */
[----:B------:R-:W2:Y:S01]  /*29f0*/  @!P1 LDG.E.64 R20, desc[UR24][R20.64] ;  /* 0x0000001814149981 */ /* 0x000ea2000c1e1b00 */
[----:B------:R-:W-:Y:S02]  /*2a00*/  MOV R22, UR40 ;  /* 0x0000002800167c02 */ /* 0x000fe40008000f00 */
[----:B------:R-:W-:Y:S02]  /*2a10*/  MOV R23, UR41 ;  /* 0x0000002900177c02 */ /* 0x000fe40008000f00 */
[----:B------:R-:W-:Y:S02]  /*2a20*/  MOV R24, UR38 ;  /* 0x0000002600187c02 */ /* 0x000fe40008000f00 */
[----:B------:R-:W-:Y:S01]  /*2a30*/  MOV R25, UR39 ;  /* 0x0000002700197c02 */ /* 0x000fe20008000f00 */
[----:B------:R-:W-:Y:S01]  /*2a40*/  @!UP1 UIMAD.WIDE.U32 UR38, UR23, 0x8, UR6 ;  /* 0x00000008172698a5 */ /* 0x000fe2000f8e0006 */
[----:B------:R-:W3:Y:S04]  /*2a50*/  @!P3 LDG.E.64 R22, desc[UR24][R22.64] ;  /* 0x000000181616b981 */ /* 0x000ee8000c1e1b00 */
[----:B------:R-:W4:Y:S01]  /*2a60*/  @!P6 LDG.E.64 R24, desc[UR24][R24.64] ;  /* 0x000000181818e981 */ /* 0x000f22000c1e1b00 */
[----:B------:R-:W-:-:S02]  /*2a70*/  MOV R26, UR38 ;  /* 0x00000026001a7c02 */ /* 0x000fc40008000f00 */
[----:B------:R-:W-:-:S06]  /*2a80*/  MOV R27, UR39 ;  /* 0x00000027001b7c02 */ /* 0x000fcc0008000f00 */
[----:B------:R-:W5:Y:S01]  /*2a90*/  @!P5 LDG.E.64 R26, desc[UR24][R26.64] ;  /* 0x000000181a1ad981 */ /* 0x000f62000c1e1b00 */
[----:B------:R-:W-:Y:S01]  /*2aa0*/  IADD3 R28, PT, PT, R28, 0x8, RZ ;  /* 0x000000081c1c7810 */ /* 0x000fe20007ffe0ff */
[----:B------:R-:W-:Y:S02]  /*2ab0*/  UIADD3 UR37, UPT, UPT, UR37, 0x8, URZ ;  /* 0x0000000825257890 */ /* 0x000fe4000fffe0ff */
[----:B------:R-:W-:Y:S02]  /*2ac0*/  ULEA UR17, UR27, UR17, 0x3 ;  /* 0x000000111b117291 */ /* 0x000fe4000f8e18ff */
[----:B------:R-:W-:Y:S02]  /*2ad0*/  ULEA UR36, UR27, UR36, 0x3 ;  /* 0x000000241b247291 */ /* 0x000fe4000f8e18ff */
[----:B------:R-:W-:Y:S02]  /*2ae0*/  ULEA UR18, UR27, UR18, 0x3 ;  /* 0x000000121b127291 */ /* 0x000fe4000f8e18ff */
[----:B------:R-:W-:-:S02]  /*2af0*/  ULEA UR19, UR27, UR19, 0x3 ;  /* 0x000000131b137291 */ /* 0x000fc4000f8e18ff */
[----:B------:R-:W-:Y:S02]  /*2b00*/  ULEA UR20, UR27, UR20, 0x3 ;  /* 0x000000141b147291 */ /* 0x000fe4000f8e18ff */
[----:B------:R-:W-:Y:S02]  /*2b10*/  ULEA UR21, UR27, UR21, 0x3 ;  /* 0x000000151b157291 */ /* 0x000fe4000f8e18ff */
[----:B------:R-:W-:Y:S02]  /*2b20*/  ULEA UR22, UR27, UR22, 0x3 ;  /* 0x000000161b167291 */ /* 0x000fe4000f8e18ff */
[----:B------:R-:W-:Y:S01]  /*2b30*/  ULEA UR23, UR27, UR23, 0x3 ;  /* 0x000000171b177291 */ /* 0x000fe2000f8e18ff */
[----:B--2---:R-:W-:Y:S01]  /*2b40*/  @!P1 FADD.FTZ R34, R34, R20 ;  /* 0x0000001422229221 */ /* 0x004fe20000010000 */
[----:B------:R-:W-:Y:S01]  /*2b50*/  @!P1 FADD.FTZ R35, R35, R21 ;  /* 0x0000001523239221 */ /* 0x000fe20000010000 */
[----:B------:R-:W-:Y:S02]  /*2b60*/  ISETP.NE.AND P1, PT, R28, UR33, PT ;  /* 0x000000211c007c0c */ /* 0x000fe4000bf25270 */
[----:B---3--:R-:W-:Y:S01]  /*2b70*/  @!P3 FADD.FTZ R34, R34, R22 ;  /* 0x000000162222b221 */ /* 0x008fe20000010000 */
[----:B------:R-:W-:-:S03]  /*2b80*/  @!P3 FADD.FTZ R35, R35, R23 ;  /* 0x000000172323b221 */ /* 0x000fc60000010000 */
[----:B----4-:R-:W-:Y:S01]  /*2b90*/  @!P6 FADD.FTZ R34, R34, R24 ;  /* 0x000000182222e221 */ /* 0x010fe20000010000 */
[----:B------:R-:W-:-:S03]  /*2ba0*/  @!P6 FADD.FTZ R35, R35, R25 ;  /* 0x000000192323e221 */ /* 0x000fc60000010000 */
[----:B-----5:R-:W-:Y:S01]  /*2bb0*/  @!P5 FADD.FTZ R34, R34, R26 ;  /* 0x0000001a2222d221 */ /* 0x020fe20000010000 */
[----:B------:R-:W-:Y:S02]  /*2bc0*/  @!P5 FADD.FTZ R35, R35, R27 ;  /* 0x0000001b2323d221 */ /* 0x000fe40000010000 */
[----:B------:R-:W-:Y:S05]  /*2bd0*/  @P1 BRA `(.L_x_1258) ;  /* 0xfffffff800b41947 */ /* 0x000fea000383ffff */
[----:B------:R-:W-:-:S07]  /*2be0*/  MOV R28, UR33 ;  /* 0x00000021001c7c02 */ /* 0x000fce0008000f00 */
.L_x_1257:
[----:B------:R-:W-:-:S09]  /*2bf0*/  UISETP.NE.AND UP1, UPT, UR31, URZ, UPT ;  /* 0x000000ff1f00728c */ /* 0x000fd2000bf25270 */
[----:B------:R-:W-:Y:S05]  /*2c00*/  BRA.U !UP1, `(.L_x_1254) ;  /* 0x00000005091c7547 */ /* 0x000fea000b800000 */
[----:B------:R-:W-:Y:S01]  /*2c10*/  UISETP.NE.AND UP1, UPT, UR32, URZ, UPT ;  /* 0x000000ff2000728c */ /* 0x000fe2000bf25270 */
[----:B------:R-:W-:Y:S10]  /*2c20*/  BRA.U !UP0, `(.L_x_1259) ;  /* 0x00000001088c7547 */ /* 0x000ff4000b800000 */
[C---:B--2-4-:R-:W-:Y:S01]  /*2c30*/  IADD3 R22, PT, PT, R28.reuse, 0x1, RZ ;  /* 0x000000011c167810 */ /* 0x054fe20007ffe0ff */
[----:B------:R-:W-:Y:S01]  /*2c40*/  HFMA2 R29, -RZ, RZ, 0, 4.76837158203125e-07 ;  /* 0x00000008ff1d7431 */ /* 0x000fe200000001ff */
[C---:B------:R-:W-:Y:S02]  /*2c50*/  ISETP.EQ.OR P1, PT, R28.reuse, UR26, P2 ;  /* 0x0000001a1c007c0c */ /* 0x040fe40009722670 */
[----:B------:R-:W-:Y:S02]  /*2c60*/  IADD3 R26, PT, PT, R28, 0x2, RZ ;  /* 0x000000021c1a7810 */ /* 0x000fe40007ffe0ff */
[----:B------:R-:W-:Y:S02]  /*2c70*/  ISETP.EQ.OR P3, PT, R22, UR26, P2 ;  /* 0x0000001a16007c0c */ /* 0x000fe40009762670 */
[----:B------:R-:W-:Y:S02]  /*2c80*/  ISETP.EQ.OR P5, PT, R26, UR26, P2 ;  /* 0x0000001a1a007c0c */ /* 0x000fe400097a2670 */
[----:B------:R-:W-:-:S02]  /*2c90*/  IADD3 R24, PT, PT, R28, 0x3, RZ ;  /* 0x000000031c187810 */ /* 0x000fc40007ffe0ff */
[----:B-1----:R-:W-:Y:S02]  /*2ca0*/  MOV R21, UR27 ;  /* 0x0000001b00157c02 */ /* 0x002fe40008000f00 */
[----:B------:R-:W-:Y:S02]  /*2cb0*/  ISETP.EQ.OR P6, PT, R24, UR26, P2 ;  /* 0x0000001a18007c0c */ /* 0x000fe400097c2670 */
[----:B------:R-:W-:Y:S01]  /*2cc0*/  MOV R25, UR27 ;  /* 0x0000001b00197c02 */ /* 0x000fe20008000f00 */
[----:B------:R-:W-:Y:S01]  /*2cd0*/  @!P1 IMAD R20, R28, R21, UR5 ;  /* 0x000000051c149e24 */ /* 0x000fe2000f8e0215 */
[----:B------:R-:W-:Y:S02]  /*2ce0*/  MOV R23, 0x8 ;  /* 0x0000000800177802 */ /* 0x000fe40000000f00 */
[----:B------:R-:W-:Y:S01]  /*2cf0*/  MOV R27, UR27 ;  /* 0x0000001b001b7c02 */ /* 0x000fe20008000f00 */
[----:B------:R-:W-:Y:S02]  /*2d00*/  @!P3 IMAD R22, R22, R25, UR5 ;  /* 0x000000051616be24 */ /* 0x000fe4000f8e0219 */
[----:B------:R-:W-:-:S04]  /*2d10*/  @!P1 IMAD.WIDE.U32 R20, R20, R23, UR6 ;  /* 0x0000000614149e25 */ /* 0x000fc8000f8e0017 */
[----:B------:R-:W-:Y:S02]  /*2d20*/  HFMA2 R30, -RZ, RZ, 0, 4.76837158203125e-07 ;  /* 0x00000008ff1e7431 */ /* 0x000fe400000001ff */
[----:B------:R-:W-:Y:S01]  /*2d30*/  @!P5 IMAD R26, R26, R27, UR5 ;  /* 0x000000051a1ade24 */ /* 0x000fe2000f8e021b */
[----:B------:R-:W-:Y:S01]  /*2d40*/  MOV R27, 0x8 ;  /* 0x00000008001b7802 */ /* 0x000fe20000000f00 */
[----:B------:R-:W-:Y:S01]  /*2d50*/  @!P3 IMAD.WIDE.U32 R22, R22, R29, UR6 ;  /* 0x000000061616be25 */ /* 0x000fe2000f8e001d */
[----:B------:R-:W0:Y:S03]  /*2d60*/  @!P1 LDG.E.64 R20, desc[UR24][R20.64] ;  /* 0x0000001814149981 */ /* 0x000e26000c1e1b00 */
[----:B------:R-:W-:Y:S02]  /*2d70*/  @!P6 IMAD R29, R24, R25, UR5 ;  /* 0x00000005181dee24 */ /* 0x000fe4000f8e0219 */
[----:B------:R-:W-:Y:S01]  /*2d80*/  @!P5 IMAD.WIDE.U32 R24, R26, R27, UR6 ;  /* 0x000000061a18de25 */ /* 0x000fe2000f8e001b */
[----:B------:R-:W2:Y:S03]  /*2d90*/  @!P3 LDG.E.64 R22, desc[UR24][R22.64] ;  /* 0x000000181616b981 */ /* 0x000ea6000c1e1b00 */
[----:B------:R-:W-:-:S02]  /*2da0*/  @!P6 IMAD.WIDE.U32 R26, R29, R30, UR6 ;  /* 0x000000061d1aee25 */ /* 0x000fc4000f8e001e */
[----:B------:R-:W4:Y:S04]  /*2db0*/  @!P5 LDG.E.64 R24, desc[UR24][R24.64] ;  /* 0x000000181818d981 */ /* 0x000f28000c1e1b00 */
[----:B------:R-:W5:Y:S01]  /*2dc0*/  @!P6 LDG.E.64 R26, desc[UR24][R26.64] ;  /* 0x000000181a1ae981 */ /* 0x000f62000c1e1b00 */
[----:B------:R-:W-:Y:S01]  /*2dd0*/  IADD3 R28, PT, PT, R28, 0x4, RZ ;  /* 0x000000041c1c7810 */ /* 0x000fe20007ffe0ff */
[----:B0--3--:R-:W-:Y:S01]  /*2de0*/  @!P1 FADD.FTZ R34, R34, R20 ;  /* 0x0000001422229221 */ /* 0x009fe20000010000 */
[----:B------:R-:W-:-:S03]  /*2df0*/  @!P1 FADD.FTZ R35, R35, R21 ;  /* 0x0000001523239221 */ /* 0x000fc60000010000 */
[----:B--2---:R-:W-:Y:S01]  /*2e00*/  @!P3 FADD.FTZ R34, R34, R22 ;  /* 0x000000162222b221 */ /* 0x004fe20000010000 */
[----:B------:R-:W-:-:S03]  /*2e10*/  @!P3 FADD.FTZ R35, R35, R23 ;  /* 0x000000172323b221 */ /* 0x000fc60000010000 */
[----:B----4-:R-:W-:Y:S01]  /*2e20*/  @!P5 FADD.FTZ R34, R34, R24 ;  /* 0x000000182222d221 */ /* 0x010fe20000010000 */
[----:B------:R-:W-:-:S03]  /*2e30*/  @!P5 FADD.FTZ R35, R35, R25 ;  /* 0x000000192323d221 */ /* 0x000fc60000010000 */
[----:B-----5:R-:W-:Y:S01]  /*2e40*/  @!P6 FADD.FTZ R34, R34, R26 ;  /* 0x0000001a2222e221 */ /* 0x020fe20000010000 */
[----:B------:R-:W-:-:S07]  /*2e50*/  @!P6 FADD.FTZ R35, R35, R27 ;  /* 0x0000001b2323e221 */ /* 0x000fce0000010000 */
.L_x_1259:
[----:B------:R-:W-:Y:S05]  /*2e60*/  BRA.U !UP1, `(.L_x_1254) ;  /* 0x0000000109847547 */ /* 0x000fea000b800000 */
[----:B------:R-:W-:Y:S02]  /*2e70*/  UISETP.NE.AND UP1, UPT, UR32, 0x1, UPT ;  /* 0x000000012000788c */ /* 0x000fe4000bf25270 */
[----:B------:R-:W-:-:S07]  /*2e80*/  ULOP3.LUT UP2, URZ, UR29, 0x1, URZ, 0xc0, !UPT ;  /* 0x000000011dff7892 */ /* 0x000fce000f84c0ff */
[----:B------:R-:W-:Y:S05]  /*2e90*/  BRA.U !UP1, `(.L_x_1260) ;  /* 0x0000000109487547 */ /* 0x000fea000b800000 */
[C---:B--2-4-:R-:W-:Y:S02]  /*2ea0*/  IADD3 R22, PT, PT, R28.reuse, 0x1, RZ ;  /* 0x000000011c167810 */ /* 0x054fe40007ffe0ff */
[----:B------:R-:W-:Y:S02]  /*2eb0*/  ISETP.EQ.OR P3, PT, R28, UR26, P2 ;  /* 0x0000001a1c007c0c */ /* 0x000fe40009762670 */
[----:B------:R-:W-:Y:S02]  /*2ec0*/  ISETP.EQ.OR P1, PT, R22, UR26, P2 ;  /* 0x0000001a16007c0c */ /* 0x000fe40009722670 */
[----:B------:R-:W-:Y:S02]  /*2ed0*/  MOV R25, UR27 ;  /* 0x0000001b00197c02 */ /* 0x000fe40008000f00 */
[----:B-1----:R-:W-:Y:S02]  /*2ee0*/  MOV R21, UR27 ;  /* 0x0000001b00157c02 */ /* 0x002fe40008000f00 */
[----:B------:R-:W-:-:S05]  /*2ef0*/  MOV R23, 0x8 ;  /* 0x0000000800177802 */ /* 0x000fca0000000f00 */
[----:B------:R-:W-:Y:S02]  /*2f00*/  @!P3 IMAD R20, R28, R21, UR5 ;  /* 0x000000051c14be24 */ /* 0x000fe4000f8e0215 */
[----:B------:R-:W-:Y:S02]  /*2f10*/  @!P1 IMAD R22, R22, R25, UR5 ;  /* 0x0000000516169e24 */ /* 0x000fe4000f8e0219 */
[----:B------:R-:W-:Y:S02]  /*2f20*/  HFMA2 R25, -RZ, RZ, 0, 4.76837158203125e-07 ;  /* 0x00000008ff197431 */ /* 0x000fe400000001ff */
[----:B------:R-:W-:-:S06]  /*2f30*/  @!P3 IMAD.WIDE.U32 R20, R20, R23, UR6 ;  /* 0x000000061414be25 */ /* 0x000fcc000f8e0017 */
[----:B------:R-:W0:Y:S01]  /*2f40*/  @!P3 LDG.E.64 R20, desc[UR24][R20.64] ;  /* 0x000000181414b981 */ /* 0x000e22000c1e1b00 */
[----:B------:R-:W-:-:S06]  /*2f50*/  @!P1 IMAD.WIDE.U32 R22, R22, R25, UR6 ;  /* 0x0000000616169e25 */ /* 0x000fcc000f8e0019 */
[----:B------:R-:W2:Y:S01]  /*2f60*/  @!P1 LDG.E.64 R22, desc[UR24][R22.64] ;  /* 0x0000001816169981 */ /* 0x000ea2000c1e1b00 */
[----:B------:R-:W-:Y:S01]  /*2f70*/  IADD3 R28, PT, PT, R28, 0x2, RZ ;  /* 0x000000021c1c7810 */ /* 0x000fe20007ffe0ff */
[----:B0--3--:R-:W-:Y:S01]  /*2f80*/  @!P3 FADD.FTZ R34, R34, R20 ;  /* 0x000000142222b221 */ /* 0x009fe20000010000 */
[----:B------:R-:W-:-:S03]  /*2f90*/  @!P3 FADD.FTZ R35, R35, R21 ;  /* 0x000000152323b221 */ /* 0x000fc60000010000 */
[----:B--2---:R-:W-:Y:S01]  /*2fa0*/  @!P1 FADD.FTZ R34, R34, R22 ;  /* 0x0000001622229221 */ /* 0x004fe20000010000 */
[----:B------:R-:W-:-:S07]  /*2fb0*/  @!P1 FADD.FTZ R35, R35, R23 ;  /* 0x0000001723239221 */ /* 0x000fce0000010000 */
.L_x_1260:
[----:B------:R-:W-:Y:S01]  /*2fc0*/  ISETP.EQ.OR P1, PT, R28, UR26, P2 ;  /* 0x0000001a1c007c0c */ /* 0x000fe20009722670 */
[----:B------:R-:W-:Y:S03]  /*2fd0*/  BSSY.RECONVERGENT B0, `(.L_x_1254) ;  /* 0x000000a000007945 */ /* 0x000fe60003800200 */
[----:B------:R-:W-:-:S13]  /*2fe0*/  PLOP3.LUT P1, PT, P1, PT, UP2, 0xd5, 0x5d ;  /* 0x00000000005d781c */ /* 0x000fda0000f2fa2d */
[----:B------:R-:W-:Y:S05]  /*2ff0*/  @P1 BRA `(.L_x_1261) ;  /* 0x00000000001c1947 */ /* 0x000fea0003800000 */
[----:B-1--4-:R-:W-:Y:S02]  /*3000*/  MOV R21, UR27 ;  /* 0x0000001b00157c02 */ /* 0x012fe40008000f00 */
[----:B------:R-:W-:-:S03]  /*3010*/  MOV R23, 0x8 ;  /* 0x0000000800177802 */ /* 0x000fc60000000f00 */
[----:B------:R-:W-:-:S04]  /*3020*/  IMAD R20, R28, R21, UR5 ;  /* 0x000000051c147e24 */ /* 0x000fc8000f8e0215 */
[----:B------:R-:W-:-:S06]  /*3030*/  IMAD.WIDE.U32 R20, R20, R23, UR6 ;  /* 0x0000000614147e25 */ /* 0x000fcc000f8e0017 */
[----:B------:R-:W0:Y:S02]  /*3040*/  LDG.E.64 R20, desc[UR24][R20.64] ;  /* 0x0000001814147981 */ /* 0x000e24000c1e1b00 */
[----:B0--3--:R-:W-:Y:S01]  /*3050*/  FADD.FTZ R34, R34, R20 ;  /* 0x0000001422227221 */ /* 0x009fe20000010000 */
[----:B------:R-:W-:-:S07]  /*3060*/  FADD.FTZ R35, R35, R21 ;  /* 0x0000001523237221 */ /* 0x000fce0000010000 */
.L_x_1261:
[----:B------:R-:W-:Y:S05]  /*3070*/  BSYNC.RECONVERGENT B0 ;  /* 0x0000000000007941 */ /* 0x000fea0003800200 */
.L_x_1254:
[----:B------:R-:W5:Y:S01]  /*3080*/  S2UR UR7, SR_CgaCtaId ;  /* 0x00000000000779c3 */ /* 0x000f620000008800 */
[----:B------:R-:W-:Y:S01]  /*3090*/  UMOV UR6, 0x400 ;  /* 0x0000040000067882 */ /* 0x000fe20000000000 */
[----:B------:R-:W-:Y:S01]  /*30a0*/  FADD.FTZ R12, R12, -UR34 ;  /* 0x800000220c0c7e21 */ /* 0x000fe20008010000 */
[----:B------:R-:W-:Y:S01]  /*30b0*/  FADD.FTZ R24, R13, -UR34 ;  /* 0x800000220d187e21 */ /* 0x000fe20008010000 */
[----:B------:R-:W0:Y:S01]  /*30c0*/  LDCU.64 UR20, c[0x0][0x400] ;  /* 0x00008000ff1477ac */ /* 0x000e220008000a00 */
[----:B------:R-:W-:Y:S01]  /*30d0*/  FADD.FTZ R4, R4, -UR34 ;  /* 0x8000002204047e21 */ /* 0x000fe20008010000 */
[----:B------:R-:W-:Y:S01]  /*30e0*/  FMUL.FTZ R13, R12, UR35 ;  /* 0x000000230c0d7c20 */ /* 0x000fe20008410000 */
[----:B-----5:R-:W-:-:S09]  /*30f0*/  ULEA UR6, UR7, UR6, 0x18 ;  /* 0x0000000607067291 */ /* 0x020fd2000f8ec0ff */
[----:B------:R-:W-:Y:S01]  /*3100*/  @!P2 STS.64 [UR6+0x78], R34 ;  /* 0x00007822ff00a988 */ /* 0x000fe20008000a06 */
[----:B------:R-:W-:Y:S06]  /*3110*/  BAR.SYNC.DEFER_BLOCKING 0x0 ;  /* 0x0000000000007b1d */ /* 0x000fec0000010000 */
[----:B-1--4-:R-:W2:Y:S01]  /*3120*/  LDS.64 R20, [UR6+0x78] ;  /* 0x00007806ff147984 */ /* 0x012ea20008000a00 */
[----:B------:R-:W2:Y:S02]  /*3130*/  LDCU UR6, c[0x0][0x42c] ;  /* 0x00008580ff0677ac */ /* 0x000ea40008000800 */
[----:B--2---:R-:W-:Y:S01]  /*3140*/  FMUL.FTZ R22, R20, UR6 ;  /* 0x0000000614167c20 */ /* 0x004fe20008410000 */
[----:B------:R-:W-:Y:S01]  /*3150*/  FMUL.FTZ R23, R21, UR6 ;  /* 0x0000000615177c20 */ /* 0x000fe20008410000 */
[----:B------:R-:W-:Y:S01]  /*3160*/  FMUL.FTZ R20, R24, UR35 ;  /* 0x0000002318147c20 */ /* 0x000fe20008410000 */
[----:B0-----:R-:W-:Y:S06]  /*3170*/  @!P4 BRA `(.L_x_1262) ;  /* 0x000000000048c947 */ /* 0x001fec0003800000 */
        /* <DEDUP_REMOVED lines=18> */
.L_x_1262:
[----:B------:R-:W-:Y:S04]  /*32a0*/  BSSY.RECONVERGENT B0, `(.L_x_1263) ;  /* 0x0000013000007945 */ /* 0x000fe80003800200 */
[----:B------:R-:W-:Y:S05]  /*32b0*/  @P0 BRA `(.L_x_1264) ;  /* 0x0000000000440947 */ /* 0x000fea0003800000 */
[----:B------:R-:W0:Y:S01]  /*32c0*/  LDCU.64 UR18, c[0x0][0x3f8] ;  /* 0x00007f00ff1277ac */ /* 0x000e220008000a00 */
[----:B------:R-:W-:Y:S01]  /*32d0*/  FFMA.FTZ R21, R22, R13, R23 ;  /* 0x0000000d16157223 */ /* 0x000fe20000010017 */
[----:B------:R-:W-:Y:S01]  /*32e0*/  MOV R12, R52 ;  /* 0x00000034000c7202 */ /* 0x000fe20000000f00 */
[----:B------:R-:W1:Y:S01]  /*32f0*/  LDCU.64 UR6, c[0x0][0x380] ;  /* 0x00007000ff0677ac */ /* 0x000e620008000a00 */
[----:B------:R-:W-:Y:S01]  /*3300*/  MOV R13, R51 ;  /* 0x00000033000d7202 */ /* 0x000fe20000000f00 */
[----:B0-----:R-:W-:Y:S02]  /*3310*/  IMAD R24, R38, UR18, RZ ;  /* 0x0000001226187c24 */ /* 0x001fe4000f8e02ff */
[----:B------:R-:W-:-:S04]  /*3320*/  IMAD.WIDE.U32 R12, R47, UR18, R12 ;  /* 0x000000122f0c7c25 */ /* 0x000fc8000f8e000c */
[----:B------:R-:W-:Y:S02]  /*3330*/  IMAD R25, R47, UR19, R24 ;  /* 0x000000132f197c24 */ /* 0x000fe4000f8e0218 */
[----:B------:R-:W-:Y:S01]  /*3340*/  FFMA.FTZ R24, R22, R20, R23 ;  /* 0x0000001416187223 */ /* 0x000fe20000010017 */
[----:B------:R-:W-:Y:S01]  /*3350*/  FFMA.FTZ R20, R32, R2, -R21 ;  /* 0x0000000220147223 */ /* 0x000fe20000010815 */
[----:B-1----:R-:W-:Y:S02]  /*3360*/  LEA R2, P0, R12, UR6, 0x2 ;  /* 0x000000060c027c11 */ /* 0x002fe4000f8010ff */
[----:B------:R-:W-:Y:S01]  /*3370*/  IADD3 R25, PT, PT, R13, R25, RZ ;  /* 0x000000190d197210 */ /* 0x000fe20007ffe0ff */
[----:B------:R-:W-:Y:S01]  /*3380*/  FFMA.FTZ R21, R33, R3, -R24 ;  /* 0x0000000321157223 */ /* 0x000fe20000010818 */
[----:B------:R-:W-:Y:S02]  /*3390*/  FMUL.FTZ R20, R20, UR35 ;  /* 0x0000002314147c20 */ /* 0x000fe40008410000 */
[----:B------:R-:W-:Y:S01]  /*33a0*/  LEA.HI.X R3, R12, UR7, R25, 0x2, P0 ;  /* 0x000000070c037c11 */ /* 0x000fe200080f1419 */
[----:B------:R-:W-:-:S05]  /*33b0*/  FMUL.FTZ R21, R21, UR35 ;  /* 0x0000002315157c20 */ /* 0x000fca0008410000 */
[----:B------:R0:W-:Y:S02]  /*33c0*/  STG.E.64 desc[UR24][R2.64], R20 ;  /* 0x0000001402007986 */ /* 0x0001e4000c101b18 */
.L_x_1264:
[----:B------:R-:W-:Y:S05]  /*33d0*/  BSYNC.RECONVERGENT B0 ;  /* 0x0000000000007941 */ /* 0x000fea0003800200 */
.L_x_1263:
[----:B------:R-:W-:Y:S01]  /*33e0*/  UISETP.NE.AND UP1, UPT, UR28, URZ, UPT ;  /* 0x000000ff1c00728c */ /* 0x000fe2000bf25270 */
[----:B------:R-:W-:Y:S01]  /*33f0*/  FADD.FTZ R13, R8, -UR34 ;  /* 0x80000022080d7e21 */ /* 0x000fe20008010000 */
[----:B------:R-:W-:Y:S01]  /*3400*/  FADD.FTZ R5, R5, -UR34 ;  /* 0x8000002205057e21 */ /* 0x000fe20008010000 */
[----:B------:R-:W-:Y:S01]  /*3410*/  FADD.FTZ R9, R9, -UR34 ;  /* 0x8000002209097e21 */ /* 0x000fe20008010000 */
[----:B------:R-:W-:Y:S01]  /*3420*/  FADD.FTZ R8, R14, -UR34 ;  /* 0x800000220e087e21 */ /* 0x000fe20008010000 */
[----:B------:R-:W-:Y:S01]  /*3430*/  FADD.FTZ R12, R15, -UR34 ;  /* 0x800000220f0c7e21 */ /* 0x000fe20008010000 */
[----:B0-----:R-:W-:Y:S01]  /*3440*/  FMUL.FTZ R21, R4, UR35 ;  /* 0x0000002304157c20 */ /* 0x001fe20008410000 */
[----:B------:R-:W-:Y:S01]  /*3450*/  FMUL.FTZ R24, R5, UR35 ;  /* 0x0000002305187c20 */ /* 0x000fe20008410000 */
[----:B------:R-:W-:Y:S01]  /*3460*/  FMUL.FTZ R13, R13, UR35 ;  /* 0x000000230d0d7c20 */ /* 0x000fe20008410000 */
[----:B------:R-:W-:Y:S01]  /*3470*/  FMUL.FTZ R14, R9, UR35 ;  /* 0x00000023090e7c20 */ /* 0x000fe20008410000 */
[----:B------:R-:W-:Y:S01]  /*3480*/  FMUL.FTZ R8, R8, UR35 ;  /* 0x0000002308087c20 */ /* 0x000fe20008410000 */
[----:B------:R-:W-:Y:S01]  /*3490*/  ISETP.GE.U32.AND P0, PT, R44, UR20, PT ;  /* 0x000000142c007c0c */ /* 0x000fe2000bf06070 */
[----:B------:R-:W-:Y:S01]  /*34a0*/  FMUL.FTZ R12, R12, UR35 ;  /* 0x000000230c0c7c20 */ /* 0x000fe20008410000 */
[----:B------:R-:W-:Y:S01]  /*34b0*/  ISETP.GE.U32.AND P1, PT, R43, UR20, PT ;  /* 0x000000142b007c0c */ /* 0x000fe2000bf26070 */
[C-C-:B------:R-:W-:Y:S01]  /*34c0*/  FFMA.FTZ R3, R22.reuse, R21, R23.reuse ;  /* 0x0000001516037223 */ /* 0x140fe20000010017 */
[C-C-:B------:R-:W-:Y:S01]  /*34d0*/  FFMA.FTZ R2, R22.reuse, R24, R23.reuse ;  /* 0x0000001816027223 */ /* 0x140fe20000010017 */
[C-C-:B------:R-:W-:Y:S01]  /*34e0*/  FFMA.FTZ R15, R22.reuse, R13, R23.reuse ;  /* 0x0000000d160f7223 */ /* 0x140fe20000010017 */
[C-C-:B------:R-:W-:Y:S01]  /*34f0*/  FFMA.FTZ R20, R22.reuse, R14, R23.reuse ;  /* 0x0000000e16147223 */ /* 0x140fe20000010017 */
[--C-:B------:R-:W-:Y:S01]  /*3500*/  FFMA.FTZ R9, R22, R8, R23.reuse ;  /* 0x0000000816097223 */ /* 0x100fe20000010017 */
[----:B------:R-:W-:Y:S01]  /*3510*/  ISETP.GE.U32.AND P2, PT, R42, UR20, PT ;  /* 0x000000142a007c0c */ /* 0x000fe2000bf46070 */
        /* <DEDUP_REMOVED lines=22> */
.L_x_1265:
[----:B------:R-:W-:Y:S01]  /*3680*/  BSSY.RECONVERGENT B0, `(.L_x_1266) ;  /* 0x0000011000007945 */ /* 0x000fe20003800200 */
[----:B------:R-:W-:Y:S01]  /*3690*/  FFMA.FTZ R6, R32, R6, -R3 ;  /* 0x0000000620067223 */ /* 0x000fe20000010803 */
[----:B------:R-:W-:Y:S02]  /*36a0*/  FFMA.FTZ R7, R33, R7, -R2 ;  /* 0x0000000721077223 */ /* 0x000fe40000010802 */
[----:B------:R-:W-:Y:S05]  /*36b0*/  @P0 BRA `(.L_x_1267) ;  /* 0x0000000000340947 */ /* 0x000fea0003800000 */
        /* <DEDUP_REMOVED lines=10> */
[----:B------:R-:W-:-:S04]  /*3760*/  IADD3 R5, PT, PT, R3, R5, RZ ;  /* 0x0000000503057210 */ /* 0x000fc80007ffe0ff */
[----:B------:R-:W-:-:S05]  /*3770*/  LEA.HI.X R5, R2, UR19, R5, 0x2, P0 ;  /* 0x0000001302057c11 */ /* 0x000fca00080f1405 */
[----:B------:R0:W-:Y:S02]  /*3780*/  STG.E.64 desc[UR24][R4.64], R6 ;  /* 0x0000000604007986 */ /* 0x0001e4000c101b18 */
.L_x_1267:
[----:B------:R-:W-:Y:S05]  /*3790*/  BSYNC.RECONVERGENT B0 ;  /* 0x0000000000007941 */ /* 0x000fea0003800200 */
.L_x_1266:
[----:B------:R-:W-:Y:S05]  /*37a0*/  BRA.U !UP1, `(.L_x_1268) ;  /* 0x0000000109487547 */ /* 0x000fea000b800000 */
        /* <DEDUP_REMOVED lines=18> */
.L_x_1268:
[----:B------:R-:W-:Y:S01]  /*38d0*/  BSSY.RECONVERGENT B0, `(.L_x_1269) ;  /* 0x0000011000007945 */ /* 0x000fe20003800200 */
[----:B0-----:R-:W-:Y:S01]  /*38e0*/  FFMA.FTZ R6, R32, R10, -R15 ;  /* 0x0000000a20067223 */ /* 0x001fe2000001080f */
        /* <DEDUP_REMOVED lines=15> */
.L_x_1270:
[----:B------:R-:W-:Y:S05]  /*39e0*/  BSYNC.RECONVERGENT B0 ;  /* 0x0000000000007941 */ /* 0x000fea0003800200 */
.L_x_1269:
        /* <DEDUP_REMOVED lines=19> */
.L_x_1271:
[----:B------:R-:W-:Y:S01]  /*3b20*/  ISETP.GE.AND.EX P2, PT, R0, UR21, PT, P2 ;  /* 0x0000001500007c0c */ /* 0x000fe2000bf46320 */
[----:B------:R-:W-:Y:S01]  /*3b30*/  FFMA.FTZ R9, R32, R16, -R9 ;  /* 0x0000001020097223 */ /* 0x000fe20000010809 */
[----:B------:R-:W-:Y:S01]  /*3b40*/  FFMA.FTZ R22, R33, R17, -R22 ;  /* 0x0000001121167223 */ /* 0x000fe20000010816 */
[----:B------:R-:W-:Y:S02]  /*3b50*/  BSSY.RECONVERGENT B0, `(.L_x_1272) ;  /* 0x000000e000007945 */ /* 0x000fe40003800200 */
[----:B0-----:R-:W-:Y:S01]  /*3b60*/  FMUL.FTZ R4, R9, UR35 ;  /* 0x0000002309047c20 */ /* 0x001fe20008410000 */
[----:B------:R-:W-:-:S07]  /*3b70*/  FMUL.FTZ R5, R22, UR35 ;  /* 0x0000002316057c20 */ /* 0x000fce0008410000 */
[----:B------:R-:W-:Y:S05]  /*3b80*/  @P2 BRA `(.L_x_1273) ;  /* 0x0000000000282947 */ /* 0x000fea0003800000 */
[----:B------:R-:W0:Y:S01]  /*3b90*/  LDCU.64 UR6, c[0x0][0x3f8] ;  /* 0x00007f00ff0677ac */ /* 0x000e220008000a00 */
[----:B------:R-:W-:Y:S01]  /*3ba0*/  MOV R50, R52 ;  /* 0x0000003400327202 */ /* 0x000fe20000000f00 */
[----:B------:R-:W1:Y:S01]  /*3bb0*/  LDCU.64 UR18, c[0x0][0x380] ;  /* 0x00007000ff1277ac */ /* 0x000e620008000a00 */
[----:B0-----:R-:W-:-:S03]  /*3bc0*/  IMAD R3, R0, UR6, RZ ;  /* 0x0000000600037c24 */ /* 0x001fc6000f8e02ff */
[----:B------:R-:W-:-:S04]  /*3bd0*/  IMAD.WIDE.U32 R50, R42, UR6, R50 ;  /* 0x000000062a327c25 */ /* 0x000fc8000f8e0032 */
[----:B------:R-:W-:Y:S01]  /*3be0*/  IMAD R3, R42, UR7, R3 ;  /* 0x000000072a037c24 */ /* 0x000fe2000f8e0203 */
[----:B-1----:R-:W-:-:S04]  /*3bf0*/  LEA R2, P0, R50, UR18, 0x2 ;  /* 0x0000001232027c11 */ /* 0x002fc8000f8010ff */
[----:B------:R-:W-:-:S04]  /*3c00*/  IADD3 R3, PT, PT, R51, R3, RZ ;  /* 0x0000000333037210 */ /* 0x000fc80007ffe0ff */
[----:B------:R-:W-:-:S05]  /*3c10*/  LEA.HI.X R3, R50, UR19, R3, 0x2, P0 ;  /* 0x0000001332037c11 */ /* 0x000fca00080f1403 */
[----:B------:R0:W-:Y:S02]  /*3c20*/  STG.E.64 desc[UR24][R2.64], R4 ;  /* 0x0000000402007986 */ /* 0x0001e4000c101b18 */
.L_x_1273:
[----:B------:R-:W-:Y:S05]  /*3c30*/  BSYNC.RECONVERGENT B0 ;  /* 0x0000000000007941 */ /* 0x000fea0003800200 */
.L_x_1272:
[----:B------:R-:W-:Y:S02]  /*3c40*/  UIADD3 UR16, UPT, UPT, UR27, UR16, URZ ;  /* 0x000000101b107290 */ /* 0x000fe4000fffe0ff */
[----:B------:R-:W-:Y:S02]  /*3c50*/  UIADD3 UR4, UPT, UPT, UR4, 0x1, URZ ;  /* 0x0000000104047890 */ /* 0x000fe4000fffe0ff */
[----:B------:R-:W-:-:S09]  /*3c60*/  UISETP.GE.AND UP1, UPT, UR16, UR8, UPT ;  /* 0x000000081000728c */ /* 0x000fd2000bf26270 */
[----:B------:R-:W-:Y:S05]  /*3c70*/  BRA.U !UP1, `(.L_x_1274) ;  /* 0xffffffc509bc7547 */ /* 0x000fea000b83ffff */
.L_x_1243:
        /* <DEDUP_REMOVED lines=8> */
[----:B------:R-:W-:Y:S02]  /*3d00*/  ISETP.NE.AND P0, PT, R0, UR5, PT ;  /* 0x0000000500007c0c */ /* 0x000fe4000bf05270 */
        /* <DEDUP_REMOVED lines=10> */
.L_x_1276:
[----:B------:R-:W-:Y:S05]  /*3db0*/  BSYNC.RECONVERGENT B0 ;  /* 0x0000000000007941 */ /* 0x000fea0003800200 */
.L_x_1275:
[----:B------:R-:W-:Y:S05]  /*3dc0*/  @P0 EXIT ;  /* 0x000000000000094d */ /* 0x000fea0003800000 */
[----:B------:R-:W-:Y:S05]  /*3dd0*/  @P2 BRA `(.L_x_1277) ;  /* 0x0000000000202947 */ /* 0x000fea0003800000 */
[----:B------:R-:W-:-:S05]  /*3de0*/  IMAD R0, R4, R7, RZ ;  /* 0x0000000704007224 */ /* 0x000fca00078e02ff */
[----:B------:R-:W-:-:S13]  /*3df0*/  ISETP.NE.AND P0, PT, R0, -0x1, PT ;  /* 0xffffffff0000780c */ /* 0x000fda0003f05270 */
[----:B------:R-:W-:Y:S05]  /*3e00*/  @!P0 BRA `(.L_x_1277) ;  /* 0x0000000000148947 */ /* 0x000fea0003800000 */
.L_x_1278:
[----:B0-----:R-:W2:Y:S04]  /*3e10*/  LDG.E.STRONG.GPU R5, desc[UR24][R2.64] ;  /* 0x0000001802057981 */ /* 0x001ea8000c1ef900 */
[----:B--2---:R-:W-:Y:S01]  /*3e20*/  CCTL.IVALL ;  /* 0x00000000ff00798f */ /* 0x004fe20002000000 */
[----:B------:R-:W-:Y:S05]  /*3e30*/  YIELD ;  /* 0x0000000000007946 */ /* 0x000fea0003800000 */
[----:B------:R-:W-:-:S13]  /*3e40*/  ISETP.NE.AND P0, PT, R5, R0, PT ;  /* 0x000000000500720c */ /* 0x000fda0003f05270 */
[----:B------:R-:W-:Y:S05]  /*3e50*/  @P0 BRA `(.L_x_1278) ;  /* 0xfffffffc00ec0947 */ /* 0x000fea000383ffff */
.L_x_1277:
[----:B------:R-:W-:Y:S05]  /*3e60*/  WARPSYNC.ALL ;  /* 0x0000000000007948 */ /* 0x000fea0003800000 */
[----:B------:R-:W1:Y:S08]  /*3e70*/  LDC.64 R6, c[0x0][0x3f8] ;  /* 0x0000fe00ff067b82 */ /* 0x000e700000000a00 */
[----:B------:R-:W-:Y:S01]  /*3e80*/  BAR.SYNC.DEFER_BLOCKING 0x0 ;  /* 0x0000000000007b1d */ /* 0x000fe20000010000 */
[----:B-1----:R-:W-:-:S04]  /*3e90*/  LEA.HI R0, P0, R7, R6, RZ, 0x1 ;  /* 0x0000000607007211 */ /* 0x002fc800078108ff */
[----:B0-----:R-:W-:-:S04]  /*3ea0*/  IADD3.X R3, PT, PT, RZ, R7, RZ, P0, !PT ;  /* 0x00000007ff037210 */ /* 0x001fc800007fe4ff */
        /* <DEDUP_REMOVED lines=41> */
[----:B---3--:R-:W-:-:S05]  /*4140*/  SHF.R.S32.HI R35, RZ, 0x1, R11 ;  /* 0x00000001ff237819 */ /* 0x008fca000001140b */
        /* <DEDUP_REMOVED lines=27> */
.L_x_1281:
        /* <DEDUP_REMOVED lines=29> */
.L_x_1280:
[----:B------:R-:W-:Y:S05]  /*44d0*/  BSYNC.RECONVERGENT B0 ;  /* 0x0000000000007941 */ /* 0x000fea0003800200 */
.L_x_1279:
        /* <DEDUP_REMOVED lines=10> */
.L_x_1282:
        /* <DEDUP_REMOVED lines=19> */
[C---:B0-----:R-:W-:Y:S02]  /*46b0*/  IADD3 R24, P0, PT, R26.reuse, UR6, RZ ;  /* 0x000000061a187c10 */ /* 0x041fe4000ff1e0ff */
[----:B-1----:R-:W-:Y:S02]  /*46c0*/  LOP3.LUT R11, R25, 0x3, RZ, 0xc0, !PT ;  /* 0x00000003190b7812 */ /* 0x002fe400078ec0ff */
[----:B--2---:R-:W-:Y:S02]  /*46d0*/  IADD3 R26, P1, PT, R26, UR8, RZ ;  /* 0x000000081a1a7c10 */ /* 0x004fe4000ff3e0ff */
        /* <DEDUP_REMOVED lines=40> */
[----:B--2---:R-:W2:Y:S04]  /*4960*/  LDG.E R24, desc[UR24][R10.64+0x1200] ;  /* 0x001200180a187981 */ /* 0x004ea8000c1e1900 */
[----:B------:R-:W2:Y:S04]  /*4970*/  LDG.E R25, desc[UR24][R14.64+0x1200] ;  /* 0x001200180e197981 */ /* 0x000ea8000c1e1900 */
        /* <DEDUP_REMOVED lines=14> */
[----:B--2---:R3:W-:Y:S04]  /*4a60*/  STG.E.64 desc[UR24][R18.64], R24 ;  /* 0x0000001812007986 */ /* 0x0047e8000c101b18 */
[----:B----4-:R3:W-:Y:S07]  /*4a70*/  STG.E.64 desc[UR24][R22.64], R28 ;  /* 0x0000001c16007986 */ /* 0x0107ee000c101b18 */
[----:B------:R-:W-:Y:S05]  /*4a80*/  @P0 BRA `(.L_x_1282) ;  /* 0xfffffff800bc0947 */ /* 0x000fea000383ffff */
[----:B------:R-:W-:Y:S05]  /*4a90*/  EXIT ;  /* 0x000000000000794d */ /* 0x000fea0003800000 */
.L_x_1283:
        /* <DEDUP_REMOVED lines=14> */
.L_x_4517:


//--------------------- .text._Z35group_norm_nhwc_bwd_one_pass_kernelI11Fp32IOFp32WLi128ELi48ELi384EEv26Group_norm_nhwc_bwd_params --------------------------
	.section	.text._Z35group_norm_nhwc_bwd_one_pass_kernelI11Fp32IOFp32WLi128ELi48ELi384EEv26Group_norm_nhwc_bwd_params,"ax",@progbits
	.align	128
        .global         _Z35group_norm_nhwc_bwd_one_pass_kernelI11Fp32IOFp32WLi128ELi48ELi384EEv26Group_norm_nhwc_bwd_params
        .type           _Z35group_norm_nhwc_bwd_one_pass_kernelI11Fp32IOFp32WLi128ELi48ELi384EEv26Group_norm_nhwc_bwd_params,@function
        .size           _Z35group_norm_nhwc_bwd_one_pass_kernelI11Fp32IOFp32WLi128ELi48ELi384EEv26Group_norm_nhwc_bwd_params,(.L_x_4518 - _Z35group_norm_nhwc_bwd_one_pass_kernelI11Fp32IOFp32WLi128ELi48ELi384EEv26Group_norm_nhwc_bwd_params)
        .other          _Z35group_norm_nhwc_bwd_one_pass_kernelI11Fp32IOFp32WLi128ELi48ELi384EEv26Group_norm_nhwc_bwd_params,@"STO_CUDA_ENTRY STV_DEFAULT"
_Z35group_norm_nhwc_bwd_one_pass_kernelI11Fp32IOFp32WLi128ELi48ELi384EEv26Group_norm_nhwc_bwd_params:
.text._Z35group_norm_nhwc_bwd_one_pass_kernelI11Fp32IOFp32WLi128ELi48ELi384EEv26Group_norm_nhwc_bwd_params:
        /* <DEDUP_REMOVED lines=12> */
[----:B------:R-:W1:Y:S01]  /*00c0*/  S2R R60, SR_LANEID ;  /* 0x00000000003c7919 */ /* 0x000e620000000000 */
[----:B------:R-:W-:Y:S01]  /*00d0*/  HFMA2 R65, -RZ, RZ, 0, 0 ;  /* 0x00000000ff417431 */ /* 0x000fe200000001ff */
[----:B------:R-:W-:Y:S01]  /*00e0*/  MOV R64, R62 ;  /* 0x0000003e00407202 */ /* 0x000fe20000000f00 */
[----:B------:R-:W-:Y:S01]  /*00f0*/  IMAD R0, R0, 0xaab, RZ ;  /* 0x00000aab00007824 */ /* 0x000fe200078e02ff */
[----:B------:R-:W2:Y:S03]  /*0100*/  LDCU.U8 UR10, c[0x0][0x414] ;  /* 0x00008280ff0a77ac */ /* 0x000ea60008000000 */
[----:B------:R-:W3:Y:S01]  /*0110*/  LDC R61, c[0x0][0x374] ;  /* 0x0000dd00ff3d7b82 */ /* 0x000ee20000000800 */
[----:B------:R-:W-:-:S04]  /*0120*/  SHF.R.U32.HI R71, RZ, 0x10, R0 ;  /* 0x00000010ff477819 */ /* 0x000fc80000011600 */
[----:B------:R-:W-:-:S05]  /*0130*/  PRMT R0, R71, 0x9910, RZ ;  /* 0x0000991047007816 */ /* 0x000fca00000000ff */
[----:B------:R-:W-:-:S05]  /*0140*/  IMAD R0, R0, 0x18, RZ ;  /* 0x0000001800007824 */ /* 0x000fca00078e02ff */
[----:B------:R-:W-:Y:S01]  /*0150*/  IADD3 R0, PT, PT, RZ, -R0, RZ ;  /* 0x80000000ff007210 */ /* 0x000fe20007ffe0ff */
[----:B0-----:R-:W-:-:S03]  /*0160*/  IMAD R67, R2, UR7, R71 ;  /* 0x0000000702437c24 */ /* 0x001fc6000f8e0247 */
[----:B------:R-:W-:Y:S02]  /*0170*/  PRMT R66, R0, 0x7710, RZ ;  /* 0x0000771000427816 */ /* 0x000fe400000000ff */
[C---:B------:R-:W-:Y:S02]  /*0180*/  IADD3 R70, PT, PT, R67.reuse, 0x20, RZ ;  /* 0x0000002043467810 */ /* 0x040fe40007ffe0ff */
[C---:B------:R-:W-:Y:S02]  /*0190*/  IADD3 R69, PT, PT, R67.reuse, 0x50, RZ ;  /* 0x0000005043457810 */ /* 0x040fe40007ffe0ff */
[C---:B------:R-:W-:Y:S02]  /*01a0*/  IADD3 R68, PT, PT, R67.reuse, 0x60, RZ ;  /* 0x0000006043447810 */ /* 0x040fe40007ffe0ff */
[----:B------:R-:W-:Y:S02]  /*01b0*/  IADD3 R67, PT, PT, R67, 0x70, RZ ;  /* 0x0000007043437810 */ /* 0x000fe40007ffe0ff */
[----:B------:R-:W-:-:S02]  /*01c0*/  IADD3 R66, PT, PT, R66, R63, RZ ;  /* 0x0000003f42427210 */ /* 0x000fc40007ffe0ff */
[----:B------:R-:W-:Y:S02]  /*01d0*/  SHF.R.S32.HI R59, RZ, 0x1f, R69 ;  /* 0x0000001fff3b7819 */ /* 0x000fe40000011445 */
[----:B------:R-:W-:Y:S02]  /*01e0*/  SHF.R.S32.HI R58, RZ, 0x1f, R68 ;  /* 0x0000001fff3a7819 */ /* 0x000fe40000011444 */
[----:B------:R-:W-:Y:S02]  /*01f0*/  SHF.R.S32.HI R0, RZ, 0x1f, R67 ;  /* 0x0000001fff007819 */ /* 0x000fe40000011443 */
[----:B-123--:R-:W-:-:S07]  /*0200*/  SHF.L.U32 R66, R66, 0x1, RZ ;  /* 0x0000000142427819 */ /* 0x00efce00000006ff */
.L_x_1327:
[----:B0-----:R-:W0:Y:S01]  /*0210*/  LDC R9, c[0x0][0x410] ;  /* 0x00010400ff097b82 */ /* 0x001e220000000800 */
[----:B-1----:R-:W1:Y:S01]  /*0220*/  LDCU.128 UR12, c[0x0][0x400] ;  /* 0x00008000ff0c77ac */ /* 0x002e620008000c00 */
[----:B------:R-:W-:Y:S02]  /*0230*/  ISETP.GE.AND P0, PT, R64, RZ, PT ;  /* 0x000000ff4000720c */ /* 0x000fe40003f06270 */
[----:B------:R-:W-:Y:S02]  /*0240*/  CS2R R54, SRZ ;  /* 0x0000000000367805 */ /* 0x000fe4000001ff00 */
[----:B------:R-:W-:Y:S02]  /*0250*/  LOP3.LUT R11, R66, 0xffff, RZ, 0xc0, !PT ;  /* 0x0000ffff420b7812 */ /* 0x000fe400078ec0ff */
[----:B------:R-:W-:Y:S02]  /*0260*/  CS2R R52, SRZ ;  /* 0x0000000000347805 */ /* 0x000fe4000001ff00 */
[----:B------:R-:W-:Y:S01]  /*0270*/  SHF.R.S32.HI R19, RZ, 0x1f, R70 ;  /* 0x0000001fff137819 */ /* 0x000fe20000011446 */
[----:B--2---:R-:W2:Y:S01]  /*0280*/  LDC R8, c[0x0][0x41c] ;  /* 0x00010700ff087b82 */ /* 0x004ea20000000800 */
[----:B0-----:R-:W-:-:S04]  /*0290*/  IABS R5, R9 ;  /* 0x0000000900057213 */ /* 0x001fc80000000000 */
[----:B------:R-:W0:Y:S01]  /*02a0*/  I2F.RP R4, R5 ;  /* 0x0000000500047306 */ /* 0x000e220000209400 */
[----:B--23--:R-:W-:-:S05]  /*02b0*/  IMAD R27, R8, UR7, R71 ;  /* 0x00000007081b7c24 */ /* 0x00cfca000f8e0247 */
[C---:B------:R-:W-:Y:S02]  /*02c0*/  IADD3 R29, PT, PT, R27.reuse, 0x10, RZ ;  /* 0x000000101b1d7810 */ /* 0x040fe40007ffe0ff */
[----:B-1----:R-:W-:Y:S02]  /*02d0*/  ISETP.GE.U32.AND P5, PT, R27, UR12, PT ;  /* 0x0000000c1b007c0c */ /* 0x002fe4000bfa6070 */
[----:B------:R-:W-:Y:S01]  /*02e0*/  SHF.R.S32.HI R15, RZ, 0x1f, R27 ;  /* 0x0000001fff0f7819 */ /* 0x000fe2000001141b */
[----:B0-----:R-:W0:Y:S01]  /*02f0*/  MUFU.RCP R4, R4 ;  /* 0x0000000400047308 */ /* 0x001e220000001000 */
[----:B------:R-:W-:Y:S02]  /*0300*/  SHF.R.S32.HI R21, RZ, 0x1f, R29 ;  /* 0x0000001fff157819 */ /* 0x000fe4000001141d */
[----:B------:R-:W-:Y:S02]  /*0310*/  ISETP.GE.AND.EX P5, PT, R15, UR13, PT, P5 ;  /* 0x0000000d0f007c0c */ /* 0x000fe4000bfa6350 */
[----:B------:R-:W-:-:S02]  /*0320*/  IADD3 R23, PT, PT, R27, 0x30, RZ ;  /* 0x000000301b177810 */ /* 0x000fc40007ffe0ff */
[----:B------:R-:W-:Y:S02]  /*0330*/  IADD3 R18, PT, PT, R27, 0x40, RZ ;  /* 0x000000401b127810 */ /* 0x000fe40007ffe0ff */
[----:B------:R-:W-:Y:S02]  /*0340*/  SHF.R.S32.HI R33, RZ, 0x1f, R23 ;  /* 0x0000001fff217819 */ /* 0x000fe40000011417 */
[----:B------:R-:W-:-:S05]  /*0350*/  SHF.R.S32.HI R25, RZ, 0x1f, R18 ;  /* 0x0000001fff197819 */ /* 0x000fca0000011412 */
[----:B------:R-:W1:Y:S01]  /*0360*/  @!P5 LDC.64 R12, c[0x0][0x398] ;  /* 0x0000e600ff0cdb82 */ /* 0x000e620000000a00 */
[----:B0-----:R-:W-:-:S04]  /*0370*/  IADD3 R2, PT, PT, R4, 0xffffffe, RZ ;  /* 0x0ffffffe04027810 */ /* 0x001fc80007ffe0ff */
[----:B------:R0:W2:Y:S02]  /*0380*/  F2I.FTZ.U32.TRUNC.NTZ R3, R2 ;  /* 0x0000000200037305 */ /* 0x0000a4000021f000 */
[----:B0-----:R-:W-:Y:S02]  /*0390*/  MOV R2, RZ ;  /* 0x000000ff00027202 */ /* 0x001fe40000000f00 */
[----:B--2---:R-:W-:-:S05]  /*03a0*/  IADD3 R6, PT, PT, RZ, -R3, RZ ;  /* 0x80000003ff067210 */ /* 0x004fca0007ffe0ff */
[----:B------:R-:W-:Y:S01]  /*03b0*/  IMAD R7, R6, R5, RZ ;  /* 0x0000000506077224 */ /* 0x000fe200078e02ff */
[----:B------:R-:W-:-:S03]  /*03c0*/  IABS R6, R64 ;  /* 0x0000004000067213 */ /* 0x000fc60000000000 */
[----:B------:R-:W-:Y:S01]  /*03d0*/  IMAD.HI.U32 R3, R3, R7, R2 ;  /* 0x0000000703037227 */ /* 0x000fe200078e0002 */
[----:B------:R-:W-:-:S05]  /*03e0*/  LOP3.LUT R7, RZ, R9, RZ, 0x33, !PT ;  /* 0x00000009ff077212 */ /* 0x000fca00078e33ff */
        /* <DEDUP_REMOVED lines=11> */
[----:B------:R-:W-:-:S02]  /*04a0*/  ISETP.GE.U32.AND P3, PT, R23, UR12, PT ;  /* 0x0000000c17007c0c */ /* 0x000fc4000bf66070 */
[----:B------:R-:W-:Y:S02]  /*04b0*/  SEL R2, R5, R2, !P4 ;  /* 0x0000000205027207 */ /* 0x000fe40006000000 */
[----:B------:R-:W-:Y:S01]  /*04c0*/  ISETP.GE.U32.AND P4, PT, R29, UR12, PT ;  /* 0x0000000c1d007c0c */ /* 0x000fe2000bf86070 */
[----:B------:R-:W0:Y:S01]  /*04d0*/  @!P5 LDC.64 R4, c[0x0][0x3f8] ;  /* 0x0000fe00ff04db82 */ /* 0x000e220000000a00 */
[----:B------:R-:W-:Y:S02]  /*04e0*/  @!P0 IADD3 R2, PT, PT, -R2, RZ, RZ ;  /* 0x000000ff02028210 */ /* 0x000fe40007ffe1ff */
[----:B------:R-:W-:Y:S02]  /*04f0*/  ISETP.GE.AND.EX P4, PT, R21, UR13, PT, P4 ;  /* 0x0000000d15007c0c */ /* 0x000fe4000bf86340 */
[----:B------:R-:W-:Y:S02]  /*0500*/  @P2 IADD3 R3, PT, PT, R3, 0x1, RZ ;  /* 0x0000000103032810 */ /* 0x000fe40007ffe0ff */
[----:B------:R-:W-:-:S02]  /*0510*/  ISETP.NE.AND P2, PT, R9, RZ, PT ;  /* 0x000000ff0900720c */ /* 0x000fc40003f45270 */
[----:B------:R-:W-:Y:S01]  /*0520*/  @!P1 IADD3 R3, PT, PT, -R3, RZ, RZ ;  /* 0x000000ff03039210 */ /* 0x000fe20007ffe1ff */
[----:B------:R-:W2:Y:S01]  /*0530*/  @!P5 LDC.64 R8, c[0x0][0x3a0] ;  /* 0x0000e800ff08db82 */ /* 0x000ea20000000a00 */
[----:B------:R-:W-:Y:S02]  /*0540*/  SEL R72, R7, R2, !P2 ;  /* 0x0000000207487207 */ /* 0x000fe40005000000 */
[----:B------:R-:W-:Y:S02]  /*0550*/  ISETP.GE.AND.EX P3, PT, R33, UR13, PT, P3 ;  /* 0x0000000d21007c0c */ /* 0x000fe4000bf66330 */
[----:B------:R-:W-:Y:S01]  /*0560*/  SEL R7, R7, R3, !P2 ;  /* 0x0000000307077207 */ /* 0x000fe20005000000 */
[----:B------:R-:W-:Y:S01]  /*0570*/  IMAD R10, R72, 0x30, RZ ;  /* 0x00000030480a7824 */ /* 0x000fe200078e02ff */
[----:B------:R-:W-:Y:S01]  /*0580*/  ISETP.GE.U32.AND P1, PT, R18, UR12, PT ;  /* 0x0000000c12007c0c */ /* 0x000fe2000bf26070 */
[----:B------:R-:W3:Y:S01]  /*0590*/  @!P4 LDC.64 R2, c[0x0][0x3f8] ;  /* 0x0000fe00ff02cb82 */ /* 0x000ee20000000a00 */
[----:B------:R-:W-:-:S02]  /*05a0*/  SHF.R.S32.HI R6, RZ, 0x1f, R7 ;  /* 0x0000001fff067819 */ /* 0x000fc40000011407 */
[----:B------:R-:W-:Y:S02]  /*05b0*/  IADD3 R74, P0, PT, R10, R11, RZ ;  /* 0x0000000b0a4a7210 */ /* 0x000fe40007f1e0ff */
[----:B------:R-:W-:Y:S01]  /*05c0*/  ISETP.GE.AND.EX P1, PT, R25, UR13, PT, P1 ;  /* 0x0000000d19007c0c */ /* 0x000fe2000bf26310 */
[----:B------:R-:W-:Y:S01]  /*05d0*/  IMAD R6, R6, UR14, RZ ;  /* 0x0000000e06067c24 */ /* 0x000fe2000f8e02ff */
[----:B------:R-:W-:Y:S01]  /*05e0*/  LEA.HI.X.SX32 R75, R10, RZ, 0x1, P0 ;  /* 0x000000ff0a4b7211 */ /* 0x000fe200000f0eff */
[----:B------:R-:W4:Y:S01]  /*05f0*/  @!P3 LDC.64 R16, c[0x0][0x3f8] ;  /* 0x0000fe00ff10bb82 */ /* 0x000f220000000a00 */
[----:B------:R-:W-:Y:S01]  /*0600*/  ISETP.GE.U32.AND P0, PT, R70, UR12, PT ;  /* 0x0000000c46007c0c */ /* 0x000fe2000bf06070 */
[C---:B------:R-:W-:Y:S02]  /*0610*/  IMAD R77, R7.reuse, UR15, R6 ;  /* 0x0000000f074d7c24 */ /* 0x040fe4000f8e0206 */
[----:B------:R-:W-:Y:S01]  /*0620*/  IMAD.WIDE.U32 R74, R7, UR14, R74 ;  /* 0x0000000e074a7c25 */ /* 0x000fe2000f8e004a */
[----:B------:R-:W-:-:S03]  /*0630*/  ISETP.GE.AND.EX P0, PT, R19, UR13, PT, P0 ;  /* 0x0000000d13007c0c */ /* 0x000fc6000bf06300 */
[----:B0-----:R-:W-:Y:S01]  /*0640*/  @!P5 IMAD R6, R15, R4, RZ ;  /* 0x000000040f06d224 */ /* 0x001fe200078e02ff */
[----:B------:R-:W-:Y:S02]  /*0650*/  IADD3 R77, PT, PT, R75, R77, RZ ;  /* 0x0000004d4b4d7210 */ /* 0x000fe40007ffe0ff */
[-C--:B------:R-:W-:Y:S01]  /*0660*/  @!P5 MOV R76, R74.reuse ;  /* 0x0000004a004cd202 */ /* 0x080fe20000000f00 */
[----:B------:R-:W-:Y:S01]  /*0670*/  @!P5 IMAD R31, R27, R5, R6 ;  /* 0x000000051b1fd224 */ /* 0x000fe200078e0206 */
[----:B------:R-:W-:Y:S01]  /*0680*/  @!P4 MOV R26, R74 ;  /* 0x0000004a001ac202 */ /* 0x000fe20000000f00 */
[----:B------:R-:W0:Y:S01]  /*0690*/  @!P4 LDC.64 R6, c[0x0][0x3a0] ;  /* 0x0000e800ff06cb82 */ /* 0x000e220000000a00 */
[----:B---3--:R-:W-:Y:S02]  /*06a0*/  @!P4 IMAD R14, R21, R2, RZ ;  /* 0x00000002150ec224 */ /* 0x008fe400078e02ff */
[----:B------:R-:W-:Y:S01]  /*06b0*/  @!P5 IMAD.WIDE.U32 R20, R27, R4, R76 ;  /* 0x000000041b14d225 */ /* 0x000fe200078e004c */
[----:B------:R-:W-:-:S04]  /*06c0*/  @!P4 MOV R27, R77 ;  /* 0x0000004d001bc202 */ /* 0x000fc80000000f00 */
[----:B------:R-:W3:Y:S01]  /*06d0*/  @!P4 LDC.64 R4, c[0x0][0x398] ;  /* 0x0000e600ff04cb82 */ /* 0x000ee20000000a00 */
[----:B------:R-:W-:Y:S01]  /*06e0*/  @!P4 IMAD R35, R29, R3, R14 ;  /* 0x000000031d23c224 */ /* 0x000fe200078e020e */
[----:B------:R-:W-:Y:S01]  /*06f0*/  @!P5 IADD3 R31, PT, PT, R21, R31, RZ ;  /* 0x0000001f151fd210 */ /* 0x000fe20007ffe0ff */
[----:B------:R-:W-:Y:S01]  /*0700*/  @!P4 IMAD.WIDE.U32 R2, R29, R2, R26 ;  /* 0x000000021d02c225 */ /* 0x000fe200078e001a */
[C---:B------:R-:W-:Y:S02]  /*0710*/  @!P5 SHF.L.U32 R21, R20.reuse, 0x2, RZ ;  /* 0x000000021415d819 */ /* 0x040fe400000006ff */
[----:B------:R-:W-:Y:S01]  /*0720*/  @!P5 SHF.L.U64.HI R24, R20, 0x2, R31 ;  /* 0x000000021418d819 */ /* 0x000fe2000001021f */
[----:B----4-:R-:W-:Y:S01]  /*0730*/  @!P3 IMAD R20, R33, R16, RZ ;  /* 0x000000102114b224 */ /* 0x010fe200078e02ff */
[----:B------:R-:W4:Y:S01]  /*0740*/  @!P1 LDC.64 R14, c[0x0][0x3f8] ;  /* 0x0000fe00ff0e9b82 */ /* 0x000f220000000a00 */
[----:B------:R-:W-:Y:S02]  /*0750*/  @!P4 IADD3 R3, PT, PT, R3, R35, RZ ;  /* 0x000000230303c210 */ /* 0x000fe40007ffe0ff */
[----:B--2---:R-:W-:Y:S01]  /*0760*/  @!P5 IADD3 R8, P6, PT, R21, R8, RZ ;  /* 0x000000081508d210 */ /* 0x004fe20007fde0ff */
[----:B------:R-:W-:Y:S01]  /*0770*/  @!P3 IMAD R29, R23, R17, R20 ;  /* 0x00000011171db224 */ /* 0x000fe200078e0214 */
[----:B-1----:R-:W-:-:S02]  /*0780*/  @!P5 IADD3 R12, P2, PT, R21, R12, RZ ;  /* 0x0000000c150cd210 */ /* 0x002fc40007f5e0ff */
[----:B------:R-:W-:Y:S01]  /*0790*/  @!P3 MOV R20, R74 ;  /* 0x0000004a0014b202 */ /* 0x000fe20000000f00 */
[----:B------:R-:W1:Y:S01]  /*07a0*/  @!P3 LDC.64 R30, c[0x0][0x3a0] ;  /* 0x0000e800ff1ebb82 */ /* 0x000e620000000a00 */
[----:B------:R-:W-:Y:S02]  /*07b0*/  @!P3 MOV R21, R77 ;  /* 0x0000004d0015b202 */ /* 0x000fe40000000f00 */
[C---:B------:R-:W-:Y:S02]  /*07c0*/  @!P4 SHF.L.U32 R27, R2.reuse, 0x2, RZ ;  /* 0x00000002021bc819 */ /* 0x040fe400000006ff */
[----:B------:R-:W-:Y:S01]  /*07d0*/  @!P4 SHF.L.U64.HI R22, R2, 0x2, R3 ;  /* 0x000000020216c819 */ /* 0x000fe20000010203 */
[----:B------:R-:W-:Y:S01]  /*07e0*/  @!P3 IMAD.WIDE.U32 R16, R23, R16, R20 ;  /* 0x000000101710b225 */ /* 0x000fe200078e0014 */
[----:B------:R-:W-:Y:S01]  /*07f0*/  @!P5 IADD3.X R13, PT, PT, R24, R13, RZ, P2, !PT ;  /* 0x0000000d180dd210 */ /* 0x000fe200017fe4ff */
[----:B------:R-:W2:Y:S01]  /*0800*/  @!P0 LDC.64 R2, c[0x0][0x3f8] ;  /* 0x0000fe00ff028b82 */ /* 0x000ea20000000a00 */
[----:B---3--:R-:W-:-:S02]  /*0810*/  @!P4 IADD3 R4, P2, PT, R27, R4, RZ ;  /* 0x000000041b04c210 */ /* 0x008fc40007f5e0ff */
[----:B------:R-:W-:Y:S02]  /*0820*/  @!P3 IADD3 R17, PT, PT, R17, R29, RZ ;  /* 0x0000001d1111b210 */ /* 0x000fe40007ffe0ff */
[----:B------:R-:W-:Y:S02]  /*0830*/  CS2R R50, SRZ ;  /* 0x0000000000327805 */ /* 0x000fe4000001ff00 */
[----:B------:R-:W-:Y:S02]  /*0840*/  @!P4 IADD3.X R5, PT, PT, R22, R5, RZ, P2, !PT ;  /* 0x000000051605c210 */ /* 0x000fe400017fe4ff */
[----:B------:R-:W-:Y:S02]  /*0850*/  CS2R R48, SRZ ;  /* 0x0000000000307805 */ /* 0x000fe4000001ff00 */
[C---:B------:R-:W-:Y:S01]  /*0860*/  @!P3 SHF.L.U32 R21, R16.reuse, 0x2, RZ ;  /* 0x000000021015b819 */ /* 0x040fe200000006ff */
[----:B----4-:R-:W-:Y:S01]  /*0870*/  @!P1 IMAD R25, R25, R14, RZ ;  /* 0x0000000e19199224 */ /* 0x010fe200078e02ff */
[----:B------:R-:W-:Y:S01]  /*0880*/  @!P3 SHF.L.U64.HI R20, R16, 0x2, R17 ;  /* 0x000000021014b819 */ /* 0x000fe20000010211 */
[----:B------:R-:W3:Y:S01]  /*0890*/  @!P3 LDC.64 R32, c[0x0][0x398] ;  /* 0x0000e600ff20bb82 */ /* 0x000ee20000000a00 */
[----:B------:R-:W-:Y:S01]  /*08a0*/  @!P1 MOV R16, R74 ;  /* 0x0000004a00109202 */ /* 0x000fe20000000f00 */
[----:B------:R-:W-:Y:S01]  /*08b0*/  @!P1 IMAD R25, R18, R15, R25 ;  /* 0x0000000f12199224 */ /* 0x000fe200078e0219 */
[----:B------:R-:W-:Y:S01]  /*08c0*/  @!P1 MOV R17, R77 ;  /* 0x0000004d00119202 */ /* 0x000fe20000000f00 */
[----:B------:R-:W5:Y:S01]  /*08d0*/  @!P5 LDG.E.64 R52, desc[UR8][R12.64] ;  /* 0x000000080c34d981 */ /* 0x000f62000c1e1b00 */
[----:B------:R-:W-:-:S02]  /*08e0*/  ISETP.GE.U32.AND P2, PT, R69, UR12, PT ;  /* 0x0000000c45007c0c */ /* 0x000fc4000bf46070 */
[----:B------:R-:W-:Y:S01]  /*08f0*/  @!P5 IADD3.X R9, PT, PT, R24, R9, RZ, P6, !PT ;  /* 0x000000091809d210 */ /* 0x000fe200037fe4ff */
[----:B------:R-:W-:Y:S01]  /*0900*/  @!P1 IMAD.WIDE.U32 R14, R18, R14, R16 ;  /* 0x0000000e120e9225 */ /* 0x000fe200078e0010 */
[----:B------:R-:W-:Y:S01]  /*0910*/  ISETP.GE.AND.EX P2, PT, R59, UR13, PT, P2 ;  /* 0x0000000d3b007c0c */ /* 0x000fe2000bf46320 */
[----:B------:R-:W5:Y:S01]  /*0920*/  @!P4 LDG.E.64 R48, desc[UR8][R4.64] ;  /* 0x000000080430c981 */ /* 0x000f62000c1e1b00 */
[----:B------:R-:W-:Y:S02]  /*0930*/  @!P0 MOV R16, R74 ;  /* 0x0000004a00108202 */ /* 0x000fe40000000f00 */
[----:B------:R-:W-:Y:S01]  /*0940*/  @!P1 IADD3 R15, PT, PT, R15, R25, RZ ;  /* 0x000000190f0f9210 */ /* 0x000fe20007ffe0ff */
[----:B--2---:R-:W-:Y:S01]  /*0950*/  @!P0 IMAD R19, R19, R2, RZ ;  /* 0x0000000213138224 */ /* 0x004fe200078e02ff */
[----:B------:R-:W-:Y:S01]  /*0960*/  @!P0 MOV R17, R77 ;  /* 0x0000004d00118202 */ /* 0x000fe20000000f00 */
[----:B------:R-:W5:Y:S01]  /*0970*/  @!P5 LDG.E.64 R54, desc[UR8][R8.64] ;  /* 0x000000080836d981 */ /* 0x000f62000c1e1b00 */
[----:B0-----:R-:W-:Y:S01]  /*0980*/  @!P4 IADD3 R6, P6, PT, R27, R6, RZ ;  /* 0x000000061b06c210 */ /* 0x001fe20007fde0ff */
[----:B------:R-:W-:Y:S01]  /*0990*/  @!P0 IMAD R27, R70, R3, R19 ;  /* 0x00000003461b8224 */ /* 0x000fe200078e0213 */
[----:B------:R-:W-:Y:S01]  /*09a0*/  @!P1 SHF.L.U32 R25, R14, 0x2, RZ ;  /* 0x000000020e199819 */ /* 0x000fe200000006ff */
[----:B------:R-:W-:Y:S01]  /*09b0*/  @!P0 IMAD.WIDE.U32 R16, R70, R2, R16 ;  /* 0x0000000246108225 */ /* 0x000fe200078e0010 */
[----:B------:R-:W-:Y:S01]  /*09c0*/  @!P1 SHF.L.U64.HI R24, R14, 0x2, R15 ;  /* 0x000000020e189819 */ /* 0x000fe2000001020f */
[----:B------:R-:W0:Y:S01]  /*09d0*/  @!P2 LDC.64 R2, c[0x0][0x3f8] ;  /* 0x0000fe00ff02ab82 */ /* 0x000e220000000a00 */
[----:B------:R-:W-:-:S02]  /*09e0*/  @!P4 IADD3.X R7, PT, PT, R22, R7, RZ, P6, !PT ;  /* 0x000000071607c210 */ /* 0x000fc400037fe4ff */
[C---:B-1----:R-:W-:Y:S02]  /*09f0*/  @!P3 IADD3 R30, P6, PT, R21.reuse, R30, RZ ;  /* 0x0000001e151eb210 */ /* 0x042fe40007fde0ff */
[----:B------:R-:W-:Y:S01]  /*0a00*/  ISETP.GE.U32.AND P5, PT, R68, UR12, PT ;  /* 0x0000000c44007c0c */ /* 0x000fe2000bfa6070 */
[----:B------:R0:W5:Y:S01]  /*0a10*/  @!P4 LDG.E.64 R50, desc[UR8][R6.64] ;  /* 0x000000080632c981 */ /* 0x000162000c1e1b00 */
[----:B------:R-:W-:Y:S01]  /*0a20*/  @!P3 IADD3.X R31, PT, PT, R20, R31, RZ, P6, !PT ;  /* 0x0000001f141fb210 */ /* 0x000fe200037fe4ff */
[----:B------:R-:W1:Y:S01]  /*0a30*/  @!P1 LDC.64 R14, c[0x0][0x3a0] ;  /* 0x0000e800ff0e9b82 */ /* 0x000e620000000a00 */
[----:B---3--:R-:W-:-:S07]  /*0a40*/  @!P3 IADD3 R32, P6, PT, R21, R32, RZ ;  /* 0x000000201520b210 */ /* 0x008fce0007fde0ff */
[----:B------:R-:W2:Y:S01]  /*0a50*/  @!P1 LDC.64 R18, c[0x0][0x398] ;  /* 0x0000e600ff129b82 */ /* 0x000ea20000000a00 */
[----:B------:R-:W-:-:S07]  /*0a60*/  @!P3 IADD3.X R33, PT, PT, R20, R33, RZ, P6, !PT ;  /* 0x000000211421b210 */ /* 0x000fce00037fe4ff */
[----:B------:R-:W3:Y:S01]  /*0a70*/  @!P0 LDC.64 R22, c[0x0][0x3a0] ;  /* 0x0000e800ff168b82 */ /* 0x000ee20000000a00 */
[----:B------:R-:W-:-:S07]  /*0a80*/  ISETP.GE.AND.EX P4, PT, R58, UR13, PT, P5 ;  /* 0x0000000d3a007c0c */ /* 0x000fce000bf86350 */
[----:B------:R-:W4:Y:S01]  /*0a90*/  @!P0 LDC.64 R20, c[0x0][0x398] ;  /* 0x0000e600ff148b82 */ /* 0x000f220000000a00 */
[----:B-1----:R-:W-:Y:S01]  /*0aa0*/  @!P1 IADD3 R14, P6, PT, R25, R14, RZ ;  /* 0x0000000e190e9210 */ /* 0x002fe20007fde0ff */
[----:B0-----:R-:W-:Y:S01]  /*0ab0*/  @!P2 IMAD R6, R59, R2, RZ ;  /* 0x000000023b06a224 */ /* 0x001fe200078e02ff */
[----:B------:R-:W-:Y:S02]  /*0ac0*/  @!P0 IADD3 R17, PT, PT, R17, R27, RZ ;  /* 0x0000001b11118210 */ /* 0x000fe40007ffe0ff */
[----:B------:R-:W-:Y:S02]  /*0ad0*/  @!P1 IADD3.X R15, PT, PT, R24, R15, RZ, P6, !PT ;  /* 0x0000000f180f9210 */ /* 0x000fe400037fe4ff */
[C---:B------:R-:W-:Y:S01]  /*0ae0*/  @!P0 SHF.L.U32 R9, R16.reuse, 0x2, RZ ;  /* 0x0000000210098819 */ /* 0x040fe200000006ff */
[----:B------:R-:W0:Y:S01]  /*0af0*/  @!P2 LDC.64 R28, c[0x0][0x398] ;  /* 0x0000e600ff1cab82 */ /* 0x000e220000000a00 */
[----:B--2---:R-:W-:Y:S02]  /*0b00*/  @!P1 IADD3 R12, P6, PT, R25, R18, RZ ;  /* 0x00000012190c9210 */ /* 0x004fe40007fde0ff */
[----:B------:R-:W-:Y:S01]  /*0b10*/  @!P0 SHF.L.U64.HI R16, R16, 0x2, R17 ;  /* 0x0000000210108819 */ /* 0x000fe20000010211 */
[----:B------:R-:W-:Y:S01]  /*0b20*/  @!P2 IMAD R17, R69, R3, R6 ;  /* 0x000000034511a224 */ /* 0x000fe200078e0206 */
[----:B------:R-:W-:-:S03]  /*0b30*/  @!P1 IADD3.X R13, PT, PT, R24, R19, RZ, P6, !PT ;  /* 0x00000013180d9210 */ /* 0x000fc600037fe4ff */
[----:B------:R-:W1:Y:S01]  /*0b40*/  @!P4 LDC.64 R6, c[0x0][0x3f8] ;  /* 0x0000fe00ff06cb82 */ /* 0x000e620000000a00 */
[----:B------:R-:W-:Y:S02]  /*0b50*/  @!P2 MOV R4, R74 ;  /* 0x0000004a0004a202 */ /* 0x000fe40000000f00 */
[----:B------:R-:W-:Y:S02]  /*0b60*/  @!P2 MOV R5, R77 ;  /* 0x0000004d0005a202 */ /* 0x000fe40000000f00 */
[----:B---3--:R-:W-:-:S03]  /*0b70*/  @!P0 IADD3 R22, P6, PT, R9, R22, RZ ;  /* 0x0000001609168210 */ /* 0x008fc60007fde0ff */
[----:B------:R-:W2:Y:S01]  /*0b80*/  @!P2 LDC.64 R18, c[0x0][0x3a0] ;  /* 0x0000e800ff12ab82 */ /* 0x000ea20000000a00 */
[----:B------:R-:W-:Y:S01]  /*0b90*/  @!P2 IMAD.WIDE.U32 R2, R69, R2, R4 ;  /* 0x000000024502a225 */ /* 0x000fe200078e0004 */
[C---:B------:R-:W-:Y:S02]  /*0ba0*/  @!P0 IADD3.X R23, PT, PT, R16.reuse, R23, RZ, P6, !PT ;  /* 0x0000001710178210 */ /* 0x040fe400037fe4ff */
[----:B----4-:R-:W-:Y:S02]  /*0bb0*/  @!P0 IADD3 R20, P6, PT, R9, R20, RZ ;  /* 0x0000001409148210 */ /* 0x010fe40007fde0ff */
[----:B------:R-:W-:Y:S02]  /*0bc0*/  @!P2 IADD3 R3, PT, PT, R3, R17, RZ ;  /* 0x000000110303a210 */ /* 0x000fe40007ffe0ff */
[----:B------:R-:W-:Y:S01]  /*0bd0*/  @!P0 IADD3.X R21, PT, PT, R16, R21, RZ, P6, !PT ;  /* 0x0000001510158210 */ /* 0x000fe200037fe4ff */
[----:B------:R-:W3:Y:S01]  /*0be0*/  @!P4 LDC.64 R26, c[0x0][0x3a0] ;  /* 0x0000e800ff1acb82 */ /* 0x000ee20000000a00 */
[----:B------:R-:W-:-:S02]  /*0bf0*/  @!P2 SHF.L.U32 R35, R2, 0x2, RZ ;  /* 0x000000020223a819 */ /* 0x000fc400000006ff */
[----:B------:R-:W-:Y:S02]  /*0c00*/  @!P2 SHF.L.U64.HI R34, R2, 0x2, R3 ;  /* 0x000000020222a819 */ /* 0x000fe40000010203 */
[----:B------:R-:W-:-:S03]  /*0c10*/  ISETP.GE.U32.AND P5, PT, R67, UR12, PT ;  /* 0x0000000c43007c0c */ /* 0x000fc6000bfa6070 */
[----:B------:R-:W4:Y:S01]  /*0c20*/  LDC.64 R16, c[0x0][0x3b8] ;  /* 0x0000ee00ff107b82 */ /* 0x000f220000000a00 */
[----:B------:R-:W-:Y:S02]  /*0c30*/  MOV R3, RZ ;  /* 0x000000ff00037202 */ /* 0x000fe40000000f00 */
[----:B------:R-:W-:Y:S02]  /*0c40*/  MOV R2, RZ ;  /* 0x000000ff00027202 */ /* 0x000fe40000000f00 */
[----:B------:R-:W-:Y:S02]  /*0c50*/  CS2R R4, SRZ ;  /* 0x0000000000047805 */ /* 0x000fe4000001ff00 */
[----:B------:R-:W-:Y:S01]  /*0c60*/  ISETP.GE.AND.EX P5, PT, R0, UR13, PT, P5 ;  /* 0x0000000d00007c0c */ /* 0x000fe2000bfa6350 */
[----:B-1----:R-:W-:Y:S01]  /*0c70*/  @!P4 IMAD R36, R58, R6, RZ ;  /* 0x000000063a24c224 */ /* 0x002fe200078e02ff */
[----:B------:R-:W1:Y:S01]  /*0c80*/  @!P4 LDC.64 R24, c[0x0][0x398] ;  /* 0x0000e600ff18cb82 */ /* 0x000e620000000a00 */
[----:B------:R2:W5:Y:S01]  /*0c90*/  @!P3 LDG.E.64 R2, desc[UR8][R30.64] ;  /* 0x000000081e02b981 */ /* 0x000562000c1e1b00 */
[----:B0-----:R-:W-:-:S03]  /*0ca0*/  @!P2 IADD3 R28, P6, PT, R35, R28, RZ ;  /* 0x0000001c231ca210 */ /* 0x001fc60007fde0ff */
[----:B------:R0:W5:Y:S01]  /*0cb0*/  @!P3 LDG.E.64 R4, desc[UR8][R32.64] ;  /* 0x000000082004b981 */ /* 0x000162000c1e1b00 */
[----:B--2---:R-:W-:Y:S01]  /*0cc0*/  @!P2 IADD3 R18, P3, PT, R35, R18, RZ ;  /* 0x000000122312a210 */ /* 0x004fe20007f7e0ff */
[----:B------:R-:W-:-:S04]  /*0cd0*/  @!P4 IMAD R35, R68, R7, R36 ;  /* 0x000000074423c224 */ /* 0x000fc800078e0224 */
[----:B------:R-:W2:Y:S01]  /*0ce0*/  @!P5 LDC.64 R8, c[0x0][0x3f8] ;  /* 0x0000fe00ff08db82 */ /* 0x000ea20000000a00 */
[----:B------:R-:W-:Y:S02]  /*0cf0*/  @!P4 MOV R30, R74 ;  /* 0x0000004a001ec202 */ /* 0x000fe40000000f00 */
[----:B------:R-:W-:-:S03]  /*0d00*/  @!P4 MOV R31, R77 ;  /* 0x0000004d001fc202 */ /* 0x000fc60000000f00 */
[----:B------:R-:W-:Y:S01]  /*0d10*/  @!P4 IMAD.WIDE.U32 R6, R68, R6, R30 ;  /* 0x000000064406c225 */ /* 0x000fe200078e001e */
[----:B------:R-:W-:Y:S02]  /*0d20*/  @!P2 IADD3.X R19, PT, PT, R34, R19, RZ, P3, !PT ;  /* 0x000000132213a210 */ /* 0x000fe40001ffe4ff */
[----:B------:R-:W1:Y:S02]  /*0d30*/  @!P5 LDC.64 R30, c[0x0][0x3a0] ;  /* 0x0000e800ff1edb82 */ /* 0x000e640000000a00 */
[----:B------:R-:W-:Y:S02]  /*0d40*/  @!P4 IADD3 R7, PT, PT, R7, R35, RZ ;  /* 0x000000230707c210 */ /* 0x000fe40007ffe0ff */
[C---:B------:R-:W-:Y:S02]  /*0d50*/  @!P4 SHF.L.U32 R39, R6.reuse, 0x2, RZ ;  /* 0x000000020627c819 */ /* 0x040fe400000006ff */
[----:B------:R-:W-:Y:S01]  /*0d60*/  @!P4 SHF.L.U64.HI R38, R6, 0x2, R7 ;  /* 0x000000020626c819 */ /* 0x000fe20000010207 */
[----:B----4-:R-:W-:Y:S01]  /*0d70*/  IMAD.WIDE R6, R64, 0x8, R16 ;  /* 0x0000000840067825 */ /* 0x010fe200078e0210 */
[----:B0-----:R-:W0:Y:S05]  /*0d80*/  @!P5 LDC.64 R32, c[0x0][0x398] ;  /* 0x0000e600ff20db82 */ /* 0x001e2a0000000a00 */
[----:B------:R-:W4:Y:S01]  /*0d90*/  LDG.E.64 R6, desc[UR8][R6.64] ;  /* 0x0000000806067981 */ /* 0x000f22000c1e1b00 */
[----:B------:R-:W-:-:S02]  /*0da0*/  ISETP.NE.AND P3, PT, RZ, UR10, PT ;  /* 0x0000000aff007c0c */ /* 0x000fc4000bf65270 */
[----:B------:R-:W-:Y:S01]  /*0db0*/  @!P2 IADD3.X R29, PT, PT, R34, R29, RZ, P6, !PT ;  /* 0x0000001d221da210 */ /* 0x000fe200037fe4ff */
[----:B--2---:R-:W-:Y:S01]  /*0dc0*/  @!P5 IMAD R34, R0, R8, RZ ;  /* 0x000000080022d224 */ /* 0x004fe200078e02ff */
[----:B------:R-:W-:Y:S01]  /*0dd0*/  @!P5 MOV R16, R74 ;  /* 0x0000004a0010d202 */ /* 0x000fe20000000f00 */
[----:B------:R-:W2:Y:S01]  /*0de0*/  LDC.64 R36, c[0x0][0x3a8] ;  /* 0x0000ea00ff247b82 */ /* 0x000ea20000000a00 */
[----:B------:R-:W-:Y:S01]  /*0df0*/  @!P5 MOV R17, R77 ;  /* 0x0000004d0011d202 */ /* 0x000fe20000000f00 */
[----:B------:R-:W-:Y:S01]  /*0e00*/  @!P5 IMAD R41, R67, R9, R34 ;  /* 0x000000094329d224 */ /* 0x000fe200078e0222 */
[----:B---3--:R-:W-:Y:S01]  /*0e10*/  @!P4 IADD3 R26, P6, PT, R39, R26, RZ ;  /* 0x0000001a271ac210 */ /* 0x008fe20007fde0ff */
[----:B------:R-:W-:-:S04]  /*0e20*/  @!P5 IMAD.WIDE.U32 R8, R67, R8, R16 ;  /* 0x000000084308d225 */ /* 0x000fc800078e0010 */
[----:B------:R-:W3:Y:S01]  /*0e30*/  @P3 LDC.64 R34, c[0x0][0x3b0] ;  /* 0x0000ec00ff223b82 */ /* 0x000ee20000000a00 */
[----:B------:R-:W-:Y:S02]  /*0e40*/  @!P4 IADD3.X R27, PT, PT, R38, R27, RZ, P6, !PT ;  /* 0x0000001b261bc210 */ /* 0x000fe400037fe4ff */
[----:B-1----:R-:W-:Y:S02]  /*0e50*/  @!P4 IADD3 R24, P6, PT, R39, R24, RZ ;  /* 0x000000182718c210 */ /* 0x002fe40007fde0ff */
[----:B------:R-:W-:Y:S02]  /*0e60*/  @!P5 IADD3 R17, PT, PT, R9, R41, RZ ;  /* 0x000000290911d210 */ /* 0x000fe40007ffe0ff */
[----:B------:R-:W-:Y:S02]  /*0e70*/  @!P5 SHF.L.U32 R9, R8, 0x2, RZ ;  /* 0x000000020809d819 */ /* 0x000fe400000006ff */
[----:B------:R-:W-:Y:S02]  /*0e80*/  @!P4 IADD3.X R25, PT, PT, R38, R25, RZ, P6, !PT ;  /* 0x000000192619c210 */ /* 0x000fe400037fe4ff */
[----:B------:R-:W-:-:S02]  /*0e90*/  @!P5 SHF.L.U64.HI R8, R8, 0x2, R17 ;  /* 0x000000020808d819 */ /* 0x000fc40000010211 */
[----:B------:R-:W-:-:S04]  /*0ea0*/  @!P5 IADD3 R30, P6, PT, R9, R30, RZ ;  /* 0x0000001e091ed210 */ /* 0x000fc80007fde0ff */
[----:B------:R-:W-:Y:S02]  /*0eb0*/  @!P5 IADD3.X R31, PT, PT, R8, R31, RZ, P6, !PT ;  /* 0x0000001f081fd210 */ /* 0x000fe400037fe4ff */
[----:B0-----:R-:W-:Y:S02]  /*0ec0*/  @!P5 IADD3 R32, P6, PT, R9, R32, RZ ;  /* 0x000000200920d210 */ /* 0x001fe40007fde0ff */
[----:B------:R-:W-:Y:S02]  /*0ed0*/  IADD3 R17, PT, PT, R10, R11, RZ ;  /* 0x0000000b0a117210 */ /* 0x000fe40007ffe0ff */
[----:B------:R-:W-:Y:S02]  /*0ee0*/  CS2R R10, SRZ ;  /* 0x00000000000a7805 */ /* 0x000fe4000001ff00 */
[----:B------:R-:W-:Y:S02]  /*0ef0*/  @!P5 IADD3.X R33, PT, PT, R8, R33, RZ, P6, !PT ;  /* 0x000000210821d210 */ /* 0x000fe400037fe4ff */
[----:B------:R-:W-:Y:S01]  /*0f00*/  CS2R R8, SRZ ;  /* 0x0000000000087805 */ /* 0x000fe2000001ff00 */
[C---:B--2---:R-:W-:Y:S01]  /*0f10*/  IMAD.WIDE R36, R17.reuse, 0x4, R36 ;  /* 0x0000000411247825 */ /* 0x044fe200078e0224 */
[----:B------:R0:W5:Y:S03]  /*0f20*/  @!P1 LDG.E.64 R10, desc[UR8][R12.64] ;  /* 0x000000080c0a9981 */ /* 0x000166000c1e1b00 */
[----:B---3--:R-:W-:Y:S01]  /*0f30*/  @P3 IMAD.WIDE R34, R17, 0x4, R34 ;  /* 0x0000000411223825 */ /* 0x008fe200078e0222 */
[----:B------:R-:W-:Y:S01]  /*0f40*/  CS2R R16, SRZ ;  /* 0x0000000000107805 */ /* 0x000fe2000001ff00 */
[----:B------:R1:W5:Y:S05]  /*0f50*/  @!P1 LDG.E.64 R8, desc[UR8][R14.64] ;  /* 0x000000080e089981 */ /* 0x00036a000c1e1b00 */
[----:B------:R2:W5:Y:S01]  /*0f60*/  @!P2 LDG.E.64 R16, desc[UR8][R18.64] ;  /* 0x000000081210a981 */ /* 0x000562000c1e1b00 */
[----:B0-----:R-:W-:-:S02]  /*0f70*/  CS2R R12, SRZ ;  /* 0x00000000000c7805 */ /* 0x001fc4000001ff00 */
[----:B-1----:R-:W-:-:S04]  /*0f80*/  CS2R R14, SRZ ;  /* 0x00000000000e7805 */ /* 0x002fc8000001ff00 */
[----:B------:R0:W5:Y:S01]  /*0f90*/  @!P0 LDG.E.64 R12, desc[UR8][R22.64] ;  /* 0x00000008160c8981 */ /* 0x000162000c1e1b00 */
[----:B--2---:R-:W-:-:S03]  /*0fa0*/  CS2R R18, SRZ ;  /* 0x0000000000127805 */ /* 0x004fc6000001ff00 */
[----:B------:R1:W5:Y:S04]  /*0fb0*/  @!P0 LDG.E.64 R14, desc[UR8][R20.64] ;  /* 0x00000008140e8981 */ /* 0x000368000c1e1b00 */
[----:B------:R2:W5:Y:S01]  /*0fc0*/  @!P2 LDG.E.64 R18, desc[UR8][R28.64] ;  /* 0x000000081c12a981 */ /* 0x000562000c1e1b00 */
[----:B0-----:R-:W-:Y:S02]  /*0fd0*/  CS2R R22, SRZ ;  /* 0x0000000000167805 */ /* 0x001fe4000001ff00 */
[----:B-1----:R-:W-:-:S04]  /*0fe0*/  CS2R R20, SRZ ;  /* 0x0000000000147805 */ /* 0x002fc8000001ff00 */
[----:B------:R0:W5:Y:S01]  /*0ff0*/  @!P4 LDG.E.64 R22, desc[UR8][R24.64] ;  /* 0x000000081816c981 */ /* 0x000162000c1e1b00 */
[----:B--2---:R-:W-:-:S03]  /*1000*/  CS2R R28, SRZ ;  /* 0x00000000001c7805 */ /* 0x004fc6000001ff00 */
[----:B------:R1:W5:Y:S04]  /*1010*/  @!P4 LDG.E.64 R20, desc[UR8][R26.64] ;  /* 0x000000081a14c981 */ /* 0x000368000c1e1b00 */
[----:B------:R2:W5:Y:S01]  /*1020*/  @P3 LDG.E.64 R28, desc[UR8][R34.64] ;  /* 0x00000008221c3981 */ /* 0x000562000c1e1b00 */
[----:B0-----:R-:W-:Y:S02]  /*1030*/  CS2R R24, SRZ ;  /* 0x0000000000187805 */ /* 0x001fe4000001ff00 */
[----:B-1----:R-:W-:-:S04]  /*1040*/  CS2R R26, SRZ ;  /* 0x00000000001a7805 */ /* 0x002fc8000001ff00 */
[----:B------:R2:W5:Y:S04]  /*1050*/  @!P5 LDG.E.64 R24, desc[UR8][R30.64] ;  /* 0x000000081e18d981 */ /* 0x000568000c1e1b00 */
[----:B------:R2:W5:Y:S04]  /*1060*/  @!P5 LDG.E.64 R26, desc[UR8][R32.64] ;  /* 0x00000008201ad981 */ /* 0x000568000c1e1b00 */
[----:B------:R2:W5:Y:S01]  /*1070*/  LDG.E.64 R30, desc[UR8][R36.64] ;  /* 0x00000008241e7981 */ /* 0x000562000c1e1b00 */
[----:B------:R-:W-:Y:S01]  /*1080*/  UISETP.NE.AND UP0, UPT, UR10, URZ, UPT ;  /* 0x000000ff0a00728c */ /* 0x000fe2000bf05270 */
[----:B----4-:R-:W-:-:S05]  /*1090*/  FFMA.FTZ R7, -R6, R6, R7 ;  /* 0x0000000606077223 */ /* 0x010fca0000010107 */
[----:B------:R-:W-:-:S13]  /*10a0*/  FSETP.GTU.FTZ.AND P1, PT, R7, RZ, PT ;  /* 0x000000ff0700720b */ /* 0x000fda0003f3c000 */
[----:B------:R-:W0:Y:S02]  /*10b0*/  @P1 LDC R38, c[0x0][0x3c0] ;  /* 0x0000f000ff261b82 */ /* 0x000e240000000800 */
[----:B0-----:R-:W-:Y:S01]  /*10c0*/  @P1 FADD.FTZ R38, R7, R38 ;  /* 0x0000002607261221 */ /* 0x001fe20000010000 */
[----:B------:R-:W-:-:S06]  /*10d0*/  MOV R7, 0x3f800000 ;  /* 0x3f80000000077802 */ /* 0x000fcc0000000f00 */
[----:B------:R2:W0:Y:S01]  /*10e0*/  @P1 MUFU.RSQ R7, R38 ;  /* 0x0000002600071308 */ /* 0x0004220000001400 */
[----:B------:R-:W-:Y:S05]  /*10f0*/  BRA.U UP0, `(.L_x_1285) ;  /* 0x0000000500c47547 */ /* 0x000fea000b800000 */
[----:B--2--5:R-:W-:Y:S01]  /*1100*/  FADD.FTZ R32, -R6, R54 ;  /* 0x0000003606207221 */ /* 0x024fe20000010100 */
[----:B------:R-:W-:Y:S01]  /*1110*/  FMUL.FTZ R36, R52, R30 ;  /* 0x0000001e34247220 */ /* 0x000fe20000410000 */
[----:B------:R-:W-:Y:S01]  /*1120*/  FADD.FTZ R34, -R6, R55 ;  /* 0x0000003706227221 */ /* 0x000fe20000010100 */
[----:B------:R-:W-:Y:S01]  /*1130*/  FMUL.FTZ R35, R53, R31 ;  /* 0x0000001f35237220 */ /* 0x000fe20000410000 */
[-C--:B0-----:R-:W-:Y:S01]  /*1140*/  FMUL.FTZ R33, R32, R7.reuse ;  /* 0x0000000720217220 */ /* 0x081fe20000410000 */
[----:B------:R-:W-:Y:S01]  /*1150*/  FADD.FTZ R38, -R6, R50 ;  /* 0x0000003206267221 */ /* 0x000fe20000010100 */
[-C--:B------:R-:W-:Y:S01]  /*1160*/  FMUL.FTZ R34, R34, R7.reuse ;  /* 0x0000000722227220 */ /* 0x080fe20000410000 */
[----:B------:R-:W-:Y:S01]  /*1170*/  FADD.FTZ R32, RZ, R36 ;  /* 0x00000024ff207221 */ /* 0x000fe20000010000 */
[----:B------:R-:W-:Y:S01]  /*1180*/  FFMA.FTZ R37, R33, R36, RZ ;  /* 0x0000002421257223 */ /* 0x000fe200000100ff */
[----:B------:R-:W-:Y:S01]  /*1190*/  FMUL.FTZ R39, R48, R30 ;  /* 0x0000001e30277220 */ /* 0x000fe20000410000 */
[----:B------:R-:W-:Y:S01]  /*11a0*/  FMUL.FTZ R38, R38, R7 ;  /* 0x0000000726267220 */ /* 0x000fe20000410000 */
[----:B------:R-:W-:Y:S01]  /*11b0*/  FFMA.FTZ R33, R52, R33, RZ ;  /* 0x0000002134217223 */ /* 0x000fe200000100ff */
[----:B------:R-:W-:Y:S01]  /*11c0*/  FFMA.FTZ R37, R34, R35, R37 ;  /* 0x0000002322257223 */ /* 0x000fe20000010025 */
[----:B------:R-:W-:Y:S01]  /*11d0*/  FADD.FTZ R36, -R6, R51 ;  /* 0x0000003306247221 */ /* 0x000fe20000010100 */
[----:B------:R-:W-:Y:S01]  /*11e0*/  FADD.FTZ R32, R35, R32 ;  /* 0x0000002023207221 */ /* 0x000fe20000010000 */
[----:B------:R-:W-:Y:S01]  /*11f0*/  FFMA.FTZ R33, R48, R38, R33 ;  /* 0x0000002630217223 */ /* 0x000fe20000010021 */
[----:B------:R-:W-:Y:S01]  /*1200*/  FFMA.FTZ R37, R38, R39, R37 ;  /* 0x0000002726257223 */ /* 0x000fe20000010025 */
[----:B------:R-:W-:Y:S01]  /*1210*/  FMUL.FTZ R36, R36, R7 ;  /* 0x0000000724247220 */ /* 0x000fe20000410000 */
[----:B------:R-:W-:Y:S01]  /*1220*/  FFMA.FTZ R34, R53, R34, RZ ;  /* 0x0000002235227223 */ /* 0x000fe200000100ff */
[C---:B------:R-:W-:Y:S01]  /*1230*/  FMUL.FTZ R35, R49.reuse, R31 ;  /* 0x0000001f31237220 */ /* 0x040fe20000410000 */
[----:B------:R-:W-:Y:S01]  /*1240*/  FADD.FTZ R32, R32, R39 ;  /* 0x0000002720207221 */ /* 0x000fe20000010000 */
[----:B------:R-:W-:Y:S01]  /*1250*/  FADD.FTZ R38, -R6, R12 ;  /* 0x0000000c06267221 */ /* 0x000fe20000010100 */
[----:B------:R-:W-:Y:S01]  /*1260*/  FFMA.FTZ R34, R49, R36, R34 ;  /* 0x0000002431227223 */ /* 0x000fe20000010022 */
[----:B------:R-:W-:Y:S01]  /*1270*/  FFMA.FTZ R37, R36, R35, R37 ;  /* 0x0000002324257223 */ /* 0x000fe20000010025 */
[----:B------:R-:W-:Y:S01]  /*1280*/  FMUL.FTZ R39, R14, R30 ;  /* 0x0000001e0e277220 */ /* 0x000fe20000410000 */
[----:B------:R-:W-:Y:S01]  /*1290*/  FMUL.FTZ R38, R38, R7 ;  /* 0x0000000726267220 */ /* 0x000fe20000410000 */
[----:B------:R-:W-:Y:S01]  /*12a0*/  FADD.FTZ R32, R35, R32 ;  /* 0x0000002023207221 */ /* 0x000fe20000010000 */
[----:B------:R-:W-:Y:S01]  /*12b0*/  FADD.FTZ R36, -R6, R13 ;  /* 0x0000000d06247221 */ /* 0x000fe20000010100 */
[----:B------:R-:W-:Y:S01]  /*12c0*/  FMUL.FTZ R35, R15, R31 ;  /* 0x0000001f0f237220 */ /* 0x000fe20000410000 */
[----:B------:R-:W-:Y:S01]  /*12d0*/  FFMA.FTZ R33, R14, R38, R33 ;  /* 0x000000260e217223 */ /* 0x000fe20000010021 */
[----:B------:R-:W-:Y:S01]  /*12e0*/  FADD.FTZ R32, R32, R39 ;  /* 0x0000002720207221 */ /* 0x000fe20000010000 */
[----:B------:R-:W-:Y:S01]  /*12f0*/  FFMA.FTZ R37, R38, R39, R37 ;  /* 0x0000002726257223 */ /* 0x000fe20000010025 */
[----:B------:R-:W-:Y:S01]  /*1300*/  FMUL.FTZ R36, R36, R7 ;  /* 0x0000000724247220 */ /* 0x000fe20000410000 */
[----:B------:R-:W-:Y:S01]  /*1310*/  FADD.FTZ R38, -R6, R2 ;  /* 0x0000000206267221 */ /* 0x000fe20000010100 */
[----:B------:R-:W-:Y:S01]  /*1320*/  FMUL.FTZ R39, R4, R30 ;  /* 0x0000001e04277220 */ /* 0x000fe20000410000 */
[----:B------:R-:W-:Y:S01]  /*1330*/  FADD.FTZ R32, R35, R32 ;  /* 0x0000002023207221 */ /* 0x000fe20000010000 */
[----:B------:R-:W-:Y:S01]  /*1340*/  FFMA.FTZ R34, R15, R36, R34 ;  /* 0x000000240f227223 */ /* 0x000fe20000010022 */
[----:B------:R-:W-:Y:S01]  /*1350*/  FFMA.FTZ R37, R36, R35, R37 ;  /* 0x0000002324257223 */ /* 0x000fe20000010025 */
[----:B------:R-:W-:Y:S01]  /*1360*/  FMUL.FTZ R38, R38, R7 ;  /* 0x0000000726267220 */ /* 0x000fe20000410000 */
[----:B------:R-:W-:Y:S01]  /*1370*/  FADD.FTZ R36, -R6, R3 ;  /* 0x0000000306247221 */ /* 0x000fe20000010100 */
[----:B------:R-:W-:Y:S01]  /*1380*/  FADD.FTZ R32, R32, R39 ;  /* 0x0000002720207221 */ /* 0x000fe20000010000 */
[----:B------:R-:W-:Y:S01]  /*1390*/  FMUL.FTZ R35, R5, R31 ;  /* 0x0000001f05237220 */ /* 0x000fe20000410000 */
[----:B------:R-:W-:Y:S01]  /*13a0*/  FFMA.FTZ R37, R38, R39, R37 ;  /* 0x0000002726257223 */ /* 0x000fe20000010025 */
[----:B------:R-:W-:Y:S01]  /*13b0*/  FMUL.FTZ R36, R36, R7 ;  /* 0x0000000724247220 */ /* 0x000fe20000410000 */
[----:B------:R-:W-:Y:S01]  /*13c0*/  FFMA.FTZ R33, R4, R38, R33 ;  /* 0x0000002604217223 */ /* 0x000fe20000010021 */
[----:B------:R-:W-:Y:S01]  /*13d0*/  FADD.FTZ R38, -R6, R8 ;  /* 0x0000000806267221 */ /* 0x000fe20000010100 */
[----:B------:R-:W-:Y:S01]  /*13e0*/  FMUL.FTZ R39, R10, R30 ;  /* 0x0000001e0a277220 */ /* 0x000fe20000410000 */
[----:B------:R-:W-:Y:S01]  /*13f0*/  FADD.FTZ R32, R35, R32 ;  /* 0x0000002023207221 */ /* 0x000fe20000010000 */
[----:B------:R-:W-:Y:S01]  /*1400*/  FFMA.FTZ R34, R5, R36, R34 ;  /* 0x0000002405227223 */ /* 0x000fe20000010022 */
[----:B------:R-:W-:Y:S01]  /*1410*/  FFMA.FTZ R37, R36, R35, R37 ;  /* 0x0000002324257223 */ /* 0x000fe20000010025 */
[----:B------:R-:W-:Y:S01]  /*1420*/  FADD.FTZ R36, -R6, R9 ;  /* 0x0000000906247221 */ /* 0x000fe20000010100 */
[-C--:B------:R-:W-:Y:S01]  /*1430*/  FMUL.FTZ R38, R38, R7.reuse ;  /* 0x0000000726267220 */ /* 0x080fe20000410000 */
[----:B------:R-:W-:Y:S01]  /*1440*/  FADD.FTZ R40, R32, R39 ;  /* 0x0000002720287221 */ /* 0x000fe20000010000 */
[----:B------:R-:W-:Y:S01]  /*1450*/  FADD.FTZ R32, -R6, R16 ;  /* 0x0000001006207221 */ /* 0x000fe20000010100 */
[----:B------:R-:W-:Y:S01]  /*1460*/  FMUL.FTZ R36, R36, R7 ;  /* 0x0000000724247220 */ /* 0x000fe20000410000 */
[----:B------:R-:W-:Y:S01]  /*1470*/  FFMA.FTZ R37, R38, R39, R37 ;  /* 0x0000002726257223 */ /* 0x000fe20000010025 */
[C---:B------:R-:W-:Y:S01]  /*1480*/  FMUL.FTZ R35, R11.reuse, R31 ;  /* 0x0000001f0b237220 */ /* 0x040fe20000410000 */
[----:B------:R-:W-:Y:S01]  /*1490*/  FFMA.FTZ R33, R10, R38, R33 ;  /* 0x000000260a217223 */ /* 0x000fe20000010021 */
[----:B------:R-:W-:Y:S01]  /*14a0*/  FMUL.FTZ R38, R32, R7 ;  /* 0x0000000720267220 */ /* 0x000fe20000410000 */
[----:B------:R-:W-:Y:S01]  /*14b0*/  FFMA.FTZ R32, R11, R36, R34 ;  /* 0x000000240b207223 */ /* 0x000fe20000010022 */
        /* <DEDUP_REMOVED lines=8> */
[----:B------:R-:W-:Y:S01]  /*1540*/  FADD.FTZ R36, -R6, R20 ;  /* 0x0000001406247221 */ /* 0x000fe20000010100 */
[----:B------:R-:W-:Y:S01]  /*1550*/  FADD.FTZ R40, R35, R40 ;  /* 0x0000002823287221 */ /* 0x000fe20000010000 */
[----:B------:R-:W-:Y:S01]  /*1560*/  FFMA.FTZ R33, R18, R38, R33 ;  /* 0x0000002612217223 */ /* 0x000fe20000010021 */
[----:B------:R-:W-:Y:S01]  /*1570*/  FFMA.FTZ R37, R34, R35, R37 ;  /* 0x0000002322257223 */ /* 0x000fe20000010025 */
[----:B------:R-:W-:Y:S01]  /*1580*/  FMUL.FTZ R39, R22, R30 ;  /* 0x0000001e16277220 */ /* 0x000fe20000410000 */
[----:B------:R-:W-:Y:S01]  /*1590*/  FFMA.FTZ R32, R19, R34, R32 ;  /* 0x0000002213207223 */ /* 0x000fe20000010020 */
[----:B------:R-:W-:Y:S01]  /*15a0*/  FADD.FTZ R35, RZ, R52 ;  /* 0x00000034ff237221 */ /* 0x000fe20000010000 */
[----:B------:R-:W-:Y:S01]  /*15b0*/  FMUL.FTZ R38, R36, R7 ;  /* 0x0000000724267220 */ /* 0x000fe20000410000 */
[----:B------:R-:W-:Y:S01]  /*15c0*/  FADD.FTZ R34, RZ, R53 ;  /* 0x00000035ff227221 */ /* 0x000fe20000010000 */
[----:B------:R-:W-:Y:S01]  /*15d0*/  FADD.FTZ R36, -R6, R21 ;  /* 0x0000001506247221 */ /* 0x000fe20000010100 */
[----:B------:R-:W-:Y:S01]  /*15e0*/  FADD.FTZ R40, R40, R39 ;  /* 0x0000002728287221 */ /* 0x000fe20000010000 */
[----:B------:R-:W-:Y:S01]  /*15f0*/  FADD.FTZ R35, R48, R35 ;  /* 0x0000002330237221 */ /* 0x000fe20000010000 */
[----:B------:R-:W-:Y:S01]  /*1600*/  FFMA.FTZ R39, R38, R39, R37 ;  /* 0x0000002726277223 */ /* 0x000fe20000010025 */
[----:B------:R-:W-:Y:S01]  /*1610*/  FADD.FTZ R34, R49, R34 ;  /* 0x0000002231227221 */ /* 0x000fe20000010000 */
[----:B------:R-:W-:Y:S01]  /*1620*/  FMUL.FTZ R36, R36, R7 ;  /* 0x0000000724247220 */ /* 0x000fe20000410000 */
[----:B------:R-:W-:Y:S01]  /*1630*/  FMUL.FTZ R37, R23, R31 ;  /* 0x0000001f17257220 */ /* 0x000fe20000410000 */
[----:B------:R-:W-:Y:S01]  /*1640*/  FADD.FTZ R35, R14, R35 ;  /* 0x000000230e237221 */ /* 0x000fe20000010000 */
[----:B------:R-:W-:Y:S01]  /*1650*/  FADD.FTZ R34, R15, R34 ;  /* 0x000000220f227221 */ /* 0x000fe20000010000 */
[----:B------:R-:W-:Y:S01]  /*1660*/  FFMA.FTZ R32, R23, R36, R32 ;  /* 0x0000002417207223 */ /* 0x000fe20000010020 */
[----:B------:R-:W-:Y:S01]  /*1670*/  FFMA.FTZ R39, R36, R37, R39 ;  /* 0x0000002524277223 */ /* 0x000fe20000010027 */
[----:B------:R-:W-:Y:S01]  /*1680*/  FADD.FTZ R36, -R6, R24 ;  /* 0x0000001806247221 */ /* 0x000fe20000010100 */
        /* <DEDUP_REMOVED lines=8> */
[----:B------:R-:W-:Y:S01]  /*1710*/  FADD.FTZ R34, R11, R34 ;  /* 0x000000220b227221 */ /* 0x000fe20000010000 */
[----:B------:R-:W-:Y:S01]  /*1720*/  FADD.FTZ R43, R40, R37 ;  /* 0x00000025282b7221 */ /* 0x000fe20000010000 */
[----:B------:R-:W-:Y:S01]  /*1730*/  FFMA.FTZ R42, R36, R37, R39 ;  /* 0x00000025242a7223 */ /* 0x000fe20000010027 */
[----:B------:R-:W-:Y:S01]  /*1740*/  FMUL.FTZ R40, R27, R31 ;  /* 0x0000001f1b287220 */ /* 0x000fe20000410000 */
[----:B------:R-:W-:Y:S01]  /*1750*/  FMUL.FTZ R41, R38, R7 ;  /* 0x0000000726297220 */ /* 0x000fe20000410000 */
[----:B------:R-:W-:Y:S01]  /*1760*/  FADD.FTZ R37, R18, R35 ;  /* 0x0000002312257221 */ /* 0x000fe20000010000 */
[----:B------:R-:W-:Y:S01]  /*1770*/  FADD.FTZ R38, R19, R34 ;  /* 0x0000002213267221 */ /* 0x000fe20000010000 */
[----:B------:R-:W-:Y:S01]  /*1780*/  FADD.FTZ R34, R40, R43 ;  /* 0x0000002b28227221 */ /* 0x000fe20000010000 */
[----:B------:R-:W-:Y:S01]  /*1790*/  FFMA.FTZ R35, R41, R40, R42 ;  /* 0x0000002829237223 */ /* 0x000fe2000001002a */
[----:B------:R-:W-:Y:S01]  /*17a0*/  FADD.FTZ R39, R22, R37 ;  /* 0x0000002516277221 */ /* 0x000fe20000010000 */
[----:B------:R-:W-:Y:S01]  /*17b0*/  FADD.FTZ R40, R23, R38 ;  /* 0x0000002617287221 */ /* 0x000fe20000010000 */
[C---:B------:R-:W-:Y:S01]  /*17c0*/  FFMA.FTZ R36, R26.reuse, R36, R33 ;  /* 0x000000241a247223 */ /* 0x040fe20000010021 */
[C---:B------:R-:W-:Y:S01]  /*17d0*/  FFMA.FTZ R37, R27.reuse, R41, R32 ;  /* 0x000000291b257223 */ /* 0x040fe20000010020 */
[----:B------:R-:W-:Y:S01]  /*17e0*/  FADD.FTZ R38, R26, R39 ;  /* 0x000000271a267221 */ /* 0x000fe20000010000 */
[----:B------:R-:W-:Y:S01]  /*17f0*/  FADD.FTZ R39, R27, R40 ;  /* 0x000000281b277221 */ /* 0x000fe20000010000 */
[----:B------:R-:W-:Y:S06]  /*1800*/  BRA `(.L_x_1286) ;  /* 0x0000001000007947 */ /* 0x000fec0003800000 */
.L_x_1285:
[C---:B--2--5:R-:W-:Y:S01]  /*1810*/  FADD.FTZ R32, -R6.reuse, R54 ;  /* 0x0000003606207221 */ /* 0x064fe20000010100 */
[C---:B------:R-:W-:Y:S01]  /*1820*/  FADD.FTZ R34, -R6.reuse, R50 ;  /* 0x0000003206227221 */ /* 0x040fe20000010100 */
[----:B------:R-:W-:Y:S02]  /*1830*/  FADD.FTZ R56, -R6, R51 ;  /* 0x0000003306387221 */ /* 0x000fe40000010100 */
[-C--:B0-----:R-:W-:Y:S01]  /*1840*/  FMUL.FTZ R33, R32, R7.reuse ;  /* 0x0000000720217220 */ /* 0x081fe20000410000 */
[----:B------:R-:W-:Y:S01]  /*1850*/  FADD.FTZ R32, -R6, R55 ;  /* 0x0000003706207221 */ /* 0x000fe20000010100 */
[----:B------:R-:W-:Y:S02]  /*1860*/  FMUL.FTZ R43, R34, R7 ;  /* 0x00000007222b7220 */ /* 0x000fe40000410000 */
[--C-:B------:R-:W-:Y:S01]  /*1870*/  FFMA.FTZ R37, R30, R33, R28.reuse ;  /* 0x000000211e257223 */ /* 0x100fe2000001001c */
[----:B------:R-:W-:Y:S01]  /*1880*/  FMUL.FTZ R32, R32, R7 ;  /* 0x0000000720207220 */ /* 0x000fe20000410000 */
[----:B------:R-:W-:-:S02]  /*1890*/  FFMA.FTZ R34, R30, R43, R28 ;  /* 0x0000002b1e227223 */ /* 0x000fc4000001001c */
[----:B------:R-:W-:Y:S01]  /*18a0*/  FMUL.FTZ R35, R37, -1.4426950216293334961 ;  /* 0xbfb8aa3b25237820 */ /* 0x000fe20000410000 */
[----:B------:R-:W-:Y:S01]  /*18b0*/  FFMA.FTZ R36, R31, R32, R29 ;  /* 0x000000201f247223 */ /* 0x000fe2000001001d */
[----:B------:R-:W-:-:S03]  /*18c0*/  FMUL.FTZ R46, R34, -1.4426950216293334961 ;  /* 0xbfb8aa3b222e7820 */ /* 0x000fc60000410000 */
[----:B------:R-:W-:Y:S01]  /*18d0*/  FMUL.FTZ R40, R36, -1.4426950216293334961 ;  /* 0xbfb8aa3b24287820 */ /* 0x000fe20000410000 */
[----:B------:R-:W0:Y:S08]  /*18e0*/  MUFU.EX2 R35, R35 ;  /* 0x0000002300237308 */ /* 0x000e300000000800 */
[----:B------:R-:W1:Y:S08]  /*18f0*/  MUFU.EX2 R40, R40 ;  /* 0x0000002800287308 */ /* 0x000e700000000800 */
        /* <DEDUP_REMOVED lines=9> */
[----:B------:R-:W-:Y:S01]  /*1990*/  FMUL.FTZ R37, R52, R39 ;  /* 0x0000002734257220 */ /* 0x000fe20000410000 */
[----:B------:R-:W-:Y:S01]  /*19a0*/  FMUL.FTZ R42, R56, R7 ;  /* 0x00000007382a7220 */ /* 0x000fe20000410000 */
[----:B-1----:R-:W-:Y:S02]  /*19b0*/  FADD.FTZ R45, -R44, 1 ;  /* 0x3f8000002c2d7421 */ /* 0x002fe40000010100 */
[----:B------:R-:W-:Y:S01]  /*19c0*/  FMUL.FTZ R37, R37, R40 ;  /* 0x0000002825257220 */ /* 0x000fe20000410000 */
[----:B------:R-:W-:Y:S01]  /*19d0*/  FADD.FTZ R40, -R6, R12 ;  /* 0x0000000c06287221 */ /* 0x000fe20000010100 */
[----:B------:R-:W-:Y:S01]  /*19e0*/  FFMA.FTZ R38, R31, R42, R29 ;  /* 0x0000002a1f267223 */ /* 0x000fe2000001001d */
[----:B------:R-:W-:Y:S01]  /*19f0*/  FFMA.FTZ R45, R36, R45, 1 ;  /* 0x3f800000242d7423 */ /* 0x000fe2000001002d */
[----:B------:R-:W-:Y:S01]  /*1a00*/  FMUL.FTZ R36, R53, R44 ;  /* 0x0000002c35247220 */ /* 0x000fe20000410000 */
[----:B------:R-:W-:Y:S01]  /*1a10*/  FMUL.FTZ R39, R40, R7 ;  /* 0x0000000728277220 */ /* 0x000fe20000410000 */
[----:B------:R-:W-:Y:S01]  /*1a20*/  FMUL.FTZ R47, R38, -1.4426950216293334961 ;  /* 0xbfb8aa3b262f7820 */ /* 0x000fe20000410000 */
[----:B--2---:R-:W-:Y:S01]  /*1a30*/  FMUL.FTZ R56, R48, R35 ;  /* 0x0000002330387220 */ /* 0x004fe20000410000 */
[----:B------:R-:W-:Y:S01]  /*1a40*/  FMUL.FTZ R36, R36, R45 ;  /* 0x0000002d24247220 */ /* 0x000fe20000410000 */
[----:B------:R-:W-:Y:S01]  /*1a50*/  FFMA.FTZ R41, R30, R39, R28 ;  /* 0x000000271e297223 */ /* 0x000fe2000001001c */
[----:B------:R-:W-:-:S02]  /*1a60*/  FADD.FTZ R45, -R35, 1 ;  /* 0x3f800000232d7421 */ /* 0x000fc40000010100 */
[----:B------:R-:W0:Y:S01]  /*1a70*/  MUFU.EX2 R47, R47 ;  /* 0x0000002f002f7308 */ /* 0x000e220000000800 */
[----:B------:R-:W-:Y:S01]  /*1a80*/  FMUL.FTZ R57, R41, -1.4426950216293334961 ;  /* 0xbfb8aa3b29397820 */ /* 0x000fe20000410000 */
[----:B------:R-:W-:Y:S01]  /*1a90*/  FFMA.FTZ R45, R34, R45, 1 ;  /* 0x3f800000222d7423 */ /* 0x000fe2000001002d */
[----:B------:R-:W-:-:S03]  /*1aa0*/  FADD.FTZ R34, -R6, R13 ;  /* 0x0000000d06227221 */ /* 0x000fc60000010100 */
[----:B------:R-:W-:Y:S01]  /*1ab0*/  FMUL.FTZ R45, R56, R45 ;  /* 0x0000002d382d7220 */ /* 0x000fe20000410000 */
[----:B------:R-:W-:Y:S01]  /*1ac0*/  FMUL.FTZ R34, R34, R7 ;  /* 0x0000000722227220 */ /* 0x000fe20000410000 */
[----:B------:R-:W1:Y:S03]  /*1ad0*/  MUFU.EX2 R57, R57 ;  /* 0x0000003900397308 */ /* 0x000e660000000800 */
[----:B------:R-:W-:-:S04]  /*1ae0*/  FFMA.FTZ R40, R31, R34, R29 ;  /* 0x000000221f287223 */ /* 0x000fc8000001001d */
[----:B------:R-:W-:Y:S01]  /*1af0*/  FMUL.FTZ R44, R40, -1.4426950216293334961 ;  /* 0xbfb8aa3b282c7820 */ /* 0x000fe20000410000 */
[----:B0-----:R-:W-:-:S05]  /*1b00*/  FADD.FTZ R46, R47, 1 ;  /* 0x3f8000002f2e7421 */ /* 0x001fca0000010000 */
[----:B------:R-:W0:Y:S01]  /*1b10*/  MUFU.EX2 R44, R44 ;  /* 0x0000002c002c7308 */ /* 0x000e220000000800 */
[----:B-1----:R-:W-:-:S07]  /*1b20*/  FADD.FTZ R47, R57, 1 ;  /* 0x3f800000392f7421 */ /* 0x002fce0000010000 */
[----:B------:R-:W1:Y:S08]  /*1b30*/  MUFU.RCP R46, R46 ;  /* 0x0000002e002e7308 */ /* 0x000e700000001000 */
[----:B------:R-:W2:Y:S01]  /*1b40*/  MUFU.RCP R47, R47 ;  /* 0x0000002f002f7308 */ /* 0x000ea20000001000 */
[----:B0-----:R-:W-:Y:S01]  /*1b50*/  FADD.FTZ R56, R44, 1 ;  /* 0x3f8000002c387421 */ /* 0x001fe20000010000 */
[----:B------:R-:W-:-:S06]  /*1b60*/  FMUL.FTZ R44, R30, R37 ;  /* 0x000000251e2c7220 */ /* 0x000fcc0000410000 */
[----:B------:R-:W0:Y:S01]  /*1b70*/  MUFU.RCP R56, R56 ;  /* 0x0000003800387308 */ /* 0x000e220000001000 */
[----:B-1----:R-:W-:Y:S01]  /*1b80*/  FADD.FTZ R35, -R46, 1 ;  /* 0x3f8000002e237421 */ /* 0x002fe20000010100 */
[----:B------:R-:W-:-:S03]  /*1b90*/  FMUL.FTZ R46, R49, R46 ;  /* 0x0000002e312e7220 */ /* 0x000fc60000410000 */
[----:B------:R-:W-:Y:S01]  /*1ba0*/  FFMA.FTZ R35, R38, R35, 1 ;  /* 0x3f80000026237423 */ /* 0x000fe20000010023 */
[----:B--2---:R-:W-:-:S03]  /*1bb0*/  FADD.FTZ R38, -R47, 1 ;  /* 0x3f8000002f267421 */ /* 0x004fc60000010100 */
[----:B------:R-:W-:Y:S01]  /*1bc0*/  FMUL.FTZ R35, R46, R35 ;  /* 0x000000232e237220 */ /* 0x000fe20000410000 */
[----:B------:R-:W-:Y:S01]  /*1bd0*/  FFMA.FTZ R41, R41, R38, 1 ;  /* 0x3f80000029297423 */ /* 0x000fe20000010026 */
[----:B------:R-:W-:Y:S01]  /*1be0*/  FMUL.FTZ R38, R14, R47 ;  /* 0x0000002f0e267220 */ /* 0x000fe20000410000 */
[----:B------:R-:W-:Y:S01]  /*1bf0*/  FFMA.FTZ R47, R33, R44, RZ ;  /* 0x0000002c212f7223 */ /* 0x000fe200000100ff */
[----:B------:R-:W-:Y:S02]  /*1c00*/  FADD.FTZ R44, RZ, R44 ;  /* 0x0000002cff2c7221 */ /* 0x000fe40000010000 */
[----:B------:R-:W-:Y:S01]  /*1c10*/  FMUL.FTZ R38, R38, R41 ;  /* 0x0000002926267220 */ /* 0x000fe20000410000 */
[----:B------:R-:W-:-:S04]  /*1c20*/  FMUL.FTZ R41, R31, R36 ;  /* 0x000000241f297220 */ /* 0x000fc80000410000 */
[----:B------:R-:W-:Y:S01]  /*1c30*/  FFMA.FTZ R46, R32, R41, R47 ;  /* 0x00000029202e7223 */ /* 0x000fe2000001002f */
[----:B------:R-:W-:Y:S01]  /*1c40*/  FADD.FTZ R44, R41, R44 ;  /* 0x0000002c292c7221 */ /* 0x000fe20000010000 */
[----:B0-----:R-:W-:-:S04]  /*1c50*/  FADD.FTZ R41, -R56, 1 ;  /* 0x3f80000038297421 */ /* 0x001fc80000010100 */
[----:B------:R-:W-:Y:S01]  /*1c60*/  FFMA.FTZ R47, R40, R41, 1 ;  /* 0x3f800000282f7423 */ /* 0x000fe20000010029 */
[----:B------:R-:W-:Y:S01]  /*1c70*/  FMUL.FTZ R41, R15, R56 ;  /* 0x000000380f297220 */ /* 0x000fe20000410000 */
[----:B------:R-:W-:Y:S01]  /*1c80*/  FFMA.FTZ R56, R33, R37, RZ ;  /* 0x0000002521387223 */ /* 0x000fe200000100ff */
[----:B------:R-:W-:Y:S01]  /*1c90*/  FADD.FTZ R33, -R6, R2 ;  /* 0x0000000206217221 */ /* 0x000fe20000010100 */
[----:B------:R-:W-:Y:S01]  /*1ca0*/  FADD.FTZ R40, RZ, R37 ;  /* 0x00000025ff287221 */ /* 0x000fe20000010000 */
[----:B------:R-:W-:Y:S01]  /*1cb0*/  FMUL.FTZ R37, R41, R47 ;  /* 0x0000002f29257220 */ /* 0x000fe20000410000 */
[----:B------:R-:W-:Y:S01]  /*1cc0*/  FMUL.FTZ R47, R30, R45 ;  /* 0x0000002d1e2f7220 */ /* 0x000fe20000410000 */
[----:B------:R-:W-:Y:S01]  /*1cd0*/  FMUL.FTZ R33, R33, R7 ;  /* 0x0000000721217220 */ /* 0x000fe20000410000 */
[----:B------:R-:W-:Y:S01]  /*1ce0*/  FADD.FTZ R41, R40, R45 ;  /* 0x0000002d28297221 */ /* 0x000fe20000010000 */
[C---:B------:R-:W-:Y:S01]  /*1cf0*/  FFMA.FTZ R40, R43.reuse, R45, R56 ;  /* 0x0000002d2b287223 */ /* 0x040fe20000010038 */
        /* <DEDUP_REMOVED lines=10> */
[----:B------:R-:W-:Y:S01]  /*1da0*/  FFMA.FTZ R43, R32, R36, RZ ;  /* 0x00000024202b7223 */ /* 0x000fe200000100ff */
[----:B------:R-:W-:Y:S01]  /*1db0*/  FADD.FTZ R44, RZ, R36 ;  /* 0x00000024ff2c7221 */ /* 0x000fe20000010000 */
[----:B------:R-:W-:Y:S01]  /*1dc0*/  FADD.FTZ R32, -R6, R3 ;  /* 0x0000000306207221 */ /* 0x000fe20000010100 */
[----:B------:R-:W-:Y:S01]  /*1dd0*/  FMUL.FTZ R36, R47, R73 ;  /* 0x000000492f247220 */ /* 0x000fe20000410000 */
[-C--:B------:R-:W-:Y:S01]  /*1de0*/  FFMA.FTZ R43, R42, R35.reuse, R43 ;  /* 0x000000232a2b7223 */ /* 0x080fe2000001002b */
[----:B------:R-:W-:Y:S01]  /*1df0*/  FADD.FTZ R44, R44, R35 ;  /* 0x000000232c2c7221 */ /* 0x000fe20000010000 */
[C---:B------:R-:W-:Y:S01]  /*1e00*/  FMUL.FTZ R35, R31.reuse, R35 ;  /* 0x000000231f237220 */ /* 0x040fe20000410000 */
[----:B------:R-:W-:Y:S01]  /*1e10*/  FMUL.FTZ R32, R32, R7 ;  /* 0x0000000720207220 */ /* 0x000fe20000410000 */
[----:B------:R-:W-:Y:S01]  /*1e20*/  FFMA.FTZ R43, R34, R37, R43 ;  /* 0x00000025222b7223 */ /* 0x000fe2000001002b */
[----:B------:R-:W-:Y:S01]  /*1e30*/  FADD.FTZ R44, R44, R37 ;  /* 0x000000252c2c7221 */ /* 0x000fe20000010000 */
[----:B------:R-:W-:Y:S01]  /*1e40*/  FFMA.FTZ R56, R42, R35, R45 ;  /* 0x000000232a387223 */ /* 0x000fe2000001002d */
[----:B------:R-:W-:Y:S01]  /*1e50*/  FFMA.FTZ R42, R31, R32, R29 ;  /* 0x000000201f2a7223 */ /* 0x000fe2000001001d */
[----:B------:R-:W-:Y:S01]  /*1e60*/  FADD.FTZ R46, R35, R46 ;  /* 0x0000002e232e7221 */ /* 0x000fe20000010000 */
[----:B------:R-:W-:Y:S01]  /*1e70*/  FADD.FTZ R45, R41, R38 ;  /* 0x00000026292d7221 */ /* 0x000fe20000010000 */
[----:B------:R-:W-:Y:S01]  /*1e80*/  FADD.FTZ R41, -R6, R8 ;  /* 0x0000000806297221 */ /* 0x000fe20000010100 */
[----:B------:R-:W-:Y:S01]  /*1e90*/  FMUL.FTZ R47, R42, -1.4426950216293334961 ;  /* 0xbfb8aa3b2a2f7820 */ /* 0x000fe20000410000 */
[----:B------:R-:W-:Y:S01]  /*1ea0*/  FMUL.FTZ R37, R31, R37 ;  /* 0x000000251f257220 */ /* 0x000fe20000410000 */
[----:B------:R-:W-:Y:S01]  /*1eb0*/  FADD.FTZ R45, R45, R36 ;  /* 0x000000242d2d7221 */ /* 0x000fe20000010000 */
[----:B------:R-:W-:-:S03]  /*1ec0*/  FMUL.FTZ R41, R41, R7 ;  /* 0x0000000729297220 */ /* 0x000fc60000410000 */
[----:B------:R-:W0:Y:S02]  /*1ed0*/  MUFU.EX2 R47, R47 ;  /* 0x0000002f002f7308 */ /* 0x000e240000000800 */
[----:B0-----:R-:W-:Y:S01]  /*1ee0*/  FADD.FTZ R57, R47, 1 ;  /* 0x3f8000002f397421 */ /* 0x001fe20000010000 */
[----:B------:R-:W-:-:S04]  /*1ef0*/  FMUL.FTZ R47, R30, R38 ;  /* 0x000000261e2f7220 */ /* 0x000fc80000410000 */
[----:B------:R-:W-:Y:S01]  /*1f00*/  FADD.FTZ R46, R46, R47 ;  /* 0x0000002f2e2e7221 */ /* 0x000fe20000010000 */
[----:B------:R-:W0:Y:S03]  /*1f10*/  MUFU.RCP R57, R57 ;  /* 0x0000003900397308 */ /* 0x000e260000001000 */
[----:B------:R-:W-:Y:S01]  /*1f20*/  FADD.FTZ R46, R37, R46 ;  /* 0x0000002e252e7221 */ /* 0x000fe20000010000 */
[----:B0-----:R-:W-:-:S04]  /*1f30*/  FADD.FTZ R35, -R57, 1 ;  /* 0x3f80000039237421 */ /* 0x001fc80000010100 */
[----:B------:R-:W-:Y:S01]  /*1f40*/  FFMA.FTZ R42, R42, R35, 1 ;  /* 0x3f8000002a2a7423 */ /* 0x000fe20000010023 */
[----:B------:R-:W-:-:S04]  /*1f50*/  FMUL.FTZ R35, R5, R57 ;  /* 0x0000003905237220 */ /* 0x000fc80000410000 */
[----:B------:R-:W-:Y:S01]  /*1f60*/  FMUL.FTZ R35, R35, R42 ;  /* 0x0000002a23237220 */ /* 0x000fe20000410000 */
[C---:B------:R-:W-:Y:S01]  /*1f70*/  FFMA.FTZ R42, R39.reuse, R38, R40 ;  /* 0x00000026272a7223 */ /* 0x040fe20000010028 */
[----:B------:R-:W-:Y:S01]  /*1f80*/  FFMA.FTZ R38, R30, R41, R28 ;  /* 0x000000291e267223 */ /* 0x000fe2000001001c */
[----:B------:R-:W-:Y:S01]  /*1f90*/  FFMA.FTZ R39, R39, R47, R56 ;  /* 0x0000002f27277223 */ /* 0x000fe20000010038 */
[----:B------:R-:W-:Y:S01]  /*1fa0*/  FFMA.FTZ R43, R32, R35, R43 ;  /* 0x00000023202b7223 */ /* 0x000fe2000001002b */
[----:B------:R-:W-:Y:S01]  /*1fb0*/  FFMA.FTZ R42, R33, R36, R42 ;  /* 0x00000024212a7223 */ /* 0x000fe2000001002a */
[----:B------:R-:W-:-:S06]  /*1fc0*/  FMUL.FTZ R40, R38, -1.4426950216293334961 ;  /* 0xbfb8aa3b26287820 */ /* 0x000fcc0000410000 */
[----:B------:R-:W0:Y:S02]  /*1fd0*/  MUFU.EX2 R40, R40 ;  /* 0x0000002800287308 */ /* 0x000e240000000800 */
[----:B0-----:R-:W-:-:S06]  /*1fe0*/  FADD.FTZ R56, R40, 1 ;  /* 0x3f80000028387421 */ /* 0x001fcc0000010000 */
[----:B------:R0:W1:Y:S02]  /*1ff0*/  MUFU.RCP R57, R56 ;  /* 0x0000003800397308 */ /* 0x0000640000001000 */
[----:B0-----:R-:W-:Y:S01]  /*2000*/  FFMA.FTZ R56, R34, R37, R39 ;  /* 0x0000002522387223 */ /* 0x001fe20000010027 */
[----:B-1----:R-:W-:-:S04]  /*2010*/  FADD.FTZ R47, -R57, 1 ;  /* 0x3f800000392f7421 */ /* 0x002fc80000010100 */
[----:B------:R-:W-:Y:S01]  /*2020*/  FFMA.FTZ R47, R38, R47, 1 ;  /* 0x3f800000262f7423 */ /* 0x000fe2000001002f */
[----:B------:R-:W-:-:S04]  /*2030*/  FMUL.FTZ R38, R10, R57 ;  /* 0x000000390a267220 */ /* 0x000fc80000410000 */
[----:B------:R-:W-:Y:S01]  /*2040*/  FMUL.FTZ R38, R38, R47 ;  /* 0x0000002f26267220 */ /* 0x000fe20000410000 */
[----:B------:R-:W-:-:S03]  /*2050*/  FADD.FTZ R47, -R6, R9 ;  /* 0x00000009062f7221 */ /* 0x000fc60000010100 */
[----:B------:R-:W-:Y:S01]  /*2060*/  FFMA.FTZ R42, R41, R38, R42 ;  /* 0x00000026292a7223 */ /* 0x000fe2000001002a */
        /* <DEDUP_REMOVED lines=8> */
[----:B0-----:R-:W-:-:S04]  /*20f0*/  FADD.FTZ R37, -R47, 1 ;  /* 0x3f8000002f257421 */ /* 0x001fc80000010100 */
[----:B------:R-:W-:Y:S01]  /*2100*/  FFMA.FTZ R37, R34, R37, 1 ;  /* 0x3f80000022257423 */ /* 0x000fe20000010025 */
[----:B------:R-:W-:Y:S01]  /*2110*/  FMUL.FTZ R34, R11, R47 ;  /* 0x0000002f0b227220 */ /* 0x000fe20000410000 */
[----:B------:R-:W-:-:S03]  /*2120*/  FFMA.FTZ R47, R33, R39, R56 ;  /* 0x00000027212f7223 */ /* 0x000fc60000010038 */
        /* <DEDUP_REMOVED lines=9> */
[----:B0-----:R-:W-:-:S04]  /*21c0*/  FADD.FTZ R39, -R57, 1 ;  /* 0x3f80000039277421 */ /* 0x001fc80000010100 */
[----:B------:R-:W-:Y:S01]  /*21d0*/  FFMA.FTZ R39, R33, R39, 1 ;  /* 0x3f80000021277423 */ /* 0x000fe20000010027 */
[----:B------:R-:W-:Y:S01]  /*21e0*/  FMUL.FTZ R33, R18, R57 ;  /* 0x0000003912217220 */ /* 0x000fe20000410000 */
[----:B------:R-:W-:-:S03]  /*21f0*/  FADD.FTZ R57, -R6, R17 ;  /* 0x0000001106397221 */ /* 0x000fc60000010100 */
        /* <DEDUP_REMOVED lines=8> */
[----:B------:R-:W-:Y:S01]  /*2280*/  FADD.FTZ R46, R44, R46 ;  /* 0x0000002e2c2e7221 */ /* 0x000fe20000010000 */
[----:B------:R-:W-:Y:S01]  /*2290*/  FADD.FTZ R44, R45, R38 ;  /* 0x000000262d2c7221 */ /* 0x000fe20000010000 */
[----:B------:R-:W-:Y:S01]  /*22a0*/  FMUL.FTZ R45, R30, R38 ;  /* 0x000000261e2d7220 */ /* 0x000fe20000410000 */
[----:B------:R-:W-:-:S03]  /*22b0*/  FMUL.FTZ R35, R32, -1.4426950216293334961 ;  /* 0xbfb8aa3b20237820 */ /* 0x000fc60000410000 */
[----:B------:R-:W-:Y:S01]  /*22c0*/  FFMA.FTZ R41, R41, R45, R56 ;  /* 0x0000002d29297223 */ /* 0x000fe20000010038 */
[----:B------:R-:W-:Y:S02]  /*22d0*/  FADD.FTZ R46, R46, R45 ;  /* 0x0000002d2e2e7221 */ /* 0x000fe40000010000 */
[----:B------:R-:W0:Y:S02]  /*22e0*/  MUFU.EX2 R35, R35 ;  /* 0x0000002300237308 */ /* 0x000e240000000800 */
[----:B0-----:R-:W-:-:S06]  /*22f0*/  FADD.FTZ R47, R35, 1 ;  /* 0x3f800000232f7421 */ /* 0x001fcc0000010000 */
[----:B------:R-:W0:Y:S02]  /*2300*/  MUFU.RCP R47, R47 ;  /* 0x0000002f002f7308 */ /* 0x000e240000001000 */
[----:B0-----:R-:W-:-:S04]  /*2310*/  FADD.FTZ R57, -R47, 1 ;  /* 0x3f8000002f397421 */ /* 0x001fc80000010100 */
[----:B------:R-:W-:Y:S01]  /*2320*/  FFMA.FTZ R57, R32, R57, 1 ;  /* 0x3f80000020397423 */ /* 0x000fe20000010039 */
[----:B------:R-:W-:-:S04]  /*2330*/  FMUL.FTZ R32, R19, R47 ;  /* 0x0000002f13207220 */ /* 0x000fc80000410000 */
[----:B------:R-:W-:Y:S01]  /*2340*/  FMUL.FTZ R32, R32, R57 ;  /* 0x0000003920207220 */ /* 0x000fe20000410000 */
[----:B------:R-:W-:-:S03]  /*2350*/  FADD.FTZ R57, -R6, R20 ;  /* 0x0000001406397221 */ /* 0x000fc60000010100 */
[----:B------:R-:W-:Y:S01]  /*2360*/  FADD.FTZ R39, R39, R32 ;  /* 0x0000002027277221 */ /* 0x000fe20000010000 */
[----:B------:R-:W-:Y:S01]  /*2370*/  FMUL.FTZ R35, R57, R7 ;  /* 0x0000000739237220 */ /* 0x000fe20000410000 */
[----:B------:R-:W-:-:S03]  /*2380*/  FFMA.FTZ R43, R36, R32, R43 ;  /* 0x00000020242b7223 */ /* 0x000fc6000001002b */
        /* <DEDUP_REMOVED lines=10> */
[----:B------:R-:W-:Y:S01]  /*2430*/  FMUL.FTZ R45, R31, R34 ;  /* 0x000000221f2d7220 */ /* 0x000fe20000410000 */
[----:B------:R-:W-:Y:S02]  /*2440*/  FMUL.FTZ R34, R57, R7 ;  /* 0x0000000739227220 */ /* 0x000fe40000410000 */
[----:B------:R-:W-:Y:S01]  /*2450*/  FFMA.FTZ R42, R35, R38, R42 ;  /* 0x00000026232a7223 */ /* 0x000fe2000001002a */
[----:B------:R-:W-:Y:S01]  /*2460*/  FFMA.FTZ R56, R40, R45, R41 ;  /* 0x0000002d28387223 */ /* 0x000fe20000010029 */
[----:B------:R-:W-:Y:S01]  /*2470*/  FFMA.FTZ R40, R31, R34, R29 ;  /* 0x000000221f287223 */ /* 0x000fe2000001001d */
[----:B------:R-:W-:-:S03]  /*2480*/  FADD.FTZ R46, R45, R46 ;  /* 0x0000002e2d2e7221 */ /* 0x000fc60000010000 */
[----:B------:R-:W-:-:S06]  /*2490*/  FMUL.FTZ R47, R40, -1.4426950216293334961 ;  /* 0xbfb8aa3b282f7820 */ /* 0x000fcc0000410000 */
[----:B------:R-:W0:Y:S02]  /*24a0*/  MUFU.EX2 R47, R47 ;  /* 0x0000002f002f7308 */ /* 0x000e240000000800 */
[----:B0-----:R-:W-:Y:S01]  /*24b0*/  FADD.FTZ R57, R47, 1 ;  /* 0x3f8000002f397421 */ /* 0x001fe20000010000 */
[----:B------:R-:W-:-:S04]  /*24c0*/  FMUL.FTZ R47, R30, R33 ;  /* 0x000000211e2f7220 */ /* 0x000fc80000410000 */
[----:B------:R-:W-:Y:S01]  /*24d0*/  FFMA.FTZ R45, R37, R47, R56 ;  /* 0x0000002f252d7223 */ /* 0x000fe20000010038 */
[----:B------:R-:W0:Y:S01]  /*24e0*/  MUFU.RCP R57, R57 ;  /* 0x0000003900397308 */ /* 0x000e220000001000 */
[----:B------:R-:W-:Y:S01]  /*24f0*/  FADD.FTZ R46, R46, R47 ;  /* 0x0000002f2e2e7221 */ /* 0x000fe20000010000 */
[----:B0-----:R-:W-:-:S04]  /*2500*/  FADD.FTZ R41, -R57, 1 ;  /* 0x3f80000039297421 */ /* 0x001fc80000010100 */
[----:B------:R-:W-:Y:S01]  /*2510*/  FFMA.FTZ R41, R40, R41, 1 ;  /* 0x3f80000028297423 */ /* 0x000fe20000010029 */
[----:B------:R-:W-:-:S04]  /*2520*/  FMUL.FTZ R40, R23, R57 ;  /* 0x0000003917287220 */ /* 0x000fc80000410000 */
[----:B------:R-:W-:Y:S01]  /*2530*/  FMUL.FTZ R40, R40, R41 ;  /* 0x0000002928287220 */ /* 0x000fe20000410000 */
[----:B------:R-:W-:Y:S01]  /*2540*/  FADD.FTZ R41, R44, R33 ;  /* 0x000000212c297221 */ /* 0x000fe20000010000 */
[----:B------:R-:W-:Y:S02]  /*2550*/  FADD.FTZ R44, -R6, R24 ;  /* 0x00000018062c7221 */ /* 0x000fe40000010100 */
[----:B------:R-:W-:Y:S02]  /*2560*/  FFMA.FTZ R43, R34, R40, R43 ;  /* 0x00000028222b7223 */ /* 0x000fe4000001002b */
[----:B------:R-:W-:-:S04]  /*2570*/  FMUL.FTZ R33, R44, R7 ;  /* 0x000000072c217220 */ /* 0x000fc80000410000 */
        /* <DEDUP_REMOVED lines=8> */
[----:B0-----:R-:W-:-:S04]  /*2600*/  FADD.FTZ R47, -R57, 1 ;  /* 0x3f800000392f7421 */ /* 0x001fc80000010100 */
[----:B------:R-:W-:Y:S01]  /*2610*/  FFMA.FTZ R47, R37, R47, 1 ;  /* 0x3f800000252f7423 */ /* 0x000fe2000001002f */
[----:B------:R-:W-:-:S04]  /*2620*/  FMUL.FTZ R37, R26, R57 ;  /* 0x000000391a257220 */ /* 0x000fc80000410000 */
        /* <DEDUP_REMOVED lines=15> */
[----:B------:R-:W-:Y:S01]  /*2720*/  FADD.FTZ R46, R46, R45 ;  /* 0x0000002d2e2e7221 */ /* 0x000fe20000010000 */
[C---:B------:R-:W-:Y:S01]  /*2730*/  FMUL.FTZ R35, R31.reuse, R40 ;  /* 0x000000281f237220 */ /* 0x040fe20000410000 */
[----:B------:R-:W-:Y:S01]  /*2740*/  FMUL.FTZ R45, R31, R41 ;  /* 0x000000291f2d7220 */ /* 0x000fe20000410000 */
[----:B------:R-:W-:Y:S01]  /*2750*/  FADD.FTZ R40, R39, R40 ;  /* 0x0000002827287221 */ /* 0x000fe20000010000 */
[----:B------:R-:W-:Y:S01]  /*2760*/  FADD.FTZ R38, R44, R37 ;  /* 0x000000252c267221 */ /* 0x000fe20000010000 */
[----:B------:R-:W-:Y:S01]  /*2770*/  FFMA.FTZ R36, R34, R35, R36 ;  /* 0x0000002322247223 */ /* 0x000fe20000010024 */
[----:B------:R-:W-:Y:S01]  /*2780*/  FADD.FTZ R46, R35, R46 ;  /* 0x0000002e232e7221 */ /* 0x000fe20000010000 */
[----:B------:R-:W-:Y:S01]  /*2790*/  FMUL.FTZ R35, R30, R37 ;  /* 0x000000251e237220 */ /* 0x000fe20000410000 */
[----:B------:R-:W-:-:S03]  /*27a0*/  FADD.FTZ R39, R40, R41 ;  /* 0x0000002928277221 */ /* 0x000fc60000010000 */
[C---:B------:R-:W-:Y:S01]  /*27b0*/  FFMA.FTZ R47, R33.reuse, R35, R36 ;  /* 0x00000023212f7223 */ /* 0x040fe20000010024 */
[----:B------:R-:W-:Y:S01]  /*27c0*/  FADD.FTZ R46, R46, R35 ;  /* 0x000000232e2e7221 */ /* 0x000fe20000010000 */
[----:B------:R-:W-:Y:S01]  /*27d0*/  FFMA.FTZ R36, R33, R37, R42 ;  /* 0x0000002521247223 */ /* 0x000fe2000001002a */
[C---:B------:R-:W-:Y:S01]  /*27e0*/  FFMA.FTZ R37, R32.reuse, R41, R43 ;  /* 0x0000002920257223 */ /* 0x040fe2000001002b */
[----:B------:R-:W-:Y:S01]  /*27f0*/  FFMA.FTZ R35, R32, R45, R47 ;  /* 0x0000002d20237223 */ /* 0x000fe2000001002f */
[----:B------:R-:W-:-:S07]  /*2800*/  FADD.FTZ R34, R45, R46 ;  /* 0x0000002e2d227221 */ /* 0x000fce0000010000 */
.L_x_1286:
[----:B------:R-:W0:Y:S01]  /*2810*/  SHFL.DOWN PT, R32, R35, 0x1, 0x1f ;  /* 0x08201f0023207f89 */ /* 0x000e2200000e0000 */
[C---:B------:R-:W-:Y:S01]  /*2820*/  ISETP.GT.AND P1, PT, R60.reuse, 0x1e, PT ;  /* 0x0000001e3c00780c */ /* 0x040fe20003f24270 */
[----:B------:R-:W1:Y:S01]  /*2830*/  S2UR UR6, SR_CgaCtaId ;  /* 0x00000000000679c3 */ /* 0x000e620000008800 */
[----:B------:R-:W-:Y:S01]  /*2840*/  UMOV UR5, 0x400 ;  /* 0x0000040000057882 */ /* 0x000fe20000000000 */
[----:B------:R-:W2:Y:S01]  /*2850*/  SHFL.DOWN PT, R33, R34, 0x1, 0x1f ;  /* 0x08201f0022217f89 */ /* 0x000ea200000e0000 */
[----:B------:R-:W-:Y:S01]  /*2860*/  UIADD3 UR5, UPT, UPT, UR5, 0x80, URZ ;  /* 0x0000008005057890 */ /* 0x000fe2000fffe0ff */
[----:B------:R-:W-:Y:S01]  /*2870*/  ISETP.GT.AND P4, PT, R60, 0xf, PT ;  /* 0x0000000f3c00780c */ /* 0x000fe20003f84270 */
[----:B------:R-:W-:Y:S01]  /*2880*/  UMOV UR11, 0x400 ;  /* 0x00000400000b7882 */ /* 0x000fe20000000000 */
[----:B------:R-:W-:Y:S01]  /*2890*/  BSSY.RECONVERGENT B0, `(.L_x_1287) ;  /* 0x0000024000007945 */ /* 0x000fe20003800200 */
[C---:B------:R-:W-:Y:S02]  /*28a0*/  ISETP.NE.AND P2, PT, R63.reuse, RZ, PT ;  /* 0x000000ff3f00720c */ /* 0x040fe40003f45270 */
[----:B------:R-:W-:-:S03]  /*28b0*/  ISETP.GT.U32.AND P5, PT, R63, 0x17, PT ;  /* 0x000000173f00780c */ /* 0x000fc60003fa4070 */
        /* <DEDUP_REMOVED lines=33> */
.L_x_1288:
[----:B------:R-:W-:Y:S05]  /*2ad0*/  BSYNC.RECONVERGENT B0 ;  /* 0x0000000000007941 */ /* 0x000fea0003800200 */
.L_x_1287:
[----:B------:R-:W-:Y:S06]  /*2ae0*/  BAR.SYNC.DEFER_BLOCKING 0x0 ;  /* 0x0000000000007b1d */ /* 0x000fec0000010000 */
[----:B------:R-:W-:Y:S04]  /*2af0*/  BSSY.RECONVERGENT B0, `(.L_x_1289) ;  /* 0x000001f000007945 */ /* 0x000fe80003800200 */
[----:B------:R-:W-:Y:S05]  /*2b00*/  @P2 BRA `(.L_x_1290) ;  /* 0x0000000000742947 */ /* 0x000fea0003800000 */
[----:B------:R-:W-:-:S09]  /*2b10*/  ULEA UR5, UR6, UR11, 0x18 ;  /* 0x0000000b06057291 */ /* 0x000fd2000f8ec0ff */
[----:B---3--:R-:W1:Y:S04]  /*2b20*/  LDS.64 R32, [UR5+0x18] ;  /* 0x00001805ff207984 */ /* 0x008e680008000a00 */
[----:B------:R-:W3:Y:S04]  /*2b30*/  LDS.128 R40, [UR5+0x20] ;  /* 0x00002005ff287984 */ /* 0x000ee80008000c00 */
[----:B------:R-:W4:Y:S01]  /*2b40*/  LDS.128 R44, [UR5+0x30] ;  /* 0x00003005ff2c7984 */ /* 0x000f220008000c00 */
[----:B-1----:R-:W-:Y:S01]  /*2b50*/  FADD.FTZ R35, R56, R32 ;  /* 0x0000002038237221 */ /* 0x002fe20000010000 */
[----:B------:R-:W-:-:S03]  /*2b60*/  FADD.FTZ R32, R57, R33 ;  /* 0x0000002139207221 */ /* 0x000fc60000010000 */
[----:B---3--:R-:W-:Y:S01]  /*2b70*/  FADD.FTZ R35, R35, R40 ;  /* 0x0000002823237221 */ /* 0x008fe20000010000 */
[----:B------:R-:W-:-:S03]  /*2b80*/  FADD.FTZ R40, R32, R41 ;  /* 0x0000002920287221 */ /* 0x000fc60000010000 */
[----:B------:R-:W-:Y:S01]  /*2b90*/  FADD.FTZ R41, R35, R42 ;  /* 0x0000002a23297221 */ /* 0x000fe20000010000 */
[----:B------:R-:W-:Y:S01]  /*2ba0*/  FADD.FTZ R40, R40, R43 ;  /* 0x0000002b28287221 */ /* 0x000fe20000010000 */
[----:B--2---:R-:W1:Y:S02]  /*2bb0*/  LDS.128 R32, [UR5+0x40] ;  /* 0x00004005ff207984 */ /* 0x004e640008000c00 */
[----:B----4-:R-:W-:Y:S01]  /*2bc0*/  FADD.FTZ R41, R41, R44 ;  /* 0x0000002c29297221 */ /* 0x010fe20000010000 */
        /* <DEDUP_REMOVED lines=17> */
.L_x_1290:
[----:B------:R-:W-:Y:S05]  /*2ce0*/  BSYNC.RECONVERGENT B0 ;  /* 0x0000000000007941 */ /* 0x000fea0003800200 */
.L_x_1289:
        /* <DEDUP_REMOVED lines=27> */
[----:B------:R-:W-:Y:S01]  /*2ea0*/  LDS.128 R36, [R73+0xa80] ;  /* 0x000a800049247984 */ /* 0x000fe20000000c00 */
[----:B------:R-:W-:-:S03]  /*2eb0*/  FADD.FTZ R44, R44, R35 ;  /* 0x000000232c2c7221 */ /* 0x000fc60000010000 */
        /* <DEDUP_REMOVED lines=49> */
.L_x_1292:
[----:B------:R-:W-:Y:S05]  /*31d0*/  BSYNC.RECONVERGENT B0 ;  /* 0x0000000000007941 */ /* 0x000fea0003800200 */
.L_x_1291:
[----:B------:R-:W-:Y:S04]  /*31e0*/  BSSY.RECONVERGENT B0, `(.L_x_1293) ;  /* 0x000001d000007945 */ /* 0x000fe80003800200 */
[----:B------:R-:W-:Y:S05]  /*31f0*/  @P5 BRA `(.L_x_1294) ;  /* 0x00000000006c5947 */ /* 0x000fea0003800000 */
[----:B---3--:R-:W3:Y:S01]  /*3200*/  LDC.64 R32, c[0x0][0x3f8] ;  /* 0x0000fe00ff207b82 */ /* 0x008ee20000000a00 */
[----:B------:R-:W-:-:S07]  /*3210*/  IMAD R43, R72, 0x18, R63 ;  /* 0x00000018482b7824 */ /* 0x000fce00078e023f */
[----:B-12---:R-:W1:Y:S01]  /*3220*/  LDC.64 R34, c[0x0][0x3d8] ;  /* 0x0000f600ff227b82 */ /* 0x006e620000000a00 */
[----:B---3--:R-:W-:Y:S01]  /*3230*/  IMAD.WIDE.U32 R40, R32, 0x3, RZ ;  /* 0x0000000320287825 */ /* 0x008fe200078e00ff */
[----:B------:R-:W-:-:S04]  /*3240*/  LEA R45, R33, R33, 0x1 ;  /* 0x00000021212d7211 */ /* 0x000fc800078e08ff */
[----:B------:R-:W-:Y:S01]  /*3250*/  IADD3 R45, PT, PT, R41, R45, RZ ;  /* 0x0000002d292d7210 */ /* 0x000fe20007ffe0ff */
[----:B-1----:R-:W-:-:S03]  /*3260*/  IMAD.WIDE R42, R43, 0x4, R34 ;  /* 0x000000042b2a7825 */ /* 0x002fc600078e0222 */
[----:B------:R-:W-:-:S04]  /*3270*/  LEA.HI R40, P1, R45, R40, RZ, 0x1 ;  /* 0x000000282d287211 */ /* 0x000fc800078308ff */
[----:B------:R-:W-:Y:S01]  /*3280*/  IADD3.X R45, PT, PT, RZ, R45, RZ, P1, !PT ;  /* 0x0000002dff2d7210 */ /* 0x000fe20000ffe4ff */
[----:B------:R4:W-:Y:S01]  /*3290*/  REDG.E.ADD.F32.FTZ.RN.STRONG.GPU desc[UR8][R42.64], R36 ;  /* 0x000000242a0079a6 */ /* 0x0009e2000c12f308 */
[----:B------:R-:W-:Y:S02]  /*32a0*/  LEA.HI R41, P1, R33, R32, RZ, 0x1 ;  /* 0x0000002021297211 */ /* 0x000fe400078308ff */
[----:B------:R-:W-:Y:S02]  /*32b0*/  SHF.L.U32 R47, R40, 0x1, RZ ;  /* 0x00000001282f7819 */ /* 0x000fe400000006ff */
[----:B------:R-:W-:Y:S02]  /*32c0*/  IADD3.X R34, PT, PT, RZ, R33, RZ, P1, !PT ;  /* 0x00000021ff227210 */ /* 0x000fe40000ffe4ff */
[C---:B------:R-:W-:Y:S02]  /*32d0*/  SHF.L.U32 R35, R41.reuse, 0x1, RZ ;  /* 0x0000000129237819 */ /* 0x040fe400000006ff */
[----:B------:R-:W-:-:S02]  /*32e0*/  SHF.L.U64.HI R41, R41, 0x1, R34 ;  /* 0x0000000129297819 */ /* 0x000fc40000010222 */
[----:B------:R-:W-:Y:S02]  /*32f0*/  LOP3.LUT R35, R35, 0xfffffffc, RZ, 0xc0, !PT ;  /* 0xfffffffc23237812 */ /* 0x000fe400078ec0ff */
[----:B------:R-:W-:Y:S02]  /*3300*/  LEA R34, P4, R32, R42, 0x2 ;  /* 0x0000002a20227211 */ /* 0x000fe400078810ff */
[----:B------:R-:W-:Y:S02]  /*3310*/  LOP3.LUT R47, R47, 0xfffffffc, RZ, 0xc0, !PT ;  /* 0xfffffffc2f2f7812 */ /* 0x000fe400078ec0ff */
[----:B------:R-:W-:Y:S02]  /*3320*/  SHF.L.U64.HI R45, R40, 0x1, R45 ;  /* 0x00000001282d7819 */ /* 0x000fe4000001022d */
        /* <DEDUP_REMOVED lines=8> */
.L_x_1294:
[----:B------:R-:W-:Y:S05]  /*33b0*/  BSYNC.RECONVERGENT B0 ;  /* 0x0000000000007941 */ /* 0x000fea0003800200 */
.L_x_1293:
[----:B------:R-:W5:Y:S02]  /*33c0*/  LDCU UR5, c[0x0][0x370] ;  /* 0x00006e00ff0577ac */ /* 0x000f640008000800 */
[----:B-----5:R-:W-:-:S09]  /*33d0*/  UISETP.GE.U32.AND UP0, UPT, UR5, 0x2, UPT ;  /* 0x000000020500788c */ /* 0x020fd2000bf06070 */
[----:B------:R-:W-:Y:S05]  /*33e0*/  BRA.U !UP0, `(.L_x_1295) ;  /* 0x0000000908b87547 */ /* 0x000fea000b800000 */
[----:B----4-:R-:W4:Y:S01]  /*33f0*/  LDC R33, c[0x0][0x370] ;  /* 0x0000dc00ff217b82 */ /* 0x010f220000000800 */
[----:B---3--:R-:W-:-:S05]  /*3400*/  LOP3.LUT R32, R65, 0x1, RZ, 0xc0, !PT ;  /* 0x0000000141207812 */ /* 0x008fca00078ec0ff */
[----:B-1----:R-:W-:Y:S02]  /*3410*/  IMAD R35, R32, R61, RZ ;  /* 0x0000003d20237224 */ /* 0x002fe400078e02ff */
[----:B------:R-:W1:Y:S02]  /*3420*/  LDC.64 R46, c[0x0][0x3d0] ;  /* 0x0000f400ff2e7b82 */ /* 0x000e640000000a00 */
[----:B----4-:R-:W-:-:S05]  /*3430*/  IMAD R32, R35, R33, RZ ;  /* 0x0000002123207224 */ /* 0x010fca00078e02ff */
[----:B------:R-:W-:-:S05]  /*3440*/  SHF.L.U32 R33, R32, 0x1, RZ ;  /* 0x0000000120217819 */ /* 0x000fca00000006ff */
[----:B-1----:R-:W-:Y:S01]  /*3450*/  IMAD.WIDE R46, R33, 0x4, R46 ;  /* 0x00000004212e7825 */ /* 0x002fe200078e022e */
[----:B------:R-:W-:Y:S06]  /*3460*/  @P2 BRA `(.L_x_1296) ;  /* 0x0000000000542947 */ /* 0x000fec0003800000 */
[----:B------:R-:W1:Y:S01]  /*3470*/  LDC.64 R32, c[0x0][0x3c8] ;  /* 0x0000f200ff207b82 */ /* 0x000e620000000a00 */
[----:B------:R-:W-:Y:S01]  /*3480*/  IADD3 R35, PT, PT, R35, R62, RZ ;  /* 0x0000003e23237210 */ /* 0x000fe20007ffe0ff */
[----:B------:R-:W-:Y:S01]  /*3490*/  IMAD R37, R61, UR7, R62 ;  /* 0x000000073d257c24 */ /* 0x000fe2000f8e023e */
[----:B------:R-:W-:-:S03]  /*34a0*/  LOP3.LUT P1, R36, R65, 0x2, RZ, 0xc0, !PT ;  /* 0x0000000241247812 */ /* 0x000fc6000782c0ff */
[----:B-1----:R-:W-:-:S04]  /*34b0*/  IMAD.WIDE.U32 R32, R35, 0x4, R32 ;  /* 0x0000000423207825 */ /* 0x002fc800078e0020 */
[----:B--2---:R-:W-:Y:S01]  /*34c0*/  IMAD.WIDE.U32 R34, R37, 0x8, R46 ;  /* 0x0000000825227825 */ /* 0x004fe200078e002e */
        /* <DEDUP_REMOVED lines=9> */
[----:B---3--:R-:W-:Y:S05]  /*3560*/  @!P1 BRA `(.L_x_1296) ;  /* 0x0000000000149947 */ /* 0x008fea0003800000 */
.L_x_1297:
[----:B------:R-:W2:Y:S04]  /*3570*/  LDG.E.STRONG.GPU R34, desc[UR8][R32.64] ;  /* 0x0000000820227981 */ /* 0x000ea8000c1ef900 */
[----:B--2---:R-:W-:Y:S01]  /*3580*/  CCTL.IVALL ;  /* 0x00000000ff00798f */ /* 0x004fe20002000000 */
[----:B------:R-:W-:Y:S05]  /*3590*/  YIELD ;  /* 0x0000000000007946 */ /* 0x000fea0003800000 */
[----:B------:R-:W-:-:S13]  /*35a0*/  ISETP.NE.AND P1, PT, R34, R39, PT ;  /* 0x000000272200720c */ /* 0x000fda0003f25270 */
[----:B------:R-:W-:Y:S05]  /*35b0*/  @P1 BRA `(.L_x_1297) ;  /* 0xfffffffc00ec1947 */ /* 0x000fea000383ffff */
.L_x_1296:
[----:B------:R-:W1:Y:S01]  /*35c0*/  LDC R32, c[0x0][0x370] ;  /* 0x0000dc00ff207b82 */ /* 0x000e620000000800 */
[----:B------:R-:W-:Y:S05]  /*35d0*/  WARPSYNC.ALL ;  /* 0x0000000000007948 */ /* 0x000fea0003800000 */
[----:B-1----:R-:W-:Y:S02]  /*35e0*/  ISETP.GE.U32.AND P1, PT, R32, 0x8, PT ;  /* 0x000000082000780c */ /* 0x002fe40003f26070 */
[----:B------:R-:W-:Y:S01]  /*35f0*/  BAR.SYNC.DEFER_BLOCKING 0x0 ;  /* 0x0000000000007b1d */ /* 0x000fe20000010000 */
[----:B------:R-:W-:-:S10]  /*3600*/  HFMA2 R40, -RZ, RZ, 0, 0 ;  /* 0x00000000ff287431 */ /* 0x000fd400000001ff */
        /* <DEDUP_REMOVED lines=10> */
[----:B------:R-:W-:-:S11]  /*36b0*/  MOV R37, R62 ;  /* 0x0000003e00257202 */ /* 0x000fd60000000f00 */
.L_x_1299:
[----:B------:R-:W-:Y:S02]  /*36c0*/  ISETP.EQ.OR P4, PT, RZ, UR5, P2 ;  /* 0x00000005ff007c0c */ /* 0x000fe40009782670 */
[----:B------:R-:W-:-:S04]  /*36d0*/  IADD3 R32, PT, PT, R36, 0x1, RZ ;  /* 0x0000000124207810 */ /* 0x000fc80007ffe0ff */
[----:B------:R-:W-:-:S07]  /*36e0*/  ISETP.EQ.OR P5, PT, R32, UR7, P2 ;  /* 0x0000000720007c0c */ /* 0x000fce00097a2670 */
[----:B--2---:R-:W-:-:S06]  /*36f0*/  @!P4 IMAD.WIDE.U32 R34, R37, 0x8, R46 ;  /* 0x000000082522c825 */ /* 0x004fcc00078e002e */
[----:B------:R-:W0:Y:S01]  /*3700*/  @!P4 LDG.E.64 R34, desc[UR8][R34.64] ;  /* 0x000000082222c981 */ /* 0x000e22000c1e1b00 */
[----:B------:R-:W-:-:S06]  /*3710*/  @!P5 IMAD.WIDE.U32 R32, R38, 0x8, R46 ;  /* 0x000000082620d825 */ /* 0x000fcc00078e002e */
[----:B------:R-:W2:Y:S01]  /*3720*/  @!P5 LDG.E.64 R32, desc[UR8][R32.64] ;  /* 0x000000082020d981 */ /* 0x000ea2000c1e1b00 */
[----:B------:R-:W-:-:S04]  /*3730*/  IADD3 R45, PT, PT, R36, 0x2, RZ ;  /* 0x00000002242d7810 */ /* 0x000fc80007ffe0ff */
[----:B------:R-:W-:Y:S02]  /*3740*/  ISETP.EQ.OR P1, PT, R45, UR7, P2 ;  /* 0x000000072d007c0c */ /* 0x000fe40009722670 */
[----:B------:R-:W-:Y:S01]  /*3750*/  IADD3 R45, PT, PT, R36, 0x3, RZ ;  /* 0x00000003242d7810 */ /* 0x000fe20007ffe0ff */
[----:B0-----:R-:W-:Y:S01]  /*3760*/  @!P4 FADD.FTZ R56, R56, R34 ;  /* 0x000000223838c221 */ /* 0x001fe20000010000 */
[----:B------:R-:W-:-:S09]  /*3770*/  @!P4 FADD.FTZ R57, R57, R35 ;  /* 0x000000233939c221 */ /* 0x000fd20000010000 */
[----:B------:R-:W-:Y:S01]  /*3780*/  @!P1 IMAD.WIDE.U32 R34, R39, 0x8, R46 ;  /* 0x0000000827229825 */ /* 0x000fe200078e002e */
[----:B------:R-:W-:-:S03]  /*3790*/  ISETP.EQ.OR P4, PT, R45, UR7, P2 ;  /* 0x000000072d007c0c */ /* 0x000fc60009782670 */
[----:B--2---:R-:W-:Y:S02]  /*37a0*/  @!P5 FADD.FTZ R56, R56, R32 ;  /* 0x000000203838d221 */ /* 0x004fe40000010000 */
[----:B------:R-:W2:Y:S01]  /*37b0*/  @!P1 LDG.E.64 R34, desc[UR8][R34.64] ;  /* 0x0000000822229981 */ /* 0x000ea2000c1e1b00 */
[----:B------:R-:W-:-:S07]  /*37c0*/  @!P5 FADD.FTZ R57, R57, R33 ;  /* 0x000000213939d221 */ /* 0x000fce0000010000 */
[----:B------:R-:W-:-:S06]  /*37d0*/  @!P4 IMAD.WIDE.U32 R32, R40, 0x8, R46 ;  /* 0x000000082820c825 */ /* 0x000fcc00078e002e */
[----:B------:R-:W3:Y:S01]  /*37e0*/  @!P4 LDG.E.64 R32, desc[UR8][R32.64] ;  /* 0x000000082020c981 */ /* 0x000ee2000c1e1b00 */
[----:B------:R-:W-:-:S04]  /*37f0*/  IADD3 R45, PT, PT, R36, 0x4, RZ ;  /* 0x00000004242d7810 */ /* 0x000fc80007ffe0ff */
[----:B------:R-:W-:Y:S02]  /*3800*/  ISETP.EQ.OR P5, PT, R45, UR7, P2 ;  /* 0x000000072d007c0c */ /* 0x000fe400097a2670 */
[----:B------:R-:W-:Y:S01]  /*3810*/  IADD3 R45, PT, PT, R36, 0x5, RZ ;  /* 0x00000005242d7810 */ /* 0x000fe20007ffe0ff */
[----:B--2---:R-:W-:Y:S01]  /*3820*/  @!P1 FADD.FTZ R56, R56, R34 ;  /* 0x0000002238389221 */ /* 0x004fe20000010000 */
[----:B------:R-:W-:-:S09]  /*3830*/  @!P1 FADD.FTZ R57, R57, R35 ;  /* 0x0000002339399221 */ /* 0x000fd20000010000 */
[----:B------:R-:W-:Y:S01]  /*3840*/  @!P5 IMAD.WIDE.U32 R34, R41, 0x8, R46 ;  /* 0x000000082922d825 */ /* 0x000fe200078e002e */
[----:B------:R-:W-:-:S05]  /*3850*/  ISETP.EQ.OR P1, PT, R45, UR7, P2 ;  /* 0x000000072d007c0c */ /* 0x000fca0009722670 */
[----:B------:R-:W2:Y:S01]  /*3860*/  @!P5 LDG.E.64 R34, desc[UR8][R34.64] ;  /* 0x000000082222d981 */ /* 0x000ea2000c1e1b00 */
[----:B---3--:R-:W-:Y:S01]  /*3870*/  @!P4 FADD.FTZ R56, R56, R32 ;  /* 0x000000203838c221 */ /* 0x008fe20000010000 */
[----:B------:R-:W-:-:S06]  /*3880*/  @!P4 FADD.FTZ R57, R57, R33 ;  /* 0x000000213939c221 */ /* 0x000fcc0000010000 */
        /* <DEDUP_REMOVED lines=14> */
[----:B------:R-:W0:Y:S01]  /*3970*/  LDC R45, c[0x0][0x370] ;  /* 0x0000dc00ff2d7b82 */ /* 0x000e220000000800 */
[----:B------:R-:W-:Y:S01]  /*3980*/  IADD3 R36, PT, PT, R36, 0x8, RZ ;  /* 0x0000000824247810 */ /* 0x000fe20007ffe0ff */
        /* <DEDUP_REMOVED lines=10> */
[----:B0-----:R-:W-:-:S04]  /*3a30*/  LOP3.LUT R35, R45, 0x7ffffff8, RZ, 0xc0, !PT ;  /* 0x7ffffff82d237812 */ /* 0x001fc800078ec0ff */
[----:B------:R-:W-:Y:S01]  /*3a40*/  ISETP.NE.AND P1, PT, R36, R35, PT ;  /* 0x000000232400720c */ /* 0x000fe20003f25270 */
[----:B------:R-:W-:-:S04]  /*3a50*/  @!P4 FADD.FTZ R56, R56, R34 ;  /* 0x000000223838c221 */ /* 0x000fc80000010000 */
[----:B---3--:R-:W-:Y:S01]  /*3a60*/  @!P5 FADD.FTZ R56, R56, R32 ;  /* 0x000000203838d221 */ /* 0x008fe20000010000 */
[----:B------:R-:W-:-:S07]  /*3a70*/  @!P5 FADD.FTZ R57, R57, R33 ;  /* 0x000000213939d221 */ /* 0x000fce0000010000 */
[----:B------:R-:W-:Y:S05]  /*3a80*/  @P1 BRA `(.L_x_1299) ;  /* 0xfffffffc000c1947 */ /* 0x000fea000383ffff */
[----:B------:R-:W-:-:S07]  /*3a90*/  MOV R40, R35 ;  /* 0x0000002300287202 */ /* 0x000fce0000000f00 */
.L_x_1298:
[----:B------:R-:W1:Y:S02]  /*3aa0*/  LDCU UR5, c[0x0][0x370] ;  /* 0x00006e00ff0577ac */ /* 0x000e640008000800 */
[----:B-1----:R-:W-:-:S09]  /*3ab0*/  ULOP3.LUT UP0, URZ, UR5, 0x7, URZ, 0xc0, !UPT ;  /* 0x0000000705ff7892 */ /* 0x002fd2000f80c0ff */
[----:B------:R-:W-:Y:S05]  /*3ac0*/  BRA.U !UP0, `(.L_x_1295) ;  /* 0x0000000508007547 */ /* 0x000fea000b800000 */
[----:B------:R-:W1:Y:S01]  /*3ad0*/  LDCU UR5, c[0x0][0x370] ;  /* 0x00006e00ff0577ac */ /* 0x000e620008000800 */
[----:B------:R-:W3:Y:S01]  /*3ae0*/  LDCU UR6, c[0x0][0x370] ;  /* 0x00006e00ff0677ac */ /* 0x000ee20008000800 */
[----:B-1----:R-:W-:-:S04]  /*3af0*/  ULOP3.LUT UR5, UR5, 0x7, URZ, 0xc0, !UPT ;  /* 0x0000000705057892 */ /* 0x002fc8000f8ec0ff */
[----:B------:R-:W-:Y:S02]  /*3b00*/  UIADD3 UR5, UPT, UPT, UR5, -0x1, URZ ;  /* 0xffffffff05057890 */ /* 0x000fe4000fffe0ff */
[----:B---3--:R-:W-:Y:S02]  /*3b10*/  ULOP3.LUT UP1, UR6, UR6, 0x3, URZ, 0xc0, !UPT ;  /* 0x0000000306067892 */ /* 0x008fe4000f82c0ff */
[----:B------:R-:W-:-:S09]  /*3b20*/  UISETP.GE.U32.AND UP0, UPT, UR5, 0x3, UPT ;  /* 0x000000030500788c */ /* 0x000fd2000bf06070 */
[----:B------:R-:W-:Y:S05]  /*3b30*/  BRA.U !UP0, `(.L_x_1300) ;  /* 0x0000000108707547 */ /* 0x000fea000b800000 */
[C---:B------:R-:W-:Y:S02]  /*3b40*/  IADD3 R35, PT, PT, R40.reuse, 0x1, RZ ;  /* 0x0000000128237810 */ /* 0x040fe40007ffe0ff */
[C---:B------:R-:W-:Y:S02]  /*3b50*/  ISETP.EQ.OR P1, PT, R40.reuse, UR7, P2 ;  /* 0x0000000728007c0c */ /* 0x040fe40009722670 */
[C---:B------:R-:W-:Y:S02]  /*3b60*/  IADD3 R37, PT, PT, R40.reuse, 0x2, RZ ;  /* 0x0000000228257810 */ /* 0x040fe40007ffe0ff */
[----:B------:R-:W-:Y:S02]  /*3b70*/  ISETP.EQ.OR P4, PT, R35, UR7, P2 ;  /* 0x0000000723007c0c */ /* 0x000fe40009782670 */
[----:B------:R-:W-:Y:S02]  /*3b80*/  IADD3 R39, PT, PT, R40, 0x3, RZ ;  /* 0x0000000328277810 */ /* 0x000fe40007ffe0ff */
[----:B------:R-:W-:-:S02]  /*3b90*/  ISETP.EQ.OR P5, PT, R37, UR7, P2 ;  /* 0x0000000725007c0c */ /* 0x000fc400097a2670 */
[----:B------:R-:W-:-:S03]  /*3ba0*/  ISETP.EQ.OR P6, PT, R39, UR7, P2 ;  /* 0x0000000727007c0c */ /* 0x000fc600097c2670 */
[----:B------:R-:W-:-:S04]  /*3bb0*/  @!P1 IMAD R33, R40, R61, R62 ;  /* 0x0000003d28219224 */ /* 0x000fc800078e023e */
[----:B------:R-:W-:Y:S02]  /*3bc0*/  @!P4 IMAD R35, R35, R61, R62 ;  /* 0x0000003d2323c224 */ /* 0x000fe400078e023e */
[----:B------:R-:W-:-:S04]  /*3bd0*/  @!P1 IMAD.WIDE.U32 R32, R33, 0x8, R46 ;  /* 0x0000000821209825 */ /* 0x000fc800078e002e */
[-C--:B------:R-:W-:Y:S02]  /*3be0*/  @!P5 IMAD R37, R37, R61.reuse, R62 ;  /* 0x0000003d2525d224 */ /* 0x080fe400078e023e */
[----:B--2---:R-:W-:Y:S01]  /*3bf0*/  @!P4 IMAD.WIDE.U32 R34, R35, 0x8, R46 ;  /* 0x000000082322c825 */ /* 0x004fe200078e002e */
        /* <DEDUP_REMOVED lines=16> */
.L_x_1300:
[----:B------:R-:W-:Y:S05]  /*3d00*/  BRA.U !UP1, `(.L_x_1295) ;  /* 0x0000000109707547 */ /* 0x000fea000b800000 */
[----:B------:R-:W1:Y:S01]  /*3d10*/  LDC R36, c[0x0][0x370] ;  /* 0x0000dc00ff247b82 */ /* 0x000e620000000800 */
[----:B------:R-:W-:Y:S01]  /*3d20*/  UISETP.NE.AND UP0, UPT, UR6, 0x1, UPT ;  /* 0x000000010600788c */ /* 0x000fe2000bf05270 */
[----:B-1----:R-:W-:-:S08]  /*3d30*/  LOP3.LUT R36, R36, 0x1, RZ, 0xc0, !PT ;  /* 0x0000000124247812 */ /* 0x002fd000078ec0ff */
[----:B------:R-:W-:Y:S05]  /*3d40*/  BRA.U !UP0, `(.L_x_1301) ;  /* 0x0000000108387547 */ /* 0x000fea000b800000 */
[C---:B------:R-:W-:Y:S02]  /*3d50*/  IADD3 R35, PT, PT, R40.reuse, 0x1, RZ ;  /* 0x0000000128237810 */ /* 0x040fe40007ffe0ff */
[----:B------:R-:W-:Y:S02]  /*3d60*/  ISETP.EQ.OR P4, PT, R40, UR7, P2 ;  /* 0x0000000728007c0c */ /* 0x000fe40009782670 */
[----:B------:R-:W-:-:S11]  /*3d70*/  ISETP.EQ.OR P1, PT, R35, UR7, P2 ;  /* 0x0000000723007c0c */ /* 0x000fd60009722670 */
[-CC-:B------:R-:W-:Y:S02]  /*3d80*/  @!P4 IMAD R33, R40, R61.reuse, R62.reuse ;  /* 0x0000003d2821c224 */ /* 0x180fe400078e023e */
[----:B------:R-:W-:Y:S02]  /*3d90*/  @!P1 IMAD R35, R35, R61, R62 ;  /* 0x0000003d23239224 */ /* 0x000fe400078e023e */
[----:B------:R-:W-:-:S04]  /*3da0*/  @!P4 IMAD.WIDE.U32 R32, R33, 0x8, R46 ;  /* 0x000000082120c825 */ /* 0x000fc800078e002e */
[----:B--2---:R-:W-:Y:S02]  /*3db0*/  @!P1 IMAD.WIDE.U32 R34, R35, 0x8, R46 ;  /* 0x0000000823229825 */ /* 0x004fe400078e002e */
[----:B------:R-:W0:Y:S04]  /*3dc0*/  @!P4 LDG.E.64 R32, desc[UR8][R32.64] ;  /* 0x000000082020c981 */ /* 0x000e28000c1e1b00 */
[----:B------:R-:W2:Y:S01]  /*3dd0*/  @!P1 LDG.E.64 R34, desc[UR8][R34.64] ;  /* 0x0000000822229981 */ /* 0x000ea2000c1e1b00 */
[----:B------:R-:W-:Y:S01]  /*3de0*/  IADD3 R40, PT, PT, R40, 0x2, RZ ;  /* 0x0000000228287810 */ /* 0x000fe20007ffe0ff */
[----:B0-----:R-:W-:Y:S01]  /*3df0*/  @!P4 FADD.FTZ R56, R56, R32 ;  /* 0x000000203838c221 */ /* 0x001fe20000010000 */
[----:B------:R-:W-:-:S03]  /*3e00*/  @!P4 FADD.FTZ R57, R57, R33 ;  /* 0x000000213939c221 */ /* 0x000fc60000010000 */
[----:B--2---:R-:W-:Y:S01]  /*3e10*/  @!P1 FADD.FTZ R56, R56, R34 ;  /* 0x0000002238389221 */ /* 0x004fe20000010000 */
[----:B------:R-:W-:-:S07]  /*3e20*/  @!P1 FADD.FTZ R57, R57, R35 ;  /* 0x0000002339399221 */ /* 0x000fce0000010000 */
.L_x_1301:
        /* <DEDUP_REMOVED lines=9> */
.L_x_1302:
[----:B------:R-:W-:Y:S05]  /*3ec0*/  BSYNC.RECONVERGENT B0 ;  /* 0x0000000000007941 */ /* 0x000fea0003800200 */
.L_x_1295:
[----:B------:R-:W5:Y:S01]  /*3ed0*/  S2UR UR6, SR_CgaCtaId ;  /* 0x00000000000679c3 */ /* 0x000f620000008800 */
[----:B------:R-:W-:Y:S01]  /*3ee0*/  UMOV UR5, 0x400 ;  /* 0x0000040000057882 */ /* 0x000fe20000000000 */
[----:B------:R-:W0:Y:S01]  /*3ef0*/  LDCU.64 UR14, c[0x0][0x400] ;  /* 0x00008000ff0e77ac */ /* 0x000e220008000a00 */
[C---:B--2-4-:R-:W-:Y:S01]  /*3f00*/  FADD.FTZ R34, -R6.reuse, R13 ;  /* 0x0000000d06227221 */ /* 0x054fe20000010100 */
[C---:B------:R-:W-:Y:S01]  /*3f10*/  FADD.FTZ R54, -R6.reuse, R54 ;  /* 0x0000003606367221 */ /* 0x040fe20000010100 */
[C---:B------:R-:W-:Y:S01]  /*3f20*/  FADD.FTZ R40, -R6.reuse, R55 ;  /* 0x0000003706287221 */ /* 0x040fe20000010100 */
[C---:B------:R-:W-:Y:S01]  /*3f30*/  FADD.FTZ R50, -R6.reuse, R50 ;  /* 0x0000003206327221 */ /* 0x040fe20000010100 */
[C---:B------:R-:W-:Y:S01]  /*3f40*/  FADD.FTZ R44, -R6.reuse, R51 ;  /* 0x00000033062c7221 */ /* 0x040fe20000010100 */
[----:B------:R-:W2:Y:S01]  /*3f50*/  LDC R36, c[0x0][0x41c] ;  /* 0x00010700ff247b82 */ /* 0x000ea20000000800 */
[C---:B------:R-:W-:Y:S01]  /*3f60*/  FADD.FTZ R12, -R6.reuse, R12 ;  /* 0x0000000c060c7221 */ /* 0x040fe20000010100 */
[C---:B------:R-:W-:Y:S01]  /*3f70*/  FADD.FTZ R2, -R6.reuse, R2 ;  /* 0x0000000206027221 */ /* 0x040fe20000010100 */
[C---:B------:R-:W-:Y:S01]  /*3f80*/  FADD.FTZ R3, -R6.reuse, R3 ;  /* 0x0000000306037221 */ /* 0x040fe20000010100 */
[C---:B------:R-:W-:Y:S01]  /*3f90*/  FADD.FTZ R8, -R6.reuse, R8 ;  /* 0x0000000806087221 */ /* 0x040fe20000010100 */
[C---:B------:R-:W-:Y:S01]  /*3fa0*/  FADD.FTZ R9, -R6.reuse, R9 ;  /* 0x0000000906097221 */ /* 0x040fe20000010100 */
[C---:B------:R-:W-:Y:S01]  /*3fb0*/  FADD.FTZ R16, -R6.reuse, R16 ;  /* 0x0000001006107221 */ /* 0x040fe20000010100 */
[C---:B------:R-:W-:Y:S01]  /*3fc0*/  FADD.FTZ R17, -R6.reuse, R17 ;  /* 0x0000001106117221 */ /* 0x040fe20000010100 */
[C---:B-1----:R-:W-:Y:S01]  /*3fd0*/  FADD.FTZ R35, -R6.reuse, R20 ;  /* 0x0000001406237221 */ /* 0x042fe20000010100 */
[----:B------:R-:W-:Y:S01]  /*3fe0*/  FADD.FTZ R37, -R6, R24 ;  /* 0x0000001806257221 */ /* 0x000fe20000010100 */
[----:B------:R-:W-:Y:S01]  /*3ff0*/  FMUL.FTZ R40, R40, R7 ;  /* 0x0000000728287220 */ /* 0x000fe20000410000 */
[----:B-----5:R-:W-:Y:S01]  /*4000*/  ULEA UR5, UR6, UR5, 0x18 ;  /* 0x0000000506057291 */ /* 0x020fe2000f8ec0ff */
[----:B--2---:R-:W-:-:S08]  /*4010*/  IMAD R13, R36, UR7, R71 ;  /* 0x00000007240d7c24 */ /* 0x004fd0000f8e0247 */
[----:B------:R-:W-:Y:S01]  /*4020*/  @!P2 STS.64 [UR5+0x78], R56 ;  /* 0x00007838ff00a988 */ /* 0x000fe20008000a05 */
[C---:B------:R-:W-:Y:S01]  /*4030*/  FADD.FTZ R36, -R6.reuse, R21 ;  /* 0x0000001506247221 */ /* 0x040fe20000010100 */
[----:B------:R-:W-:Y:S01]  /*4040*/  FADD.FTZ R6, -R6, R25 ;  /* 0x0000001906067221 */ /* 0x000fe20000010100 */
[----:B------:R-:W-:Y:S01]  /*4050*/  FMUL.FTZ R21, R54, R7 ;  /* 0x0000000736157220 */ /* 0x000fe20000410000 */
[----:B------:R-:W-:Y:S01]  /*4060*/  BAR.SYNC.DEFER_BLOCKING 0x0 ;  /* 0x0000000000007b1d */ /* 0x000fe20000010000 */
[C---:B------:R-:W-:Y:S02]  /*4070*/  IADD3 R41, PT, PT, R13.reuse, 0x10, RZ ;  /* 0x000000100d297810 */ /* 0x040fe40007ffe0ff */
[----:B0-----:R-:W-:Y:S02]  /*4080*/  ISETP.GE.U32.AND P1, PT, R13, UR14, PT ;  /* 0x0000000e0d007c0c */ /* 0x001fe4000bf26070 */
[----:B------:R-:W-:Y:S02]  /*4090*/  SHF.R.S32.HI R43, RZ, 0x1f, R13 ;  /* 0x0000001fff2b7819 */ /* 0x000fe4000001140d */
[----:B------:R-:W-:-:S02]  /*40a0*/  ISETP.GE.U32.AND P2, PT, R41, UR14, PT ;  /* 0x0000000e29007c0c */ /* 0x000fc4000bf46070 */
[----:B------:R-:W-:Y:S02]  /*40b0*/  SHF.R.S32.HI R42, RZ, 0x1f, R41 ;  /* 0x0000001fff2a7819 */ /* 0x000fe40000011429 */
[----:B------:R-:W-:Y:S02]  /*40c0*/  ISETP.GE.AND.EX P1, PT, R43, UR15, PT, P1 ;  /* 0x0000000f2b007c0c */ /* 0x000fe4000bf26310 */
[----:B------:R-:W-:Y:S01]  /*40d0*/  ISETP.GE.AND.EX P2, PT, R42, UR15, PT, P2 ;  /* 0x0000000f2a007c0c */ /* 0x000fe2000bf46320 */
[----:B---3--:R-:W0:Y:S01]  /*40e0*/  LDS.64 R32, [UR5+0x78] ;  /* 0x00007805ff207984 */ /* 0x008e220008000a00 */
[----:B------:R-:W0:Y:S02]  /*40f0*/  LDCU UR5, c[0x0][0x42c] ;  /* 0x00008580ff0577ac */ /* 0x000e240008000800 */
[----:B0-----:R-:W-:Y:S01]  /*4100*/  FMUL.FTZ R38, R32, UR5 ;  /* 0x0000000520267c20 */ /* 0x001fe20008410000 */
[----:B------:R-:W-:Y:S01]  /*4110*/  FMUL.FTZ R39, R33, UR5 ;  /* 0x0000000521277c20 */ /* 0x000fe20008410000 */
[----:B------:R-:W-:Y:S07]  /*4120*/  @!P3 BRA `(.L_x_1303) ;  /* 0x000000000048b947 */ /* 0x000fee0003800000 */
        /* <DEDUP_REMOVED lines=18> */
.L_x_1303:
[--C-:B------:R-:W-:Y:S01]  /*4250*/  FFMA.FTZ R21, R38, R21, R39.reuse ;  /* 0x0000001526157223 */ /* 0x100fe20000010027 */
[-C--:B------:R-:W-:Y:S01]  /*4260*/  FMUL.FTZ R50, R50, R7.reuse ;  /* 0x0000000732327220 */ /* 0x080fe20000410000 */
[----:B------:R-:W-:Y:S01]  /*4270*/  FMUL.FTZ R44, R44, R7 ;  /* 0x000000072c2c7220 */ /* 0x000fe20000410000 */
[----:B------:R-:W-:Y:S01]  /*4280*/  FFMA.FTZ R20, R38, R40, R39 ;  /* 0x0000002826147223 */ /* 0x000fe20000010027 */
[----:B------:R-:W-:Y:S01]  /*4290*/  BSSY.RECONVERGENT B0, `(.L_x_1304) ;  /* 0x0000013000007945 */ /* 0x000fe20003800200 */
[----:B------:R-:W-:Y:S01]  /*42a0*/  FFMA.FTZ R32, R30, R52, -R21 ;  /* 0x000000341e207223 */ /* 0x000fe20000010815 */
[C-C-:B------:R-:W-:Y:S01]  /*42b0*/  FFMA.FTZ R45, R38.reuse, R50, R39.reuse ;  /* 0x00000032262d7223 */ /* 0x140fe20000010027 */
[----:B------:R-:W-:Y:S01]  /*42c0*/  FFMA.FTZ R40, R38, R44, R39 ;  /* 0x0000002c26287223 */ /* 0x000fe20000010027 */
[----:B------:R-:W-:Y:S01]  /*42d0*/  FFMA.FTZ R46, R31, R53, -R20 ;  /* 0x000000351f2e7223 */ /* 0x000fe20000010814 */
[----:B------:R-:W-:Y:S06]  /*42e0*/  @P1 BRA `(.L_x_1305) ;  /* 0x0000000000341947 */ /* 0x000fec0003800000 */
        /* <DEDUP_REMOVED lines=10> */
[----:B------:R-:W-:-:S04]  /*4390*/  IADD3 R25, PT, PT, R21, R25, RZ ;  /* 0x0000001915197210 */ /* 0x000fc80007ffe0ff */
[----:B------:R-:W-:-:S05]  /*43a0*/  LEA.HI.X R25, R20, UR13, R25, 0x2, P1 ;  /* 0x0000000d14197c11 */ /* 0x000fca00088f1419 */
[----:B------:R0:W-:Y:S02]  /*43b0*/  STG.E.64 desc[UR8][R24.64], R32 ;  /* 0x0000002018007986 */ /* 0x0001e4000c101b08 */
.L_x_1305:
[----:B------:R-:W-:Y:S05]  /*43c0*/  BSYNC.RECONVERGENT B0 ;  /* 0x0000000000007941 */ /* 0x000fea0003800200 */
.L_x_1304:
[----:B------:R-:W-:Y:S05]  /*43d0*/  @!P3 BRA `(.L_x_1306) ;  /* 0x000000000048b947 */ /* 0x000fea0003800000 */
        /* <DEDUP_REMOVED lines=18> */
.L_x_1306:
        /* <DEDUP_REMOVED lines=17> */
.L_x_1308:
[----:B------:R-:W-:Y:S05]  /*4610*/  BSYNC.RECONVERGENT B0 ;  /* 0x0000000000007941 */ /* 0x000fea0003800200 */
.L_x_1307:
[-C--:B------:R-:W-:Y:S01]  /*4620*/  FMUL.FTZ R45, R12, R7.reuse ;  /* 0x000000070c2d7220 */ /* 0x080fe20000410000 */
[----:B------:R-:W-:Y:S01]  /*4630*/  FMUL.FTZ R40, R34, R7 ;  /* 0x0000000722287220 */ /* 0x000fe20000410000 */
[----:B------:R-:W-:Y:S06]  /*4640*/  @!P3 BRA `(.L_x_1309) ;  /* 0x000000000048b947 */ /* 0x000fec0003800000 */
        /* <DEDUP_REMOVED lines=18> */
.L_x_1309:
[----:B------:R-:W-:Y:S04]  /*4770*/  BSSY.RECONVERGENT B0, `(.L_x_1310) ;  /* 0x0000014000007945 */ /* 0x000fe80003800200 */
[----:B------:R-:W-:Y:S05]  /*4780*/  @P0 BRA `(.L_x_1311) ;  /* 0x0000000000480947 */ /* 0x000fea0003800000 */
[----:B------:R-:W1:Y:S01]  /*4790*/  LDCU.64 UR12, c[0x0][0x3f8] ;  /* 0x00007f00ff0c77ac */ /* 0x000e620008000a00 */
[----:B0-----:R-:W-:Y:S01]  /*47a0*/  SHF.R.S32.HI R33, RZ, 0x1f, R70 ;  /* 0x0000001fff217819 */ /* 0x001fe20000011446 */
[C-C-:B------:R-:W-:Y:S01]  /*47b0*/  FFMA.FTZ R25, R38.reuse, R45, R39.reuse ;  /* 0x0000002d26197223 */ /* 0x140fe20000010027 */
[----:B------:R-:W-:Y:S01]  /*47c0*/  MOV R20, R74 ;  /* 0x0000004a00147202 */ /* 0x000fe20000000f00 */
[----:B------:R-:W0:Y:S01]  /*47d0*/  LDCU.64 UR16, c[0x0][0x380] ;  /* 0x00007000ff1077ac */ /* 0x000e220008000a00 */
[----:B------:R-:W-:Y:S01]  /*47e0*/  MOV R21, R77 ;  /* 0x0000004d00157202 */ /* 0x000fe20000000f00 */
[----:B------:R-:W-:Y:S01]  /*47f0*/  FFMA.FTZ R12, R38, R40, R39 ;  /* 0x00000028260c7223 */ /* 0x000fe20000010027 */
[----:B------:R-:W-:-:S03]  /*4800*/  FFMA.FTZ R24, R30, R14, -R25 ;  /* 0x0000000e1e187223 */ /* 0x000fc60000010819 */
[----:B------:R-:W-:Y:S01]  /*4810*/  FFMA.FTZ R12, R31, R15, -R12 ;  /* 0x0000000f1f0c7223 */ /* 0x000fe2000001080c */
[----:B------:R-:W-:-:S03]  /*4820*/  FMUL.FTZ R24, R24, R7 ;  /* 0x0000000718187220 */ /* 0x000fc60000410000 */
[----:B------:R-:W-:Y:S01]  /*4830*/  FMUL.FTZ R25, R12, R7 ;  /* 0x000000070c197220 */ /* 0x000fe20000410000 */
[----:B-1----:R-:W-:Y:S02]  /*4840*/  IMAD R33, R33, UR12, RZ ;  /* 0x0000000c21217c24 */ /* 0x002fe4000f8e02ff */
[----:B------:R-:W-:-:S04]  /*4850*/  IMAD.WIDE.U32 R20, R70, UR12, R20 ;  /* 0x0000000c46147c25 */ /* 0x000fc8000f8e0014 */
[----:B------:R-:W-:Y:S01]  /*4860*/  IMAD R33, R70, UR13, R33 ;  /* 0x0000000d46217c24 */ /* 0x000fe2000f8e0221 */
[----:B0-----:R-:W-:-:S04]  /*4870*/  LEA R14, P0, R20, UR16, 0x2 ;  /* 0x00000010140e7c11 */ /* 0x001fc8000f8010ff */
[----:B------:R-:W-:-:S04]  /*4880*/  IADD3 R33, PT, PT, R21, R33, RZ ;  /* 0x0000002115217210 */ /* 0x000fc80007ffe0ff */
[----:B------:R-:W-:-:S05]  /*4890*/  LEA.HI.X R15, R20, UR17, R33, 0x2, P0 ;  /* 0x00000011140f7c11 */ /* 0x000fca00080f1421 */
[----:B------:R1:W-:Y:S02]  /*48a0*/  STG.E.64 desc[UR8][R14.64], R24 ;  /* 0x000000180e007986 */ /* 0x0003e4000c101b08 */
.L_x_1311:
[----:B------:R-:W-:Y:S05]  /*48b0*/  BSYNC.RECONVERGENT B0 ;  /* 0x0000000000007941 */ /* 0x000fea0003800200 */
.L_x_1310:
[----:B------:R-:W-:Y:S01]  /*48c0*/  UISETP.NE.AND UP0, UPT, UR10, URZ, UPT ;  /* 0x000000ff0a00728c */ /* 0x000fe2000bf05270 */
[-C--:B0-----:R-:W-:Y:S01]  /*48d0*/  FMUL.FTZ R32, R9, R7.reuse ;  /* 0x0000000709207220 */ /* 0x081fe20000410000 */
[C---:B------:R-:W-:Y:S01]  /*48e0*/  IADD3 R9, PT, PT, R13.reuse, 0x30, RZ ;  /* 0x000000300d097810 */ /* 0x040fe20007ffe0ff */
[-C--:B------:R-:W-:Y:S01]  /*48f0*/  FMUL.FTZ R41, R2, R7.reuse ;  /* 0x0000000702297220 */ /* 0x080fe20000410000 */
[----:B------:R-:W-:Y:S01]  /*4900*/  IADD3 R21, PT, PT, R13, 0x40, RZ ;  /* 0x000000400d157810 */ /* 0x000fe20007ffe0ff */
[-C--:B------:R-:W-:Y:S01]  /*4910*/  FMUL.FTZ R40, R3, R7.reuse ;  /* 0x0000000703287220 */ /* 0x080fe20000410000 */
[-C--:B------:R-:W-:Y:S01]  /*4920*/  FMUL.FTZ R20, R8, R7.reuse ;  /* 0x0000000708147220 */ /* 0x080fe20000410000 */
[-C--:B------:R-:W-:Y:S01]  /*4930*/  FMUL.FTZ R16, R16, R7.reuse ;  /* 0x0000000710107220 */ /* 0x080fe20000410000 */
[-C--:B-1----:R-:W-:Y:S01]  /*4940*/  FMUL.FTZ R14, R17, R7.reuse ;  /* 0x00000007110e7220 */ /* 0x082fe20000410000 */
[-C--:B------:R-:W-:Y:S01]  /*4950*/  FMUL.FTZ R35, R35, R7.reuse ;  /* 0x0000000723237220 */ /* 0x080fe20000410000 */
[-C--:B------:R-:W-:Y:S01]  /*4960*/  FMUL.FTZ R36, R36, R7.reuse ;  /* 0x0000000724247220 */ /* 0x080fe20000410000 */
[-C--:B------:R-:W-:Y:S01]  /*4970*/  FMUL.FTZ R37, R37, R7.reuse ;  /* 0x0000000725257220 */ /* 0x080fe20000410000 */
[----:B------:R-:W-:Y:S01]  /*4980*/  ISETP.GE.U32.AND P1, PT, R69, UR14, PT ;  /* 0x0000000e45007c0c */ /* 0x000fe2000bf26070 */
[----:B------:R-:W-:Y:S01]  /*4990*/  FMUL.FTZ R6, R6, R7 ;  /* 0x0000000706067220 */ /* 0x000fe20000410000 */
        /* <DEDUP_REMOVED lines=9> */
[C-C-:B------:R-:W-:Y:S01]  /*4a30*/  FFMA.FTZ R17, R38.reuse, R16, R39.reuse ;  /* 0x0000001026117223 */ /* 0x140fe20000010027 */
[C-C-:B------:R-:W-:Y:S01]  /*4a40*/  FFMA.FTZ R24, R38.reuse, R14, R39.reuse ;  /* 0x0000000e26187223 */ /* 0x140fe20000010027 */
[C-C-:B------:R-:W-:Y:S01]  /*4a50*/  FFMA.FTZ R15, R38.reuse, R35, R39.reuse ;  /* 0x00000023260f7223 */ /* 0x140fe20000010027 */
[C-C-:B------:R-:W-:Y:S01]  /*4a60*/  FFMA.FTZ R12, R38.reuse, R36, R39.reuse ;  /* 0x00000024260c7223 */ /* 0x140fe20000010027 */
[C-C-:B------:R-:W-:Y:S01]  /*4a70*/  FFMA.FTZ R13, R38.reuse, R37, R39.reuse ;  /* 0x00000025260d7223 */ /* 0x140fe20000010027 */
[----:B------:R-:W-:Y:S01]  /*4a80*/  ISETP.GE.U32.AND P0, PT, R67, UR14, PT ;  /* 0x0000000e43007c0c */ /* 0x000fe2000bf06070 */
[----:B------:R-:W-:Y:S01]  /*4a90*/  FFMA.FTZ R38, R38, R6, R39 ;  /* 0x0000000626267223 */ /* 0x000fe20000010027 */
[----:B------:R-:W-:-:S02]  /*4aa0*/  ISETP.GE.AND.EX P1, PT, R59, UR15, PT, P1 ;  /* 0x0000000f3b007c0c */ /* 0x000fc4000bf26310 */
[----:B------:R-:W-:Y:S02]  /*4ab0*/  ISETP.GE.AND.EX P3, PT, R58, UR15, PT, P3 ;  /* 0x0000000f3a007c0c */ /* 0x000fe4000bf66330 */
[----:B------:R-:W-:Y:S02]  /*4ac0*/  ISETP.GE.AND.EX P4, PT, R2, UR15, PT, P4 ;  /* 0x0000000f02007c0c */ /* 0x000fe4000bf86340 */
        /* <DEDUP_REMOVED lines=20> */
.L_x_1312:
[----:B------:R-:W-:Y:S01]  /*4c10*/  BSSY.RECONVERGENT B0, `(.L_x_1313) ;  /* 0x0000011000007945 */ /* 0x000fe20003800200 */
[----:B------:R-:W-:Y:S01]  /*4c20*/  FFMA.FTZ R8, R30, R4, -R47 ;  /* 0x000000041e087223 */ /* 0x000fe2000001082f */
[----:B------:R-:W-:Y:S02]  /*4c30*/  FFMA.FTZ R48, R31, R5, -R48 ;  /* 0x000000051f307223 */ /* 0x000fe40000010830 */
[----:B------:R-:W-:Y:S05]  /*4c40*/  @P4 BRA `(.L_x_1314) ;  /* 0x0000000000344947 */ /* 0x000fea0003800000 */
[----:B------:R-:W0:Y:S01]  /*4c50*/  LDCU.64 UR12, c[0x0][0x3f8] ;  /* 0x00007f00ff0c77ac */ /* 0x000e220008000a00 */
[----:B------:R-:W-:Y:S01]  /*4c60*/  MOV R3, R77 ;  /* 0x0000004d00037202 */ /* 0x000fe20000000f00 */
[----:B------:R-:W-:Y:S01]  /*4c70*/  FMUL.FTZ R8, R8, R7 ;  /* 0x0000000708087220 */ /* 0x000fe20000410000 */
[----:B------:R-:W1:Y:S01]  /*4c80*/  LDCU.64 UR16, c[0x0][0x380] ;  /* 0x00007000ff1077ac */ /* 0x000e620008000a00 */
[----:B0-----:R-:W-:Y:S01]  /*4c90*/  IMAD R4, R2, UR12, RZ ;  /* 0x0000000c02047c24 */ /* 0x001fe2000f8e02ff */
[----:B------:R-:W-:-:S05]  /*4ca0*/  MOV R2, R74 ;  /* 0x0000004a00027202 */ /* 0x000fca0000000f00 */
[----:B------:R-:W-:-:S04]  /*4cb0*/  IMAD.WIDE.U32 R2, R9, UR12, R2 ;  /* 0x0000000c09027c25 */ /* 0x000fc8000f8e0002 */
[----:B------:R-:W-:Y:S01]  /*4cc0*/  IMAD R9, R9, UR13, R4 ;  /* 0x0000000d09097c24 */ /* 0x000fe2000f8e0204 */
[----:B-1----:R-:W-:-:S04]  /*4cd0*/  LEA R4, P4, R2, UR16, 0x2 ;  /* 0x0000001002047c11 */ /* 0x002fc8000f8810ff */
[----:B------:R-:W-:-:S04]  /*4ce0*/  IADD3 R9, PT, PT, R3, R9, RZ ;  /* 0x0000000903097210 */ /* 0x000fc80007ffe0ff */
[----:B------:R-:W-:Y:S01]  /*4cf0*/  LEA.HI.X R5, R2, UR17, R9, 0x2, P4 ;  /* 0x0000001102057c11 */ /* 0x000fe2000a0f1409 */
[----:B------:R-:W-:-:S05]  /*4d00*/  FMUL.FTZ R9, R48, R7 ;  /* 0x0000000730097220 */ /* 0x000fca0000410000 */
[----:B------:R0:W-:Y:S02]  /*4d10*/  STG.E.64 desc[UR8][R4.64], R8 ;  /* 0x0000000804007986 */ /* 0x0001e4000c101b08 */
.L_x_1314:
[----:B------:R-:W-:Y:S05]  /*4d20*/  BSYNC.RECONVERGENT B0 ;  /* 0x0000000000007941 */ /* 0x000fea0003800200 */
.L_x_1313:
        /* <DEDUP_REMOVED lines=19> */
.L_x_1315:
        /* <DEDUP_REMOVED lines=17> */
.L_x_1317:
[----:B------:R-:W-:Y:S05]  /*4f70*/  BSYNC.RECONVERGENT B0 ;  /* 0x0000000000007941 */ /* 0x000fea0003800200 */
.L_x_1316:
        /* <DEDUP_REMOVED lines=19> */
.L_x_1318:
        /* <DEDUP_REMOVED lines=17> */
.L_x_1320:
[----:B------:R-:W-:Y:S05]  /*51c0*/  BSYNC.RECONVERGENT B0 ;  /* 0x0000000000007941 */ /* 0x000fea0003800200 */
.L_x_1319:
[----:B------:R-:W-:Y:S05]  /*51d0*/  BRA.U !UP0, `(.L_x_1321) ;  /* 0x0000000108487547 */ /* 0x000fea000b800000 */
        /* <DEDUP_REMOVED lines=18> */
.L_x_1321:
[----:B------:R-:W-:Y:S01]  /*5300*/  BSSY.RECONVERGENT B0, `(.L_x_1322) ;  /* 0x0000011000007945 */ /* 0x000fe20003800200 */
[----:B------:R-:W-:Y:S01]  /*5310*/  FFMA.FTZ R22, R30, R22, -R15 ;  /* 0x000000161e167223 */ /* 0x000fe2000001080f */
[----:B------:R-:W-:Y:S02]  /*5320*/  FFMA.FTZ R12, R31, R23, -R12 ;  /* 0x000000171f0c7223 */ /* 0x000fe4000001080c */
[----:B------:R-:W-:Y:S05]  /*5330*/  @P3 BRA `(.L_x_1323) ;  /* 0x0000000000343947 */ /* 0x000fea0003800000 */
[----:B------:R-:W0:Y:S01]  /*5340*/  LDCU.64 UR12, c[0x0][0x3f8] ;  /* 0x00007f00ff0c77ac */ /* 0x000e220008000a00 */
[----:B-1----:R-:W-:Y:S01]  /*5350*/  MOV R2, R74 ;  /* 0x0000004a00027202 */ /* 0x002fe20000000f00 */
        /* <DEDUP_REMOVED lines=11> */
.L_x_1323:
[----:B------:R-:W-:Y:S05]  /*5410*/  BSYNC.RECONVERGENT B0 ;  /* 0x0000000000007941 */ /* 0x000fea0003800200 */
.L_x_1322:
[----:B------:R-:W-:Y:S05]  /*5420*/  BRA.U !UP0, `(.L_x_1324) ;  /* 0x0000000108487547 */ /* 0x000fea000b800000 */
[----:B------:R-:W-:Y:S01]  /*5430*/  FFMA.FTZ R28, R30, R37, R28 ;  /* 0x000000251e1c7223 */ /* 0x000fe2000001001c */
[----:B------:R-:W-:-:S03]  /*5440*/  FFMA.FTZ R6, R31, R6, R29 ;  /* 0x000000061f067223 */ /* 0x000fc6000001001d */
[----:B-12---:R-:W-:Y:S01]  /*5450*/  FMUL.FTZ R2, R28, -1.4426950216293334961 ;  /* 0xbfb8aa3b1c027820 */ /* 0x006fe20000410000 */
        /* <DEDUP_REMOVED lines=15> */
.L_x_1324:
        /* <DEDUP_REMOVED lines=8> */
[----:B------:R-:W-:Y:S01]  /*55d0*/  MOV R75, R77 ;  /* 0x0000004d004b7202 */ /* 0x000fe20000000f00 */
[----:B------:R-:W3:Y:S01]  /*55e0*/  LDCU.64 UR14, c[0x0][0x380] ;  /* 0x00007000ff0e77ac */ /* 0x000ee20008000a00 */
[----:B-12---:R-:W-:Y:S02]  /*55f0*/  IMAD R2, R0, UR12, RZ ;  /* 0x0000000c00027c24 */ /* 0x006fe4000f8e02ff */
[----:B------:R-:W-:-:S04]  /*5600*/  IMAD.WIDE.U32 R74, R67, UR12, R74 ;  /* 0x0000000c434a7c25 */ /* 0x000fc8000f8e004a */
[----:B------:R-:W-:Y:S01]  /*5610*/  IMAD R3, R67, UR13, R2 ;  /* 0x0000000d43037c24 */ /* 0x000fe2000f8e0202 */
[----:B---3--:R-:W-:-:S04]  /*5620*/  LEA R2, P0, R74, UR14, 0x2 ;  /* 0x0000000e4a027c11 */ /* 0x008fc8000f8010ff */
[----:B------:R-:W-:-:S04]  /*5630*/  IADD3 R3, PT, PT, R75, R3, RZ ;  /* 0x000000034b037210 */ /* 0x000fc80007ffe0ff */
[----:B------:R-:W-:-:S05]  /*5640*/  LEA.HI.X R3, R74, UR15, R3, 0x2, P0 ;  /* 0x0000000f4a037c11 */ /* 0x000fca00080f1403 */
[----:B------:R3:W-:Y:S02]  /*5650*/  STG.E.64 desc[UR8][R2.64], R26 ;  /* 0x0000001a02007986 */ /* 0x0007e4000c101b08 */
.L_x_1326:
[----:B------:R-:W-:Y:S05]  /*5660*/  BSYNC.RECONVERGENT B0 ;  /* 0x0000000000007941 */ /* 0x000fea0003800200 */
.L_x_1325:
[----:B------:R-:W-:Y:S02]  /*5670*/  IADD3 R64, PT, PT, R61, R64, RZ ;  /* 0x000000403d407210 */ /* 0x000fe40007ffe0ff */
[----:B------:R-:W-:Y:S02]  /*5680*/  IADD3 R65, PT, PT, R65, 0x1, RZ ;  /* 0x0000000141417810 */ /* 0x000fe40007ffe0ff */
[----:B------:R-:W-:-:S13]  /*5690*/  ISETP.GE.AND P0, PT, R64, UR4, PT ;  /* 0x0000000440007c0c */ /* 0x000fda000bf06270 */
[----:B------:R-:W-:Y:S05]  /*56a0*/  @!P0 BRA `(.L_x_1327) ;  /* 0xffffffa800d88947 */ /* 0x000fea000383ffff */
.L_x_1284:
[----:B0-----:R-:W0:Y:S01]  /*56b0*/  LDC R4, c[0x0][0x370] ;  /* 0x0000dc00ff047b82 */ /* 0x001e220000000800 */
[----:B------:R-:W-:Y:S01]  /*56c0*/  ISETP.NE.AND P2, PT, R63, RZ, PT ;  /* 0x000000ff3f00720c */ /* 0x000fe20003f45270 */
[----:B------:R-:W-:Y:S06]  /*56d0*/  BSSY.RECONVERGENT B0, `(.L_x_1328) ;  /* 0x0000011000007945 */ /* 0x000fec0003800200 */
[----:B------:R-:W4:Y:S08]  /*56e0*/  LDC R7, c[0x0][0x374] ;  /* 0x0000dd00ff077b82 */ /* 0x000f300000000800 */
[----:B-123--:R-:W1:Y:S01]  /*56f0*/  LDC.64 R2, c[0x0][0x3c8] ;  /* 0x0000f200ff027b82 */ /* 0x00ee620000000a00 */
[----:B0-----:R-:W-:-:S02]  /*5700*/  ISETP.NE.AND P1, PT, R4, 0x1, PT ;  /* 0x000000010400780c */ /* 0x001fc40003f25270 */
[----:B------:R-:W-:Y:S02]  /*5710*/  IADD3 R6, PT, PT, R4, -0x1, RZ ;  /* 0xffffffff04067810 */ /* 0x000fe40007ffe0ff */
[C---:B----4-:R-:W-:Y:S02]  /*5720*/  IADD3 R5, PT, PT, R7.reuse, -0x1, RZ ;  /* 0xffffffff07057810 */ /* 0x050fe40007ffe0ff */
[----:B------:R-:W-:Y:S02]  /*5730*/  SHF.L.U32 R0, R7, 0x1, RZ ;  /* 0x0000000107007819 */ /* 0x000fe400000006ff */
[----:B------:R-:W-:Y:S02]  /*5740*/  ISETP.NE.AND P0, PT, R62, R5, PT ;  /* 0x000000053e00720c */ /* 0x000fe40003f05270 */
[----:B------:R-:W-:Y:S02]  /*5750*/  SEL R5, R0, RZ, P1 ;  /* 0x000000ff00057207 */ /* 0x000fe40000800000 */
[----:B------:R-:W-:-:S03]  /*5760*/  ISETP.NE.OR P0, PT, R6, UR7, P0 ;  /* 0x0000000706007c0c */ /* 0x000fc60008705670 */
[----:B-1----:R-:W-:Y:S01]  /*5770*/  IMAD.WIDE.U32 R2, R5, 0x4, R2 ;  /* 0x0000000405027825 */ /* 0x002fe200078e0002 */
[----:B------:R-:W-:Y:S09]  /*5780*/  @P2 BRA `(.L_x_1329) ;  /* 0x0000000000142947 */ /* 0x000ff20003800000 */
[----:B------:R-:W-:Y:S01]  /*5790*/  HFMA2 R5, -RZ, RZ, 0, 5.9604644775390625e-08 ;  /* 0x00000001ff057431 */ /* 0x000fe200000001ff */
[----:B------:R-:W-:Y:S06]  /*57a0*/  MEMBAR.ALL.GPU ;  /* 0x0000000000007992 */ /* 0x000fec000000a000 */
[----:B------:R-:W-:-:S00]  /*57b0*/  ERRBAR ;  /* 0x00000000000079ab */ /* 0x000fc00000000000 */
[----:B------:R-:W-:Y:S06]  /*57c0*/  CGAERRBAR ;  /* 0x00000000000075ab */ /* 0x000fec0000000000 */
[----:B------:R0:W-:Y:S02]  /*57d0*/  REDG.E.ADD.S32.STRONG.GPU desc[UR8][R2.64], R5 ;  /* 0x000000050200798e */ /* 0x0001e4000c12e308 */
.L_x_1329:
[----:B------:R-:W-:Y:S05]  /*57e0*/  BSYNC.RECONVERGENT B0 ;  /* 0x0000000000007941 */ /* 0x000fea0003800200 */
.L_x_1328:
[----:B------:R-:W-:Y:S05]  /*57f0*/  @P0 EXIT ;  /* 0x000000000000094d */ /* 0x000fea0003800000 */
[----:B------:R-:W-:Y:S05]  /*5800*/  @P2 BRA `(.L_x_1330) ;  /* 0x0000000000202947 */ /* 0x000fea0003800000 */
[----:B------:R-:W-:-:S05]  /*5810*/  IMAD R0, R4, R7, RZ ;  /* 0x0000000704007224 */ /* 0x000fca00078e02ff */
[----:B------:R-:W-:-:S13]  /*5820*/  ISETP.NE.AND P0, PT, R0, -0x1, PT ;  /* 0xffffffff0000780c */ /* 0x000fda0003f05270 */
[----:B------:R-:W-:Y:S05]  /*5830*/  @!P0 BRA `(.L_x_1330) ;  /* 0x0000000000148947 */ /* 0x000fea0003800000 */
.L_x_1331:
[----:B0-----:R-:W2:Y:S04]  /*5840*/  LDG.E.STRONG.GPU R5, desc[UR8][R2.64] ;  /* 0x0000000802057981 */ /* 0x001ea8000c1ef900 */
[----:B--2---:R-:W-:Y:S01]  /*5850*/  CCTL.IVALL ;  /* 0x00000000ff00798f */ /* 0x004fe20002000000 */
[----:B------:R-:W-:Y:S05]  /*5860*/  YIELD ;  /* 0x0000000000007946 */ /* 0x000fea0003800000 */
[----:B------:R-:W-:-:S13]  /*5870*/  ISETP.NE.AND P0, PT, R5, R0, PT ;  /* 0x000000000500720c */ /* 0x000fda0003f05270 */
[----:B------:R-:W-:Y:S05]  /*5880*/  @P0 BRA `(.L_x_1331) ;  /* 0xfffffffc00ec0947 */ /* 0x000fea000383ffff */
.L_x_1330:
        /* <DEDUP_REMOVED lines=31> */
[----:B------:R-:W-:Y:S01]  /*5a80*/  IMAD.WIDE.U32 R8, R6, 0x3, RZ ;  /* 0x0000000306087825 */ /* 0x000fe200078e00ff */
[----:B------:R-:W-:-:S03]  /*5a90*/  LEA R11, R7, R7, 0x1 ;  /* 0x00000007070b7211 */ /* 0x000fc600078e08ff */
[----:B------:R-:W-:Y:S01]  /*5aa0*/  IMAD.WIDE.U32.X R4, R15, -0x55555556, R12, P0 ;  /* 0xaaaaaaaa0f047825 */ /* 0x000fe200000e040c */
[----:B------:R-:W-:-:S04]  /*5ab0*/  IADD3 R11, PT, PT, R9, R11, RZ ;  /* 0x0000000b090b7210 */ /* 0x000fc80007ffe0ff */
[----:B------:R-:W-:Y:S02]  /*5ac0*/  SHF.R.U64 R2, R4, 0x8, R5 ;  /* 0x0000000804027819 */ /* 0x000fe40000001205 */
[----:B------:R-:W-:Y:S02]  /*5ad0*/  LEA.HI R28, P2, R11, R8, RZ, 0x1 ;  /* 0x000000080b1c7211 */ /* 0x000fe400078508ff */
[----:B------:R-:W-:Y:S02]  /*5ae0*/  IADD3 R2, P0, PT, R2, R14, RZ ;  /* 0x0000000e02027210 */ /* 0x000fe40007f1e0ff */
[----:B------:R-:W-:Y:S02]  /*5af0*/  IADD3.X R11, PT, PT, RZ, R11, RZ, P2, !PT ;  /* 0x0000000bff0b7210 */ /* 0x000fe400017fe4ff */
[----:B------:R-:W-:Y:S02]  /*5b00*/  LOP3.LUT R12, R2, 0x3, RZ, 0xc0, !PT ;  /* 0x00000003020c7812 */ /* 0x000fe400078ec0ff */
[----:B------:R-:W-:-:S02]  /*5b10*/  LEA.HI.X R4, R5, RZ, RZ, 0x18, P0 ;  /* 0x000000ff05047211 */ /* 0x000fc400000fc4ff */
[----:B------:R-:W-:Y:S02]  /*5b20*/  ISETP.NE.U32.AND P1, PT, R12, 0x3, PT ;  /* 0x000000030c00780c */ /* 0x000fe40003f25070 */
[----:B------:R-:W-:Y:S02]  /*5b30*/  ISETP.GE.U32.AND P0, PT, R2, 0x3, PT ;  /* 0x000000030200780c */ /* 0x000fe40003f06070 */
[----:B------:R-:W-:Y:S02]  /*5b40*/  ISETP.NE.AND.EX P1, PT, RZ, RZ, PT, P1 ;  /* 0x000000ffff00720c */ /* 0x000fe40003f25310 */
[----:B------:R-:W-:Y:S02]  /*5b50*/  ISETP.GE.U32.AND.EX P0, PT, R4, RZ, PT, P0 ;  /* 0x000000ff0400720c */ /* 0x000fe40003f06100 */
[--C-:B------:R-:W-:Y:S02]  /*5b60*/  SHF.R.S64 R28, R28, 0x1, R11.reuse ;  /* 0x000000011c1c7819 */ /* 0x100fe4000000100b */
[----:B------:R-:W-:-:S07]  /*5b70*/  SHF.R.S32.HI R35, RZ, 0x1, R11 ;  /* 0x00000001ff237819 */ /* 0x000fce000001140b */
        /* <DEDUP_REMOVED lines=27> */
.L_x_1334:
        /* <DEDUP_REMOVED lines=29> */
.L_x_1333:
[----:B------:R-:W-:Y:S05]  /*5f00*/  BSYNC.RECONVERGENT B0 ;  /* 0x0000000000007941 */ /* 0x000fea0003800200 */
.L_x_1332:
        /* <DEDUP_REMOVED lines=10> */
.L_x_1335:
        /* <DEDUP_REMOVED lines=18> */
[C---:B--2---:R-:W-:Y:S02]  /*60d0*/  IADD3 R20, P0, PT, R22.reuse, UR6, RZ ;  /* 0x0000000616147c10 */ /* 0x044fe4000ff1e0ff */
[----:B------:R-:W-:Y:S02]  /*60e0*/  LOP3.LUT R10, R35, 0x3, RZ, 0xc0, !PT ;  /* 0x00000003230a7812 */ /* 0x000fe400078ec0ff */
[----:B0-----:R-:W-:Y:S02]  /*60f0*/  IADD3 R22, P1, PT, R22, UR10, RZ ;  /* 0x0000000a16167c10 */ /* 0x001fe4000ff3e0ff */
[----:B------:R-:W-:Y:S02]  /*6100*/  LOP3.LUT R9, R9, 0x3, RZ, 0xc0, !PT ;  /* 0x0000000309097812 */ /* 0x000fe400078ec0ff */
[----:B------:R-:W-:Y:S02]  /*6110*/  IADD3 R24, P2, PT, R24, UR4, RZ ;  /* 0x0000000418187c10 */ /* 0x000fe4000ff5e0ff */
        /* <DEDUP_REMOVED lines=59> */
.L_x_1336:
        /* <DEDUP_REMOVED lines=11> */
.L_x_4518:


//--------------------- .text._Z35group_norm_nhwc_bwd_one_pass_kernelI11Fp32IOFp32WLi256ELi48ELi384EEv26Group_norm_nhwc_bwd_params --------------------------
	.section	.text._Z35group_norm_nhwc_bwd_one_pass_kernelI11Fp32IOFp32WLi256ELi48ELi384EEv26Group_norm_nhwc_bwd_params,"ax",@progbits
	.align	128
        .global         _Z35group_norm_nhwc_bwd_one_pass_kernelI11Fp32IOFp32WLi256ELi48ELi384EEv26Group_norm_nhwc_bwd_params
        .type           _Z35group_norm_nhwc_bwd_one_pass_kernelI11Fp32IOFp32WLi256ELi48ELi384EEv26Group_norm_nhwc_bwd_params,@function
        .size           _Z35group_norm_nhwc_bwd_one_pass_kernelI11Fp32IOFp32WLi256ELi48ELi384EEv26Group_norm_nhwc_bwd_params,(.L_x_4519 - _Z35group_norm_nhwc_bwd_one_pass_kernelI11Fp32IOFp32WLi256ELi48ELi384EEv26Group_norm_nhwc_bwd_params)
        .other          _Z35group_norm_nhwc_bwd_one_pass_kernelI11Fp32IOFp32WLi256ELi48ELi384EEv26Group_norm_nhwc_bwd_params,@"STO_CUDA_ENTRY STV_DEFAULT"
_Z35group_norm_nhwc_bwd_one_pass_kernelI11Fp32IOFp32WLi256ELi48ELi384EEv26Group_norm_nhwc_bwd_params:
.text._Z35group_norm_nhwc_bwd_one_pass_kernelI11Fp32IOFp32WLi256ELi48ELi384EEv26Group_norm_nhwc_bwd_params:
[----:B------:R-:W-:Y:S08]  /*0000*/  LDC R1, c[0x0][0x37c] ;  /* 0x0000df00ff017b82 */ /* 0x000ff00000000800 */
[----:B------:R-:W0:Y:S01]  /*0010*/  S2UR UR6, SR_CTAID.Y ;  /* 0x00000000000679c3 */ /* 0x000e220000002600 */
[----:B------:R-:W1:Y:S01]  /*0020*/  LDCU UR4, c[0x0][0x410] ;  /* 0x00008200ff0477ac */ /* 0x000e620008000800 */
[----:B------:R-:W2:Y:S01]  /*0030*/  S2R R113, SR_TID.X ;  /* 0x0000000000717919 */ /* 0x000ea20000002100 */
[----:B------:R-:W1:Y:S01]  /*0040*/  LDCU UR5, c[0x0][0x3e0] ;  /* 0x00007c00ff0577ac */ /* 0x000e620008000800 */
[----:B------:R-:W3:Y:S01]  /*0050*/  LDCU.64 UR8, c[0x0][0x358] ;  /* 0x00006b00ff0877ac */ /* 0x000ee20008000a00 */
[----:B-1----:R-:W-:-:S04]  /*0060*/  UIMAD UR4, UR4, UR5, URZ ;  /* 0x00000005040472a4 */ /* 0x002fc8000f8e02ff */
[----:B0-----:R-:W-:-:S09]  /*0070*/  UISETP.GE.AND UP0, UPT, UR6, UR4, UPT ;  /* 0x000000040600728c */ /* 0x001fd2000bf06270 */
[----:B--23--:R-:W-:Y:S05]  /*0080*/  BRA.U UP0, `(.L_x_1337) ;  /* 0x0000009900cc7547 */ /* 0x00cfea000b800000 */
[----:B------:R-:W-:Y:S01]  /*0090*/  LOP3.LUT R0, R113, 0xffff, RZ, 0xc0, !PT ;  /* 0x0000ffff71007812 */ /* 0x000fe200078ec0ff */
[----:B------:R-:W0:Y:S01]  /*00a0*/  S2R R114, SR_LANEID ;  /* 0x0000000000727919 */ /* 0x000e220000000000 */
[----:B------:R-:W-:Y:S01]  /*00b0*/  HFMA2 R4, -RZ, RZ, 0, 0 ;  /* 0x00000000ff047431 */ /* 0x000fe200000001ff */
[----:B------:R-:W-:Y:S02]  /*00c0*/  MOV R6, UR6 ;  /* 0x0000000600067c02 */ /* 0x000fe40008000f00 */
        /* <DEDUP_REMOVED lines=8> */
[----:B0-----:R-:W-:-:S07]  /*0150*/  LOP3.LUT R5, R7, 0xffff, RZ, 0xc0, !PT ;  /* 0x0000ffff07057812 */ /* 0x001fce00078ec0ff */
.L_x_1404:
[----:B0-----:R-:W0:Y:S01]  /*0160*/  LDC R13, c[0x0][0x410] ;  /* 0x00010400ff0d7b82 */ /* 0x001e220000000800 */
[----:B-1----:R-:W1:Y:S01]  /*0170*/  LDCU.128 UR12, c[0x0][0x400] ;  /* 0x00008000ff0c77ac */ /* 0x002e620008000c00 */
[----:B------:R-:W-:Y:S01]  /*0180*/  ISETP.GE.AND P2, PT, R6, RZ, PT ;  /* 0x000000ff0600720c */ /* 0x000fe20003f46270 */
[----:B--2---:R-:W2:Y:S05]  /*0190*/  LDCU.U8 UR4, c[0x0][0x414] ;  /* 0x00008280ff0477ac */ /* 0x004eaa0008000000 */
[----:B------:R-:W3:Y:S08]  /*01a0*/  S2UR UR6, SR_CTAID.X ;  /* 0x00000000000679c3 */ /* 0x000ef00000002500 */
[----:B------:R-:W3:Y:S01]  /*01b0*/  LDC R10, c[0x0][0x41c] ;  /* 0x00010700ff0a7b82 */ /* 0x000ee20000000800 */
[----:B0-----:R-:W-:-:S07]  /*01c0*/  IABS R9, R13 ;  /* 0x0000000d00097213 */ /* 0x001fce0000000000 */
[----:B------:R-:W0:Y:S01]  /*01d0*/  LDC.64 R112, c[0x0][0x3b8] ;  /* 0x0000ee00ff707b82 */ /* 0x000e220000000a00 */
[----:B------:R-:W4:Y:S07]  /*01e0*/  I2F.RP R0, R9 ;  /* 0x0000000900007306 */ /* 0x000f2e0000209400 */
[----:B------:R-:W0:Y:S01]  /*01f0*/  LDC.64 R108, c[0x0][0x3a8] ;  /* 0x0000ea00ff6c7b82 */ /* 0x000e220000000a00 */
[----:B---3--:R-:W-:Y:S01]  /*0200*/  IMAD R45, R10, UR6, R115 ;  /* 0x000000060a2d7c24 */ /* 0x008fe2000f8e0273 */
[----:B----4-:R-:W3:Y:S04]  /*0210*/  MUFU.RCP R0, R0 ;  /* 0x0000000000007308 */ /* 0x010ee80000001000 */
[----:B-1----:R-:W-:-:S02]  /*0220*/  ISETP.GE.U32.AND P3, PT, R45, UR12, PT ;  /* 0x0000000c2d007c0c */ /* 0x002fc4000bf66070 */
[----:B------:R-:W-:Y:S02]  /*0230*/  SHF.R.S32.HI R15, RZ, 0x1f, R45 ;  /* 0x0000001fff0f7819 */ /* 0x000fe4000001142d */
[----:B------:R-:W-:Y:S02]  /*0240*/  IADD3 R23, PT, PT, R45, 0x30, RZ ;  /* 0x000000302d177810 */ /* 0x000fe40007ffe0ff */
[----:B------:R-:W-:Y:S02]  /*0250*/  ISETP.GE.AND.EX P3, PT, R15, UR13, PT, P3 ;  /* 0x0000000d0f007c0c */ /* 0x000fe4000bf66330 */
[----:B---3--:R-:W-:-:S04]  /*0260*/  IADD3 R2, PT, PT, R0, 0xffffffe, RZ ;  /* 0x0ffffffe00027810 */ /* 0x008fc80007ffe0ff */
[----:B------:R1:W3:Y:S07]  /*0270*/  F2I.FTZ.U32.TRUNC.NTZ R3, R2 ;  /* 0x0000000200037305 */ /* 0x0002ee000021f000 */
[----:B------:R-:W4:Y:S01]  /*0280*/  @!P3 LDC.64 R18, c[0x0][0x3f8] ;  /* 0x0000fe00ff12bb82 */ /* 0x000f220000000a00 */
[----:B-1----:R-:W-:-:S07]  /*0290*/  MOV R2, RZ ;  /* 0x000000ff00027202 */ /* 0x002fce0000000f00 */
[----:B------:R-:W1:Y:S01]  /*02a0*/  @!P3 LDC.64 R20, c[0x0][0x3a0] ;  /* 0x0000e800ff14bb82 */ /* 0x000e620000000a00 */
[----:B---3--:R-:W-:-:S07]  /*02b0*/  IADD3 R8, PT, PT, RZ, -R3, RZ ;  /* 0x80000003ff087210 */ /* 0x008fce0007ffe0ff */
[----:B------:R-:W3:Y:S01]  /*02c0*/  @!P3 LDC.64 R24, c[0x0][0x398] ;  /* 0x0000e600ff18bb82 */ /* 0x000ee20000000a00 */
        /* <DEDUP_REMOVED lines=9> */
[----:B------:R-:W-:Y:S02]  /*0360*/  IMAD R0, R9, R0, R8 ;  /* 0x0000000009007224 */ /* 0x000fe400078e0208 */
[----:B----4-:R-:W-:-:S03]  /*0370*/  @!P3 IMAD R8, R15, R18, RZ ;  /* 0x000000120f08b224 */ /* 0x010fc600078e02ff */
[----:B------:R-:W-:Y:S01]  /*0380*/  ISETP.GT.U32.AND P1, PT, R9, R0, PT ;  /* 0x000000000900720c */ /* 0x000fe20003f24070 */
[----:B------:R-:W-:-:S12]  /*0390*/  @!P3 IMAD R15, R45, R19, R8 ;  /* 0x000000132d0fb224 */ /* 0x000fd800078e0208 */
        /* <DEDUP_REMOVED lines=8> */
[----:B------:R-:W-:Y:S02]  /*0420*/  @!P2 IADD3 R0, PT, PT, -R0, RZ, RZ ;  /* 0x000000ff0000a210 */ /* 0x000fe40007ffe1ff */
[----:B------:R-:W-:Y:S02]  /*0430*/  @P5 IADD3 R3, PT, PT, R3, 0x1, RZ ;  /* 0x0000000103035810 */ /* 0x000fe40007ffe0ff */
[----:B------:R-:W-:-:S02]  /*0440*/  SEL R0, R9, R0, !P0 ;  /* 0x0000000009007207 */ /* 0x000fc40004000000 */
[----:B------:R-:W-:Y:S02]  /*0450*/  ISETP.GE.U32.AND P2, PT, R11, UR12, PT ;  /* 0x0000000c0b007c0c */ /* 0x000fe4000bf46070 */
[----:B------:R-:W-:Y:S01]  /*0460*/  @!P4 IADD3 R3, PT, PT, -R3, RZ, RZ ;  /* 0x000000ff0303c210 */ /* 0x000fe20007ffe1ff */
[----:B------:R-:W-:Y:S01]  /*0470*/  IMAD R2, R0, 0x30, RZ ;  /* 0x0000003000027824 */ /* 0x000fe200078e02ff */
[----:B------:R-:W-:Y:S02]  /*0480*/  IADD3 R13, PT, PT, R45, 0x20, RZ ;  /* 0x000000202d0d7810 */ /* 0x000fe40007ffe0ff */
[----:B------:R-:W-:Y:S02]  /*0490*/  ISETP.GE.AND.EX P2, PT, R17, UR13, PT, P2 ;  /* 0x0000000d11007c0c */ /* 0x000fe4000bf46320 */
[----:B------:R-:W-:Y:S02]  /*04a0*/  SEL R3, R9, R3, !P0 ;  /* 0x0000000309037207 */ /* 0x000fe40004000000 */
[----:B------:R-:W-:-:S02]  /*04b0*/  ISETP.GE.U32.AND P1, PT, R13, UR12, PT ;  /* 0x0000000c0d007c0c */ /* 0x000fc4000bf26070 */
[----:B------:R-:W-:Y:S02]  /*04c0*/  SHF.R.S32.HI R9, RZ, 0x1f, R13 ;  /* 0x0000001fff097819 */ /* 0x000fe4000001140d */
[C---:B------:R-:W-:Y:S02]  /*04d0*/  IADD3 R118, P0, PT, R2.reuse, R5, RZ ;  /* 0x0000000502767210 */ /* 0x040fe40007f1e0ff */
[----:B------:R-:W-:Y:S02]  /*04e0*/  SHF.R.S32.HI R5, RZ, 0x1f, R3 ;  /* 0x0000001fff057819 */ /* 0x000fe40000011403 */
[----:B------:R-:W-:Y:S01]  /*04f0*/  ISETP.GE.AND.EX P1, PT, R9, UR13, PT, P1 ;  /* 0x0000000d09007c0c */ /* 0x000fe2000bf26310 */
[----:B------:R-:W4:Y:S01]  /*0500*/  @!P2 LDC.64 R26, c[0x0][0x3f8] ;  /* 0x0000fe00ff1aab82 */ /* 0x000f220000000a00 */
[----:B------:R-:W-:Y:S01]  /*0510*/  LEA.HI.X.SX32 R119, R2, RZ, 0x1, P0 ;  /* 0x000000ff02777211 */ /* 0x000fe200000f0eff */
[----:B------:R-:W-:Y:S01]  /*0520*/  IMAD R2, R5, UR14, RZ ;  /* 0x0000000e05027c24 */ /* 0x000fe2000f8e02ff */
[----:B------:R-:W-:-:S02]  /*0530*/  ISETP.GE.U32.AND P0, PT, R23, UR12, PT ;  /* 0x0000000c17007c0c */ /* 0x000fc4000bf06070 */
[----:B------:R-:W-:Y:S01]  /*0540*/  SHF.R.S32.HI R5, RZ, 0x1f, R23 ;  /* 0x0000001fff057819 */ /* 0x000fe20000011417 */
[C---:B------:R-:W-:Y:S01]  /*0550*/  IMAD R121, R3.reuse, UR15, R2 ;  /* 0x0000000f03797c24 */ /* 0x040fe2000f8e0202 */
[----:B--2---:R-:W-:Y:S01]  /*0560*/  ISETP.NE.AND P5, PT, RZ, UR4, PT ;  /* 0x00000004ff007c0c */ /* 0x004fe2000bfa5270 */
[----:B------:R-:W-:Y:S01]  /*0570*/  IMAD.WIDE.U32 R118, R3, UR14, R118 ;  /* 0x0000000e03767c25 */ /* 0x000fe2000f8e0076 */
[----:B------:R-:W-:Y:S01]  /*0580*/  ISETP.GE.AND.EX P0, PT, R5, UR13, PT, P0 ;  /* 0x0000000d05007c0c */ /* 0x000fe2000bf06300 */
[----:B------:R-:W2:Y:S03]  /*0590*/  @!P2 LDC.64 R28, c[0x0][0x3a0] ;  /* 0x0000e800ff1cab82 */ /* 0x000ea60000000a00 */
[----:B------:R-:W-:Y:S02]  /*05a0*/  IADD3 R121, PT, PT, R119, R121, RZ ;  /* 0x0000007977797210 */ /* 0x000fe40007ffe0ff */
[----:B------:R-:W-:-:S03]  /*05b0*/  @!P3 MOV R120, R118 ;  /* 0x000000760078b202 */ /* 0x000fc60000000f00 */
[----:B------:R-:W0:Y:S02]  /*05c0*/  @!P1 LDC.64 R32, c[0x0][0x3f8] ;  /* 0x0000fe00ff209b82 */ /* 0x000e240000000a00 */
[----:B------:R-:W-:-:S04]  /*05d0*/  @!P3 IMAD.WIDE.U32 R2, R45, R18, R120 ;  /* 0x000000122d02b225 */ /* 0x000fc800078e0078 */
[----:B----4-:R-:W-:Y:S01]  /*05e0*/  @!P2 IMAD R10, R17, R26, RZ ;  /* 0x0000001a110aa224 */ /* 0x010fe200078e02ff */
[----:B------:R-:W-:Y:S01]  /*05f0*/  @!P3 IADD3 R15, PT, PT, R3, R15, RZ ;  /* 0x0000000f030fb210 */ /* 0x000fe20007ffe0ff */
[----:B------:R-:W4:Y:S01]  /*0600*/  @!P2 LDC.64 R30, c[0x0][0x398] ;  /* 0x0000e600ff1eab82 */ /* 0x000f220000000a00 */
[C---:B------:R-:W-:Y:S01]  /*0610*/  @!P3 SHF.L.U32 R3, R2.reuse, 0x2, RZ ;  /* 0x000000020203b819 */ /* 0x040fe200000006ff */
[----:B------:R-:W-:Y:S01]  /*0620*/  @!P2 IMAD R19, R11, R27, R10 ;  /* 0x0000001b0b13a224 */ /* 0x000fe200078e020a */
[----:B------:R-:W-:Y:S02]  /*0630*/  @!P3 SHF.L.U64.HI R8, R2, 0x2, R15 ;  /* 0x000000020208b819 */ /* 0x000fe4000001020f */
[C---:B-1----:R-:W-:Y:S02]  /*0640*/  @!P3 IADD3 R14, P4, PT, R3.reuse, R20, RZ ;  /* 0x00000014030eb210 */ /* 0x042fe40007f9e0ff */
[----:B---3--:R-:W-:Y:S01]  /*0650*/  @!P3 IADD3 R16, P6, PT, R3, R24, RZ ;  /* 0x000000180310b210 */ /* 0x008fe20007fde0ff */
[----:B------:R-:W1:Y:S01]  /*0660*/  @!P0 LDC.64 R38, c[0x0][0x3f8] ;  /* 0x0000fe00ff268b82 */ /* 0x000e620000000a00 */
[----:B------:R-:W-:-:S02]  /*0670*/  @!P2 MOV R2, R118 ;  /* 0x000000760002a202 */ /* 0x000fc40000000f00 */
[----:B------:R-:W-:Y:S02]  /*0680*/  @!P2 MOV R3, R121 ;  /* 0x000000790003a202 */ /* 0x000fe40000000f00 */
[C---:B------:R-:W-:Y:S02]  /*0690*/  @!P3 IADD3.X R15, PT, PT, R8.reuse, R21, RZ, P4, !PT ;  /* 0x00000015080fb210 */ /* 0x040fe400027fe4ff */
[----:B------:R-:W-:Y:S01]  /*06a0*/  @!P3 IADD3.X R17, PT, PT, R8, R25, RZ, P6, !PT ;  /* 0x000000190811b210 */ /* 0x000fe200037fe4ff */
[----:B------:R-:W3:Y:S01]  /*06b0*/  @!P1 LDC.64 R34, c[0x0][0x3a0] ;  /* 0x0000e800ff229b82 */ /* 0x000ee20000000a00 */
[----:B------:R-:W-:Y:S01]  /*06c0*/  @!P2 IMAD.WIDE.U32 R2, R11, R26, R2 ;  /* 0x0000001a0b02a225 */ /* 0x000fe200078e0002 */
[----:B------:R-:W-:-:S03]  /*06d0*/  @!P1 MOV R8, R118 ;  /* 0x0000007600089202 */ /* 0x000fc60000000f00 */
[-C--:B0-----:R-:W-:Y:S01]  /*06e0*/  @!P1 IMAD R10, R9, R32.reuse, RZ ;  /* 0x00000020090a9224 */ /* 0x081fe200078e02ff */
[----:B------:R-:W-:Y:S02]  /*06f0*/  @!P1 MOV R9, R121 ;  /* 0x0000007900099202 */ /* 0x000fe40000000f00 */
[----:B------:R-:W-:Y:S01]  /*0700*/  @!P2 IADD3 R3, PT, PT, R3, R19, RZ ;  /* 0x000000130303a210 */ /* 0x000fe20007ffe0ff */
[C---:B------:R-:W-:Y:S01]  /*0710*/  @!P1 IMAD R11, R13.reuse, R33, R10 ;  /* 0x000000210d0b9224 */ /* 0x040fe200078e020a */
[C---:B------:R-:W-:Y:S01]  /*0720*/  @!P2 SHF.L.U32 R21, R2.reuse, 0x2, RZ ;  /* 0x000000020215a819 */ /* 0x040fe200000006ff */
[----:B------:R-:W-:Y:S01]  /*0730*/  @!P1 IMAD.WIDE.U32 R8, R13, R32, R8 ;  /* 0x000000200d089225 */ /* 0x000fe200078e0008 */
[----:B------:R-:W-:Y:S01]  /*0740*/  @!P2 SHF.L.U64.HI R2, R2, 0x2, R3 ;  /* 0x000000020202a819 */ /* 0x000fe20000010203 */
[----:B------:R-:W0:Y:S01]  /*0750*/  @!P1 LDC.64 R36, c[0x0][0x398] ;  /* 0x0000e600ff249b82 */ /* 0x000e220000000a00 */
[C---:B--2---:R-:W-:Y:S02]  /*0760*/  @!P2 IADD3 R18, P4, PT, R21.reuse, R28, RZ ;  /* 0x0000001c1512a210 */ /* 0x044fe40007f9e0ff */
[----:B----4-:R-:W-:-:S02]  /*0770*/  @!P2 IADD3 R20, P6, PT, R21, R30, RZ ;  /* 0x0000001e1514a210 */ /* 0x010fc40007fde0ff */
[C---:B------:R-:W-:Y:S02]  /*0780*/  @!P2 IADD3.X R19, PT, PT, R2.reuse, R29, RZ, P4, !PT ;  /* 0x0000001d0213a210 */ /* 0x040fe400027fe4ff */
[----:B------:R-:W-:Y:S01]  /*0790*/  @!P2 IADD3.X R21, PT, PT, R2, R31, RZ, P6, !PT ;  /* 0x0000001f0215a210 */ /* 0x000fe200037fe4ff */
[----:B-1----:R-:W-:Y:S01]  /*07a0*/  @!P0 IMAD R2, R5, R38, RZ ;  /* 0x0000002605028224 */ /* 0x002fe200078e02ff */
[----:B------:R-:W-:Y:S01]  /*07b0*/  @!P1 IADD3 R3, PT, PT, R9, R11, RZ ;  /* 0x0000000b09039210 */ /* 0x000fe20007ffe0ff */
[----:B------:R-:W1:Y:S01]  /*07c0*/  @P5 LDC.64 R12, c[0x0][0x3b0] ;  /* 0x0000ec00ff0c5b82 */ /* 0x000e620000000a00 */
[C---:B------:R-:W-:Y:S01]  /*07d0*/  @!P1 SHF.L.U32 R25, R8.reuse, 0x2, RZ ;  /* 0x0000000208199819 */ /* 0x040fe200000006ff */
[----:B------:R-:W-:Y:S01]  /*07e0*/  @!P0 IMAD R11, R23, R39, R2 ;  /* 0x00000027170b8224 */ /* 0x000fe200078e0202 */
[----:B------:R-:W-:Y:S02]  /*07f0*/  @!P1 SHF.L.U64.HI R8, R8, 0x2, R3 ;  /* 0x0000000208089819 */ /* 0x000fe40000010203 */
[----:B------:R-:W-:-:S02]  /*0800*/  @!P0 MOV R2, R118 ;  /* 0x0000007600028202 */ /* 0x000fc40000000f00 */
[----:B------:R-:W-:Y:S01]  /*0810*/  @!P0 MOV R3, R121 ;  /* 0x0000007900038202 */ /* 0x000fe20000000f00 */
[----:B------:R-:W2:Y:S01]  /*0820*/  @!P0 LDC.64 R28, c[0x0][0x3a0] ;  /* 0x0000e800ff1c8b82 */ /* 0x000ea20000000a00 */
[----:B---3--:R-:W-:Y:S02]  /*0830*/  @!P1 IADD3 R26, P4, PT, R25, R34, RZ ;  /* 0x00000022191a9210 */ /* 0x008fe40007f9e0ff */
[----:B------:R-:W-:Y:S01]  /*0840*/  LOP3.LUT R5, R7, 0xffff, RZ, 0xc0, !PT ;  /* 0x0000ffff07057812 */ /* 0x000fe200078ec0ff */
[----:B------:R-:W-:Y:S01]  /*0850*/  @!P0 IMAD.WIDE.U32 R2, R23, R38, R2 ;  /* 0x0000002617028225 */ /* 0x000fe200078e0002 */
[----:B------:R-:W-:Y:S02]  /*0860*/  IADD3 R23, PT, PT, R45, 0x40, RZ ;  /* 0x000000402d177810 */ /* 0x000fe40007ffe0ff */
[----:B------:R-:W-:Y:S01]  /*0870*/  @!P1 IADD3.X R27, PT, PT, R8, R35, RZ, P4, !PT ;  /* 0x00000023081b9210 */ /* 0x000fe200027fe4ff */
[----:B------:R-:W-:Y:S01]  /*0880*/  IMAD R48, R0, 0x30, R5 ;  /* 0x0000003000307824 */ /* 0x000fe200078e0205 */
[----:B------:R-:W-:Y:S01]  /*0890*/  ISETP.GE.U32.AND P4, PT, R23, UR12, PT ;  /* 0x0000000c17007c0c */ /* 0x000fe2000bf86070 */
[----:B------:R-:W3:Y:S01]  /*08a0*/  @!P0 LDC.64 R50, c[0x0][0x398] ;  /* 0x0000e600ff328b82 */ /* 0x000ee20000000a00 */
[----:B------:R-:W-:-:S02]  /*08b0*/  SHF.R.S32.HI R31, RZ, 0x1f, R23 ;  /* 0x0000001fff1f7819 */ /* 0x000fc40000011417 */
[----:B0-----:R-:W-:Y:S02]  /*08c0*/  @!P1 IADD3 R24, P6, PT, R25, R36, RZ ;  /* 0x0000002419189210 */ /* 0x001fe40007fde0ff */
[----:B------:R-:W-:Y:S01]  /*08d0*/  ISETP.GE.AND.EX P4, PT, R31, UR13, PT, P4 ;  /* 0x0000000d1f007c0c */ /* 0x000fe2000bf86340 */
[----:B-1----:R-:W-:Y:S01]  /*08e0*/  @P5 IMAD.WIDE R12, R48, 0x4, R12 ;  /* 0x00000004300c5825 */ /* 0x002fe200078e020c */
[----:B------:R-:W-:Y:S02]  /*08f0*/  @!P1 IADD3.X R25, PT, PT, R8, R37, RZ, P6, !PT ;  /* 0x0000002508199210 */ /* 0x000fe400037fe4ff */
[----:B------:R-:W-:Y:S02]  /*0900*/  CS2R R8, SRZ ;  /* 0x0000000000087805 */ /* 0x000fe4000001ff00 */
[----:B------:R-:W-:Y:S02]  /*0910*/  IADD3 R33, PT, PT, R45, 0x50, RZ ;  /* 0x000000502d217810 */ /* 0x000fe40007ffe0ff */
[----:B------:R-:W-:-:S02]  /*0920*/  @!P0 IADD3 R3, PT, PT, R3, R11, RZ ;  /* 0x0000000b03038210 */ /* 0x000fc40007ffe0ff */
[----:B------:R-:W-:Y:S01]  /*0930*/  SHF.R.S32.HI R35, RZ, 0x1f, R33 ;  /* 0x0000001fff237819 */ /* 0x000fe20000011421 */
[----:B------:R0:W5:Y:S01]  /*0940*/  @P5 LDG.E.64 R8, desc[UR8][R12.64] ;  /* 0x000000080c085981 */ /* 0x000162000c1e1b00 */
[----:B------:R-:W-:Y:S02]  /*0950*/  ISETP.GE.U32.AND P5, PT, R33, UR12, PT ;  /* 0x0000000c21007c0c */ /* 0x000fe4000bfa6070 */
[C---:B------:R-:W-:Y:S01]  /*0960*/  @!P0 SHF.L.U32 R47, R2.reuse, 0x2, RZ ;  /* 0x00000002022f8819 */ /* 0x040fe200000006ff */
[----:B------:R-:W1:Y:S01]  /*0970*/  @!P4 LDC.64 R52, c[0x0][0x3f8] ;  /* 0x0000fe00ff34cb82 */ /* 0x000e620000000a00 */
[----:B------:R-:W-:Y:S02]  /*0980*/  ISETP.GE.AND.EX P5, PT, R35, UR13, PT, P5 ;  /* 0x0000000d23007c0c */ /* 0x000fe4000bfa6350 */
[----:B------:R-:W-:Y:S02]  /*0990*/  CS2R R10, SRZ ;  /* 0x00000000000a7805 */ /* 0x000fe4000001ff00 */
[----:B------:R-:W-:-:S02]  /*09a0*/  @!P0 SHF.L.U64.HI R22, R2, 0x2, R3 ;  /* 0x0000000202168819 */ /* 0x000fc40000010203 */
[----:B------:R-:W-:Y:S02]  /*09b0*/  MOV R3, RZ ;  /* 0x000000ff00037202 */ /* 0x000fe40000000f00 */
[----:B------:R-:W-:Y:S01]  /*09c0*/  MOV R2, RZ ;  /* 0x000000ff00027202 */ /* 0x000fe20000000f00 */
[----:B------:R-:W5:Y:S01]  /*09d0*/  @!P3 LDG.E.64 R10, desc[UR8][R14.64] ;  /* 0x000000080e0ab981 */ /* 0x000f62000c1e1b00 */
[----:B------:R-:W-:Y:S01]  /*09e0*/  IADD3 R37, PT, PT, R45, 0x60, RZ ;  /* 0x000000602d257810 */ /* 0x000fe20007ffe0ff */
[----:B------:R-:W4:Y:S03]  /*09f0*/  @!P4 LDC.64 R54, c[0x0][0x3a0] ;  /* 0x0000e800ff36cb82 */ /* 0x000f260000000a00 */
[----:B------:R1:W5:Y:S01]  /*0a00*/  @!P3 LDG.E.64 R2, desc[UR8][R16.64] ;  /* 0x000000081002b981 */ /* 0x000362000c1e1b00 */
[----:B------:R-:W-:Y:S02]  /*0a10*/  ISETP.GE.U32.AND P3, PT, R37, UR12, PT ;  /* 0x0000000c25007c0c */ /* 0x000fe4000bf66070 */
[----:B------:R-:W-:-:S02]  /*0a20*/  SHF.R.S32.HI R41, RZ, 0x1f, R37 ;  /* 0x0000001fff297819 */ /* 0x000fc40000011425 */
[----:B------:R-:W4:Y:S01]  /*0a30*/  @!P5 LDC.64 R58, c[0x0][0x3f8] ;  /* 0x0000fe00ff3adb82 */ /* 0x000f220000000a00 */
[----:B0-----:R-:W-:Y:S02]  /*0a40*/  CS2R R12, SRZ ;  /* 0x00000000000c7805 */ /* 0x001fe4000001ff00 */
[----:B------:R-:W-:Y:S01]  /*0a50*/  ISETP.GE.AND.EX P3, PT, R41, UR13, PT, P3 ;  /* 0x0000000d29007c0c */ /* 0x000fe2000bf66330 */
[----:B-1----:R-:W-:-:S03]  /*0a60*/  @!P4 IMAD R16, R31, R52, RZ ;  /* 0x000000341f10c224 */ /* 0x002fc600078e02ff */
[----:B------:R0:W5:Y:S01]  /*0a70*/  @!P2 LDG.E.64 R12, desc[UR8][R18.64] ;  /* 0x00000008120ca981 */ /* 0x000162000c1e1b00 */
[----:B------:R-:W1:Y:S01]  /*0a80*/  @!P4 LDC.64 R56, c[0x0][0x398] ;  /* 0x0000e600ff38cb82 */ /* 0x000e620000000a00 */
[----:B------:R-:W-:Y:S02]  /*0a90*/  @!P4 MOV R17, R121 ;  /* 0x000000790011c202 */ /* 0x000fe40000000f00 */
[----:B------:R-:W-:Y:S02]  /*0aa0*/  CS2R R14, SRZ ;  /* 0x00000000000e7805 */ /* 0x000fe4000001ff00 */
[----:B--2---:R-:W-:-:S03]  /*0ab0*/  @!P0 IADD3 R28, P6, PT, R47, R28, RZ ;  /* 0x0000001c2f1c8210 */ /* 0x004fc60007fde0ff */
[----:B------:R-:W2:Y:S01]  /*0ac0*/  @!P3 LDC.64 R60, c[0x0][0x3f8] ;  /* 0x0000fe00ff3cbb82 */ /* 0x000ea20000000a00 */
[C---:B0-----:R-:W-:Y:S01]  /*0ad0*/  @!P4 IMAD R19, R23.reuse, R53, R16 ;  /* 0x000000351713c224 */ /* 0x041fe200078e0210 */
[----:B------:R-:W-:Y:S01]  /*0ae0*/  @!P4 MOV R16, R118 ;  /* 0x000000760010c202 */ /* 0x000fe20000000f00 */
[----:B------:R4:W5:Y:S04]  /*0af0*/  @!P2 LDG.E.64 R14, desc[UR8][R20.64] ;  /* 0x00000008140ea981 */ /* 0x000968000c1e1b00 */
[----:B------:R-:W-:Y:S01]  /*0b00*/  @!P4 IMAD.WIDE.U32 R16, R23, R52, R16 ;  /* 0x000000341710c225 */ /* 0x000fe200078e0010 */
[----:B------:R-:W-:Y:S02]  /*0b10*/  @!P0 IADD3.X R29, PT, PT, R22, R29, RZ, P6, !PT ;  /* 0x0000001d161d8210 */ /* 0x000fe400037fe4ff */
[----:B---3--:R-:W-:-:S02]  /*0b20*/  @!P0 IADD3 R30, P6, PT, R47, R50, RZ ;  /* 0x000000322f1e8210 */ /* 0x008fc40007fde0ff */
[----:B------:R-:W-:Y:S01]  /*0b30*/  @!P4 IADD3 R17, PT, PT, R17, R19, RZ ;  /* 0x000000131111c210 */ /* 0x000fe20007ffe0ff */
[----:B------:R-:W0:Y:S01]  /*0b40*/  @!P5 LDC.64 R46, c[0x0][0x3a0] ;  /* 0x0000e800ff2edb82 */ /* 0x000e220000000a00 */
[----:B------:R-:W-:Y:S01]  /*0b50*/  IADD3 R39, PT, PT, R45, 0x70, RZ ;  /* 0x000000702d277810 */ /* 0x000fe20007ffe0ff */
[----:B----4-:R-:W-:Y:S01]  /*0b60*/  @!P5 IMAD R20, R35, R58, RZ ;  /* 0x0000003a2314d224 */ /* 0x010fe200078e02ff */
[C---:B------:R-:W-:Y:S02]  /*0b70*/  @!P4 SHF.L.U32 R35, R16.reuse, 0x2, RZ ;  /* 0x000000021023c819 */ /* 0x040fe400000006ff */
[----:B------:R-:W-:Y:S02]  /*0b80*/  @!P4 SHF.L.U64.HI R18, R16, 0x2, R17 ;  /* 0x000000021012c819 */ /* 0x000fe40000010211 */
[----:B------:R-:W-:Y:S02]  /*0b90*/  @!P0 IADD3.X R31, PT, PT, R22, R51, RZ, P6, !PT ;  /* 0x00000033161f8210 */ /* 0x000fe400037fe4ff */
[----:B------:R-:W-:Y:S01]  /*0ba0*/  @!P5 MOV R16, R118 ;  /* 0x000000760010d202 */ /* 0x000fe20000000f00 */
[----:B------:R-:W3:Y:S01]  /*0bb0*/  @!P5 LDC.64 R22, c[0x0][0x398] ;  /* 0x0000e600ff16db82 */ /* 0x000ee20000000a00 */
[----:B------:R-:W-:-:S02]  /*0bc0*/  @!P5 MOV R17, R121 ;  /* 0x000000790011d202 */ /* 0x000fc40000000f00 */
[----:B------:R-:W-:Y:S02]  /*0bd0*/  ISETP.GE.U32.AND P2, PT, R39, UR12, PT ;  /* 0x0000000c27007c0c */ /* 0x000fe4000bf46070 */
[----:B------:R-:W-:Y:S01]  /*0be0*/  SHF.R.S32.HI R43, RZ, 0x1f, R39 ;  /* 0x0000001fff2b7819 */ /* 0x000fe20000011427 */
[----:B------:R-:W-:Y:S01]  /*0bf0*/  @!P5 IMAD R19, R33, R59, R20 ;  /* 0x0000003b2113d224 */ /* 0x000fe200078e0214 */
[----:B------:R-:W-:Y:S01]  /*0c00*/  @!P4 IADD3 R32, P6, PT, R35, R54, RZ ;  /* 0x000000362320c210 */ /* 0x000fe20007fde0ff */
[----:B------:R-:W-:Y:S01]  /*0c10*/  @!P5 IMAD.WIDE.U32 R16, R33, R58, R16 ;  /* 0x0000003a2110d225 */ /* 0x000fe200078e0010 */
[----:B------:R-:W-:Y:S01]  /*0c20*/  ISETP.GE.AND.EX P2, PT, R43, UR13, PT, P2 ;  /* 0x0000000d2b007c0c */ /* 0x000fe2000bf46320 */
[----:B------:R-:W4:Y:S01]  /*0c30*/  @!P3 LDC.64 R58, c[0x0][0x398] ;  /* 0x0000e600ff3abb82 */ /* 0x000f220000000a00 */
[----:B------:R-:W-:Y:S02]  /*0c40*/  @!P4 IADD3.X R33, PT, PT, R18, R55, RZ, P6, !PT ;  /* 0x000000371221c210 */ /* 0x000fe400037fe4ff */
[----:B-1----:R-:W-:-:S02]  /*0c50*/  @!P4 IADD3 R34, P6, PT, R35, R56, RZ ;  /* 0x000000382322c210 */ /* 0x002fc40007fde0ff */
[----:B------:R-:W-:Y:S01]  /*0c60*/  @!P5 IADD3 R17, PT, PT, R17, R19, RZ ;  /* 0x000000131111d210 */ /* 0x000fe20007ffe0ff */
[----:B--2---:R-:W-:Y:S01]  /*0c70*/  @!P3 IMAD R20, R41, R60, RZ ;  /* 0x0000003c2914b224 */ /* 0x004fe200078e02ff */
[----:B------:R-:W-:Y:S02]  /*0c80*/  @!P4 IADD3.X R35, PT, PT, R18, R57, RZ, P6, !PT ;  /* 0x000000391223c210 */ /* 0x000fe400037fe4ff */
[C---:B------:R-:W-:Y:S02]  /*0c90*/  @!P5 SHF.L.U32 R41, R16.reuse, 0x2, RZ ;  /* 0x000000021029d819 */ /* 0x040fe400000006ff */
[----:B------:R-:W-:Y:S01]  /*0ca0*/  @!P5 SHF.L.U64.HI R18, R16, 0x2, R17 ;  /* 0x000000021012d819 */ /* 0x000fe20000010211 */
[----:B------:R-:W1:Y:S01]  /*0cb0*/  @!P2 LDC.64 R52, c[0x0][0x3f8] ;  /* 0x0000fe00ff34ab82 */ /* 0x000e620000000a00 */
[----:B------:R-:W-:Y:S02]  /*0cc0*/  @!P3 MOV R16, R118 ;  /* 0x000000760010b202 */ /* 0x000fe40000000f00 */
[----:B------:R-:W-:Y:S01]  /*0cd0*/  @!P3 MOV R17, R121 ;  /* 0x000000790011b202 */ /* 0x000fe20000000f00 */
[----:B------:R-:W-:Y:S01]  /*0ce0*/  @!P3 IMAD R19, R37, R61, R20 ;  /* 0x0000003d2513b224 */ /* 0x000fe200078e0214 */
[----:B0-----:R-:W-:Y:S01]  /*0cf0*/  @!P5 IADD3 R36, P6, PT, R41, R46, RZ ;  /* 0x0000002e2924d210 */ /* 0x001fe20007fde0ff */
[----:B------:R-:W-:-:S03]  /*0d00*/  @!P3 IMAD.WIDE.U32 R16, R37, R60, R16 ;  /* 0x0000003c2510b225 */ /* 0x000fc600078e0010 */
[C---:B------:R-:W-:Y:S01]  /*0d10*/  @!P5 IADD3.X R37, PT, PT, R18.reuse, R47, RZ, P6, !PT ;  /* 0x0000002f1225d210 */ /* 0x040fe200037fe4ff */
[----:B------:R-:W0:Y:S01]  /*0d20*/  @!P2 LDC.64 R60, c[0x0][0x3a0] ;  /* 0x0000e800ff3cab82 */ /* 0x000e220000000a00 */
[----:B---3--:R-:W-:Y:S02]  /*0d30*/  @!P5 IADD3 R40, P6, PT, R41, R22, RZ ;  /* 0x000000162928d210 */ /* 0x008fe40007fde0ff */
[----:B------:R-:W-:Y:S02]  /*0d40*/  @!P3 IADD3 R17, PT, PT, R17, R19, RZ ;  /* 0x000000131111b210 */ /* 0x000fe40007ffe0ff */
[----:B------:R-:W-:Y:S02]  /*0d50*/  @!P5 IADD3.X R41, PT, PT, R18, R23, RZ, P6, !PT ;  /* 0x000000171229d210 */ /* 0x000fe400037fe4ff */
[----:B------:R-:W-:Y:S02]  /*0d60*/  CS2R R18, SRZ ;  /* 0x0000000000127805 */ /* 0x000fe4000001ff00 */
[C---:B------:R-:W-:Y:S01]  /*0d70*/  @!P3 SHF.L.U32 R47, R16.reuse, 0x2, RZ ;  /* 0x00000002102fb819 */ /* 0x040fe200000006ff */
[----:B------:R-:W2:Y:S01]  /*0d80*/  @!P2 LDC.64 R62, c[0x0][0x398] ;  /* 0x0000e600ff3eab82 */ /* 0x000ea20000000a00 */
[----:B------:R-:W-:-:S02]  /*0d90*/  @!P3 SHF.L.U64.HI R38, R16, 0x2, R17 ;  /* 0x000000021026b819 */ /* 0x000fc40000010211 */
[----:B------:R-:W-:Y:S02]  /*0da0*/  CS2R R16, SRZ ;  /* 0x0000000000107805 */ /* 0x000fe4000001ff00 */
[----:B------:R-:W-:Y:S01]  /*0db0*/  IADD3 R49, PT, PT, R45, 0x80, RZ ;  /* 0x000000802d317810 */ /* 0x000fe20007ffe0ff */
[----:B------:R3:W5:Y:S03]  /*0dc0*/  @!P1 LDG.E.64 R18, desc[UR8][R24.64] ;  /* 0x0000000818129981 */ /* 0x000766000c1e1b00 */
[----:B------:R-:W-:Y:S01]  /*0dd0*/  SHF.R.S32.HI R51, RZ, 0x1f, R49 ;  /* 0x0000001fff337819 */ /* 0x000fe20000011431 */
[----:B------:R4:W5:Y:S01]  /*0de0*/  @!P1 LDG.E.64 R16, desc[UR8][R26.64] ;  /* 0x000000081a109981 */ /* 0x000962000c1e1b00 */
[----:B------:R-:W-:Y:S01]  /*0df0*/  ISETP.GE.U32.AND P1, PT, R49, UR12, PT ;  /* 0x0000000c31007c0c */ /* 0x000fe2000bf26070 */
[----:B-1----:R-:W-:Y:S02]  /*0e00*/  @!P2 IMAD R20, R43, R52, RZ ;  /* 0x000000342b14a224 */ /* 0x002fe400078e02ff */
[----:B------:R-:W1:Y:S01]  /*0e10*/  @!P3 LDC.64 R42, c[0x0][0x3a0] ;  /* 0x0000e800ff2abb82 */ /* 0x000e620000000a00 */
[----:B------:R-:W-:Y:S01]  /*0e20*/  ISETP.GE.AND.EX P1, PT, R51, UR13, PT, P1 ;  /* 0x0000000d33007c0c */ /* 0x000fe2000bf26310 */
[----:B------:R-:W-:Y:S01]  /*0e30*/  @!P2 IMAD R53, R39, R53, R20 ;  /* 0x000000352735a224 */ /* 0x000fe200078e0214 */
[----:B------:R-:W-:-:S02]  /*0e40*/  CS2R R20, SRZ ;  /* 0x0000000000147805 */ /* 0x000fc4000001ff00 */
[----:B------:R-:W-:Y:S02]  /*0e50*/  CS2R R22, SRZ ;  /* 0x0000000000167805 */ /* 0x000fe4000001ff00 */
[----:B------:R-:W-:Y:S02]  /*0e60*/  IADD3 R55, PT, PT, R45, 0x90, RZ ;  /* 0x000000902d377810 */ /* 0x000fe40007ffe0ff */
[----:B------:R-:W5:Y:S02]  /*0e70*/  @!P0 LDG.E.64 R20, desc[UR8][R28.64] ;  /* 0x000000081c148981 */ /* 0x000f64000c1e1b00 */
[----:B------:R-:W-:Y:S02]  /*0e80*/  SHF.R.S32.HI R57, RZ, 0x1f, R55 ;  /* 0x0000001fff397819 */ /* 0x000fe40000011437 */
[----:B------:R0:W5:Y:S01]  /*0e90*/  @!P0 LDG.E.64 R22, desc[UR8][R30.64] ;  /* 0x000000081e168981 */ /* 0x000162000c1e1b00 */
[----:B------:R-:W2:Y:S01]  /*0ea0*/  @!P1 LDC.64 R64, c[0x0][0x3f8] ;  /* 0x0000fe00ff409b82 */ /* 0x000ea20000000a00 */
[----:B------:R-:W-:-:S02]  /*0eb0*/  ISETP.GE.U32.AND P0, PT, R55, UR12, PT ;  /* 0x0000000c37007c0c */ /* 0x000fc4000bf06070 */
[----:B---3--:R-:W-:Y:S02]  /*0ec0*/  @!P2 MOV R24, R118 ;  /* 0x000000760018a202 */ /* 0x008fe40000000f00 */
[----:B------:R-:W-:Y:S02]  /*0ed0*/  ISETP.GE.AND.EX P0, PT, R57, UR13, PT, P0 ;  /* 0x0000000d39007c0c */ /* 0x000fe4000bf06300 */
[----:B------:R-:W-:Y:S02]  /*0ee0*/  @!P2 MOV R25, R121 ;  /* 0x000000790019a202 */ /* 0x000fe40000000f00 */
[----:B----4-:R-:W-:Y:S01]  /*0ef0*/  CS2R R26, SRZ ;  /* 0x00000000001a7805 */ /* 0x010fe2000001ff00 */
[----:B------:R-:W3:Y:S01]  /*0f00*/  @!P1 LDC.64 R66, c[0x0][0x398] ;  /* 0x0000e600ff429b82 */ /* 0x000ee20000000a00 */
[----:B------:R-:W-:Y:S01]  /*0f10*/  @!P2 IMAD.WIDE.U32 R24, R39, R52, R24 ;  /* 0x000000342718a225 */ /* 0x000fe200078e0018 */
[----:B-1----:R-:W-:-:S03]  /*0f20*/  @!P3 IADD3 R42, P6, PT, R47, R42, RZ ;  /* 0x0000002a2f2ab210 */ /* 0x002fc60007fde0ff */
[----:B------:R1:W5:Y:S01]  /*0f30*/  @!P4 LDG.E.64 R26, desc[UR8][R34.64] ;  /* 0x00000008221ac981 */ /* 0x000362000c1e1b00 */
[----:B------:R-:W-:Y:S02]  /*0f40*/  @!P2 IADD3 R25, PT, PT, R25, R53, RZ ;  /* 0x000000351919a210 */ /* 0x000fe40007ffe0ff */
[----:B------:R-:W4:Y:S01]  /*0f50*/  @!P0 LDC.64 R68, c[0x0][0x3f8] ;  /* 0x0000fe00ff448b82 */ /* 0x000f220000000a00 */
[----:B------:R-:W-:Y:S02]  /*0f60*/  @!P3 IADD3.X R43, PT, PT, R38, R43, RZ, P6, !PT ;  /* 0x0000002b262bb210 */ /* 0x000fe400037fe4ff */
[----:B------:R-:W-:Y:S02]  /*0f70*/  @!P3 IADD3 R46, P6, PT, R47, R58, RZ ;  /* 0x0000003a2f2eb210 */ /* 0x000fe40007fde0ff */
[C---:B------:R-:W-:Y:S02]  /*0f80*/  @!P2 SHF.L.U32 R53, R24.reuse, 0x2, RZ ;  /* 0x000000021835a819 */ /* 0x040fe400000006ff */
[----:B0-----:R-:W-:-:S02]  /*0f90*/  @!P2 SHF.L.U64.HI R30, R24, 0x2, R25 ;  /* 0x00000002181ea819 */ /* 0x001fc40000010219 */
[----:B------:R-:W-:Y:S02]  /*0fa0*/  CS2R R24, SRZ ;  /* 0x0000000000187805 */ /* 0x000fe4000001ff00 */
[----:B------:R-:W-:Y:S01]  /*0fb0*/  @!P3 IADD3.X R47, PT, PT, R38, R59, RZ, P6, !PT ;  /* 0x0000003b262fb210 */ /* 0x000fe200037fe4ff */
[----:B--2---:R-:W-:Y:S01]  /*0fc0*/  @!P1 IMAD R28, R51, R64, RZ ;  /* 0x00000040331c9224 */ /* 0x004fe200078e02ff */
[----:B------:R-:W-:Y:S01]  /*0fd0*/  IADD3 R31, PT, PT, R45, 0xa0, RZ ;  /* 0x000000a02d1f7810 */ /* 0x000fe20007ffe0ff */
[----:B------:R-:W0:Y:S01]  /*0fe0*/  @!P1 LDC.64 R58, c[0x0][0x3a0] ;  /* 0x0000e800ff3a9b82 */ /* 0x000e220000000a00 */
[----:B------:R2:W5:Y:S02]  /*0ff0*/  @!P4 LDG.E.64 R24, desc[UR8][R32.64] ;  /* 0x000000082018c981 */ /* 0x000564000c1e1b00 */
[----:B------:R-:W-:Y:S02]  /*1000*/  ISETP.GE.U32.AND P4, PT, R31, UR12, PT ;  /* 0x0000000c1f007c0c */ /* 0x000fe4000bf86070 */
[----:B------:R-:W-:-:S02]  /*1010*/  SHF.R.S32.HI R39, RZ, 0x1f, R31 ;  /* 0x0000001fff277819 */ /* 0x000fc4000001141f */
[----:B------:R-:W-:Y:S01]  /*1020*/  @!P1 MOV R29, R121 ;  /* 0x00000079001d9202 */ /* 0x000fe20000000f00 */
[----:B-1----:R-:W1:Y:S01]  /*1030*/  @!P0 LDC.64 R34, c[0x0][0x3a0] ;  /* 0x0000e800ff228b82 */ /* 0x002e620000000a00 */
[----:B--2---:R-:W-:Y:S01]  /*1040*/  @!P1 IMAD R33, R49, R65, R28 ;  /* 0x0000004131219224 */ /* 0x004fe200078e021c */
[----:B------:R-:W-:Y:S02]  /*1050*/  @!P1 MOV R28, R118 ;  /* 0x00000076001c9202 */ /* 0x000fe40000000f00 */
[----:B------:R-:W-:Y:S02]  /*1060*/  ISETP.GE.AND.EX P4, PT, R39, UR13, PT, P4 ;  /* 0x0000000d27007c0c */ /* 0x000fe4000bf86340 */
[----:B------:R-:W-:Y:S01]  /*1070*/  @!P2 IADD3 R50, P6, PT, R53, R60, RZ ;  /* 0x0000003c3532a210 */ /* 0x000fe20007fde0ff */
[----:B------:R-:W-:-:S03]  /*1080*/  @!P1 IMAD.WIDE.U32 R28, R49, R64, R28 ;  /* 0x00000040311c9225 */ /* 0x000fc600078e001c */
[C---:B------:R-:W-:Y:S02]  /*1090*/  @!P2 IADD3.X R51, PT, PT, R30.reuse, R61, RZ, P6, !PT ;  /* 0x0000003d1e33a210 */ /* 0x040fe400037fe4ff */
[----:B------:R-:W-:Y:S01]  /*10a0*/  @!P2 IADD3 R52, P6, PT, R53, R62, RZ ;  /* 0x0000003e3534a210 */ /* 0x000fe20007fde0ff */
[----:B------:R-:W2:Y:S01]  /*10b0*/  @!P0 LDC.64 R60, c[0x0][0x398] ;  /* 0x0000e600ff3c8b82 */ /* 0x000ea20000000a00 */
[----:B------:R-:W-:Y:S01]  /*10c0*/  @!P1 IADD3 R29, PT, PT, R29, R33, RZ ;  /* 0x000000211d1d9210 */ /* 0x000fe20007ffe0ff */
[----:B----4-:R-:W-:Y:S01]  /*10d0*/  @!P0 IMAD R32, R57, R68, RZ ;  /* 0x0000004439208224 */ /* 0x010fe200078e02ff */
[----:B------:R-:W-:Y:S02]  /*10e0*/  @!P2 IADD3.X R53, PT, PT, R30, R63, RZ, P6, !PT ;  /* 0x0000003f1e35a210 */ /* 0x000fe400037fe4ff */
[C---:B------:R-:W-:Y:S02]  /*10f0*/  @!P1 SHF.L.U32 R57, R28.reuse, 0x2, RZ ;  /* 0x000000021c399819 */ /* 0x040fe400000006ff */
[----:B------:R-:W-:Y:S01]  /*1100*/  @!P1 SHF.L.U64.HI R30, R28, 0x2, R29 ;  /* 0x000000021c1e9819 */ /* 0x000fe2000001021d */
[----:B------:R-:W4:Y:S01]  /*1110*/  @!P4 LDC.64 R78, c[0x0][0x3f8] ;  /* 0x0000fe00ff4ecb82 */ /* 0x000f220000000a00 */
[----:B------:R-:W-:-:S02]  /*1120*/  @!P0 MOV R28, R118 ;  /* 0x00000076001c8202 */ /* 0x000fc40000000f00 */
[----:B------:R-:W-:Y:S01]  /*1130*/  @!P0 MOV R29, R121 ;  /* 0x00000079001d8202 */ /* 0x000fe20000000f00 */
[----:B------:R-:W-:Y:S01]  /*1140*/  @!P0 IMAD R33, R55, R69, R32 ;  /* 0x0000004537218224 */ /* 0x000fe200078e0220 */
[----:B0-----:R-:W-:Y:S01]  /*1150*/  @!P1 IADD3 R54, P6, PT, R57, R58, RZ ;  /* 0x0000003a39369210 */ /* 0x001fe20007fde0ff */
[----:B------:R-:W-:-:S03]  /*1160*/  @!P0 IMAD.WIDE.U32 R28, R55, R68, R28 ;  /* 0x00000044371c8225 */ /* 0x000fc600078e001c */
[----:B------:R-:W-:Y:S01]  /*1170*/  @!P1 IADD3.X R55, PT, PT, R30, R59, RZ, P6, !PT ;  /* 0x0000003b1e379210 */ /* 0x000fe200037fe4ff */
[----:B------:R-:W0:Y:S01]  /*1180*/  @!P4 LDC.64 R80, c[0x0][0x3a0] ;  /* 0x0000e800ff50cb82 */ /* 0x000e220000000a00 */
[----:B---3--:R-:W-:Y:S02]  /*1190*/  @!P1 IADD3 R56, P6, PT, R57, R66, RZ ;  /* 0x0000004239389210 */ /* 0x008fe40007fde0ff */
[----:B------:R-:W-:Y:S02]  /*11a0*/  @!P0 IADD3 R29, PT, PT, R29, R33, RZ ;  /* 0x000000211d1d8210 */ /* 0x000fe40007ffe0ff */
[----:B------:R-:W-:Y:S02]  /*11b0*/  @!P0 SHF.L.U32 R65, R28, 0x2, RZ ;  /* 0x000000021c418819 */ /* 0x000fe400000006ff */
[----:B------:R-:W-:Y:S01]  /*11c0*/  @!P1 IADD3.X R57, PT, PT, R30, R67, RZ, P6, !PT ;  /* 0x000000431e399210 */ /* 0x000fe200037fe4ff */
[----:B------:R-:W3:Y:S01]  /*11d0*/  @!P4 LDC.64 R82, c[0x0][0x398] ;  /* 0x0000e600ff52cb82 */ /* 0x000ee20000000a00 */
[----:B------:R-:W-:-:S02]  /*11e0*/  @!P0 SHF.L.U64.HI R28, R28, 0x2, R29 ;  /* 0x000000021c1c8819 */ /* 0x000fc4000001021d */
[----:B-1----:R-:W-:-:S04]  /*11f0*/  @!P0 IADD3 R58, P6, PT, R65, R34, RZ ;  /* 0x00000022413a8210 */ /* 0x002fc80007fde0ff */
[C---:B------:R-:W-:Y:S02]  /*1200*/  @!P0 IADD3.X R59, PT, PT, R28.reuse, R35, RZ, P6, !PT ;  /* 0x000000231c3b8210 */ /* 0x040fe400037fe4ff */
[----:B--2---:R-:W-:Y:S01]  /*1210*/  @!P0 IADD3 R64, P6, PT, R65, R60, RZ ;  /* 0x0000003c41408210 */ /* 0x004fe20007fde0ff */
[----:B----4-:R-:W-:Y:S01]  /*1220*/  @!P4 IMAD R30, R39, R78, RZ ;  /* 0x0000004e271ec224 */ /* 0x010fe200078e02ff */
[----:B------:R-:W-:Y:S02]  /*1230*/  @!P4 MOV R60, R118 ;  /* 0x00000076003cc202 */ /* 0x000fe40000000f00 */
[----:B------:R-:W-:Y:S02]  /*1240*/  @!P0 IADD3.X R65, PT, PT, R28, R61, RZ, P6, !PT ;  /* 0x0000003d1c418210 */ /* 0x000fe400037fe4ff */
[----:B------:R-:W-:Y:S01]  /*1250*/  @!P4 MOV R61, R121 ;  /* 0x00000079003dc202 */ /* 0x000fe20000000f00 */
[C---:B------:R-:W-:Y:S01]  /*1260*/  @!P4 IMAD R79, R31.reuse, R79, R30 ;  /* 0x0000004f1f4fc224 */ /* 0x040fe200078e021e */
[----:B------:R-:W-:Y:S01]  /*1270*/  CS2R R28, SRZ ;  /* 0x00000000001c7805 */ /* 0x000fe2000001ff00 */
[----:B------:R-:W-:Y:S01]  /*1280*/  @!P4 IMAD.WIDE.U32 R60, R31, R78, R60 ;  /* 0x0000004e1f3cc225 */ /* 0x000fe200078e003c */
[----:B------:R-:W-:-:S02]  /*1290*/  CS2R R30, SRZ ;  /* 0x00000000001e7805 */ /* 0x000fc4000001ff00 */
[----:B------:R-:W-:Y:S02]  /*12a0*/  IADD3 R63, PT, PT, R45, 0xb0, RZ ;  /* 0x000000b02d3f7810 */ /* 0x000fe40007ffe0ff */
[----:B------:R1:W5:Y:S02]  /*12b0*/  @!P5 LDG.E.64 R28, desc[UR8][R36.64] ;  /* 0x00000008241cd981 */ /* 0x000364000c1e1b00 */
[----:B------:R-:W-:Y:S02]  /*12c0*/  SHF.R.S32.HI R71, RZ, 0x1f, R63 ;  /* 0x0000001fff477819 */ /* 0x000fe4000001143f */
[----:B------:R-:W5:Y:S01]  /*12d0*/  @!P5 LDG.E.64 R30, desc[UR8][R40.64] ;  /* 0x00000008281ed981 */ /* 0x000f62000c1e1b00 */
[----:B------:R-:W-:-:S04]  /*12e0*/  ISETP.GE.U32.AND P5, PT, R63, UR12, PT ;  /* 0x0000000c3f007c0c */ /* 0x000fc8000bfa6070 */
[----:B------:R-:W-:Y:S02]  /*12f0*/  ISETP.GE.AND.EX P5, PT, R71, UR13, PT, P5 ;  /* 0x0000000d47007c0c */ /* 0x000fe4000bfa6350 */
[----:B-1----:R-:W-:Y:S02]  /*1300*/  CS2R R36, SRZ ;  /* 0x0000000000247805 */ /* 0x002fe4000001ff00 */
[----:B------:R-:W-:Y:S02]  /*1310*/  CS2R R38, SRZ ;  /* 0x0000000000267805 */ /* 0x000fe4000001ff00 */
[----:B------:R-:W-:Y:S02]  /*1320*/  IADD3 R67, PT, PT, R45, 0xc0, RZ ;  /* 0x000000c02d437810 */ /* 0x000fe40007ffe0ff */
[----:B------:R-:W5:Y:S05]  /*1330*/  @!P2 LDG.E.64 R36, desc[UR8][R50.64] ;  /* 0x000000083224a981 */ /* 0x000f6a000c1e1b00 */
[----:B------:R-:W1:Y:S01]  /*1340*/  @!P5 LDC.64 R84, c[0x0][0x3f8] ;  /* 0x0000fe00ff54db82 */ /* 0x000e620000000a00 */
[----:B------:R2:W5:Y:S01]  /*1350*/  @!P2 LDG.E.64 R38, desc[UR8][R52.64] ;  /* 0x000000083426a981 */ /* 0x000562000c1e1b00 */
[----:B------:R-:W-:-:S02]  /*1360*/  ISETP.GE.U32.AND P2, PT, R67, UR12, PT ;  /* 0x0000000c43007c0c */ /* 0x000fc4000bf46070 */
[----:B------:R-:W-:-:S04]  /*1370*/  SHF.R.S32.HI R73, RZ, 0x1f, R67 ;  /* 0x0000001fff497819 */ /* 0x000fc80000011443 */
[----:B------:R-:W-:Y:S02]  /*1380*/  ISETP.GE.AND.EX P2, PT, R73, UR13, PT, P2 ;  /* 0x0000000d49007c0c */ /* 0x000fe4000bf46320 */
[----:B------:R-:W-:Y:S02]  /*1390*/  CS2R R32, SRZ ;  /* 0x0000000000207805 */ /* 0x000fe4000001ff00 */
[----:B------:R-:W-:Y:S02]  /*13a0*/  CS2R R34, SRZ ;  /* 0x0000000000227805 */ /* 0x000fe4000001ff00 */
[C---:B------:R-:W-:Y:S02]  /*13b0*/  IADD3 R69, PT, PT, R45.reuse, 0xd0, RZ ;  /* 0x000000d02d457810 */ /* 0x040fe40007ffe0ff */
[C---:B------:R-:W-:Y:S02]  /*13c0*/  IADD3 R75, PT, PT, R45.reuse, 0xe0, RZ ;  /* 0x000000e02d4b7810 */ /* 0x040fe40007ffe0ff */
[----:B------:R-:W-:Y:S01]  /*13d0*/  IADD3 R49, PT, PT, R45, 0xf0, RZ ;  /* 0x000000f02d317810 */ /* 0x000fe20007ffe0ff */
[----:B------:R4:W5:Y:S01]  /*13e0*/  @!P3 LDG.E.64 R32, desc[UR8][R42.64] ;  /* 0x000000082a20b981 */ /* 0x000962000c1e1b00 */
[----:B--2---:R-:W-:-:S02]  /*13f0*/  SHF.R.S32.HI R53, RZ, 0x1f, R69 ;  /* 0x0000001fff357819 */ /* 0x004fc40000011445 */
[----:B------:R-:W-:Y:S01]  /*1400*/  CS2R R40, SRZ ;  /* 0x0000000000287805 */ /* 0x000fe2000001ff00 */
[----:B------:R-:W2:Y:S01]  /*1410*/  @!P5 LDC.64 R86, c[0x0][0x398] ;  /* 0x0000e600ff56db82 */ /* 0x000ea20000000a00 */
[----:B------:R0:W5:Y:S01]  /*1420*/  @!P3 LDG.E.64 R34, desc[UR8][R46.64] ;  /* 0x000000082e22b981 */ /* 0x000162000c1e1b00 */
[----:B------:R-:W-:Y:S02]  /*1430*/  ISETP.GE.U32.AND P3, PT, R69, UR12, PT ;  /* 0x0000000c45007c0c */ /* 0x000fe4000bf66070 */
[----:B------:R-:W-:Y:S01]  /*1440*/  @!P4 IADD3 R45, PT, PT, R61, R79, RZ ;  /* 0x0000004f3d2dc210 */ /* 0x000fe20007ffe0ff */
[----:B-1----:R-:W-:Y:S01]  /*1450*/  @!P5 IMAD R44, R71, R84, RZ ;  /* 0x00000054472cd224 */ /* 0x002fe200078e02ff */
[----:B------:R-:W-:Y:S02]  /*1460*/  ISETP.GE.AND.EX P3, PT, R53, UR13, PT, P3 ;  /* 0x0000000d35007c0c */ /* 0x000fe4000bf66330 */
[----:B----4-:R-:W-:Y:S01]  /*1470*/  CS2R R42, SRZ ;  /* 0x00000000002a7805 */ /* 0x010fe2000001ff00 */
[----:B------:R-:W1:Y:S01]  /*1480*/  @!P2 LDC.64 R88, c[0x0][0x3f8] ;  /* 0x0000fe00ff58ab82 */ /* 0x000e620000000a00 */
[----:B------:R-:W-:Y:S01]  /*1490*/  @!P4 SHF.L.U64.HI R52, R60, 0x2, R45 ;  /* 0x000000023c34c819 */ /* 0x000fe2000001022d */
[----:B------:R-:W-:Y:S01]  /*14a0*/  @!P5 IMAD R71, R63, R85, R44 ;  /* 0x000000553f47d224 */ /* 0x000fe200078e022c */
[----:B------:R-:W-:-:S02]  /*14b0*/  CS2R R44, SRZ ;  /* 0x00000000002c7805 */ /* 0x000fc4000001ff00 */
[----:B0-----:R-:W-:Y:S01]  /*14c0*/  CS2R R46, SRZ ;  /* 0x00000000002e7805 */ /* 0x001fe2000001ff00 */
[----:B------:R0:W5:Y:S02]  /*14d0*/  @!P1 LDG.E.64 R42, desc[UR8][R56.64] ;  /* 0x00000008382a9981 */ /* 0x000164000c1e1b00 */
[----:B------:R-:W4:Y:S01]  /*14e0*/  @!P5 LDC.64 R78, c[0x0][0x3a0] ;  /* 0x0000e800ff4edb82 */ /* 0x000f220000000a00 */
[----:B------:R-:W-:Y:S01]  /*14f0*/  @!P5 MOV R50, R118 ;  /* 0x000000760032d202 */ /* 0x000fe20000000f00 */
[----:B------:R-:W5:Y:S01]  /*1500*/  @!P0 LDG.E.64 R44, desc[UR8][R58.64] ;  /* 0x000000083a2c8981 */ /* 0x000f62000c1e1b00 */
[----:B------:R-:W-:-:S03]  /*1510*/  @!P5 MOV R51, R121 ;  /* 0x000000790033d202 */ /* 0x000fc60000000f00 */
[----:B------:R-:W5:Y:S01]  /*1520*/  @!P0 LDG.E.64 R46, desc[UR8][R64.64] ;  /* 0x00000008402e8981 */ /* 0x000f62000c1e1b00 */
[----:B0-----:R-:W-:Y:S01]  /*1530*/  @!P4 SHF.L.U32 R57, R60, 0x2, RZ ;  /* 0x000000023c39c819 */ /* 0x001fe200000006ff */
[----:B------:R-:W-:Y:S01]  /*1540*/  @!P5 IMAD.WIDE.U32 R50, R63, R84, R50 ;  /* 0x000000543f32d225 */ /* 0x000fe200078e0032 */
[----:B------:R-:W-:Y:S01]  /*1550*/  ISETP.GE.U32.AND P6, PT, R75, UR12, PT ;  /* 0x0000000c4b007c0c */ /* 0x000fe2000bfc6070 */
[----:B------:R0:W5:Y:S01]  /*1560*/  @!P1 LDG.E.64 R40, desc[UR8][R54.64] ;  /* 0x0000000836289981 */ /* 0x000162000c1e1b00 */
[----:B------:R-:W-:Y:S01]  /*1570*/  @!P4 IADD3 R60, P0, PT, R57, R80, RZ ;  /* 0x00000050393cc210 */ /* 0x000fe20007f1e0ff */
[----:B------:R-:W2:Y:S01]  /*1580*/  @!P3 LDC.64 R90, c[0x0][0x3f8] ;  /* 0x0000fe00ff5abb82 */ /* 0x000ea20000000a00 */
[----:B------:R-:W-:Y:S02]  /*1590*/  @!P5 IADD3 R51, PT, PT, R51, R71, RZ ;  /* 0x000000473333d210 */ /* 0x000fe40007ffe0ff */
[----:B------:R-:W-:Y:S02]  /*15a0*/  @!P4 IADD3.X R61, PT, PT, R52, R81, RZ, P0, !PT ;  /* 0x00000051343dc210 */ /* 0x000fe400007fe4ff */
[----:B0-----:R-:W-:-:S03]  /*15b0*/  SHF.R.S32.HI R55, RZ, 0x1f, R75 ;  /* 0x0000001fff377819 */ /* 0x001fc6000001144b */
[----:B------:R-:W0:Y:S01]  /*15c0*/  @!P2 LDC.64 R84, c[0x0][0x3a0] ;  /* 0x0000e800ff54ab82 */ /* 0x000e220000000a00 */
[----:B---3--:R-:W-:Y:S02]  /*15d0*/  @!P4 IADD3 R62, P0, PT, R57, R82, RZ ;  /* 0x00000052393ec210 */ /* 0x008fe40007f1e0ff */
[----:B------:R-:W-:Y:S02]  /*15e0*/  ISETP.GE.AND.EX P6, PT, R55, UR13, PT, P6 ;  /* 0x0000000d37007c0c */ /* 0x000fe4000bfc6360 */
[----:B------:R-:W-:Y:S02]  /*15f0*/  @!P4 IADD3.X R63, PT, PT, R52, R83, RZ, P0, !PT ;  /* 0x00000053343fc210 */ /* 0x000fe400007fe4ff */
[C---:B------:R-:W-:Y:S01]  /*1600*/  @!P5 SHF.L.U32 R57, R50.reuse, 0x2, RZ ;  /* 0x000000023239d819 */ /* 0x040fe200000006ff */
[----:B------:R-:W3:Y:S01]  /*1610*/  @!P2 LDC.64 R80, c[0x0][0x398] ;  /* 0x0000e600ff50ab82 */ /* 0x000ee20000000a00 */
[----:B------:R-:W-:Y:S01]  /*1620*/  @!P5 SHF.L.U64.HI R52, R50, 0x2, R51 ;  /* 0x000000023234d819 */ /* 0x000fe20000010233 */
[----:B-1----:R-:W-:Y:S01]  /*1630*/  @!P2 IMAD R54, R73, R88, RZ ;  /* 0x000000584936a224 */ /* 0x002fe200078e02ff */
[----:B------:R-:W-:-:S02]  /*1640*/  @!P2 MOV R50, R118 ;  /* 0x000000760032a202 */ /* 0x000fc40000000f00 */
[----:B------:R-:W-:Y:S01]  /*1650*/  @!P2 MOV R51, R121 ;  /* 0x000000790033a202 */ /* 0x000fe20000000f00 */
[----:B------:R-:W-:Y:S01]  /*1660*/  @!P2 IMAD R59, R67, R89, R54 ;  /* 0x00000059433ba224 */ /* 0x000fe200078e0236 */
[----:B----4-:R-:W-:Y:S01]  /*1670*/  @!P5 IADD3 R64, P0, PT, R57, R78, RZ ;  /* 0x0000004e3940d210 */ /* 0x010fe20007f1e0ff */
[----:B------:R-:W1:Y:S01]  /*1680*/  @!P3 LDC.64 R72, c[0x0][0x3a0] ;  /* 0x0000e800ff48bb82 */ /* 0x000e620000000a00 */
[----:B------:R-:W-:Y:S02]  /*1690*/  @!P2 IMAD.WIDE.U32 R50, R67, R88, R50 ;  /* 0x000000584332a225 */ /* 0x000fe400078e0032 */
[----:B------:R-:W-:Y:S02]  /*16a0*/  @!P5 IADD3.X R65, PT, PT, R52, R79, RZ, P0, !PT ;  /* 0x0000004f3441d210 */ /* 0x000fe400007fe4ff */
[----:B--2---:R-:W-:-:S03]  /*16b0*/  @!P5 IADD3 R66, P0, PT, R57, R86, RZ ;  /* 0x000000563942d210 */ /* 0x004fc60007f1e0ff */
[----:B------:R-:W2:Y:S01]  /*16c0*/  @!P6 LDC.64 R82, c[0x0][0x3f8] ;  /* 0x0000fe00ff52eb82 */ /* 0x000ea20000000a00 */
[----:B------:R-:W-:Y:S02]  /*16d0*/  @!P2 IADD3 R51, PT, PT, R51, R59, RZ ;  /* 0x0000003b3333a210 */ /* 0x000fe40007ffe0ff */
[----:B------:R-:W-:Y:S02]  /*16e0*/  ISETP.GE.U32.AND P1, PT, R49, UR12, PT ;  /* 0x0000000c31007c0c */ /* 0x000fe4000bf26070 */
[----:B------:R-:W-:Y:S01]  /*16f0*/  SHF.R.S32.HI R77, RZ, 0x1f, R49 ;  /* 0x0000001fff4d7819 */ /* 0x000fe20000011431 */
[----:B------:R-:W-:Y:S02]  /*1700*/  IMAD.WIDE R112, R6, 0x8, R112 ;  /* 0x0000000806707825 */ /* 0x000fe400078e0270 */
[----:B------:R-:W4:Y:S01]  /*1710*/  @!P3 LDC.64 R56, c[0x0][0x398] ;  /* 0x0000e600ff38bb82 */ /* 0x000f220000000a00 */
[----:B------:R-:W-:Y:S02]  /*1720*/  @!P5 IADD3.X R67, PT, PT, R52, R87, RZ, P0, !PT ;  /* 0x000000573443d210 */ /* 0x000fe400007fe4ff */
[C---:B------:R-:W-:Y:S01]  /*1730*/  @!P2 SHF.L.U32 R71, R50.reuse, 0x2, RZ ;  /* 0x000000023247a819 */ /* 0x040fe200000006ff */
[----:B------:R-:W-:Y:S01]  /*1740*/  @!P3 IMAD R54, R53, R90, RZ ;  /* 0x0000005a3536b224 */ /* 0x000fe200078e02ff */
[----:B------:R-:W-:Y:S01]  /*1750*/  @!P2 SHF.L.U64.HI R52, R50, 0x2, R51 ;  /* 0x000000023234a819 */ /* 0x000fe20000010233 */
[----:B------:R-:W4:Y:S01]  /*1760*/  LDG.E.64 R112, desc[UR8][R112.64] ;  /* 0x0000000870707981 */ /* 0x000f22000c1e1b00 */
[----:B------:R-:W-:Y:S01]  /*1770*/  ISETP.GE.AND.EX P1, PT, R77, UR13, PT, P1 ;  /* 0x0000000d4d007c0c */ /* 0x000fe2000bf26310 */
[----:B------:R-:W4:Y:S01]  /*1780*/  @!P6 LDC.64 R58, c[0x0][0x3a0] ;  /* 0x0000e800ff3aeb82 */ /* 0x000f220000000a00 */
[----:B------:R-:W-:-:S02]  /*1790*/  @!P3 MOV R50, R118 ;  /* 0x000000760032b202 */ /* 0x000fc40000000f00 */
[----:B------:R-:W-:Y:S01]  /*17a0*/  @!P3 MOV R51, R121 ;  /* 0x000000790033b202 */ /* 0x000fe20000000f00 */
[----:B------:R-:W-:Y:S01]  /*17b0*/  @!P3 IMAD R53, R69, R91, R54 ;  /* 0x0000005b4535b224 */ /* 0x000fe200078e0236 */
[----:B0-----:R-:W-:Y:S01]  /*17c0*/  @!P2 IADD3 R68, P0, PT, R71, R84, RZ ;  /* 0x000000544744a210 */ /* 0x001fe20007f1e0ff */
[----:B------:R-:W-:-:S03]  /*17d0*/  @!P3 IMAD.WIDE.U32 R50, R69, R90, R50 ;  /* 0x0000005a4532b225 */ /* 0x000fc600078e0032 */
[----:B------:R-:W-:Y:S02]  /*17e0*/  @!P2 IADD3.X R69, PT, PT, R52, R85, RZ, P0, !PT ;  /* 0x000000553445a210 */ /* 0x000fe400007fe4ff */
[----:B---3--:R-:W-:Y:S01]  /*17f0*/  @!P2 IADD3 R70, P0, PT, R71, R80, RZ ;  /* 0x000000504746a210 */ /* 0x008fe20007f1e0ff */
[----:B------:R-:W0:Y:S01]  /*1800*/  @!P1 LDC.64 R86, c[0x0][0x3f8] ;  /* 0x0000fe00ff569b82 */ /* 0x000e220000000a00 */
[----:B------:R-:W-:Y:S02]  /*1810*/  @!P3 IADD3 R53, PT, PT, R51, R53, RZ ;  /* 0x000000353335b210 */ /* 0x000fe40007ffe0ff */
[----:B------:R-:W-:Y:S02]  /*1820*/  @!P3 SHF.L.U32 R51, R50, 0x2, RZ ;  /* 0x000000023233b819 */ /* 0x000fe400000006ff */
[----:B------:R-:W-:Y:S02]  /*1830*/  @!P2 IADD3.X R71, PT, PT, R52, R81, RZ, P0, !PT ;  /* 0x000000513447a210 */ /* 0x000fe400007fe4ff */
[----:B------:R-:W-:Y:S01]  /*1840*/  @!P3 SHF.L.U64.HI R52, R50, 0x2, R53 ;  /* 0x000000023234b819 */ /* 0x000fe20000010235 */
[----:B--2---:R-:W-:Y:S01]  /*1850*/  @!P6 IMAD R50, R55, R82, RZ ;  /* 0x000000523732e224 */ /* 0x004fe200078e02ff */
[----:B-1----:R-:W-:Y:S01]  /*1860*/  @!P3 IADD3 R72, P0, PT, R51, R72, RZ ;  /* 0x000000483348b210 */ /* 0x002fe20007f1e0ff */
[----:B------:R-:W1:Y:S02]  /*1870*/  @!P6 LDC.64 R80, c[0x0][0x398] ;  /* 0x0000e600ff50eb82 */ /* 0x000e640000000a00 */
[----:B------:R-:W-:Y:S01]  /*1880*/  @!P6 IMAD R53, R75, R83, R50 ;  /* 0x000000534b35e224 */ /* 0x000fe200078e0232 */
[----:B------:R-:W-:-:S02]  /*1890*/  @!P3 IADD3.X R73, PT, PT, R52, R73, RZ, P0, !PT ;  /* 0x000000493449b210 */ /* 0x000fc400007fe4ff */
[----:B----4-:R-:W-:Y:S02]  /*18a0*/  @!P3 IADD3 R74, P0, PT, R51, R56, RZ ;  /* 0x00000038334ab210 */ /* 0x010fe40007f1e0ff */
[----:B------:R-:W-:Y:S01]  /*18b0*/  @!P6 MOV R50, R118 ;  /* 0x000000760032e202 */ /* 0x000fe20000000f00 */
[----:B------:R-:W2:Y:S01]  /*18c0*/  @!P1 LDC.64 R84, c[0x0][0x3a0] ;  /* 0x0000e800ff549b82 */ /* 0x000ea20000000a00 */
[----:B------:R-:W-:-:S03]  /*18d0*/  @!P6 MOV R51, R121 ;  /* 0x000000790033e202 */ /* 0x000fc60000000f00 */
[----:B------:R-:W-:Y:S01]  /*18e0*/  @!P6 IMAD.WIDE.U32 R50, R75, R82, R50 ;  /* 0x000000524b32e225 */ /* 0x000fe200078e0032 */
[----:B------:R-:W-:-:S03]  /*18f0*/  @!P3 IADD3.X R75, PT, PT, R52, R57, RZ, P0, !PT ;  /* 0x00000039344bb210 */ /* 0x000fc600007fe4ff */
[----:B------:R-:W3:Y:S01]  /*1900*/  @!P1 LDC.64 R56, c[0x0][0x398] ;  /* 0x0000e600ff389b82 */ /* 0x000ee20000000a00 */
[----:B------:R-:W-:Y:S02]  /*1910*/  @!P6 IADD3 R51, PT, PT, R51, R53, RZ ;  /* 0x000000353333e210 */ /* 0x000fe40007ffe0ff */
[C---:B------:R-:W-:Y:S02]  /*1920*/  @!P6 SHF.L.U32 R79, R50.reuse, 0x2, RZ ;  /* 0x00000002324fe819 */ /* 0x040fe400000006ff */
[----:B------:R-:W-:Y:S01]  /*1930*/  @!P6 SHF.L.U64.HI R52, R50, 0x2, R51 ;  /* 0x000000023234e819 */ /* 0x000fe20000010233 */
[----:B0-----:R-:W-:Y:S01]  /*1940*/  @!P1 IMAD R54, R77, R86, RZ ;  /* 0x000000564d369224 */ /* 0x001fe200078e02ff */
[----:B------:R-:W-:Y:S02]  /*1950*/  @!P1 MOV R50, R118 ;  /* 0x0000007600329202 */ /* 0x000fe40000000f00 */
[----:B------:R-:W-:Y:S01]  /*1960*/  @!P1 MOV R51, R121 ;  /* 0x0000007900339202 */ /* 0x000fe20000000f00 */
[----:B------:R-:W-:Y:S01]  /*1970*/  @!P1 IMAD R53, R49, R87, R54 ;  /* 0x0000005731359224 */ /* 0x000fe200078e0236 */
[----:B------:R-:W-:Y:S01]  /*1980*/  @!P6 IADD3 R76, P0, PT, R79, R58, RZ ;  /* 0x0000003a4f4ce210 */ /* 0x000fe20007f1e0ff */
[----:B------:R-:W-:-:S03]  /*1990*/  @!P1 IMAD.WIDE.U32 R50, R49, R86, R50 ;  /* 0x0000005631329225 */ /* 0x000fc600078e0032 */
[----:B------:R-:W-:Y:S02]  /*19a0*/  @!P6 IADD3.X R77, PT, PT, R52, R59, RZ, P0, !PT ;  /* 0x0000003b344de210 */ /* 0x000fe400007fe4ff */
[----:B-1----:R-:W-:Y:S02]  /*19b0*/  @!P6 IADD3 R78, P0, PT, R79, R80, RZ ;  /* 0x000000504f4ee210 */ /* 0x002fe40007f1e0ff */
[----:B------:R-:W-:Y:S02]  /*19c0*/  @!P1 IADD3 R49, PT, PT, R51, R53, RZ ;  /* 0x0000003533319210 */ /* 0x000fe40007ffe0ff */
[----:B------:R-:W-:Y:S02]  /*19d0*/  @!P1 SHF.L.U32 R83, R50, 0x2, RZ ;  /* 0x0000000232539819 */ /* 0x000fe400000006ff */
[----:B------:R-:W-:Y:S02]  /*19e0*/  @!P6 IADD3.X R79, PT, PT, R52, R81, RZ, P0, !PT ;  /* 0x00000051344fe210 */ /* 0x000fe400007fe4ff */
[----:B------:R-:W-:-:S02]  /*19f0*/  @!P1 SHF.L.U64.HI R50, R50, 0x2, R49 ;  /* 0x0000000232329819 */ /* 0x000fc40000010231 */
[----:B--2---:R-:W-:-:S04]  /*1a00*/  @!P1 IADD3 R80, P0, PT, R83, R84, RZ ;  /* 0x0000005453509210 */ /* 0x004fc80007f1e0ff */
[----:B------:R-:W-:Y:S02]  /*1a10*/  @!P1 IADD3.X R81, PT, PT, R50, R85, RZ, P0, !PT ;  /* 0x0000005532519210 */ /* 0x000fe400007fe4ff */
[----:B---3--:R-:W-:Y:S01]  /*1a20*/  @!P1 IADD3 R82, P0, PT, R83, R56, RZ ;  /* 0x0000003853529210 */ /* 0x008fe20007f1e0ff */
[----:B------:R-:W-:Y:S01]  /*1a30*/  IMAD.WIDE R108, R48, 0x4, R108 ;  /* 0x00000004306c7825 */ /* 0x000fe200078e026c */
[----:B------:R-:W-:Y:S02]  /*1a40*/  CS2R R52, SRZ ;  /* 0x0000000000347805 */ /* 0x000fe4000001ff00 */
[----:B------:R-:W-:Y:S02]  /*1a50*/  CS2R R54, SRZ ;  /* 0x0000000000367805 */ /* 0x000fe4000001ff00 */
[----:B------:R-:W-:Y:S02]  /*1a60*/  @!P1 IADD3.X R83, PT, PT, R50, R57, RZ, P0, !PT ;  /* 0x0000003932539210 */ /* 0x000fe400007fe4ff */
[----:B------:R-:W-:-:S02]  /*1a70*/  CS2R R50, SRZ ;  /* 0x0000000000327805 */ /* 0x000fc4000001ff00 */
[----:B------:R-:W-:Y:S02]  /*1a80*/  CS2R R56, SRZ ;  /* 0x0000000000387805 */ /* 0x000fe4000001ff00 */
[----:B------:R-:W-:Y:S02]  /*1a90*/  CS2R R58, SRZ ;  /* 0x00000000003a7805 */ /* 0x000fe4000001ff00 */
[----:B------:R-:W-:Y:S02]  /*1aa0*/  CS2R R96, SRZ ;  /* 0x0000000000607805 */ /* 0x000fe4000001ff00 */
[----:B------:R-:W-:Y:S02]  /*1ab0*/  CS2R R98, SRZ ;  /* 0x0000000000627805 */ /* 0x000fe4000001ff00 */
[----:B------:R-:W-:Y:S02]  /*1ac0*/  CS2R R100, SRZ ;  /* 0x0000000000647805 */ /* 0x000fe4000001ff00 */
[----:B------:R-:W-:-:S02]  /*1ad0*/  CS2R R102, SRZ ;  /* 0x0000000000667805 */ /* 0x000fc4000001ff00 */
[----:B------:R-:W-:Y:S02]  /*1ae0*/  CS2R R104, SRZ ;  /* 0x0000000000687805 */ /* 0x000fe4000001ff00 */
[----:B------:R-:W-:Y:S01]  /*1af0*/  CS2R R106, SRZ ;  /* 0x00000000006a7805 */ /* 0x000fe2000001ff00 */
[----:B------:R-:W5:Y:S04]  /*1b00*/  @!P4 LDG.E.64 R50, desc[UR8][R62.64] ;  /* 0x000000083e32c981 */ /* 0x000f68000c1e1b00 */
        /* <DEDUP_REMOVED lines=10> */
[----:B------:R-:W5:Y:S01]  /*1bb0*/  LDG.E.64 R108, desc[UR8][R108.64] ;  /* 0x000000086c6c7981 */ /* 0x000f62000c1e1b00 */
[----:B------:R-:W-:-:S06]  /*1bc0*/  CS2R R48, SRZ ;  /* 0x0000000000307805 */ /* 0x000fcc000001ff00 */
[----:B------:R0:W5:Y:S01]  /*1bd0*/  @!P4 LDG.E.64 R48, desc[UR8][R60.64] ;  /* 0x000000083c30c981 */ /* 0x000162000c1e1b00 */
[----:B------:R-:W-:Y:S01]  /*1be0*/  MOV R116, 0x3f800000 ;  /* 0x3f80000000747802 */ /* 0x000fe20000000f00 */
[----:B------:R-:W-:Y:S01]  /*1bf0*/  UISETP.NE.AND UP0, UPT, UR4, URZ, UPT ;  /* 0x000000ff0400728c */ /* 0x000fe2000bf05270 */
[----:B------:R-:W-:-:S05]  /*1c00*/  FFMA.FTZ R113, -R112, R112, R113 ;  /* 0x0000007070717223 */ /* 0x000fca0000010171 */
[----:B------:R-:W-:-:S13]  /*1c10*/  FSETP.GTU.FTZ.AND P0, PT, R113, RZ, PT ;  /* 0x000000ff7100720b */ /* 0x000fda0003f1c000 */
[----:B0-----:R-:W0:Y:S02]  /*1c20*/  @P0 LDC R60, c[0x0][0x3c0] ;  /* 0x0000f000ff3c0b82 */ /* 0x001e240000000800 */
[----:B0-----:R-:W-:-:S04]  /*1c30*/  @P0 FADD.FTZ R60, R113, R60 ;  /* 0x0000003c713c0221 */ /* 0x001fc80000010000 */
[----:B------:R0:W1:Y:S01]  /*1c40*/  @P0 MUFU.RSQ R116, R60 ;  /* 0x0000003c00740308 */ /* 0x0000620000001400 */
[----:B------:R-:W-:Y:S05]  /*1c50*/  BRA.U UP0, `(.L_x_1338) ;  /* 0x0000000d00847547 */ /* 0x000fea000b800000 */
[C---:B-----5:R-:W-:Y:S01]  /*1c60*/  FADD.FTZ R61, -R112.reuse, R10 ;  /* 0x0000000a703d7221 */ /* 0x060fe20000010100 */
[----:B------:R-:W-:Y:S01]  /*1c70*/  FADD.FTZ R63, -R112, R11 ;  /* 0x0000000b703f7221 */ /* 0x000fe20000010100 */
[----:B------:R-:W-:Y:S01]  /*1c80*/  FMUL.FTZ R62, R2, R108 ;  /* 0x0000006c023e7220 */ /* 0x000fe20000410000 */
[----:B------:R-:W-:Y:S01]  /*1c90*/  FMUL.FTZ R65, R3, R109 ;  /* 0x0000006d03417220 */ /* 0x000fe20000410000 */
[-C--:B-1----:R-:W-:Y:S01]  /*1ca0*/  FMUL.FTZ R61, R61, R116.reuse ;  /* 0x000000743d3d7220 */ /* 0x082fe20000410000 */
[----:B0-----:R-:W-:Y:S01]  /*1cb0*/  FMUL.FTZ R60, R63, R116 ;  /* 0x000000743f3c7220 */ /* 0x001fe20000410000 */
[----:B------:R-:W-:Y:S01]  /*1cc0*/  FADD.FTZ R64, RZ, R62 ;  /* 0x0000003eff407221 */ /* 0x000fe20000010000 */
[----:B------:R-:W-:Y:S01]  /*1cd0*/  FADD.FTZ R67, -R112, R12 ;  /* 0x0000000c70437221 */ /* 0x000fe20000010100 */
[----:B------:R-:W-:Y:S01]  /*1ce0*/  FFMA.FTZ R63, R61, R62, RZ ;  /* 0x0000003e3d3f7223 */ /* 0x000fe200000100ff */
[----:B------:R-:W-:Y:S01]  /*1cf0*/  FMUL.FTZ R69, R14, R108 ;  /* 0x0000006c0e457220 */ /* 0x000fe20000410000 */
[----:B------:R-:W-:Y:S01]  /*1d00*/  FADD.FTZ R64, R65, R64 ;  /* 0x0000004041407221 */ /* 0x000fe20000010000 */
[-C--:B------:R-:W-:Y:S01]  /*1d10*/  FMUL.FTZ R62, R67, R116.reuse ;  /* 0x00000074433e7220 */ /* 0x080fe20000410000 */
[----:B------:R-:W-:Y:S01]  /*1d20*/  FFMA.FTZ R63, R60, R65, R63 ;  /* 0x000000413c3f7223 */ /* 0x000fe2000001003f */
[----:B------:R-:W-:Y:S01]  /*1d30*/  FADD.FTZ R65, -R112, R13 ;  /* 0x0000000d70417221 */ /* 0x000fe20000010100 */
[----:B------:R-:W-:Y:S01]  /*1d40*/  FFMA.FTZ R61, R2, R61, RZ ;  /* 0x0000003d023d7223 */ /* 0x000fe200000100ff */
[----:B------:R-:W-:Y:S01]  /*1d50*/  FMUL.FTZ R67, R15, R109 ;  /* 0x0000006d0f437220 */ /* 0x000fe20000410000 */
[----:B------:R-:W-:Y:S01]  /*1d60*/  FADD.FTZ R64, R64, R69 ;  /* 0x0000004540407221 */ /* 0x000fe20000010000 */
[----:B------:R-:W-:Y:S01]  /*1d70*/  FMUL.FTZ R66, R65, R116 ;  /* 0x0000007441427220 */ /* 0x000fe20000410000 */
[----:B------:R-:W-:Y:S01]  /*1d80*/  FADD.FTZ R65, -R112, R16 ;  /* 0x0000001070417221 */ /* 0x000fe20000010100 */
[----:B------:R-:W-:Y:S01]  /*1d90*/  FFMA.FTZ R63, R62, R69, R63 ;  /* 0x000000453e3f7223 */ /* 0x000fe2000001003f */
[----:B------:R-:W-:Y:S01]  /*1da0*/  FFMA.FTZ R61, R14, R62, R61 ;  /* 0x0000003e0e3d7223 */ /* 0x000fe2000001003d */
[----:B------:R-:W-:Y:S01]  /*1db0*/  FFMA.FTZ R60, R3, R60, RZ ;  /* 0x0000003c033c7223 */ /* 0x000fe200000100ff */
[----:B------:R-:W-:Y:S01]  /*1dc0*/  FMUL.FTZ R62, R65, R116 ;  /* 0x00000074413e7220 */ /* 0x000fe20000410000 */
[----:B------:R-:W-:Y:S01]  /*1dd0*/  FADD.FTZ R64, R67, R64 ;  /* 0x0000004043407221 */ /* 0x000fe20000010000 */
[----:B------:R-:W-:Y:S01]  /*1de0*/  FFMA.FTZ R63, R66, R67, R63 ;  /* 0x00000043423f7223 */ /* 0x000fe2000001003f */
[----:B------:R-:W-:Y:S01]  /*1df0*/  FMUL.FTZ R65, R18, R108 ;  /* 0x0000006c12417220 */ /* 0x000fe20000410000 */
[----:B------:R-:W-:Y:S01]  /*1e00*/  FADD.FTZ R67, -R112, R17 ;  /* 0x0000001170437221 */ /* 0x000fe20000010100 */
[----:B------:R-:W-:Y:S01]  /*1e10*/  FFMA.FTZ R61, R18, R62, R61 ;  /* 0x0000003e123d7223 */ /* 0x000fe2000001003d */
[----:B------:R-:W-:Y:S01]  /*1e20*/  FFMA.FTZ R60, R15, R66, R60 ;  /* 0x000000420f3c7223 */ /* 0x000fe2000001003c */
[----:B------:R-:W-:Y:S01]  /*1e30*/  FFMA.FTZ R62, R62, R65, R63 ;  /* 0x000000413e3e7223 */ /* 0x000fe2000001003f */
[----:B------:R-:W-:Y:S01]  /*1e40*/  FMUL.FTZ R66, R19, R109 ;  /* 0x0000006d13427220 */ /* 0x000fe20000410000 */
[----:B------:R-:W-:Y:S01]  /*1e50*/  FMUL.FTZ R67, R67, R116 ;  /* 0x0000007443437220 */ /* 0x000fe20000410000 */
[----:B------:R-:W-:Y:S01]  /*1e60*/  FADD.FTZ R63, -R112, R20 ;  /* 0x00000014703f7221 */ /* 0x000fe20000010100 */
[----:B------:R-:W-:Y:S01]  /*1e70*/  FADD.FTZ R69, R64, R65 ;  /* 0x0000004140457221 */ /* 0x000fe20000010000 */
[----:B------:R-:W-:Y:S01]  /*1e80*/  FADD.FTZ R65, -R112, R21 ;  /* 0x0000001570417221 */ /* 0x000fe20000010100 */
[----:B------:R-:W-:Y:S01]  /*1e90*/  FFMA.FTZ R62, R67, R66, R62 ;  /* 0x00000042433e7223 */ /* 0x000fe2000001003e */
[----:B------:R-:W-:Y:S01]  /*1ea0*/  FMUL.FTZ R63, R63, R116 ;  /* 0x000000743f3f7220 */ /* 0x000fe20000410000 */
[----:B------:R-:W-:Y:S01]  /*1eb0*/  FMUL.FTZ R64, R22, R108 ;  /* 0x0000006c16407220 */ /* 0x000fe20000410000 */
[----:B------:R-:W-:Y:S01]  /*1ec0*/  FADD.FTZ R69, R66, R69 ;  /* 0x0000004542457221 */ /* 0x000fe20000010000 */
[----:B------:R-:W-:Y:S01]  /*1ed0*/  FFMA.FTZ R60, R19, R67, R60 ;  /* 0x00000043133c7223 */ /* 0x000fe2000001003c */
[----:B------:R-:W-:Y:S01]  /*1ee0*/  FMUL.FTZ R66, R23, R109 ;  /* 0x0000006d17427220 */ /* 0x000fe20000410000 */
[----:B------:R-:W-:Y:S01]  /*1ef0*/  FMUL.FTZ R65, R65, R116 ;  /* 0x0000007441417220 */ /* 0x000fe20000410000 */
[----:B------:R-:W-:Y:S01]  /*1f00*/  FFMA.FTZ R61, R22, R63, R61 ;  /* 0x0000003f163d7223 */ /* 0x000fe2000001003d */
[----:B------:R-:W-:Y:S01]  /*1f10*/  FFMA.FTZ R62, R63, R64, R62 ;  /* 0x000000403f3e7223 */ /* 0x000fe2000001003e */
[C---:B------:R-:W-:Y:S01]  /*1f20*/  FADD.FTZ R63, -R112.reuse, R24 ;  /* 0x00000018703f7221 */ /* 0x040fe20000010100 */
[----:B------:R-:W-:Y:S01]  /*1f30*/  FADD.FTZ R69, R69, R64 ;  /* 0x0000004045457221 */ /* 0x000fe20000010000 */
[----:B------:R-:W-:Y:S01]  /*1f40*/  FFMA.FTZ R60, R23, R65, R60 ;  /* 0x00000041173c7223 */ /* 0x000fe2000001003c */
[----:B------:R-:W-:Y:S01]  /*1f50*/  FFMA.FTZ R62, R65, R66, R62 ;  /* 0x00000042413e7223 */ /* 0x000fe2000001003e */
[----:B------:R-:W-:Y:S01]  /*1f60*/  FADD.FTZ R65, -R112, R25 ;  /* 0x0000001970417221 */ /* 0x000fe20000010100 */
[----:B------:R-:W-:Y:S01]  /*1f70*/  FMUL.FTZ R63, R63, R116 ;  /* 0x000000743f3f7220 */ /* 0x000fe20000410000 */
[----:B------:R-:W-:Y:S01]  /*1f80*/  FMUL.FTZ R64, R26, R108 ;  /* 0x0000006c1a407220 */ /* 0x000fe20000410000 */
[----:B------:R-:W-:Y:S01]  /*1f90*/  FADD.FTZ R69, R66, R69 ;  /* 0x0000004542457221 */ /* 0x000fe20000010000 */
        /* <DEDUP_REMOVED lines=88> */
[----:B------:R-:W-:Y:S01]  /*2520*/  FADD.FTZ R69, R69, R64 ;  /* 0x0000004045457221 */ /* 0x000fe20000010000 */
[C---:B------:R-:W-:Y:S01]  /*2530*/  FADD.FTZ R63, -R112.reuse, R56 ;  /* 0x00000038703f7221 */ /* 0x040fe20000010100 */
[----:B------:R-:W-:Y:S01]  /*2540*/  FFMA.FTZ R60, R55, R65, R60 ;  /* 0x00000041373c7223 */ /* 0x000fe2000001003c */
[----:B------:R-:W-:Y:S01]  /*2550*/  FFMA.FTZ R62, R65, R66, R62 ;  /* 0x00000042413e7223 */ /* 0x000fe2000001003e */
[----:B------:R-:W-:Y:S01]  /*2560*/  FADD.FTZ R65, -R112, R57 ;  /* 0x0000003970417221 */ /* 0x000fe20000010100 */
[----:B------:R-:W-:Y:S01]  /*2570*/  FADD.FTZ R69, R66, R69 ;  /* 0x0000004542457221 */ /* 0x000fe20000010000 */
[C---:B------:R-:W-:Y:S01]  /*2580*/  FMUL.FTZ R64, R58.reuse, R108 ;  /* 0x0000006c3a407220 */ /* 0x040fe20000410000 */
[-C--:B------:R-:W-:Y:S01]  /*2590*/  FMUL.FTZ R63, R63, R116.reuse ;  /* 0x000000743f3f7220 */ /* 0x080fe20000410000 */
[----:B------:R-:W-:Y:S01]  /*25a0*/  FMUL.FTZ R65, R65, R116 ;  /* 0x0000007441417220 */ /* 0x000fe20000410000 */
[----:B------:R-:W-:Y:S01]  /*25b0*/  FMUL.FTZ R66, R59, R109 ;  /* 0x0000006d3b427220 */ /* 0x000fe20000410000 */
[----:B------:R-:W-:Y:S01]  /*25c0*/  FADD.FTZ R69, R69, R64 ;  /* 0x0000004045457221 */ /* 0x000fe20000010000 */
[----:B------:R-:W-:Y:S01]  /*25d0*/  FFMA.FTZ R64, R63, R64, R62 ;  /* 0x000000403f407223 */ /* 0x000fe2000001003e */
[----:B------:R-:W-:Y:S01]  /*25e0*/  FFMA.FTZ R63, R58, R63, R61 ;  /* 0x0000003f3a3f7223 */ /* 0x000fe2000001003d */
[----:B------:R-:W-:Y:S01]  /*25f0*/  FFMA.FTZ R62, R59, R65, R60 ;  /* 0x000000413b3e7223 */ /* 0x000fe2000001003c */
[----:B------:R-:W-:Y:S01]  /*2600*/  FADD.FTZ R61, RZ, R2 ;  /* 0x00000002ff3d7221 */ /* 0x000fe20000010000 */
[----:B------:R-:W-:Y:S01]  /*2610*/  FADD.FTZ R60, RZ, R3 ;  /* 0x00000003ff3c7221 */ /* 0x000fe20000010000 */
[----:B------:R-:W-:Y:S01]  /*2620*/  FFMA.FTZ R64, R65, R66, R64 ;  /* 0x0000004241407223 */ /* 0x000fe20000010040 */
[----:B------:R-:W-:Y:S01]  /*2630*/  FADD.FTZ R65, -R112, R96 ;  /* 0x0000006070417221 */ /* 0x000fe20000010100 */
[----:B------:R-:W-:Y:S01]  /*2640*/  FADD.FTZ R61, R14, R61 ;  /* 0x0000003d0e3d7221 */ /* 0x000fe20000010000 */
[----:B------:R-:W-:Y:S01]  /*2650*/  FADD.FTZ R60, R15, R60 ;  /* 0x0000003c0f3c7221 */ /* 0x000fe20000010000 */
[----:B------:R-:W-:Y:S01]  /*2660*/  FADD.FTZ R69, R66, R69 ;  /* 0x0000004542457221 */ /* 0x000fe20000010000 */
[----:B------:R-:W-:Y:S01]  /*2670*/  FMUL.FTZ R66, R98, R108 ;  /* 0x0000006c62427220 */ /* 0x000fe20000410000 */
[----:B------:R-:W-:Y:S01]  /*2680*/  FADD.FTZ R61, R18, R61 ;  /* 0x0000003d123d7221 */ /* 0x000fe20000010000 */
[----:B------:R-:W-:Y:S01]  /*2690*/  FADD.FTZ R60, R19, R60 ;  /* 0x0000003c133c7221 */ /* 0x000fe20000010000 */
[----:B------:R-:W-:Y:S01]  /*26a0*/  FMUL.FTZ R67, R65, R116 ;  /* 0x0000007441437220 */ /* 0x000fe20000410000 */
[----:B------:R-:W-:Y:S01]  /*26b0*/  FADD.FTZ R65, -R112, R97 ;  /* 0x0000006170417221 */ /* 0x000fe20000010100 */
[----:B------:R-:W-:Y:S01]  /*26c0*/  FADD.FTZ R61, R22, R61 ;  /* 0x0000003d163d7221 */ /* 0x000fe20000010000 */
[----:B------:R-:W-:Y:S01]  /*26d0*/  FADD.FTZ R60, R23, R60 ;  /* 0x0000003c173c7221 */ /* 0x000fe20000010000 */
[----:B------:R-:W-:Y:S01]  /*26e0*/  FADD.FTZ R69, R69, R66 ;  /* 0x0000004245457221 */ /* 0x000fe20000010000 */
[----:B------:R-:W-:Y:S01]  /*26f0*/  FFMA.FTZ R66, R67, R66, R64 ;  /* 0x0000004243427223 */ /* 0x000fe20000010040 */
[----:B------:R-:W-:Y:S01]  /*2700*/  FADD.FTZ R61, R26, R61 ;  /* 0x0000003d1a3d7221 */ /* 0x000fe20000010000 */
[----:B------:R-:W-:Y:S01]  /*2710*/  FADD.FTZ R60, R27, R60 ;  /* 0x0000003c1b3c7221 */ /* 0x000fe20000010000 */
[----:B------:R-:W-:Y:S01]  /*2720*/  FMUL.FTZ R65, R65, R116 ;  /* 0x0000007441417220 */ /* 0x000fe20000410000 */
[----:B------:R-:W-:Y:S01]  /*2730*/  FMUL.FTZ R64, R99, R109 ;  /* 0x0000006d63407220 */ /* 0x000fe20000410000 */
[----:B------:R-:W-:Y:S01]  /*2740*/  FADD.FTZ R61, R30, R61 ;  /* 0x0000003d1e3d7221 */ /* 0x000fe20000010000 */
[----:B------:R-:W-:Y:S01]  /*2750*/  FADD.FTZ R60, R31, R60 ;  /* 0x0000003c1f3c7221 */ /* 0x000fe20000010000 */
[----:B------:R-:W-:Y:S01]  /*2760*/  FFMA.FTZ R62, R99, R65, R62 ;  /* 0x00000041633e7223 */ /* 0x000fe2000001003e */
[----:B------:R-:W-:Y:S01]  /*2770*/  FFMA.FTZ R66, R65, R64, R66 ;  /* 0x0000004041427223 */ /* 0x000fe20000010042 */
[----:B------:R-:W-:Y:S01]  /*2780*/  FADD.FTZ R61, R34, R61 ;  /* 0x0000003d223d7221 */ /* 0x000fe20000010000 */
[----:B------:R-:W-:Y:S01]  /*2790*/  FADD.FTZ R60, R35, R60 ;  /* 0x0000003c233c7221 */ /* 0x000fe20000010000 */
[----:B------:R-:W-:Y:S01]  /*27a0*/  FADD.FTZ R65, -R112, R100 ;  /* 0x0000006470417221 */ /* 0x000fe20000010100 */
[----:B------:R-:W-:Y:S01]  /*27b0*/  FFMA.FTZ R63, R98, R67, R63 ;  /* 0x00000043623f7223 */ /* 0x000fe2000001003f */
        /* <DEDUP_REMOVED lines=23> */
[----:B------:R-:W-:Y:S01]  /*2930*/  FFMA.FTZ R63, R102, R67, R63 ;  /* 0x00000043663f7223 */ /* 0x000fe2000001003f */
[----:B------:R-:W-:Y:S01]  /*2940*/  FADD.FTZ R69, R64, R69 ;  /* 0x0000004540457221 */ /* 0x000fe20000010000 */
        /* <DEDUP_REMOVED lines=13> */
[C---:B------:R-:W-:Y:S01]  /*2a20*/  FFMA.FTZ R92, R106.reuse, R67, R63 ;  /* 0x000000436a5c7223 */ /* 0x040fe2000001003f */
[C---:B------:R-:W-:Y:S01]  /*2a30*/  FFMA.FTZ R93, R107.reuse, R65, R62 ;  /* 0x000000416b5d7223 */ /* 0x040fe2000001003e */
[----:B------:R-:W-:Y:S01]  /*2a40*/  FADD.FTZ R94, R106, R61 ;  /* 0x0000003d6a5e7221 */ /* 0x000fe20000010000 */
[----:B------:R-:W-:Y:S01]  /*2a50*/  FADD.FTZ R95, R107, R60 ;  /* 0x0000003c6b5f7221 */ /* 0x000fe20000010000 */
[----:B------:R-:W-:Y:S06]  /*2a60*/  BRA `(.L_x_1339) ;  /* 0x0000002000007947 */ /* 0x000fec0003800000 */
.L_x_1338:
[C---:B-----5:R-:W-:Y:S01]  /*2a70*/  FADD.FTZ R61, -R112.reuse, R10 ;  /* 0x0000000a703d7221 */ /* 0x060fe20000010100 */
[C---:B------:R-:W-:Y:S01]  /*2a80*/  FADD.FTZ R63, -R112.reuse, R11 ;  /* 0x0000000b703f7221 */ /* 0x040fe20000010100 */
[C---:B------:R-:W-:Y:S01]  /*2a90*/  FADD.FTZ R71, -R112.reuse, R12 ;  /* 0x0000000c70477221 */ /* 0x040fe20000010100 */
[----:B------:R-:W-:Y:S01]  /*2aa0*/  FADD.FTZ R65, -R112, R13 ;  /* 0x0000000d70417221 */ /* 0x000fe20000010100 */
[-C--:B-1----:R-:W-:Y:S01]  /*2ab0*/  FMUL.FTZ R61, R61, R116.reuse ;  /* 0x000000743d3d7220 */ /* 0x082fe20000410000 */
[-C--:B0-----:R-:W-:Y:S01]  /*2ac0*/  FMUL.FTZ R60, R63, R116.reuse ;  /* 0x000000743f3c7220 */ /* 0x081fe20000410000 */
[-C--:B------:R-:W-:Y:S01]  /*2ad0*/  FMUL.FTZ R71, R71, R116.reuse ;  /* 0x0000007447477220 */ /* 0x080fe20000410000 */
[----:B------:R-:W-:Y:S01]  /*2ae0*/  FMUL.FTZ R68, R65, R116 ;  /* 0x0000007441447220 */ /* 0x000fe20000410000 */
[C-C-:B------:R-:W-:Y:S01]  /*2af0*/  FFMA.FTZ R69, R108.reuse, R61, R8.reuse ;  /* 0x0000003d6c457223 */ /* 0x140fe20000010008 */
[----:B------:R-:W-:Y:S01]  /*2b00*/  FFMA.FTZ R70, R109, R60, R9 ;  /* 0x0000003c6d467223 */ /* 0x000fe20000010009 */
[----:B------:R-:W-:Y:S01]  /*2b10*/  FFMA.FTZ R83, R108, R71, R8 ;  /* 0x000000476c537223 */ /* 0x000fe20000010008 */
[----:B------:R-:W-:Y:S01]  /*2b20*/  FADD.FTZ R73, -R112, R17 ;  /* 0x0000001170497221 */ /* 0x000fe20000010100 */
[----:B------:R-:W-:Y:S01]  /*2b30*/  FMUL.FTZ R62, R69, -1.4426950216293334961 ;  /* 0xbfb8aa3b453e7820 */ /* 0x000fe20000410000 */
[----:B------:R-:W-:Y:S01]  /*2b40*/  FMUL.FTZ R63, R70, -1.4426950216293334961 ;  /* 0xbfb8aa3b463f7820 */ /* 0x000fe20000410000 */
[----:B------:R-:W-:Y:S01]  /*2b50*/  FFMA.FTZ R85, R109, R68, R9 ;  /* 0x000000446d557223 */ /* 0x000fe20000010009 */
[C---:B------:R-:W-:Y:S01]  /*2b60*/  FADD.FTZ R67, -R112.reuse, R16 ;  /* 0x0000001070437221 */ /* 0x040fe20000010100 */
[----:B------:R0:W-:Y:S01]  /*2b70*/  MUFU.EX2 R64, R62 ;  /* 0x0000003e00407308 */ /* 0x0001e20000000800 */
[----:B------:R-:W-:Y:S01]  /*2b80*/  FMUL.FTZ R65, R83, -1.4426950216293334961 ;  /* 0xbfb8aa3b53417820 */ /* 0x000fe20000410000 */
[-C--:B------:R-:W-:Y:S01]  /*2b90*/  FMUL.FTZ R66, R73, R116.reuse ;  /* 0x0000007449427220 */ /* 0x080fe20000410000 */
[C---:B------:R-:W-:Y:S01]  /*2ba0*/  FADD.FTZ R73, -R112.reuse, R20 ;  /* 0x0000001470497221 */ /* 0x040fe20000010100 */
[----:B------:R-:W-:Y:S01]  /*2bb0*/  FMUL.FTZ R67, R67, R116 ;  /* 0x0000007443437220 */ /* 0x000fe20000410000 */
[C---:B------:R-:W-:Y:S01]  /*2bc0*/  FADD.FTZ R89, -R112.reuse, R25 ;  /* 0x0000001970597221 */ /* 0x040fe20000010100 */
[----:B------:R-:W-:Y:S01]  /*2bd0*/  FFMA.FTZ R81, R109, R66, R9 ;  /* 0x000000426d517223 */ /* 0x000fe20000010009 */
[----:B------:R-:W-:Y:S01]  /*2be0*/  FADD.FTZ R111, -R112, R28 ;  /* 0x0000001c706f7221 */ /* 0x000fe20000010100 */
[----:B------:R1:W2:Y:S01]  /*2bf0*/  MUFU.EX2 R74, R63 ;  /* 0x0000003f004a7308 */ /* 0x0002a20000000800 */
[----:B0-----:R-:W-:Y:S01]  /*2c00*/  FMUL.FTZ R62, R85, -1.4426950216293334961 ;  /* 0xbfb8aa3b553e7820 */ /* 0x001fe20000410000 */
[----:B------:R-:W-:Y:S01]  /*2c10*/  FFMA.FTZ R91, R108, R67, R8 ;  /* 0x000000436c5b7223 */ /* 0x000fe20000010008 */
[----:B------:R-:W-:-:S05]  /*2c20*/  FMUL.FTZ R72, R81, -1.4426950216293334961 ;  /* 0xbfb8aa3b51487820 */ /* 0x000fca0000410000 */
[----:B------:R0:W3:Y:S01]  /*2c30*/  MUFU.EX2 R78, R65 ;  /* 0x00000041004e7308 */ /* 0x0000e20000000800 */
[----:B-1----:R-:W-:-:S07]  /*2c40*/  FMUL.FTZ R63, R91, -1.4426950216293334961 ;  /* 0xbfb8aa3b5b3f7820 */ /* 0x002fce0000410000 */
[----:B------:R1:W4:Y:S01]  /*2c50*/  MUFU.EX2 R79, R62 ;  /* 0x0000003e004f7308 */ /* 0x0003220000000800 */
[----:B0-----:R-:W-:Y:S01]  /*2c60*/  FMUL.FTZ R65, R73, R116 ;  /* 0x0000007449417220 */ /* 0x001fe20000410000 */
[----:B------:R-:W-:Y:S01]  /*2c70*/  FADD.FTZ R73, -R112, R21 ;  /* 0x0000001570497221 */ /* 0x000fe20000010100 */
[----:B--2---:R-:W-:Y:S02]  /*2c80*/  FADD.FTZ R74, R74, 1 ;  /* 0x3f8000004a4a7421 */ /* 0x004fe40000010000 */
[----:B------:R-:W-:-:S03]  /*2c90*/  FFMA.FTZ R77, R108, R65, R8 ;  /* 0x000000416c4d7223 */ /* 0x000fc60000010008 */
[----:B------:R0:W2:Y:S01]  /*2ca0*/  MUFU.EX2 R93, R72 ;  /* 0x00000048005d7308 */ /* 0x0000a20000000800 */
[----:B-1----:R-:W-:Y:S01]  /*2cb0*/  FMUL.FTZ R62, R73, R116 ;  /* 0x00000074493e7220 */ /* 0x002fe20000410000 */
[----:B------:R-:W-:Y:S01]  /*2cc0*/  FADD.FTZ R73, -R112, R24 ;  /* 0x0000001870497221 */ /* 0x000fe20000010100 */
[----:B---3--:R-:W-:Y:S01]  /*2cd0*/  FADD.FTZ R86, R78, 1 ;  /* 0x3f8000004e567421 */ /* 0x008fe20000010000 */
[----:B------:R-:W-:Y:S01]  /*2ce0*/  FMUL.FTZ R80, R77, -1.4426950216293334961 ;  /* 0xbfb8aa3b4d507820 */ /* 0x000fe20000410000 */
[----:B------:R-:W-:-:S03]  /*2cf0*/  FFMA.FTZ R76, R109, R62, R9 ;  /* 0x0000003e6d4c7223 */ /* 0x000fc60000010009 */
[----:B------:R1:W3:Y:S01]  /*2d00*/  MUFU.EX2 R92, R63 ;  /* 0x0000003f005c7308 */ /* 0x0002e20000000800 */
[----:B0-----:R-:W-:Y:S01]  /*2d10*/  FADD.FTZ R72, R64, 1 ;  /* 0x3f80000040487421 */ /* 0x001fe20000010000 */
[----:B------:R-:W-:Y:S01]  /*2d20*/  FMUL.FTZ R64, R89, R116 ;  /* 0x0000007459407220 */ /* 0x000fe20000410000 */
[----:B----4-:R-:W-:Y:S01]  /*2d30*/  FADD.FTZ R89, R79, 1 ;  /* 0x3f8000004f597421 */ /* 0x010fe20000010000 */
[----:B------:R-:W-:Y:S02]  /*2d40*/  FMUL.FTZ R84, R76, -1.4426950216293334961 ;  /* 0xbfb8aa3b4c547820 */ /* 0x000fe40000410000 */
[----:B------:R-:W-:Y:S02]  /*2d50*/  FFMA.FTZ R78, R109, R64, R9 ;  /* 0x000000406d4e7223 */ /* 0x000fe40000010009 */
[----:B------:R-:W-:Y:S01]  /*2d60*/  MUFU.RCP R74, R74 ;  /* 0x0000004a004a7308 */ /* 0x000fe20000001000 */
[----:B-1----:R-:W-:Y:S01]  /*2d70*/  FMUL.FTZ R63, R73, R116 ;  /* 0x00000074493f7220 */ /* 0x002fe20000410000 */
[----:B--2---:R-:W-:-:S03]  /*2d80*/  FADD.FTZ R93, R93, 1 ;  /* 0x3f8000005d5d7421 */ /* 0x004fc60000010000 */
[----:B------:R-:W-:-:S03]  /*2d90*/  FFMA.FTZ R75, R108, R63, R8 ;  /* 0x0000003f6c4b7223 */ /* 0x000fc60000010008 */
[----:B------:R-:W0:Y:S01]  /*2da0*/  MUFU.RCP R73, R72 ;  /* 0x0000004800497308 */ /* 0x000e220000001000 */
[----:B---3--:R-:W-:Y:S01]  /*2db0*/  FADD.FTZ R92, R92, 1 ;  /* 0x3f8000005c5c7421 */ /* 0x008fe20000010000 */
[----:B------:R-:W-:-:S06]  /*2dc0*/  FMUL.FTZ R82, R75, -1.4426950216293334961 ;  /* 0xbfb8aa3b4b527820 */ /* 0x000fcc0000410000 */
[----:B------:R-:W1:Y:S08]  /*2dd0*/  MUFU.RCP R90, R89 ;  /* 0x00000059005a7308 */ /* 0x000e700000001000 */
[----:B------:R1:W2:Y:S01]  /*2de0*/  MUFU.RCP R87, R86 ;  /* 0x0000005600577308 */ /* 0x0002a20000001000 */
[----:B0-----:R-:W-:-:S07]  /*2df0*/  FMUL.FTZ R88, R2, R73 ;  /* 0x0000004902587220 */ /* 0x001fce0000410000 */
[----:B------:R0:W3:Y:S01]  /*2e00*/  MUFU.EX2 R94, R80 ;  /* 0x00000050005e7308 */ /* 0x0000e20000000800 */
[----:B-1----:R-:W-:Y:S01]  /*2e10*/  FADD.FTZ R86, -R90, 1 ;  /* 0x3f8000005a567421 */ /* 0x002fe20000010100 */
[----:B------:R-:W-:-:S03]  /*2e20*/  FMUL.FTZ R90, R15, R90 ;  /* 0x0000005a0f5a7220 */ /* 0x000fc60000410000 */
[----:B------:R-:W-:-:S03]  /*2e30*/  FFMA.FTZ R85, R85, R86, 1 ;  /* 0x3f80000055557423 */ /* 0x000fc60000010056 */
[----:B------:R-:W1:Y:S01]  /*2e40*/  MUFU.RCP R89, R92 ;  /* 0x0000005c00597308 */ /* 0x000e620000001000 */
[----:B0-----:R-:W-:Y:S01]  /*2e50*/  FADD.FTZ R80, -R73, 1 ;  /* 0x3f80000049507421 */ /* 0x001fe20000010100 */
[----:B--2---:R-:W-:Y:S01]  /*2e60*/  FADD.FTZ R72, -R87, 1 ;  /* 0x3f80000057487421 */ /* 0x004fe20000010100 */
[----:B------:R-:W-:Y:S01]  /*2e70*/  FMUL.FTZ R110, R14, R87 ;  /* 0x000000570e6e7220 */ /* 0x000fe20000410000 */
[----:B------:R-:W-:Y:S01]  /*2e80*/  FMUL.FTZ R90, R90, R85 ;  /* 0x000000555a5a7220 */ /* 0x000fe20000410000 */
[----:B------:R-:W-:Y:S01]  /*2e90*/  FFMA.FTZ R79, R69, R80, 1 ;  /* 0x3f800000454f7423 */ /* 0x000fe20000010050 */
[----:B------:R-:W-:Y:S01]  /*2ea0*/  FADD.FTZ R69, -R74, 1 ;  /* 0x3f8000004a457421 */ /* 0x000fe20000010100 */
[----:B------:R-:W-:Y:S01]  /*2eb0*/  FMUL.FTZ R74, R3, R74 ;  /* 0x0000004a034a7220 */ /* 0x000fe20000410000 */
[----:B------:R0:W2:Y:S01]  /*2ec0*/  MUFU.EX2 R95, R84 ;  /* 0x00000054005f7308 */ /* 0x0000a20000000800 */
[----:B------:R-:W-:Y:S01]  /*2ed0*/  FMUL.FTZ R88, R88, R79 ;  /* 0x0000004f58587220 */ /* 0x000fe20000410000 */
[----:B------:R-:W-:Y:S01]  /*2ee0*/  FFMA.FTZ R73, R70, R69, 1 ;  /* 0x3f80000046497423 */ /* 0x000fe20000010045 */
[----:B------:R-:W-:Y:S01]  /*2ef0*/  FMUL.FTZ R69, R111, R116 ;  /* 0x000000746f457220 */ /* 0x000fe20000410000 */
[----:B------:R-:W-:Y:S01]  /*2f00*/  FADD.FTZ R111, -R112, R29 ;  /* 0x0000001d706f7221 */ /* 0x000fe20000010100 */
[----:B------:R-:W-:Y:S01]  /*2f10*/  FFMA.FTZ R83, R83, R72, 1 ;  /* 0x3f80000053537423 */ /* 0x000fe20000010048 */
[----:B------:R-:W-:Y:S01]  /*2f20*/  FMUL.FTZ R74, R74, R73 ;  /* 0x000000494a4a7220 */ /* 0x000fe20000410000 */
[----:B------:R-:W-:Y:S01]  /*2f30*/  FFMA.FTZ R79, R108, R69, R8 ;  /* 0x000000456c4f7223 */ /* 0x000fe20000010008 */
[----:B------:R-:W4:Y:S01]  /*2f40*/  MUFU.RCP R86, R93 ;  /* 0x0000005d00567308 */ /* 0x000f220000001000 */
[----:B------:R-:W-:Y:S01]  /*2f50*/  FMUL.FTZ R70, R111, R116 ;  /* 0x000000746f467220 */ /* 0x000fe20000410000 */
[----:B------:R-:W-:Y:S01]  /*2f60*/  FMUL.FTZ R110, R110, R83 ;  /* 0x000000536e6e7220 */ /* 0x000fe20000410000 */
[----:B------:R-:W-:Y:S01]  /*2f70*/  FMUL.FTZ R73, R79, -1.4426950216293334961 ;  /* 0xbfb8aa3b4f497820 */ /* 0x000fe20000410000 */
[----:B------:R-:W-:Y:S01]  /*2f80*/  FADD.FTZ R83, -R112, R32 ;  /* 0x0000002070537221 */ /* 0x000fe20000010100 */
[----:B---3--:R-:W-:Y:S01]  /*2f90*/  FADD.FTZ R94, R94, 1 ;  /* 0x3f8000005e5e7421 */ /* 0x008fe20000010000 */
[----:B------:R-:W-:Y:S01]  /*2fa0*/  FFMA.FTZ R80, R109, R70, R9 ;  /* 0x000000466d507223 */ /* 0x000fe20000010009 */
[----:B0-----:R-:W-:Y:S01]  /*2fb0*/  FMUL.FTZ R84, R78, -1.4426950216293334961 ;  /* 0xbfb8aa3b4e547820 */ /* 0x001fe20000410000 */
[----:B------:R-:W-:Y:S01]  /*2fc0*/  MUFU.EX2 R82, R82 ;  /* 0x0000005200527308 */ /* 0x000fe20000000800 */
[----:B-1----:R-:W-:Y:S01]  /*2fd0*/  FADD.FTZ R72, -R89, 1 ;  /* 0x3f80000059487421 */ /* 0x002fe20000010100 */
[----:B------:R-:W-:Y:S01]  /*2fe0*/  FMUL.FTZ R87, R80, -1.4426950216293334961 ;  /* 0xbfb8aa3b50577820 */ /* 0x000fe20000410000 */
[----:B------:R-:W-:Y:S01]  /*2ff0*/  FMUL.FTZ R89, R18, R89 ;  /* 0x0000005912597220 */ /* 0x000fe20000410000 */
[----:B--2---:R-:W-:Y:S01]  /*3000*/  FADD.FTZ R95, R95, 1 ;  /* 0x3f8000005f5f7421 */ /* 0x004fe20000010000 */
[----:B------:R-:W-:-:S03]  /*3010*/  FFMA.FTZ R72, R91, R72, 1 ;  /* 0x3f8000005b487423 */ /* 0x000fc60000010048 */
[----:B------:R0:W1:Y:S01]  /*3020*/  MUFU.EX2 R111, R73 ;  /* 0x00000049006f7308 */ /* 0x0000620000000800 */
[----:B------:R-:W-:Y:S01]  /*3030*/  FMUL.FTZ R89, R89, R72 ;  /* 0x0000004859597220 */ /* 0x000fe20000410000 */
[----:B----4-:R-:W-:-:S04]  /*3040*/  FADD.FTZ R92, -R86, 1 ;  /* 0x3f800000565c7421 */ /* 0x010fc80000010100 */
[----:B------:R-:W-:Y:S02]  /*3050*/  FFMA.FTZ R92, R81, R92, 1 ;  /* 0x3f800000515c7423 */ /* 0x000fe4000001005c */
[----:B------:R-:W-:Y:S01]  /*3060*/  MUFU.RCP R85, R94 ;  /* 0x0000005e00557308 */ /* 0x000fe20000001000 */
[----:B0-----:R-:W-:-:S04]  /*3070*/  FMUL.FTZ R73, R83, R116 ;  /* 0x0000007453497220 */ /* 0x001fc80000410000 */
[----:B------:R-:W-:-:S03]  /*3080*/  FFMA.FTZ R83, R108, R73, R8 ;  /* 0x000000496c537223 */ /* 0x000fc60000010008 */
[----:B------:R-:W0:Y:S01]  /*3090*/  MUFU.EX2 R84, R84 ;  /* 0x0000005400547308 */ /* 0x000e220000000800 */
[----:B------:R-:W-:Y:S01]  /*30a0*/  FMUL.FTZ R91, R83, -1.4426950216293334961 ;  /* 0xbfb8aa3b535b7820 */ /* 0x000fe20000410000 */
[----:B-1----:R-:W-:-:S06]  /*30b0*/  FADD.FTZ R111, R111, 1 ;  /* 0x3f8000006f6f7421 */ /* 0x002fcc0000010000 */
[----:B------:R1:W2:Y:S08]  /*30c0*/  MUFU.EX2 R113, R87 ;  /* 0x0000005700717308 */ /* 0x0002b00000000800 */
[----:B------:R-:W3:Y:S01]  /*30d0*/  MUFU.RCP R122, R95 ;  /* 0x0000005f007a7308 */ /* 0x000ee20000001000 */
[----:B-1----:R-:W-:Y:S01]  /*30e0*/  FADD.FTZ R87, -R112, R33 ;  /* 0x0000002170577221 */ /* 0x002fe20000010100 */
[----:B0-----:R-:W-:-:S03]  /*30f0*/  FADD.FTZ R84, R84, 1 ;  /* 0x3f80000054547421 */ /* 0x001fc60000010000 */
[----:B------:R-:W-:-:S03]  /*3100*/  FMUL.FTZ R72, R87, R116 ;  /* 0x0000007457487220 */ /* 0x000fc60000410000 */
[----:B------:R0:W1:Y:S01]  /*3110*/  MUFU.EX2 R117, R91 ;  /* 0x0000005b00757308 */ /* 0x0000620000000800 */
[----:B------:R-:W-:Y:S01]  /*3120*/  FFMA.FTZ R81, R109, R72, R9 ;  /* 0x000000486d517223 */ /* 0x000fe20000010009 */
[----:B--2---:R-:W-:-:S03]  /*3130*/  FADD.FTZ R113, R113, 1 ;  /* 0x3f80000071717421 */ /* 0x004fc60000010000 */
[----:B------:R-:W-:-:S03]  /*3140*/  FMUL.FTZ R93, R81, -1.4426950216293334961 ;  /* 0xbfb8aa3b515d7820 */ /* 0x000fc60000410000 */
[----:B------:R-:W-:Y:S01]  /*3150*/  MUFU.RCP R84, R84 ;  /* 0x0000005400547308 */ /* 0x000fe20000001000 */
[----:B0-----:R-:W-:Y:S01]  /*3160*/  FMUL.FTZ R91, R19, R86 ;  /* 0x00000056135b7220 */ /* 0x001fe20000410000 */
[----:B------:R-:W-:Y:S01]  /*3170*/  FADD.FTZ R86, R82, 1 ;  /* 0x3f80000052567421 */ /* 0x000fe20000010000 */
[----:B------:R-:W-:Y:S01]  /*3180*/  FADD.FTZ R82, -R85, 1 ;  /* 0x3f80000055527421 */ /* 0x000fe20000010100 */
[----:B---3--:R-:W-:Y:S01]  /*3190*/  FMUL.FTZ R95, R23, R122 ;  /* 0x0000007a175f7220 */ /* 0x008fe20000410000 */
[----:B------:R-:W-:Y:S01]  /*31a0*/  FMUL.FTZ R91, R91, R92 ;  /* 0x0000005c5b5b7220 */ /* 0x000fe20000410000 */
[----:B------:R-:W-:Y:S01]  /*31b0*/  FMUL.FTZ R92, R22, R85 ;  /* 0x00000055165c7220 */ /* 0x000fe20000410000 */
[----:B------:R-:W-:Y:S01]  /*31c0*/  FFMA.FTZ R77, R77, R82, 1 ;  /* 0x3f8000004d4d7423 */ /* 0x000fe20000010052 */
[----:B------:R-:W0:Y:S01]  /*31d0*/  MUFU.RCP R87, R86 ;  /* 0x0000005600577308 */ /* 0x000e220000001000 */
[----:B-1----:R-:W-:Y:S02]  /*31e0*/  FADD.FTZ R117, R117, 1 ;  /* 0x3f80000075757421 */ /* 0x002fe40000010000 */
[----:B------:R-:W-:Y:S01]  /*31f0*/  FMUL.FTZ R92, R92, R77 ;  /* 0x0000004d5c5c7220 */ /* 0x000fe20000410000 */
[----:B------:R-:W-:-:S04]  /*3200*/  FADD.FTZ R77, -R122, 1 ;  /* 0x3f8000007a4d7421 */ /* 0x000fc80000010100 */
[----:B------:R-:W1:Y:S01]  /*3210*/  MUFU.EX2 R93, R93 ;  /* 0x0000005d005d7308 */ /* 0x000e620000000800 */
[----:B------:R-:W-:-:S04]  /*3220*/  FFMA.FTZ R76, R76, R77, 1 ;  /* 0x3f8000004c4c7423 */ /* 0x000fc8000001004d */
[----:B------:R-:W-:-:S03]  /*3230*/  FMUL.FTZ R95, R95, R76 ;  /* 0x0000004c5f5f7220 */ /* 0x000fc60000410000 */
[----:B------:R-:W2:Y:S01]  /*3240*/  MUFU.RCP R111, R111 ;  /* 0x0000006f006f7308 */ /* 0x000ea20000001000 */
[----:B0-----:R-:W-:Y:S01]  /*3250*/  FADD.FTZ R76, -R87, 1 ;  /* 0x3f800000574c7421 */ /* 0x001fe20000010100 */
[----:B------:R-:W-:Y:S01]  /*3260*/  FMUL.FTZ R94, R26, R87 ;  /* 0x000000571a5e7220 */ /* 0x000fe20000410000 */
[----:B------:R-:W-:Y:S02]  /*3270*/  FMUL.FTZ R87, R27, R84 ;  /* 0x000000541b577220 */ /* 0x000fe40000410000 */
[----:B------:R-:W-:-:S03]  /*3280*/  FFMA.FTZ R75, R75, R76, 1 ;  /* 0x3f8000004b4b7423 */ /* 0x000fc6000001004c */
[----:B------:R0:W3:Y:S01]  /*3290*/  MUFU.RCP R82, R113 ;  /* 0x0000007100527308 */ /* 0x0000e20000001000 */
[----:B-1----:R-:W-:Y:S01]  /*32a0*/  FADD.FTZ R77, R93, 1 ;  /* 0x3f8000005d4d7421 */ /* 0x002fe20000010000 */
[----:B------:R-:W-:Y:S01]  /*32b0*/  FMUL.FTZ R94, R94, R75 ;  /* 0x0000004b5e5e7220 */ /* 0x000fe20000410000 */
[----:B------:R-:W-:-:S04]  /*32c0*/  FADD.FTZ R75, -R84, 1 ;  /* 0x3f800000544b7421 */ /* 0x000fc80000010100 */
[----:B------:R-:W-:Y:S01]  /*32d0*/  FFMA.FTZ R78, R78, R75, 1 ;  /* 0x3f8000004e4e7423 */ /* 0x000fe2000001004b */
[----:B------:R-:W1:Y:S01]  /*32e0*/  MUFU.RCP R117, R117 ;  /* 0x0000007500757308 */ /* 0x000e620000001000 */
[----:B--2---:R-:W-:Y:S01]  /*32f0*/  FADD.FTZ R76, -R111, 1 ;  /* 0x3f8000006f4c7421 */ /* 0x004fe20000010100 */
[----:B------:R-:W-:Y:S01]  /*3300*/  FMUL.FTZ R93, R30, R111 ;  /* 0x0000006f1e5d7220 */ /* 0x000fe20000410000 */
[----:B------:R-:W-:Y:S01]  /*3310*/  FMUL.FTZ R87, R87, R78 ;  /* 0x0000004e57577220 */ /* 0x000fe20000410000 */
[C---:B0-----:R-:W-:Y:S01]  /*3320*/  FADD.FTZ R113, -R112.reuse, R41 ;  /* 0x0000002970717221 */ /* 0x041fe20000010100 */
[----:B------:R-:W-:Y:S01]  /*3330*/  FFMA.FTZ R76, R79, R76, 1 ;  /* 0x3f8000004f4c7423 */ /* 0x000fe2000001004c */
[----:B------:R-:W-:Y:S02]  /*3340*/  FADD.FTZ R79, -R112, R36 ;  /* 0x00000024704f7221 */ /* 0x000fe40000010100 */
[----:B------:R0:W2:Y:S01]  /*3350*/  MUFU.RCP R84, R77 ;  /* 0x0000004d00547308 */ /* 0x0000a20000001000 */
[----:B---3--:R-:W-:Y:S01]  /*3360*/  FADD.FTZ R75, -R82, 1 ;  /* 0x3f800000524b7421 */ /* 0x008fe20000010100 */
[----:B------:R-:W-:Y:S01]  /*3370*/  FMUL.FTZ R86, R31, R82 ;  /* 0x000000521f567220 */ /* 0x000fe20000410000 */
[----:B------:R-:W-:-:S02]  /*3380*/  FMUL.FTZ R93, R93, R76 ;  /* 0x0000004c5d5d7220 */ /* 0x000fc40000410000 */
[----:B------:R-:W-:Y:S01]  /*3390*/  FFMA.FTZ R75, R80, R75, 1 ;  /* 0x3f800000504b7423 */ /* 0x000fe2000001004b */
[----:B-1----:R-:W-:Y:S01]  /*33a0*/  FADD.FTZ R78, -R117, 1 ;  /* 0x3f800000754e7421 */ /* 0x002fe20000010100 */
[----:B0-----:R-:W-:Y:S02]  /*33b0*/  FADD.FTZ R77, -R112, R37 ;  /* 0x00000025704d7221 */ /* 0x001fe40000010100 */
[----:B------:R-:W-:Y:S01]  /*33c0*/  FMUL.FTZ R86, R86, R75 ;  /* 0x0000004b56567220 */ /* 0x000fe20000410000 */
[----:B------:R-:W-:Y:S01]  /*33d0*/  FMUL.FTZ R85, R34, R117 ;  /* 0x0000007522557220 */ /* 0x000fe20000410000 */
[----:B------:R-:W-:Y:S01]  /*33e0*/  FFMA.FTZ R78, R83, R78, 1 ;  /* 0x3f800000534e7423 */ /* 0x000fe2000001004e */
[-C--:B------:R-:W-:Y:S01]  /*33f0*/  FMUL.FTZ R83, R79, R116.reuse ;  /* 0x000000744f537220 */ /* 0x080fe20000410000 */
[----:B------:R-:W-:Y:S01]  /*3400*/  FMUL.FTZ R80, R77, R116 ;  /* 0x000000744d507220 */ /* 0x000fe20000410000 */
[----:B------:R-:W-:Y:S01]  /*3410*/  FADD.FTZ R77, -R112, R40 ;  /* 0x00000028704d7221 */ /* 0x000fe20000010100 */
[----:B--2---:R-:W-:Y:S01]  /*3420*/  FADD.FTZ R76, -R84, 1 ;  /* 0x3f800000544c7421 */ /* 0x004fe20000010100 */
[C-C-:B------:R-:W-:Y:S01]  /*3430*/  FFMA.FTZ R75, R108.reuse, R83, R8.reuse ;  /* 0x000000536c4b7223 */ /* 0x140fe20000010008 */
[----:B------:R-:W-:Y:S01]  /*3440*/  FMUL.FTZ R85, R85, R78 ;  /* 0x0000004e55557220 */ /* 0x000fe20000410000 */
[----:B------:R-:W-:Y:S01]  /*3450*/  FMUL.FTZ R77, R77, R116 ;  /* 0x000000744d4d7220 */ /* 0x000fe20000410000 */
[----:B------:R-:W-:Y:S01]  /*3460*/  FFMA.FTZ R81, R81, R76, 1 ;  /* 0x3f80000051517423 */ /* 0x000fe2000001004c */
[----:B------:R-:W-:Y:S01]  /*3470*/  FMUL.FTZ R79, R75, -1.4426950216293334961 ;  /* 0xbfb8aa3b4b4f7820 */ /* 0x000fe20000410000 */
[--C-:B------:R-:W-:Y:S01]  /*3480*/  FFMA.FTZ R76, R109, R80, R9.reuse ;  /* 0x000000506d4c7223 */ /* 0x100fe20000010009 */
[----:B------:R-:W-:Y:S01]  /*3490*/  FFMA.FTZ R111, R108, R77, R8 ;  /* 0x0000004d6c6f7223 */ /* 0x000fe20000010008 */
[----:B------:R-:W-:Y:S01]  /*34a0*/  FMUL.FTZ R78, R113, R116 ;  /* 0x00000074714e7220 */ /* 0x000fe20000410000 */
[----:B------:R-:W-:Y:S01]  /*34b0*/  FMUL.FTZ R84, R35, R84 ;  /* 0x0000005423547220 */ /* 0x000fe20000410000 */
[----:B------:R-:W-:Y:S01]  /*34c0*/  FMUL.FTZ R82, R76, -1.4426950216293334961 ;  /* 0xbfb8aa3b4c527820 */ /* 0x000fe20000410000 */
[----:B------:R-:W0:Y:S01]  /*34d0*/  MUFU.EX2 R79, R79 ;  /* 0x0000004f004f7308 */ /* 0x000e220000000800 */
[----:B------:R-:W-:Y:S01]  /*34e0*/  FMUL.FTZ R117, R111, -1.4426950216293334961 ;  /* 0xbfb8aa3b6f757820 */ /* 0x000fe20000410000 */
[----:B------:R-:W-:Y:S01]  /*34f0*/  FFMA.FTZ R113, R109, R78, R9 ;  /* 0x0000004e6d717223 */ /* 0x000fe20000010009 */
[----:B------:R-:W-:-:S03]  /*3500*/  FMUL.FTZ R84, R84, R81 ;  /* 0x0000005154547220 */ /* 0x000fc60000410000 */
[----:B------:R-:W-:Y:S02]  /*3510*/  FMUL.FTZ R124, R113, -1.4426950216293334961 ;  /* 0xbfb8aa3b717c7820 */ /* 0x000fe40000410000 */
[----:B------:R-:W1:Y:S08]  /*3520*/  MUFU.EX2 R82, R82 ;  /* 0x0000005200527308 */ /* 0x000e700000000800 */
[----:B------:R-:W2:Y:S01]  /*3530*/  MUFU.EX2 R117, R117 ;  /* 0x0000007500757308 */ /* 0x000ea20000000800 */
[----:B0-----:R-:W-:-:S07]  /*3540*/  FADD.FTZ R79, R79, 1 ;  /* 0x3f8000004f4f7421 */ /* 0x001fce0000010000 */
[----:B------:R-:W0:Y:S01]  /*3550*/  MUFU.EX2 R124, R124 ;  /* 0x0000007c007c7308 */ /* 0x000e220000000800 */
[----:B-1----:R-:W-:-:S07]  /*3560*/  FADD.FTZ R82, R82, 1 ;  /* 0x3f80000052527421 */ /* 0x002fce0000010000 */
[----:B------:R-:W1:Y:S01]  /*3570*/  MUFU.RCP R79, R79 ;  /* 0x0000004f004f7308 */ /* 0x000e620000001000 */
[----:B--2---:R-:W-:-:S07]  /*3580*/  FADD.FTZ R123, R117, 1 ;  /* 0x3f800000757b7421 */ /* 0x004fce0000010000 */
[----:B------:R-:W2:Y:S01]  /*3590*/  MUFU.RCP R82, R82 ;  /* 0x0000005200527308 */ /* 0x000ea20000001000 */
[----:B0-----:R-:W-:-:S07]  /*35a0*/  FADD.FTZ R81, R124, 1 ;  /* 0x3f8000007c517421 */ /* 0x001fce0000010000 */
[----:B------:R-:W0:Y:S01]  /*35b0*/  MUFU.RCP R123, R123 ;  /* 0x0000007b007b7308 */ /* 0x000e220000001000 */
[----:B-1----:R-:W-:Y:S01]  /*35c0*/  FADD.FTZ R122, -R79, 1 ;  /* 0x3f8000004f7a7421 */ /* 0x002fe20000010100 */
[----:B------:R-:W-:-:S03]  /*35d0*/  FMUL.FTZ R79, R38, R79 ;  /* 0x0000004f264f7220 */ /* 0x000fc60000410000 */
[----:B------:R-:W-:-:S03]  /*35e0*/  FFMA.FTZ R122, R75, R122, 1 ;  /* 0x3f8000004b7a7423 */ /* 0x000fc6000001007a */
[----:B------:R1:W3:Y:S01]  /*35f0*/  MUFU.RCP R124, R81 ;  /* 0x00000051007c7308 */ /* 0x0002e20000001000 */
[----:B--2---:R-:W-:-:S04]  /*3600*/  FADD.FTZ R75, -R82, 1 ;  /* 0x3f800000524b7421 */ /* 0x004fc80000010100 */
[----:B------:R-:W-:Y:S01]  /*3610*/  FFMA.FTZ R76, R76, R75, 1 ;  /* 0x3f8000004c4c7423 */ /* 0x000fe2000001004b */
[----:B------:R-:W-:Y:S01]  /*3620*/  FMUL.FTZ R75, R39, R82 ;  /* 0x00000052274b7220 */ /* 0x000fe20000410000 */
[----:B------:R-:W-:Y:S01]  /*3630*/  FMUL.FTZ R82, R79, R122 ;  /* 0x0000007a4f527220 */ /* 0x000fe20000410000 */
[----:B-1----:R-:W-:Y:S02]  /*3640*/  FADD.FTZ R81, -R112, R44 ;  /* 0x0000002c70517221 */ /* 0x002fe40000010100 */
[----:B------:R-:W-:Y:S01]  /*3650*/  FMUL.FTZ R79, R75, R76 ;  /* 0x0000004c4b4f7220 */ /* 0x000fe20000410000 */
[----:B0-----:R-:W-:Y:S01]  /*3660*/  FADD.FTZ R76, -R123, 1 ;  /* 0x3f8000007b4c7421 */ /* 0x001fe20000010100 */
[----:B------:R-:W-:Y:S01]  /*3670*/  FMUL.FTZ R75, R42, R123 ;  /* 0x0000007b2a4b7220 */ /* 0x000fe20000410000 */
[----:B------:R-:W-:Y:S02]  /*3680*/  FMUL.FTZ R81, R81, R116 ;  /* 0x0000007451517220 */ /* 0x000fe40000410000 */
[----:B------:R-:W-:Y:S01]  /*3690*/  FFMA.FTZ R76, R111, R76, 1 ;  /* 0x3f8000006f4c7423 */ /* 0x000fe2000001004c */
[----:B------:R-:W-:Y:S01]  /*36a0*/  FMUL.FTZ R111, R109, R74 ;  /* 0x0000004a6d6f7220 */ /* 0x000fe20000410000 */
[----:B------:R-:W-:Y:S01]  /*36b0*/  FFMA.FTZ R117, R108, R81, R8 ;  /* 0x000000516c757223 */ /* 0x000fe20000010008 */
[----:B---3--:R-:W-:Y:S01]  /*36c0*/  FADD.FTZ R122, -R124, 1 ;  /* 0x3f8000007c7a7421 */ /* 0x008fe20000010100 */
[----:B------:R-:W-:Y:S01]  /*36d0*/  FMUL.FTZ R124, R43, R124 ;  /* 0x0000007c2b7c7220 */ /* 0x000fe20000410000 */
[----:B------:R-:W-:Y:S01]  /*36e0*/  FMUL.FTZ R75, R75, R76 ;  /* 0x0000004c4b4b7220 */ /* 0x000fe20000410000 */
[----:B------:R-:W-:Y:S01]  /*36f0*/  FMUL.FTZ R123, R117, -1.4426950216293334961 ;  /* 0xbfb8aa3b757b7820 */ /* 0x000fe20000410000 */
[----:B------:R-:W-:Y:S01]  /*3700*/  FFMA.FTZ R113, R113, R122, 1 ;  /* 0x3f80000071717423 */ /* 0x000fe2000001007a */
[----:B------:R-:W-:-:S03]  /*3710*/  FMUL.FTZ R122, R108, R88 ;  /* 0x000000586c7a7220 */ /* 0x000fc60000410000 */
[----:B------:R-:W-:Y:S01]  /*3720*/  FMUL.FTZ R76, R124, R113 ;  /* 0x000000717c4c7220 */ /* 0x000fe20000410000 */
[----:B------:R-:W0:Y:S01]  /*3730*/  MUFU.EX2 R123, R123 ;  /* 0x0000007b007b7308 */ /* 0x000e220000000800 */
[----:B------:R-:W-:Y:S01]  /*3740*/  FFMA.FTZ R113, R61, R122, RZ ;  /* 0x0000007a3d717223 */ /* 0x000fe200000100ff */
[----:B------:R-:W-:-:S03]  /*3750*/  FADD.FTZ R122, RZ, R122 ;  /* 0x0000007aff7a7221 */ /* 0x000fc60000010000 */
[----:B------:R-:W-:Y:S01]  /*3760*/  FFMA.FTZ R124, R60, R111, R113 ;  /* 0x0000006f3c7c7223 */ /* 0x000fe20000010071 */
[----:B------:R-:W-:Y:S01]  /*3770*/  FADD.FTZ R111, R111, R122 ;  /* 0x0000007a6f6f7221 */ /* 0x000fe20000010000 */
[----:B------:R-:W-:Y:S01]  /*3780*/  FFMA.FTZ R122, R61, R88, RZ ;  /* 0x000000583d7a7223 */ /* 0x000fe200000100ff */
[----:B------:R-:W-:Y:S01]  /*3790*/  FADD.FTZ R61, RZ, R88 ;  /* 0x00000058ff3d7221 */ /* 0x000fe20000010000 */
[-C--:B------:R-:W-:Y:S02]  /*37a0*/  FMUL.FTZ R113, R108, R110.reuse ;  /* 0x0000006e6c717220 */ /* 0x080fe40000410000 */
[----:B------:R-:W-:Y:S01]  /*37b0*/  FFMA.FTZ R122, R71, R110, R122 ;  /* 0x0000006e477a7223 */ /* 0x000fe2000001007a */
[----:B------:R-:W-:Y:S01]  /*37c0*/  FADD.FTZ R126, R61, R110 ;  /* 0x0000006e3d7e7221 */ /* 0x000fe20000010000 */
[----:B------:R-:W-:Y:S01]  /*37d0*/  FFMA.FTZ R124, R71, R113, R124 ;  /* 0x00000071477c7223 */ /* 0x000fe2000001007c */
[----:B------:R-:W-:Y:S01]  /*37e0*/  FADD.FTZ R71, -R112, R45 ;  /* 0x0000002d70477221 */ /* 0x000fe20000010100 */
[----:B------:R-:W-:Y:S01]  /*37f0*/  FADD.FTZ R110, R111, R113 ;  /* 0x000000716f6e7221 */ /* 0x000fe20000010000 */
[----:B------:R-:W-:Y:S01]  /*3800*/  FFMA.FTZ R111, R60, R74, RZ ;  /* 0x0000004a3c6f7223 */ /* 0x000fe200000100ff */
[----:B0-----:R-:W-:Y:S01]  /*3810*/  FADD.FTZ R125, R123, 1 ;  /* 0x3f8000007b7d7421 */ /* 0x001fe20000010000 */
[-C--:B------:R-:W-:Y:S01]  /*3820*/  FMUL.FTZ R113, R109, R90.reuse ;  /* 0x0000005a6d717220 */ /* 0x080fe20000410000 */
[----:B------:R-:W-:Y:S01]  /*3830*/  FFMA.FTZ R122, R67, R89, R122 ;  /* 0x00000059437a7223 */ /* 0x000fe2000001007a */
[----:B------:R-:W-:-:S02]  /*3840*/  FFMA.FTZ R111, R68, R90, R111 ;  /* 0x0000005a446f7223 */ /* 0x000fc4000001006f */
[----:B------:R-:W-:Y:S01]  /*3850*/  FFMA.FTZ R124, R68, R113, R124 ;  /* 0x00000071447c7223 */ /* 0x000fe2000001007c */
[----:B------:R-:W0:Y:S01]  /*3860*/  MUFU.RCP R125, R125 ;  /* 0x0000007d007d7308 */ /* 0x000e220000001000 */
[----:B------:R-:W-:Y:S01]  /*3870*/  FADD.FTZ R110, R113, R110 ;  /* 0x0000006e716e7221 */ /* 0x000fe20000010000 */
[----:B------:R-:W-:Y:S01]  /*3880*/  FADD.FTZ R113, R126, R89 ;  /* 0x000000597e717221 */ /* 0x000fe20000010000 */
[----:B------:R-:W-:Y:S01]  /*3890*/  FMUL.FTZ R89, R108, R89 ;  /* 0x000000596c597220 */ /* 0x000fe20000410000 */
[----:B------:R-:W-:Y:S01]  /*38a0*/  FFMA.FTZ R111, R66, R91, R111 ;  /* 0x0000005b426f7223 */ /* 0x000fe2000001006f */
[----:B------:R-:W-:Y:S01]  /*38b0*/  FFMA.FTZ R122, R65, R92, R122 ;  /* 0x0000005c417a7223 */ /* 0x000fe2000001007a */
[----:B------:R-:W-:Y:S01]  /*38c0*/  FADD.FTZ R113, R113, R92 ;  /* 0x0000005c71717221 */ /* 0x000fe20000010000 */
[----:B------:R-:W-:Y:S01]  /*38d0*/  FFMA.FTZ R124, R67, R89, R124 ;  /* 0x00000059437c7223 */ /* 0x000fe2000001007c */
[----:B------:R-:W-:Y:S01]  /*38e0*/  FADD.FTZ R110, R110, R89 ;  /* 0x000000596e6e7221 */ /* 0x000fe20000010000 */
[----:B------:R-:W-:Y:S01]  /*38f0*/  FFMA.FTZ R111, R62, R95, R111 ;  /* 0x0000005f3e6f7223 */ /* 0x000fe2000001006f */
[----:B------:R-:W-:-:S03]  /*3900*/  FFMA.FTZ R122, R63, R94, R122 ;  /* 0x0000005e3f7a7223 */ /* 0x000fc6000001007a */
[----:B------:R-:W-:Y:S01]  /*3910*/  FFMA.FTZ R111, R64, R87, R111 ;  /* 0x00000057406f7223 */ /* 0x000fe2000001006f */
[----:B------:R-:W-:Y:S01]  /*3920*/  FFMA.FTZ R122, R69, R93, R122 ;  /* 0x0000005d457a7223 */ /* 0x000fe2000001007a */
[----:B0-----:R-:W-:Y:S01]  /*3930*/  FADD.FTZ R88, -R125, 1 ;  /* 0x3f8000007d587421 */ /* 0x001fe20000010100 */
[----:B------:R-:W-:Y:S01]  /*3940*/  FMUL.FTZ R61, R46, R125 ;  /* 0x0000007d2e3d7220 */ /* 0x000fe20000410000 */
[----:B------:R-:W-:Y:S01]  /*3950*/  FFMA.FTZ R111, R70, R86, R111 ;  /* 0x00000056466f7223 */ /* 0x000fe2000001006f */
[----:B------:R-:W-:Y:S01]  /*3960*/  FFMA.FTZ R122, R73, R85, R122 ;  /* 0x00000055497a7223 */ /* 0x000fe2000001007a */
[----:B------:R-:W-:Y:S02]  /*3970*/  FFMA.FTZ R88, R117, R88, 1 ;  /* 0x3f80000075587423 */ /* 0x000fe40000010058 */
[----:B------:R-:W-:Y:S01]  /*3980*/  FFMA.FTZ R111, R72, R84, R111 ;  /* 0x00000054486f7223 */ /* 0x000fe2000001006f */
[----:B------:R-:W-:Y:S01]  /*3990*/  FFMA.FTZ R122, R83, R82, R122 ;  /* 0x00000052537a7223 */ /* 0x000fe2000001007a */
[----:B------:R-:W-:Y:S01]  /*39a0*/  FMUL.FTZ R61, R61, R88 ;  /* 0x000000583d3d7220 */ /* 0x000fe20000410000 */
[----:B------:R-:W-:Y:S01]  /*39b0*/  FMUL.FTZ R88, R71, R116 ;  /* 0x0000007447587220 */ /* 0x000fe20000410000 */
[----:B------:R-:W-:Y:S01]  /*39c0*/  FADD.FTZ R71, RZ, R74 ;  /* 0x0000004aff477221 */ /* 0x000fe20000010000 */
[----:B------:R-:W-:Y:S01]  /*39d0*/  FFMA.FTZ R111, R80, R79, R111 ;  /* 0x0000004f506f7223 */ /* 0x000fe2000001006f */
[----:B------:R-:W-:Y:S01]  /*39e0*/  FFMA.FTZ R122, R77, R75, R122 ;  /* 0x0000004b4d7a7223 */ /* 0x000fe2000001007a */
[----:B------:R-:W-:Y:S01]  /*39f0*/  FFMA.FTZ R117, R109, R88, R9 ;  /* 0x000000586d757223 */ /* 0x000fe20000010009 */
[----:B------:R-:W-:Y:S01]  /*3a00*/  FADD.FTZ R74, R71, R90 ;  /* 0x0000005a474a7221 */ /* 0x000fe20000010000 */
[----:B------:R-:W-:Y:S01]  /*3a10*/  FADD.FTZ R71, -R112, R48 ;  /* 0x0000003070477221 */ /* 0x000fe20000010100 */
[----:B------:R-:W-:Y:S01]  /*3a20*/  FFMA.FTZ R122, R81, R61, R122 ;  /* 0x0000003d517a7223 */ /* 0x000fe2000001007a */
[----:B------:R-:W-:Y:S01]  /*3a30*/  FMUL.FTZ R123, R117, -1.4426950216293334961 ;  /* 0xbfb8aa3b757b7820 */ /* 0x000fe20000410000 */
[----:B------:R-:W-:Y:S01]  /*3a40*/  FFMA.FTZ R111, R78, R76, R111 ;  /* 0x0000004c4e6f7223 */ /* 0x000fe2000001006f */
[----:B------:R-:W-:-:S04]  /*3a50*/  FMUL.FTZ R71, R71, R116 ;  /* 0x0000007447477220 */ /* 0x000fc80000410000 */
[----:B------:R-:W0:Y:S01]  /*3a60*/  MUFU.EX2 R123, R123 ;  /* 0x0000007b007b7308 */ /* 0x000e220000000800 */
[----:B------:R-:W-:-:S04]  /*3a70*/  FFMA.FTZ R68, R108, R71, R8 ;  /* 0x000000476c447223 */ /* 0x000fc80000010008 */
[----:B------:R-:W-:-:S06]  /*3a80*/  FMUL.FTZ R90, R68, -1.4426950216293334961 ;  /* 0xbfb8aa3b445a7820 */ /* 0x000fcc0000410000 */
[----:B------:R-:W-:Y:S01]  /*3a90*/  MUFU.EX2 R90, R90 ;  /* 0x0000005a005a7308 */ /* 0x000fe20000000800 */
[----:B0-----:R-:W-:Y:S01]  /*3aa0*/  FADD.FTZ R125, R123, 1 ;  /* 0x3f8000007b7d7421 */ /* 0x001fe20000010000 */
[----:B------:R-:W-:-:S06]  /*3ab0*/  FADD.FTZ R123, -R112, R49 ;  /* 0x00000031707b7221 */ /* 0x000fcc0000010100 */
[----:B------:R-:W0:Y:S02]  /*3ac0*/  MUFU.RCP R128, R125 ;  /* 0x0000007d00807308 */ /* 0x000e240000001000 */
[----:B0-----:R-:W-:-:S04]  /*3ad0*/  FADD.FTZ R60, -R128, 1 ;  /* 0x3f800000803c7421 */ /* 0x001fc80000010100 */
[----:B------:R-:W-:Y:S01]  /*3ae0*/  FFMA.FTZ R117, R117, R60, 1 ;  /* 0x3f80000075757423 */ /* 0x000fe2000001003c */
[----:B------:R-:W-:-:S04]  /*3af0*/  FMUL.FTZ R60, R47, R128 ;  /* 0x000000802f3c7220 */ /* 0x000fc80000410000 */
[----:B------:R-:W-:Y:S01]  /*3b00*/  FMUL.FTZ R60, R60, R117 ;  /* 0x000000753c3c7220 */ /* 0x000fe20000410000 */
[----:B------:R-:W-:Y:S01]  /*3b10*/  FADD.FTZ R117, R90, 1 ;  /* 0x3f8000005a757421 */ /* 0x000fe20000010000 */
[----:B------:R-:W-:Y:S01]  /*3b20*/  FADD.FTZ R90, R74, R91 ;  /* 0x0000005b4a5a7221 */ /* 0x000fe20000010000 */
[----:B------:R-:W-:Y:S01]  /*3b30*/  FMUL.FTZ R91, R109, R91 ;  /* 0x0000005b6d5b7220 */ /* 0x000fe20000410000 */
[----:B------:R-:W-:-:S03]  /*3b40*/  FFMA.FTZ R111, R88, R60, R111 ;  /* 0x0000003c586f7223 */ /* 0x000fc6000001006f */
[----:B------:R-:W0:Y:S01]  /*3b50*/  MUFU.RCP R117, R117 ;  /* 0x0000007500757308 */ /* 0x000e220000001000 */
[----:B------:R-:W-:Y:S01]  /*3b60*/  FFMA.FTZ R124, R66, R91, R124 ;  /* 0x0000005b427c7223 */ /* 0x000fe2000001007c */
[----:B------:R-:W-:Y:S01]  /*3b70*/  FADD.FTZ R110, R91, R110 ;  /* 0x0000006e5b6e7221 */ /* 0x000fe20000010000 */
[----:B------:R-:W-:Y:S01]  /*3b80*/  FMUL.FTZ R91, R108, R92 ;  /* 0x0000005c6c5b7220 */ /* 0x000fe20000410000 */
[----:B------:R-:W-:Y:S01]  /*3b90*/  FADD.FTZ R92, R90, R95 ;  /* 0x0000005f5a5c7221 */ /* 0x000fe20000010000 */
[----:B------:R-:W-:Y:S02]  /*3ba0*/  FMUL.FTZ R95, R109, R95 ;  /* 0x0000005f6d5f7220 */ /* 0x000fe40000410000 */
[----:B------:R-:W-:Y:S01]  /*3bb0*/  FFMA.FTZ R124, R65, R91, R124 ;  /* 0x0000005b417c7223 */ /* 0x000fe2000001007c */
[----:B------:R-:W-:-:S03]  /*3bc0*/  FADD.FTZ R110, R110, R91 ;  /* 0x0000005b6e6e7221 */ /* 0x000fc60000010000 */
[----:B------:R-:W-:Y:S01]  /*3bd0*/  FFMA.FTZ R124, R62, R95, R124 ;  /* 0x0000005f3e7c7223 */ /* 0x000fe2000001007c */
[----:B------:R-:W-:Y:S01]  /*3be0*/  FADD.FTZ R110, R95, R110 ;  /* 0x0000006e5f6e7221 */ /* 0x000fe20000010000 */
[----:B------:R-:W-:Y:S01]  /*3bf0*/  FMUL.FTZ R95, R108, R94 ;  /* 0x0000005e6c5f7220 */ /* 0x000fe20000410000 */
[----:B0-----:R-:W-:-:S03]  /*3c00*/  FADD.FTZ R67, -R117, 1 ;  /* 0x3f80000075437421 */ /* 0x001fc60000010100 */
[----:B------:R-:W-:Y:S01]  /*3c10*/  FFMA.FTZ R124, R63, R95, R124 ;  /* 0x0000005f3f7c7223 */ /* 0x000fe2000001007c */
[----:B------:R-:W-:Y:S01]  /*3c20*/  FADD.FTZ R110, R110, R95 ;  /* 0x0000005f6e6e7221 */ /* 0x000fe20000010000 */
[----:B------:R-:W-:Y:S01]  /*3c30*/  FADD.FTZ R95, R92, R87 ;  /* 0x000000575c5f7221 */ /* 0x000fe20000010000 */
[----:B------:R-:W-:Y:S01]  /*3c40*/  FFMA.FTZ R68, R68, R67, 1 ;  /* 0x3f80000044447423 */ /* 0x000fe20000010043 */
[----:B------:R-:W-:Y:S02]  /*3c50*/  FMUL.FTZ R67, R50, R117 ;  /* 0x0000007532437220 */ /* 0x000fe40000410000 */
[----:B------:R-:W-:Y:S02]  /*3c60*/  FADD.FTZ R95, R95, R86 ;  /* 0x000000565f5f7221 */ /* 0x000fe40000010000 */
        /* <DEDUP_REMOVED lines=19> */
[----:B------:R-:W-:-:S05]  /*3da0*/  FADD.FTZ R117, -R112, R53 ;  /* 0x0000003570757221 */ /* 0x000fca0000010100 */
[----:B------:R-:W0:Y:S02]  /*3db0*/  MUFU.RCP R123, R123 ;  /* 0x0000007b007b7308 */ /* 0x000e240000001000 */
[----:B0-----:R-:W-:-:S04]  /*3dc0*/  FADD.FTZ R65, -R123, 1 ;  /* 0x3f8000007b417421 */ /* 0x001fc80000010100 */
[----:B------:R-:W-:Y:S01]  /*3dd0*/  FFMA.FTZ R74, R74, R65, 1 ;  /* 0x3f8000004a4a7423 */ /* 0x000fe20000010041 */
[----:B------:R-:W-:-:S04]  /*3de0*/  FMUL.FTZ R65, R54, R123 ;  /* 0x0000007b36417220 */ /* 0x000fc80000410000 */
        /* <DEDUP_REMOVED lines=11> */
[----:B------:R-:W-:Y:S01]  /*3ea0*/  FADD.FTZ R126, R113, R94 ;  /* 0x0000005e717e7221 */ /* 0x000fe20000010000 */
[----:B------:R-:W-:Y:S02]  /*3eb0*/  FADD.FTZ R113, -R112, R57 ;  /* 0x0000003970717221 */ /* 0x000fe40000010100 */
[----:B------:R-:W-:Y:S01]  /*3ec0*/  FMUL.FTZ R62, R62, R91 ;  /* 0x0000005b3e3e7220 */ /* 0x000fe20000410000 */
[----:B------:R-:W-:Y:S01]  /*3ed0*/  FADD.FTZ R91, -R112, R56 ;  /* 0x00000038705b7221 */ /* 0x000fe20000010100 */
[----:B------:R-:W-:Y:S01]  /*3ee0*/  FADD.FTZ R126, R126, R93 ;  /* 0x0000005d7e7e7221 */ /* 0x000fe20000010000 */
[----:B------:R-:W-:Y:S01]  /*3ef0*/  FMUL.FTZ R93, R108, R93 ;  /* 0x0000005d6c5d7220 */ /* 0x000fe20000410000 */
        /* <DEDUP_REMOVED lines=11> */
[----:B------:R-:W-:Y:S01]  /*3fb0*/  FMUL.FTZ R90, R113, R116 ;  /* 0x00000074715a7220 */ /* 0x000fe20000410000 */
[----:B------:R-:W-:Y:S02]  /*3fc0*/  FMUL.FTZ R113, R109, R87 ;  /* 0x000000576d717220 */ /* 0x000fe40000410000 */
[----:B------:R-:W-:Y:S01]  /*3fd0*/  FFMA.FTZ R122, R91, R63, R122 ;  /* 0x0000003f5b7a7223 */ /* 0x000fe2000001007a */
[----:B------:R-:W-:Y:S01]  /*3fe0*/  FFMA.FTZ R94, R109, R90, R9 ;  /* 0x0000005a6d5e7223 */ /* 0x000fe20000010009 */
[----:B------:R-:W-:Y:S01]  /*3ff0*/  FFMA.FTZ R124, R64, R113, R124 ;  /* 0x00000071407c7223 */ /* 0x000fe2000001007c */
[----:B------:R-:W-:Y:S02]  /*4000*/  FADD.FTZ R110, R113, R110 ;  /* 0x0000006e716e7221 */ /* 0x000fe40000010000 */
[----:B------:R-:W-:Y:S01]  /*4010*/  FMUL.FTZ R117, R94, -1.4426950216293334961 ;  /* 0xbfb8aa3b5e757820 */ /* 0x000fe20000410000 */
[----:B------:R-:W-:Y:S01]  /*4020*/  FFMA.FTZ R124, R69, R93, R124 ;  /* 0x0000005d457c7223 */ /* 0x000fe2000001007c */
[----:B------:R-:W-:-:S04]  /*4030*/  FADD.FTZ R110, R110, R93 ;  /* 0x0000005d6e6e7221 */ /* 0x000fc80000010000 */
[----:B------:R-:W0:Y:S02]  /*4040*/  MUFU.EX2 R117, R117 ;  /* 0x0000007500757308 */ /* 0x000e240000000800 */
[----:B0-----:R-:W-:Y:S01]  /*4050*/  FADD.FTZ R123, R117, 1 ;  /* 0x3f800000757b7421 */ /* 0x001fe20000010000 */
[----:B------:R-:W-:-:S05]  /*4060*/  FADD.FTZ R117, -R112, R97 ;  /* 0x0000006170757221 */ /* 0x000fca0000010100 */
[----:B------:R0:W1:Y:S02]  /*4070*/  MUFU.RCP R128, R123 ;  /* 0x0000007b00807308 */ /* 0x0000640000001000 */
[----:B0-----:R-:W-:Y:S01]  /*4080*/  FADD.FTZ R123, -R112, R101 ;  /* 0x00000065707b7221 */ /* 0x001fe20000010100 */
[----:B-1----:R-:W-:Y:S01]  /*4090*/  FADD.FTZ R87, -R128, 1 ;  /* 0x3f80000080577421 */ /* 0x002fe20000010100 */
[----:B------:R-:W-:-:S03]  /*40a0*/  FMUL.FTZ R64, R59, R128 ;  /* 0x000000803b407220 */ /* 0x000fc60000410000 */
[----:B------:R-:W-:-:S04]  /*40b0*/  FFMA.FTZ R87, R94, R87, 1 ;  /* 0x3f8000005e577423 */ /* 0x000fc80000010057 */
        /* <DEDUP_REMOVED lines=12> */
[----:B------:R-:W-:-:S03]  /*4180*/  FMUL.FTZ R113, R109, R86 ;  /* 0x000000566d717220 */ /* 0x000fc60000410000 */
[----:B------:R-:W-:Y:S01]  /*4190*/  FMUL.FTZ R69, R69, R92 ;  /* 0x0000005c45457220 */ /* 0x000fe20000410000 */
[----:B------:R-:W-:Y:S01]  /*41a0*/  FMUL.FTZ R92, R117, R116 ;  /* 0x00000074755c7220 */ /* 0x000fe20000410000 */
[----:B------:R-:W-:Y:S01]  /*41b0*/  FFMA.FTZ R124, R70, R113, R124 ;  /* 0x00000071467c7223 */ /* 0x000fe2000001007c */
[----:B------:R-:W-:Y:S01]  /*41c0*/  FADD.FTZ R110, R113, R110 ;  /* 0x0000006e716e7221 */ /* 0x000fe20000010000 */
[----:B------:R-:W-:Y:S01]  /*41d0*/  FADD.FTZ R113, R126, R85 ;  /* 0x000000557e717221 */ /* 0x000fe20000010000 */
[----:B------:R-:W-:Y:S01]  /*41e0*/  FFMA.FTZ R93, R109, R92, R9 ;  /* 0x0000005c6d5d7223 */ /* 0x000fe20000010009 */
[----:B------:R-:W-:Y:S01]  /*41f0*/  FMUL.FTZ R85, R108, R85 ;  /* 0x000000556c557220 */ /* 0x000fe20000410000 */
[----:B------:R-:W-:Y:S02]  /*4200*/  FFMA.FTZ R122, R87, R69, R122 ;  /* 0x00000045577a7223 */ /* 0x000fe4000001007a */
[----:B------:R-:W-:Y:S01]  /*4210*/  FMUL.FTZ R94, R93, -1.4426950216293334961 ;  /* 0xbfb8aa3b5d5e7820 */ /* 0x000fe20000410000 */
[----:B------:R-:W-:-:S05]  /*4220*/  FFMA.FTZ R124, R73, R85, R124 ;  /* 0x00000055497c7223 */ /* 0x000fca000001007c */
        /* <DEDUP_REMOVED lines=14> */
[----:B------:R-:W-:Y:S01]  /*4310*/  FADD.FTZ R94, R110, R85 ;  /* 0x000000556e5e7221 */ /* 0x000fe20000010000 */
[----:B------:R-:W-:Y:S01]  /*4320*/  FADD.FTZ R110, R95, R84 ;  /* 0x000000545f6e7221 */ /* 0x000fe20000010000 */
[----:B------:R-:W-:Y:S01]  /*4330*/  FMUL.FTZ R95, R109, R84 ;  /* 0x000000546d5f7220 */ /* 0x000fe20000410000 */
[----:B------:R-:W-:Y:S01]  /*4340*/  FADD.FTZ R84, R113, R82 ;  /* 0x0000005271547221 */ /* 0x000fe20000010000 */
[----:B------:R-:W-:Y:S01]  /*4350*/  FMUL.FTZ R113, R108, R82 ;  /* 0x000000526c717220 */ /* 0x000fe20000410000 */
[----:B------:R-:W0:Y:S01]  /*4360*/  MUFU.RCP R117, R117 ;  /* 0x0000007500757308 */ /* 0x000e220000001000 */
[----:B------:R-:W-:Y:S01]  /*4370*/  FFMA.FTZ R124, R72, R95, R124 ;  /* 0x0000005f487c7223 */ /* 0x000fe2000001007c */
[----:B------:R-:W-:Y:S01]  /*4380*/  FADD.FTZ R95, R95, R94 ;  /* 0x0000005e5f5f7221 */ /* 0x000fe20000010000 */
[----:B------:R-:W-:Y:S01]  /*4390*/  FADD.FTZ R84, R84, R75 ;  /* 0x0000004b54547221 */ /* 0x000fe20000010000 */
[----:B------:R-:W-:Y:S01]  /*43a0*/  FMUL.FTZ R75, R108, R75 ;  /* 0x0000004b6c4b7220 */ /* 0x000fe20000410000 */
[----:B------:R-:W-:-:S02]  /*43b0*/  FFMA.FTZ R124, R83, R113, R124 ;  /* 0x00000071537c7223 */ /* 0x000fc4000001007c */
[----:B------:R-:W-:Y:S01]  /*43c0*/  FADD.FTZ R84, R84, R61 ;  /* 0x0000003d54547221 */ /* 0x000fe20000010000 */
[----:B------:R-:W-:-:S03]  /*43d0*/  FMUL.FTZ R61, R108, R61 ;  /* 0x0000003d6c3d7220 */ /* 0x000fc60000410000 */
[----:B------:R-:W-:-:S04]  /*43e0*/  FADD.FTZ R84, R84, R67 ;  /* 0x0000004354547221 */ /* 0x000fc80000010000 */
[----:B------:R-:W-:Y:S01]  /*43f0*/  FADD.FTZ R84, R84, R65 ;  /* 0x0000004154547221 */ /* 0x000fe20000010000 */
[----:B0-----:R-:W-:-:S03]  /*4400*/  FADD.FTZ R73, -R117, 1 ;  /* 0x3f80000075497421 */ /* 0x001fc60000010100 */
        /* <DEDUP_REMOVED lines=15> */
[----:B------:R-:W-:-:S03]  /*4500*/  FADD.FTZ R126, R95, R113 ;  /* 0x000000715f7e7221 */ /* 0x000fc60000010000 */
        /* <DEDUP_REMOVED lines=13> */
[----:B------:R-:W-:-:S04]  /*45e0*/  FADD.FTZ R83, -R112, R105 ;  /* 0x0000006970537221 */ /* 0x000fc80000010100 */
[----:B------:R-:W-:Y:S01]  /*45f0*/  FMUL.FTZ R82, R83, R116 ;  /* 0x0000007453527220 */ /* 0x000fe20000410000 */
[----:B------:R-:W-:Y:S01]  /*4600*/  FADD.FTZ R83, R110, R79 ;  /* 0x0000004f6e537221 */ /* 0x000fe20000010000 */
[C---:B------:R-:W-:Y:S02]  /*4610*/  FMUL.FTZ R79, R109.reuse, R79 ;  /* 0x0000004f6d4f7220 */ /* 0x040fe40000410000 */
[----:B------:R-:W-:Y:S01]  /*4620*/  FFMA.FTZ R95, R109, R82, R9 ;  /* 0x000000526d5f7223 */ /* 0x000fe20000010009 */
[----:B------:R-:W-:Y:S01]  /*4630*/  FADD.FTZ R83, R83, R76 ;  /* 0x0000004c53537221 */ /* 0x000fe20000010000 */
[----:B------:R-:W-:Y:S01]  /*4640*/  FFMA.FTZ R124, R80, R79, R124 ;  /* 0x0000004f507c7223 */ /* 0x000fe2000001007c */
[----:B------:R-:W-:Y:S01]  /*4650*/  FADD.FTZ R126, R79, R126 ;  /* 0x0000007e4f7e7221 */ /* 0x000fe20000010000 */
[----:B------:R-:W-:Y:S01]  /*4660*/  FMUL.FTZ R113, R95, -1.4426950216293334961 ;  /* 0xbfb8aa3b5f717820 */ /* 0x000fe20000410000 */
[----:B------:R-:W-:Y:S01]  /*4670*/  FADD.FTZ R83, R83, R60 ;  /* 0x0000003c53537221 */ /* 0x000fe20000010000 */
[----:B------:R-:W-:Y:S01]  /*4680*/  FFMA.FTZ R124, R77, R75, R124 ;  /* 0x0000004b4d7c7223 */ /* 0x000fe2000001007c */
[C---:B------:R-:W-:Y:S01]  /*4690*/  FMUL.FTZ R77, R109.reuse, R76 ;  /* 0x0000004c6d4d7220 */ /* 0x040fe20000410000 */
[----:B------:R-:W-:Y:S01]  /*46a0*/  FADD.FTZ R126, R126, R75 ;  /* 0x0000004b7e7e7221 */ /* 0x000fe20000010000 */
[----:B------:R-:W-:Y:S01]  /*46b0*/  FMUL.FTZ R75, R109, R60 ;  /* 0x0000003c6d4b7220 */ /* 0x000fe20000410000 */
[----:B------:R-:W0:Y:S01]  /*46c0*/  MUFU.EX2 R113, R113 ;  /* 0x0000007100717308 */ /* 0x000e220000000800 */
[----:B------:R-:W-:Y:S01]  /*46d0*/  FFMA.FTZ R124, R78, R77, R124 ;  /* 0x0000004d4e7c7223 */ /* 0x000fe2000001007c */
[----:B------:R-:W-:Y:S01]  /*46e0*/  FADD.FTZ R126, R77, R126 ;  /* 0x0000007e4d7e7221 */ /* 0x000fe20000010000 */
[----:B------:R-:W-:-:S02]  /*46f0*/  FADD.FTZ R83, R83, R66 ;  /* 0x0000004253537221 */ /* 0x000fc40000010000 */
[----:B------:R-:W-:Y:S01]  /*4700*/  FFMA.FTZ R124, R81, R61, R124 ;  /* 0x0000003d517c7223 */ /* 0x000fe2000001007c */
[----:B------:R-:W-:Y:S01]  /*4710*/  FADD.FTZ R126, R126, R61 ;  /* 0x0000003d7e7e7221 */ /* 0x000fe20000010000 */
[----:B------:R-:W-:Y:S01]  /*4720*/  FMUL.FTZ R61, R108, R67 ;  /* 0x000000436c3d7220 */ /* 0x000fe20000410000 */
[----:B------:R-:W-:Y:S01]  /*4730*/  FMUL.FTZ R67, R109, R62 ;  /* 0x0000003e6d437220 */ /* 0x000fe20000410000 */
[----:B------:R-:W-:Y:S01]  /*4740*/  FFMA.FTZ R124, R88, R75, R124 ;  /* 0x0000004b587c7223 */ /* 0x000fe2000001007c */
[----:B------:R-:W-:Y:S01]  /*4750*/  FADD.FTZ R126, R75, R126 ;  /* 0x0000007e4b7e7221 */ /* 0x000fe20000010000 */
[----:B------:R-:W-:Y:S02]  /*4760*/  FADD.FTZ R83, R83, R62 ;  /* 0x0000003e53537221 */ /* 0x000fe40000010000 */
[----:B------:R-:W-:Y:S01]  /*4770*/  FFMA.FTZ R124, R71, R61, R124 ;  /* 0x0000003d477c7223 */ /* 0x000fe2000001007c */
[----:B------:R-:W-:Y:S01]  /*4780*/  FMUL.FTZ R71, R109, R66 ;  /* 0x000000426d477220 */ /* 0x000fe20000410000 */
[----:B------:R-:W-:Y:S01]  /*4790*/  FADD.FTZ R126, R126, R61 ;  /* 0x0000003d7e7e7221 */ /* 0x000fe20000010000 */
[----:B------:R-:W-:Y:S01]  /*47a0*/  FMUL.FTZ R61, R108, R65 ;  /* 0x000000416c3d7220 */ /* 0x000fe20000410000 */
[----:B0-----:R-:W-:Y:S01]  /*47b0*/  FADD.FTZ R117, R113, 1 ;  /* 0x3f80000071757421 */ /* 0x001fe20000010000 */
[----:B------:R-:W-:Y:S01]  /*47c0*/  FFMA.FTZ R124, R68, R71, R124 ;  /* 0x00000047447c7223 */ /* 0x000fe2000001007c */
[----:B------:R-:W-:Y:S01]  /*47d0*/  FADD.FTZ R126, R71, R126 ;  /* 0x0000007e477e7221 */ /* 0x000fe20000010000 */
[----:B------:R-:W-:Y:S01]  /*47e0*/  FMUL.FTZ R65, R109, R64 ;  /* 0x000000406d417220 */ /* 0x000fe20000410000 */
[----:B------:R-:W0:Y:S01]  /*47f0*/  MUFU.RCP R128, R117 ;  /* 0x0000007500807308 */ /* 0x000e220000001000 */
[----:B------:R-:W-:Y:S01]  /*4800*/  FFMA.FTZ R124, R89, R61, R124 ;  /* 0x0000003d597c7223 */ /* 0x000fe2000001007c */
[----:B------:R-:W-:Y:S01]  /*4810*/  FADD.FTZ R126, R126, R61 ;  /* 0x0000003d7e7e7221 */ /* 0x000fe20000010000 */
[----:B------:R-:W-:Y:S01]  /*4820*/  FMUL.FTZ R61, R108, R63 ;  /* 0x0000003f6c3d7220 */ /* 0x000fe20000410000 */
[----:B------:R-:W-:Y:S01]  /*4830*/  FMUL.FTZ R63, R109, R70 ;  /* 0x000000466d3f7220 */ /* 0x000fe20000410000 */
[----:B------:R-:W-:Y:S01]  /*4840*/  FFMA.FTZ R124, R74, R67, R124 ;  /* 0x000000434a7c7223 */ /* 0x000fe2000001007c */
[----:B------:R-:W-:Y:S01]  /*4850*/  FADD.FTZ R126, R67, R126 ;  /* 0x0000007e437e7221 */ /* 0x000fe20000010000 */
[----:B------:R-:W-:-:S02]  /*4860*/  FADD.FTZ R83, R83, R64 ;  /* 0x0000004053537221 */ /* 0x000fc40000010000 */
[----:B------:R-:W-:Y:S01]  /*4870*/  FFMA.FTZ R124, R91, R61, R124 ;  /* 0x0000003d5b7c7223 */ /* 0x000fe2000001007c */
[----:B------:R-:W-:Y:S01]  /*4880*/  FADD.FTZ R126, R126, R61 ;  /* 0x0000003d7e7e7221 */ /* 0x000fe20000010000 */
[----:B------:R-:W-:Y:S01]  /*4890*/  FMUL.FTZ R61, R108, R69 ;  /* 0x000000456c3d7220 */ /* 0x000fe20000410000 */
[----:B------:R-:W-:Y:S01]  /*48a0*/  FADD.FTZ R83, R83, R70 ;  /* 0x0000004653537221 */ /* 0x000fe20000010000 */
[----:B------:R-:W-:Y:S01]  /*48b0*/  FFMA.FTZ R124, R90, R65, R124 ;  /* 0x000000415a7c7223 */ /* 0x000fe2000001007c */
[----:B------:R-:W-:-:S03]  /*48c0*/  FADD.FTZ R126, R65, R126 ;  /* 0x0000007e417e7221 */ /* 0x000fc60000010000 */
[----:B------:R-:W-:Y:S01]  /*48d0*/  FFMA.FTZ R124, R87, R61, R124 ;  /* 0x0000003d577c7223 */ /* 0x000fe2000001007c */
[----:B------:R-:W-:Y:S01]  /*48e0*/  FADD.FTZ R126, R126, R61 ;  /* 0x0000003d7e7e7221 */ /* 0x000fe20000010000 */
[----:B0-----:R-:W-:Y:S01]  /*48f0*/  FADD.FTZ R80, -R128, 1 ;  /* 0x3f80000080507421 */ /* 0x001fe20000010100 */
[----:B------:R-:W-:Y:S01]  /*4900*/  FMUL.FTZ R61, R108, R73 ;  /* 0x000000496c3d7220 */ /* 0x000fe20000410000 */
[----:B------:R-:W-:Y:S01]  /*4910*/  FFMA.FTZ R124, R92, R63, R124 ;  /* 0x0000003f5c7c7223 */ /* 0x000fe2000001007c */
[----:B------:R-:W-:Y:S01]  /*4920*/  FADD.FTZ R126, R63, R126 ;  /* 0x0000007e3f7e7221 */ /* 0x000fe20000010000 */
[----:B------:R-:W-:Y:S01]  /*4930*/  FFMA.FTZ R80, R95, R80, 1 ;  /* 0x3f8000005f507423 */ /* 0x000fe20000010050 */
[----:B------:R-:W-:Y:S01]  /*4940*/  FMUL.FTZ R95, R107, R128 ;  /* 0x000000806b5f7220 */ /* 0x000fe20000410000 */
[----:B------:R-:W-:Y:S01]  /*4950*/  FMUL.FTZ R63, R109, R72 ;  /* 0x000000486d3f7220 */ /* 0x000fe20000410000 */
[----:B------:R-:W-:Y:S01]  /*4960*/  FFMA.FTZ R65, R93, R61, R124 ;  /* 0x0000003d5d417223 */ /* 0x000fe2000001007c */
[----:B------:R-:W-:Y:S01]  /*4970*/  FADD.FTZ R126, R126, R61 ;  /* 0x0000003d7e7e7221 */ /* 0x000fe20000010000 */
[----:B------:R-:W-:Y:S01]  /*4980*/  FMUL.FTZ R95, R95, R80 ;  /* 0x000000505f5f7220 */ /* 0x000fe20000410000 */
[-C--:B------:R-:W-:Y:S01]  /*4990*/  FMUL.FTZ R61, R108, R94.reuse ;  /* 0x0000005e6c3d7220 */ /* 0x080fe20000410000 */
        /* <DEDUP_REMOVED lines=8> */
[C---:B------:R-:W-:Y:S01]  /*4a20*/  FFMA.FTZ R64, R82.reuse, R69, R63 ;  /* 0x0000004552407223 */ /* 0x040fe2000001003f */
[----:B------:R-:W-:Y:S01]  /*4a30*/  FFMA.FTZ R93, R82, R95, R111 ;  /* 0x0000005f525d7223 */ /* 0x000fe2000001006f */
[----:B------:R-:W-:Y:S01]  /*4a40*/  FADD.FTZ R69, R69, R126 ;  /* 0x0000007e45457221 */ /* 0x000fe20000010000 */
[----:B------:R-:W-:Y:S01]  /*4a50*/  FADD.FTZ R94, R73, R94 ;  /* 0x0000005e495e7221 */ /* 0x000fe20000010000 */
[----:B------:R-:W-:-:S07]  /*4a60*/  FADD.FTZ R95, R72, R95 ;  /* 0x0000005f485f7221 */ /* 0x000fce0000010000 */
.L_x_1339:
        /* <DEDUP_REMOVED lines=8> */
[----:B------:R-:W3:Y:S01]  /*4af0*/  S2R R113, SR_TID.X ;  /* 0x0000000000717919 */ /* 0x000ee20000002100 */
[----:B------:R-:W-:-:S05]  /*4b00*/  ISETP.GT.AND P1, PT, R114, 0x17, PT ;  /* 0x000000177200780c */ /* 0x000fca0003f24270 */
[----:B0-----:R-:W-:Y:S01]  /*4b10*/  @!P0 FADD.FTZ R64, R60, R64 ;  /* 0x000000403c408221 */ /* 0x001fe20000010000 */
[----:B-1----:R-:W-:Y:S01]  /*4b20*/  ULEA UR4, UR7, UR4, 0x18 ;  /* 0x0000000407047291 */ /* 0x002fe2000f8ec0ff */
[----:B--2---:R-:W-:-:S03]  /*4b30*/  @!P0 FADD.FTZ R69, R61, R69 ;  /* 0x000000453d458221 */ /* 0x004fc60000010000 */
[----:B------:R-:W0:Y:S01]  /*4b40*/  SHFL.DOWN PT, R60, R64, 0x2, 0x1f ;  /* 0x08401f00403c7f89 */ /* 0x000e2200000e0000 */
[----:B------:R-:W-:-:S03]  /*4b50*/  ISETP.GT.AND P0, PT, R114, 0x1d, PT ;  /* 0x0000001d7200780c */ /* 0x000fc60003f04270 */
[----:B------:R-:W1:Y:S01]  /*4b60*/  SHFL.DOWN PT, R61, R69, 0x2, 0x1f ;  /* 0x08401f00453d7f89 */ /* 0x000e6200000e0000 */
[C---:B---3--:R-:W-:Y:S02]  /*4b70*/  LEA R117, R113.reuse, UR4, 0x4 ;  /* 0x0000000471757c11 */ /* 0x048fe4000f8e20ff */
[----:B------:R-:W-:-:S03]  /*4b80*/  ISETP.GT.U32.AND P3, PT, R113, 0x17, PT ;  /* 0x000000177100780c */ /* 0x000fc60003f64070 */
        /* <DEDUP_REMOVED lines=26> */
.L_x_1341:
[----:B------:R-:W-:Y:S05]  /*4d30*/  BSYNC.RECONVERGENT B0 ;  /* 0x0000000000007941 */ /* 0x000fea0003800200 */
.L_x_1340:
[----:B------:R-:W-:Y:S06]  /*4d40*/  BAR.SYNC.DEFER_BLOCKING 0x0 ;  /* 0x0000000000007b1d */ /* 0x000fec0000010000 */
[----:B------:R-:W-:Y:S04]  /*4d50*/  BSSY.RECONVERGENT B0, `(.L_x_1342) ;  /* 0x000001f000007945 */ /* 0x000fe80003800200 */
[----:B------:R-:W-:Y:S05]  /*4d60*/  @P0 BRA `(.L_x_1343) ;  /* 0x0000000000740947 */ /* 0x000fea0003800000 */
[----:B------:R-:W-:-:S09]  /*4d70*/  ULEA UR4, UR7, UR5, 0x18 ;  /* 0x0000000507047291 */ /* 0x000fd2000f8ec0ff */
[----:B------:R-:W4:Y:S04]  /*4d80*/  LDS.64 R80, [UR4+0x18] ;  /* 0x00001804ff507984 */ /* 0x000f280008000a00 */
[----:B--23--:R-:W2:Y:S04]  /*4d90*/  LDS.128 R60, [UR4+0x20] ;  /* 0x00002004ff3c7984 */ /* 0x00cea80008000c00 */
[----:B-1----:R-:W1:Y:S04]  /*4da0*/  LDS.128 R64, [UR4+0x30] ;  /* 0x00003004ff407984 */ /* 0x002e680008000c00 */
[----:B------:R-:W3:Y:S04]  /*4db0*/  LDS.128 R68, [UR4+0x40] ;  /* 0x00004004ff447984 */ /* 0x000ee80008000c00 */
[----:B------:R-:W5:Y:S04]  /*4dc0*/  LDS.128 R72, [UR4+0x50] ;  /* 0x00005004ff487984 */ /* 0x000f680008000c00 */
[----:B------:R-:W0:Y:S01]  /*4dd0*/  LDS.128 R76, [UR4+0x60] ;  /* 0x00006004ff4c7984 */ /* 0x000e220008000c00 */
[----:B----4-:R-:W-:Y:S01]  /*4de0*/  FADD.FTZ R83, R110, R80 ;  /* 0x000000506e537221 */ /* 0x010fe20000010000 */
[----:B------:R-:W-:-:S03]  /*4df0*/  FADD.FTZ R80, R111, R81 ;  /* 0x000000516f507221 */ /* 0x000fc60000010000 */
[----:B--2---:R-:W-:Y:S01]  /*4e00*/  FADD.FTZ R83, R83, R60 ;  /* 0x0000003c53537221 */ /* 0x004fe20000010000 */
[----:B------:R-:W-:-:S03]  /*4e10*/  FADD.FTZ R80, R80, R61 ;  /* 0x0000003d50507221 */ /* 0x000fc60000010000 */
[----:B------:R-:W-:Y:S01]  /*4e20*/  FADD.FTZ R83, R83, R62 ;  /* 0x0000003e53537221 */ /* 0x000fe20000010000 */
[----:B------:R-:W-:-:S03]  /*4e30*/  FADD.FTZ R80, R80, R63 ;  /* 0x0000003f50507221 */ /* 0x000fc60000010000 */
[----:B-1----:R-:W-:Y:S01]  /*4e40*/  FADD.FTZ R83, R83, R64 ;  /* 0x0000004053537221 */ /* 0x002fe20000010000 */
        /* <DEDUP_REMOVED lines=15> */
.L_x_1343:
[----:B------:R-:W-:Y:S05]  /*4f40*/  BSYNC.RECONVERGENT B0 ;  /* 0x0000000000007941 */ /* 0x000fea0003800200 */
.L_x_1342:
[----:B------:R-:W-:Y:S06]  /*4f50*/  BAR.SYNC.DEFER_BLOCKING 0x0 ;  /* 0x0000000000007b1d */ /* 0x000fec0000010000 */
[----:B------:R-:W-:Y:S04]  /*4f60*/  BSSY.RECONVERGENT B0, `(.L_x_1344) ;  /* 0x000004d000007945 */ /* 0x000fe80003800200 */
[----:B------:R-:W-:Y:S05]  /*4f70*/  @P3 BRA `(.L_x_1345) ;  /* 0x00000004002c3947 */ /* 0x000fea0003800000 */
[----:B-1----:R-:W1:Y:S04]  /*4f80*/  LDS.128 R64, [R117+0x180] ;  /* 0x0001800075407984 */ /* 0x002e680000000c00 */
[----:B------:R-:W4:Y:S04]  /*4f90*/  LDS.128 R80, [R117+0x300] ;  /* 0x0003000075507984 */ /* 0x000f280000000c00 */
[----:B------:R-:W5:Y:S04]  /*4fa0*/  LDS.128 R68, [R117+0x480] ;  /* 0x0004800075447984 */ /* 0x000f680000000c00 */
[----:B------:R-:W0:Y:S04]  /*4fb0*/  LDS.128 R72, [R117+0x600] ;  /* 0x0006000075487984 */ /* 0x000e280000000c00 */
[----:B------:R-:W0:Y:S04]  /*4fc0*/  LDS.128 R76, [R117+0x780] ;  /* 0x00078000754c7984 */ /* 0x000e280000000c00 */
[----:B------:R-:W0:Y:S04]  /*4fd0*/  LDS.128 R84, [R117+0x900] ;  /* 0x0009000075547984 */ /* 0x000e280000000c00 */
[----:B--23--:R-:W2:Y:S01]  /*4fe0*/  LDS.128 R60, [R117+0xa80] ;  /* 0x000a8000753c7984 */ /* 0x00cea20000000c00 */
        /* <DEDUP_REMOVED lines=12> */
[----:B------:R-:W1:Y:S01]  /*50b0*/  LDS.128 R64, [R117+0xc00] ;  /* 0x000c000075407984 */ /* 0x000e620000000c00 */
[----:B0-----:R-:W-:Y:S01]  /*50c0*/  FADD.FTZ R82, R68, R73 ;  /* 0x0000004944527221 */ /* 0x001fe20000010000 */
[----:B------:R-:W-:Y:S01]  /*50d0*/  FADD.FTZ R89, R89, R72 ;  /* 0x0000004859597221 */ /* 0x000fe20000010000 */
[----:B------:R-:W-:Y:S01]  /*50e0*/  FADD.FTZ R81, R81, R74 ;  /* 0x0000004a51517221 */ /* 0x000fe20000010000 */
[----:B------:R-:W0:Y:S01]  /*50f0*/  LDS.128 R68, [R117+0xd80] ;  /* 0x000d800075447984 */ /* 0x000e220000000c00 */
[----:B------:R-:W-:Y:S01]  /*5100*/  FADD.FTZ R80, R80, R75 ;  /* 0x0000004b50507221 */ /* 0x000fe20000010000 */
        /* <DEDUP_REMOVED lines=8> */
[----:B------:R-:W-:Y:S01]  /*5190*/  FADD.FTZ R123, R81, R86 ;  /* 0x00000056517b7221 */ /* 0x000fe20000010000 */
[----:B--2---:R-:W-:Y:S01]  /*51a0*/  FADD.FTZ R125, R89, R60 ;  /* 0x0000003c597d7221 */ /* 0x004fe20000010000 */
[----:B------:R-:W2:Y:S01]  /*51b0*/  LDS.128 R80, [R117+0x1200] ;  /* 0x0012000075507984 */ /* 0x000ea20000000c00 */
[----:B------:R-:W-:Y:S01]  /*51c0*/  FADD.FTZ R122, R88, R87 ;  /* 0x00000057587a7221 */ /* 0x000fe20000010000 */
[----:B------:R-:W-:Y:S01]  /*51d0*/  FADD.FTZ R60, R84, R61 ;  /* 0x0000003d543c7221 */ /* 0x000fe20000010000 */
[----:B------:R-:W-:Y:S01]  /*51e0*/  FADD.FTZ R123, R123, R62 ;  /* 0x0000003e7b7b7221 */ /* 0x000fe20000010000 */
[----:B------:R-:W5:Y:S01]  /*51f0*/  LDS.128 R84, [R117+0x1380] ;  /* 0x0013800075547984 */ /* 0x000f620000000c00 */
[----:B------:R-:W-:-:S03]  /*5200*/  FADD.FTZ R122, R122, R63 ;  /* 0x0000003f7a7a7221 */ /* 0x000fc60000010000 */
[----:B------:R-:W5:Y:S04]  /*5210*/  LDS.128 R88, [R117+0x1500] ;  /* 0x0015000075587984 */ /* 0x000f680000000c00 */
[----:B------:R-:W5:Y:S01]  /*5220*/  LDS.128 R92, [R117+0x1680] ;  /* 0x00168000755c7984 */ /* 0x000f620000000c00 */
[----:B-1----:R-:W-:Y:S01]  /*5230*/  FADD.FTZ R125, R125, R64 ;  /* 0x000000407d7d7221 */ /* 0x002fe20000010000 */
[----:B------:R-:W-:Y:S01]  /*5240*/  FADD.FTZ R60, R60, R65 ;  /* 0x000000413c3c7221 */ /* 0x000fe20000010000 */
[----:B------:R-:W-:Y:S01]  /*5250*/  FADD.FTZ R123, R123, R66 ;  /* 0x000000427b7b7221 */ /* 0x000fe20000010000 */
[----:B------:R-:W-:Y:S01]  /*5260*/  FADD.FTZ R122, R122, R67 ;  /* 0x000000437a7a7221 */ /* 0x000fe20000010000 */
[----:B0-----:R-:W-:Y:S01]  /*5270*/  FADD.FTZ R125, R125, R68 ;  /* 0x000000447d7d7221 */ /* 0x001fe20000010000 */
        /* <DEDUP_REMOVED lines=11> */
[----:B--2---:R-:W-:Y:S01]  /*5330*/  FADD.FTZ R125, R125, R80 ;  /* 0x000000507d7d7221 */ /* 0x004fe20000010000 */
        /* <DEDUP_REMOVED lines=15> */
.L_x_1345:
[----:B------:R-:W-:Y:S05]  /*5430*/  BSYNC.RECONVERGENT B0 ;  /* 0x0000000000007941 */ /* 0x000fea0003800200 */
.L_x_1344:
[----:B------:R-:W-:Y:S04]  /*5440*/  BSSY.RECONVERGENT B0, `(.L_x_1346) ;  /* 0x000001d000007945 */ /* 0x000fe80003800200 */
[----:B------:R-:W-:Y:S05]  /*5450*/  @P3 BRA `(.L_x_1347) ;  /* 0x00000000006c3947 */ /* 0x000fea0003800000 */
[----:B------:R-:W4:Y:S01]  /*5460*/  LDC.64 R72, c[0x0][0x3f8] ;  /* 0x0000fe00ff487b82 */ /* 0x000f220000000a00 */
[----:B------:R-:W-:-:S07]  /*5470*/  IMAD R67, R0, 0x18, R113 ;  /* 0x0000001800437824 */ /* 0x000fce00078e0271 */
[----:B--23--:R-:W2:Y:S01]  /*5480*/  LDC.64 R60, c[0x0][0x3d8] ;  /* 0x0000f600ff3c7b82 */ /* 0x00cea20000000a00 */
[----:B----4-:R-:W-:Y:S01]  /*5490*/  IMAD.WIDE.U32 R62, R72, 0x3, RZ ;  /* 0x00000003483e7825 */ /* 0x010fe200078e00ff */
[C---:B------:R-:W-:Y:S02]  /*54a0*/  LEA R65, R73.reuse, R73, 0x1 ;  /* 0x0000004949417211 */ /* 0x040fe400078e08ff */
[----:B------:R-:W-:Y:S02]  /*54b0*/  LEA.HI R71, P1, R73, R72, RZ, 0x1 ;  /* 0x0000004849477211 */ /* 0x000fe400078308ff */
[----:B------:R-:W-:Y:S02]  /*54c0*/  IADD3 R65, PT, PT, R63, R65, RZ ;  /* 0x000000413f417210 */ /* 0x000fe40007ffe0ff */
[----:B------:R-:W-:Y:S01]  /*54d0*/  IADD3.X R0, PT, PT, RZ, R73, RZ, P1, !PT ;  /* 0x00000049ff007210 */ /* 0x000fe20000ffe4ff */
[----:B--2---:R-:W-:Y:S01]  /*54e0*/  IMAD.WIDE R60, R67, 0x4, R60 ;  /* 0x00000004433c7825 */ /* 0x004fe200078e023c */
[----:B------:R-:W-:-:S02]  /*54f0*/  LEA.HI R63, P1, R65, R62, RZ, 0x1 ;  /* 0x0000003e413f7211 */ /* 0x000fc400078308ff */
[----:B------:R-:W-:Y:S02]  /*5500*/  SHF.L.U32 R69, R71, 0x1, RZ ;  /* 0x0000000147457819 */ /* 0x000fe400000006ff */
[----:B------:R-:W-:Y:S01]  /*5510*/  SHF.L.U32 R67, R63, 0x1, RZ ;  /* 0x000000013f437819 */ /* 0x000fe200000006ff */
[----:B------:R4:W-:Y:S01]  /*5520*/  REDG.E.ADD.F32.FTZ.RN.STRONG.GPU desc[UR8][R60.64], R92 ;  /* 0x0000005c3c0079a6 */ /* 0x0009e2000c12f308 */
[----:B------:R-:W-:Y:S02]  /*5530*/  LOP3.LUT R69, R69, 0xfffffffc, RZ, 0xc0, !PT ;  /* 0xfffffffc45457812 */ /* 0x000fe400078ec0ff */
[----:B------:R-:W-:Y:S02]  /*5540*/  SHF.L.U64.HI R71, R71, 0x1, R0 ;  /* 0x0000000147477819 */ /* 0x000fe40000010200 */
[----:B-1----:R-:W-:Y:S02]  /*5550*/  LEA R64, P2, R72, R60, 0x2 ;  /* 0x0000003c48407211 */ /* 0x002fe400078410ff */
        /* <DEDUP_REMOVED lines=11> */
.L_x_1347:
[----:B------:R-:W-:Y:S05]  /*5610*/  BSYNC.RECONVERGENT B0 ;  /* 0x0000000000007941 */ /* 0x000fea0003800200 */
.L_x_1346:
[----:B------:R-:W5:Y:S02]  /*5620*/  LDCU UR4, c[0x0][0x370] ;  /* 0x00006e00ff0477ac */ /* 0x000f640008000800 */
[----:B-----5:R-:W-:-:S09]  /*5630*/  UISETP.GE.U32.AND UP0, UPT, UR4, 0x2, UPT ;  /* 0x000000020400788c */ /* 0x020fd2000bf06070 */
[----:B------:R-:W-:Y:S05]  /*5640*/  BRA.U !UP0, `(.L_x_1348) ;  /* 0x0000001508487547 */ /* 0x000fea000b800000 */
[----:B------:R-:W-:Y:S05]  /*5650*/  @P0 BRA `(.L_x_1349) ;  /* 0x00000000008c0947 */ /* 0x000fea0003800000 */
[----:B----4-:R-:W4:Y:S01]  /*5660*/  LDC R67, c[0x0][0x374] ;  /* 0x0000dd00ff437b82 */ /* 0x010f220000000800 */
[----:B------:R-:W5:Y:S01]  /*5670*/  S2R R73, SR_CTAID.Y ;  /* 0x0000000000497919 */ /* 0x000f620000002600 */
[C---:B------:R-:W-:Y:S02]  /*5680*/  LOP3.LUT R0, R4.reuse, 0x1, RZ, 0xc0, !PT ;  /* 0x0000000104007812 */ /* 0x040fe400078ec0ff */
[----:B------:R-:W-:-:S04]  /*5690*/  LOP3.LUT P0, R66, R4, 0x2, RZ, 0xc0, !PT ;  /* 0x0000000204427812 */ /* 0x000fc8000780c0ff */
[----:B------:R-:W0:Y:S01]  /*56a0*/  LDC R71, c[0x0][0x370] ;  /* 0x0000dc00ff477b82 */ /* 0x000e220000000800 */
[----:B------:R-:W-:-:S07]  /*56b0*/  IADD3 R69, PT, PT, -R66, 0x1, RZ ;  /* 0x0000000142457810 */ /* 0x000fce0007ffe1ff */
[----:B--23--:R-:W2:Y:S08]  /*56c0*/  LDC.64 R60, c[0x0][0x3d0] ;  /* 0x0000f400ff3c7b82 */ /* 0x00ceb00000000a00 */
[----:B-1----:R-:W1:Y:S01]  /*56d0*/  LDC.64 R64, c[0x0][0x3c8] ;  /* 0x0000f200ff407b82 */ /* 0x002e620000000a00 */
[----:B----4-:R-:W-:-:S04]  /*56e0*/  IMAD R62, R0, R67, RZ ;  /* 0x00000043003e7224 */ /* 0x010fc800078e02ff */
[----:B0-----:R-:W-:Y:S01]  /*56f0*/  IMAD R63, R62, R71, RZ ;  /* 0x000000473e3f7224 */ /* 0x001fe200078e02ff */
[----:B------:R-:W-:-:S04]  /*5700*/  SEL R66, R71, RZ, !P0 ;  /* 0x000000ff47427207 */ /* 0x000fc80004000000 */
[----:B------:R-:W-:Y:S02]  /*5710*/  SHF.L.U32 R63, R63, 0x1, RZ ;  /* 0x000000013f3f7819 */ /* 0x000fe400000006ff */
[----:B------:R-:W-:-:S03]  /*5720*/  ISETP.NE.AND P0, PT, R66, -0x1, PT ;  /* 0xffffffff4200780c */ /* 0x000fc60003f05270 */
[----:B--2---:R-:W-:-:S04]  /*5730*/  IMAD.WIDE R60, R63, 0x4, R60 ;  /* 0x000000043f3c7825 */ /* 0x004fc800078e023c */
[----:B-----5:R-:W-:Y:S01]  /*5740*/  IMAD R63, R67, UR6, R73 ;  /* 0x00000006433f7c24 */ /* 0x020fe2000f8e0249 */
[----:B------:R-:W-:-:S03]  /*5750*/  IADD3 R67, PT, PT, R62, R73, RZ ;  /* 0x000000493e437210 */ /* 0x000fc60007ffe0ff */
[----:B------:R-:W-:-:S04]  /*5760*/  IMAD.WIDE.U32 R62, R63, 0x8, R60 ;  /* 0x000000083f3e7825 */ /* 0x000fc800078e003c */
[----:B-1----:R-:W-:Y:S01]  /*5770*/  IMAD.WIDE.U32 R60, R67, 0x4, R64 ;  /* 0x00000004433c7825 */ /* 0x002fe200078e0040 */
[----:B------:R0:W-:Y:S01]  /*5780*/  STG.E.64 desc[UR8][R62.64], R110 ;  /* 0x0000006e3e007986 */ /* 0x0001e2000c101b08 */
[----:B------:R-:W-:Y:S06]  /*5790*/  MEMBAR.ALL.GPU ;  /* 0x0000000000007992 */ /* 0x000fec000000a000 */
[----:B------:R-:W-:-:S00]  /*57a0*/  ERRBAR ;  /* 0x00000000000079ab */ /* 0x000fc00000000000 */
[----:B------:R-:W-:Y:S06]  /*57b0*/  CGAERRBAR ;  /* 0x00000000000075ab */ /* 0x000fec0000000000 */
[----:B------:R0:W-:Y:S01]  /*57c0*/  REDG.E.ADD.S32.STRONG.GPU desc[UR8][R60.64], R69 ;  /* 0x000000453c00798e */ /* 0x0001e2000c12e308 */
[----:B------:R-:W-:Y:S05]  /*57d0*/  @!P0 BRA `(.L_x_1349) ;  /* 0x00000000002c8947 */ /* 0x000fea0003800000 */
[----:B------:R-:W-:-:S13]  /*57e0*/  LOP3.LUT P1, RZ, R4, 0x2, RZ, 0xc0, !PT ;  /* 0x0000000204ff7812 */ /* 0x000fda000782c0ff */
.L_x_1350:
[----:B------:R-:W-:Y:S05]  /*57f0*/  YIELD ;  /* 0x0000000000007946 */ /* 0x000fea0003800000 */
[----:B------:R-:W0:Y:S02]  /*5800*/  LDCU UR4, c[0x0][0x374] ;  /* 0x00006e80ff0477ac */ /* 0x000e240008000800 */
[----:B0-----:R-:W-:-:S04]  /*5810*/  IMAD R61, R0, UR4, R73 ;  /* 0x00000004003d7c24 */ /* 0x001fc8000f8e0249 */
[----:B------:R-:W-:-:S06]  /*5820*/  IMAD.WIDE.U32 R60, R61, 0x4, R64 ;  /* 0x000000043d3c7825 */ /* 0x000fcc00078e0040 */
[----:B------:R-:W2:Y:S04]  /*5830*/  LDG.E.STRONG.GPU R60, desc[UR8][R60.64] ;  /* 0x000000083c3c7981 */ /* 0x000ea8000c1ef900 */
[----:B--2---:R-:W-:Y:S01]  /*5840*/  CCTL.IVALL ;  /* 0x00000000ff00798f */ /* 0x004fe20002000000 */
[----:B------:R-:W0:Y:S02]  /*5850*/  LDC R63, c[0x0][0x370] ;  /* 0x0000dc00ff3f7b82 */ /* 0x000e240000000800 */
[----:B0-----:R-:W-:-:S04]  /*5860*/  SEL R63, R63, RZ, !P1 ;  /* 0x000000ff3f3f7207 */ /* 0x001fc80004800000 */
[----:B------:R-:W-:-:S13]  /*5870*/  ISETP.NE.AND P0, PT, R60, R63, PT ;  /* 0x0000003f3c00720c */ /* 0x000fda0003f05270 */
[----:B------:R-:W-:Y:S05]  /*5880*/  @P0 BRA `(.L_x_1350) ;  /* 0xfffffffc00d80947 */ /* 0x000fea000383ffff */
.L_x_1349:
[----:B------:R-:W5:Y:S01]  /*5890*/  LDC R0, c[0x0][0x370] ;  /* 0x0000dc00ff007b82 */ /* 0x000f620000000800 */
[----:B------:R-:W-:Y:S05]  /*58a0*/  WARPSYNC.ALL ;  /* 0x0000000000007948 */ /* 0x000fea0003800000 */
[----:B-----5:R-:W-:Y:S02]  /*58b0*/  ISETP.GE.U32.AND P0, PT, R0, 0x8, PT ;  /* 0x000000080000780c */ /* 0x020fe40003f06070 */
[----:B------:R-:W-:Y:S01]  /*58c0*/  BAR.SYNC.DEFER_BLOCKING 0x0 ;  /* 0x0000000000007b1d */ /* 0x000fe20000010000 */
[----:B------:R-:W-:-:S10]  /*58d0*/  MOV R0, RZ ;  /* 0x000000ff00007202 */ /* 0x000fd40000000f00 */
[----:B------:R-:W-:Y:S05]  /*58e0*/  @!P0 BRA `(.L_x_1351) ;  /* 0x0000000800748947 */ /* 0x000fea0003800000 */
[----:B------:R-:W5:Y:S01]  /*58f0*/  S2UR UR15, SR_CTAID.Y ;  /* 0x00000000000f79c3 */ /* 0x000f620000002600 */
[----:B------:R-:W5:Y:S01]  /*5900*/  LDCU UR4, c[0x0][0x374] ;  /* 0x00006e80ff0477ac */ /* 0x000f620008000800 */
[----:B------:R-:W1:Y:S01]  /*5910*/  S2R R0, SR_TID.X ;  /* 0x0000000000007919 */ /* 0x000e620000002100 */
[----:B------:R-:W-:Y:S01]  /*5920*/  HFMA2 R68, -RZ, RZ, 0, 0 ;  /* 0x00000000ff447431 */ /* 0x000fe200000001ff */
[----:B------:R-:W-:-:S04]  /*5930*/  UIADD3 UR5, UPT, UPT, -UR6, URZ, URZ ;  /* 0x000000ff06057290 */ /* 0x000fc8000fffe1ff */
[----:B------:R-:W1:Y:S01]  /*5940*/  S2UR UR6, SR_CTAID.X ;  /* 0x00000000000679c3 */ /* 0x000e620000002500 */
[----:B-----5:R-:W-:Y:S02]  /*5950*/  ULEA UR7, UR4, UR15, 0x2 ;  /* 0x0000000f04077291 */ /* 0x020fe4000f8e10ff */
[----:B0--34-:R-:W-:Y:S01]  /*5960*/  MOV R60, UR15 ;  /* 0x0000000f003c7c02 */ /* 0x019fe20008000f00 */
[----:B------:R-:W-:Y:S02]  /*5970*/  UIMAD UR10, UR4, 0x3, UR15 ;  /* 0x00000003040a78a4 */ /* 0x000fe4000f8e020f */
[----:B------:R-:W-:Y:S02]  /*5980*/  UIMAD UR11, UR4, 0x6, UR15 ;  /* 0x00000006040b78a4 */ /* 0x000fe4000f8e020f */
[----:B------:R-:W-:Y:S01]  /*5990*/  UIMAD UR12, UR4, 0x7, UR15 ;  /* 0x00000007040c78a4 */ /* 0x000fe2000f8e020f */
[----:B------:R-:W-:Y:S01]  /*59a0*/  MOV R62, UR7 ;  /* 0x00000007003e7c02 */ /* 0x000fe20008000f00 */
[----:B------:R-:W-:Y:S01]  /*59b0*/  UIMAD UR13, UR4, 0x5, UR15 ;  /* 0x00000005040d78a4 */ /* 0x000fe2000f8e020f */
[----:B------:R-:W-:Y:S01]  /*59c0*/  MOV R65, UR10 ;  /* 0x0000000a00417c02 */ /* 0x000fe20008000f00 */
[----:B------:R-:W-:Y:S01]  /*59d0*/  ULEA UR14, UR4, UR15, 0x1 ;  /* 0x0000000f040e7291 */ /* 0x000fe2000f8e08ff */
[----:B-1----:R-:W-:Y:S01]  /*59e0*/  MOV R64, UR11 ;  /* 0x0000000b00407c02 */ /* 0x002fe20008000f00 */
[----:B------:R-:W-:Y:S01]  /*59f0*/  UIADD3 UR4, UPT, UPT, UR15, UR4, URZ ;  /* 0x000000040f047290 */ /* 0x000fe2000fffe0ff */
[----:B------:R-:W-:-:S02]  /*5a00*/  MOV R63, UR12 ;  /* 0x0000000c003f7c02 */ /* 0x000fc40008000f00 */
[----:B--2---:R-:W-:Y:S02]  /*5a10*/  MOV R61, UR13 ;  /* 0x0000000d003d7c02 */ /* 0x004fe40008000f00 */
[----:B------:R-:W-:Y:S02]  /*5a20*/  MOV R66, UR14 ;  /* 0x0000000e00427c02 */ /* 0x000fe40008000f00 */
[----:B------:R-:W-:-:S07]  /*5a30*/  MOV R67, UR4 ;  /* 0x0000000400437c02 */ /* 0x000fce0008000f00 */
.L_x_1352:
[----:B------:R-:W-:-:S04]  /*5a40*/  ISETP.NE.AND P1, PT, RZ, UR5, PT ;  /* 0x00000005ff007c0c */ /* 0x000fc8000bf25270 */
[----:B------:R-:W-:-:S13]  /*5a50*/  ISETP.NE.OR P1, PT, R113, RZ, !P1 ;  /* 0x000000ff7100720c */ /* 0x000fda0004f25670 */
[----:B------:R-:W0:Y:S01]  /*5a60*/  @!P1 LDC R69, c[0x0][0x374] ;  /* 0x0000dd00ff459b82 */ /* 0x000e220000000800 */
[----:B------:R-:W-:-:S07]  /*5a70*/  @!P1 LOP3.LUT R74, R4, 0x1, RZ, 0xc0, !PT ;  /* 0x00000001044a9812 */ /* 0x000fce00078ec0ff */
[----:B------:R-:W1:Y:S08]  /*5a80*/  @!P1 LDC R72, c[0x0][0x370] ;  /* 0x0000dc00ff489b82 */ /* 0x000e700000000800 */
[----:B------:R-:W2:Y:S01]  /*5a90*/  @!P1 LDC.64 R70, c[0x0][0x3d0] ;  /* 0x0000f400ff469b82 */ /* 0x000ea20000000a00 */
[----:B0-----:R-:W-:-:S04]  /*5aa0*/  @!P1 IMAD R69, R74, R69, RZ ;  /* 0x000000454a459224 */ /* 0x001fc800078e02ff */
[----:B-1----:R-:W-:-:S05]  /*5ab0*/  @!P1 IMAD R69, R69, R72, RZ ;  /* 0x0000004845459224 */ /* 0x002fca00078e02ff */
[----:B------:R-:W-:-:S05]  /*5ac0*/  @!P1 SHF.L.U32 R69, R69, 0x1, RZ ;  /* 0x0000000145459819 */ /* 0x000fca00000006ff */
[----:B--2---:R-:W-:-:S04]  /*5ad0*/  @!P1 IMAD.WIDE R70, R69, 0x4, R70 ;  /* 0x0000000445469825 */ /* 0x004fc800078e0246 */
[----:B------:R-:W-:-:S06]  /*5ae0*/  @!P1 IMAD.WIDE.U32 R70, R60, 0x8, R70 ;  /* 0x000000083c469825 */ /* 0x000fcc00078e0046 */
[----:B------:R-:W2:Y:S01]  /*5af0*/  @!P1 LDG.E.64 R70, desc[UR8][R70.64] ;  /* 0x0000000846469981 */ /* 0x000ea2000c1e1b00 */
[C---:B------:R-:W-:Y:S02]  /*5b00*/  IADD3 R69, PT, PT, R68.reuse, 0x1, RZ ;  /* 0x0000000144457810 */ /* 0x040fe40007ffe0ff */
[C---:B------:R-:W-:Y:S02]  /*5b10*/  IADD3 R72, PT, PT, R68.reuse, 0x2, RZ ;  /* 0x0000000244487810 */ /* 0x040fe40007ffe0ff */
[----:B------:R-:W-:Y:S02]  /*5b20*/  ISETP.NE.AND P0, PT, R69, UR6, PT ;  /* 0x0000000645007c0c */ /* 0x000fe4000bf05270 */
[----:B------:R-:W-:Y:S02]  /*5b30*/  IADD3 R69, PT, PT, R68, 0x3, RZ ;  /* 0x0000000344457810 */ /* 0x000fe40007ffe0ff */
[----:B------:R-:W-:Y:S02]  /*5b40*/  MOV R113, R0 ;  /* 0x0000000000717202 */ /* 0x000fe40000000f00 */
[----:B------:R-:W-:-:S02]  /*5b50*/  ISETP.NE.AND P4, PT, R72, UR6, PT ;  /* 0x0000000648007c0c */ /* 0x000fc4000bf85270 */
[----:B------:R-:W-:Y:S02]  /*5b60*/  ISETP.NE.AND P3, PT, R69, UR6, PT ;  /* 0x0000000645007c0c */ /* 0x000fe4000bf65270 */
[C---:B------:R-:W-:Y:S02]  /*5b70*/  ISETP.NE.OR P0, PT, R113.reuse, RZ, !P0 ;  /* 0x000000ff7100720c */ /* 0x040fe40004705670 */
[----:B------:R-:W-:Y:S02]  /*5b80*/  IADD3 R69, PT, PT, R68, 0x4, RZ ;  /* 0x0000000444457810 */ /* 0x000fe40007ffe0ff */
[C---:B------:R-:W-:Y:S02]  /*5b90*/  ISETP.NE.OR P4, PT, R113.reuse, RZ, !P4 ;  /* 0x000000ff7100720c */ /* 0x040fe40006785670 */
[----:B------:R-:W-:Y:S02]  /*5ba0*/  ISETP.NE.OR P3, PT, R113, RZ, !P3 ;  /* 0x000000ff7100720c */ /* 0x000fe40005f65670 */
[----:B------:R-:W-:-:S02]  /*5bb0*/  ISETP.NE.AND P2, PT, R69, UR6, PT ;  /* 0x0000000645007c0c */ /* 0x000fc4000bf45270 */
[C---:B------:R-:W-:Y:S02]  /*5bc0*/  IADD3 R69, PT, PT, R68.reuse, 0x5, RZ ;  /* 0x0000000544457810 */ /* 0x040fe40007ffe0ff */
[----:B------:R-:W-:Y:S01]  /*5bd0*/  IADD3 R72, PT, PT, R68, 0x6, RZ ;  /* 0x0000000644487810 */ /* 0x000fe20007ffe0ff */
[----:B------:R-:W0:Y:S01]  /*5be0*/  @!P0 LDC.64 R80, c[0x0][0x3d0] ;  /* 0x0000f400ff508b82 */ /* 0x000e220000000a00 */
[----:B------:R-:W-:Y:S02]  /*5bf0*/  ISETP.NE.AND P5, PT, R69, UR6, PT ;  /* 0x0000000645007c0c */ /* 0x000fe4000bfa5270 */
[----:B------:R-:W-:Y:S02]  /*5c00*/  ISETP.NE.AND P6, PT, R72, UR6, PT ;  /* 0x0000000648007c0c */ /* 0x000fe4000bfc5270 */
[C---:B------:R-:W-:Y:S02]  /*5c10*/  ISETP.NE.OR P2, PT, R113.reuse, RZ, !P2 ;  /* 0x000000ff7100720c */ /* 0x040fe40005745670 */
[C---:B------:R-:W-:Y:S01]  /*5c20*/  ISETP.NE.OR P5, PT, R113.reuse, RZ, !P5 ;  /* 0x000000ff7100720c */ /* 0x040fe20006fa5670 */
[----:B------:R-:W1:Y:S01]  /*5c30*/  @!P0 LDC R69, c[0x0][0x374] ;  /* 0x0000dd00ff458b82 */ /* 0x000e620000000800 */
[----:B------:R-:W-:-:S02]  /*5c40*/  ISETP.NE.OR P6, PT, R113, RZ, !P6 ;  /* 0x000000ff7100720c */ /* 0x000fc400077c5670 */
[----:B------:R-:W-:-:S05]  /*5c50*/  IADD3 R75, PT, PT, R68, 0x7, RZ ;  /* 0x00000007444b7810 */ /* 0x000fca0007ffe0ff */
[----:B------:R-:W3:Y:S06]  /*5c60*/  @!P0 LDC R82, c[0x0][0x370] ;  /* 0x0000dc00ff528b82 */ /* 0x000eec0000000800 */
[----:B------:R-:W-:Y:S02]  /*5c70*/  @!P6 LOP3.LUT R92, R4, 0x1, RZ, 0xc0, !PT ;  /* 0x00000001045ce812 */ /* 0x000fe400078ec0ff */
[----:B------:R-:W4:Y:S08]  /*5c80*/  @!P4 LDC R72, c[0x0][0x374] ;  /* 0x0000dd00ff48cb82 */ /* 0x000f300000000800 */
[----:B------:R-:W5:Y:S08]  /*5c90*/  @!P4 LDC R73, c[0x0][0x370] ;  /* 0x0000dc00ff49cb82 */ /* 0x000f700000000800 */
[----:B------:R-:W0:Y:S08]  /*5ca0*/  @!P3 LDC R74, c[0x0][0x374] ;  /* 0x0000dd00ff4abb82 */ /* 0x000e300000000800 */
[----:B------:R-:W5:Y:S08]  /*5cb0*/  @!P3 LDC R84, c[0x0][0x370] ;  /* 0x0000dc00ff54bb82 */ /* 0x000f700000000800 */
[----:B------:R-:W5:Y:S08]  /*5cc0*/  @!P2 LDC R83, c[0x0][0x374] ;  /* 0x0000dd00ff53ab82 */ /* 0x000f700000000800 */
[----:B------:R-:W5:Y:S08]  /*5cd0*/  @!P2 LDC R85, c[0x0][0x370] ;  /* 0x0000dc00ff55ab82 */ /* 0x000f700000000800 */
[----:B------:R-:W5:Y:S08]  /*5ce0*/  @!P5 LDC R86, c[0x0][0x374] ;  /* 0x0000dd00ff56db82 */ /* 0x000f700000000800 */
[----:B------:R-:W5:Y:S08]  /*5cf0*/  @!P5 LDC R89, c[0x0][0x370] ;  /* 0x0000dc00ff59db82 */ /* 0x000f700000000800 */
[----:B------:R-:W1:Y:S08]  /*5d00*/  @!P6 LDC R87, c[0x0][0x374] ;  /* 0x0000dd00ff57eb82 */ /* 0x000e700000000800 */
[----:B------:R-:W5:Y:S08]  /*5d10*/  @!P4 LDC.64 R78, c[0x0][0x3d0] ;  /* 0x0000f400ff4ecb82 */ /* 0x000f700000000a00 */
[----:B------:R-:W5:Y:S08]  /*5d20*/  @!P3 LDC.64 R76, c[0x0][0x3d0] ;  /* 0x0000f400ff4cbb82 */ /* 0x000f700000000a00 */
[----:B------:R-:W3:Y:S01]  /*5d30*/  @!P6 LDC R88, c[0x0][0x370] ;  /* 0x0000dc00ff58eb82 */ /* 0x000ee20000000800 */
[----:B-1----:R-:W-:-:S04]  /*5d40*/  @!P6 IMAD R87, R92, R87, RZ ;  /* 0x000000575c57e224 */ /* 0x002fc800078e02ff */
[----:B---3--:R-:W-:-:S05]  /*5d50*/  @!P6 IMAD R87, R87, R88, RZ ;  /* 0x000000585757e224 */ /* 0x008fca00078e02ff */
[----:B------:R-:W-:Y:S01]  /*5d60*/  @!P6 SHF.L.U32 R87, R87, 0x1, RZ ;  /* 0x000000015757e819 */ /* 0x000fe200000006ff */
[----:B--2---:R-:W-:Y:S01]  /*5d70*/  @!P1 FADD.FTZ R110, R110, R70 ;  /* 0x000000466e6e9221 */ /* 0x004fe20000010000 */
[----:B------:R-:W-:Y:S01]  /*5d80*/  @!P1 FADD.FTZ R111, R111, R71 ;  /* 0x000000476f6f9221 */ /* 0x000fe20000010000 */
[C---:B------:R-:W-:Y:S02]  /*5d90*/  @!P0 LOP3.LUT R70, R4.reuse, 0x1, RZ, 0xc0, !PT ;  /* 0x0000000104468812 */ /* 0x040fe400078ec0ff */
[----:B------:R-:W-:Y:S02]  /*5da0*/  ISETP.NE.AND P1, PT, R75, UR6, PT ;  /* 0x000000064b007c0c */ /* 0x000fe4000bf25270 */
[----:B------:R-:W-:Y:S01]  /*5db0*/  @!P4 LOP3.LUT R71, R4, 0x1, RZ, 0xc0, !PT ;  /* 0x000000010447c812 */ /* 0x000fe200078ec0ff */
[----:B------:R-:W-:Y:S01]  /*5dc0*/  @!P0 IMAD R69, R70, R69, RZ ;  /* 0x0000004546458224 */ /* 0x000fe200078e02ff */
[C---:B------:R-:W-:Y:S02]  /*5dd0*/  @!P3 LOP3.LUT R75, R4.reuse, 0x1, RZ, 0xc0, !PT ;  /* 0x00000001044bb812 */ /* 0x040fe400078ec0ff */
[----:B------:R-:W-:Y:S01]  /*5de0*/  ISETP.NE.OR P1, PT, R113, RZ, !P1 ;  /* 0x000000ff7100720c */ /* 0x000fe20004f25670 */
[----:B----4-:R-:W-:Y:S01]  /*5df0*/  @!P4 IMAD R70, R71, R72, RZ ;  /* 0x000000484746c224 */ /* 0x010fe200078e02ff */
[----:B------:R-:W-:Y:S01]  /*5e00*/  @!P2 LOP3.LUT R72, R4, 0x1, RZ, 0xc0, !PT ;  /* 0x000000010448a812 */ /* 0x000fe200078ec0ff */
[----:B0-----:R-:W-:-:S02]  /*5e10*/  @!P3 IMAD R71, R75, R74, RZ ;  /* 0x0000004a4b47b224 */ /* 0x001fc400078e02ff */
[----:B------:R-:W0:Y:S01]  /*5e20*/  @!P2 LDC.64 R74, c[0x0][0x3d0] ;  /* 0x0000f400ff4aab82 */ /* 0x000e220000000a00 */
[----:B------:R-:W-:Y:S02]  /*5e30*/  @!P0 IMAD R69, R69, R82, RZ ;  /* 0x0000005245458224 */ /* 0x000fe400078e02ff */
[----:B-----5:R-:W-:Y:S02]  /*5e40*/  @!P2 IMAD R72, R72, R83, RZ ;  /* 0x000000534848a224 */ /* 0x020fe400078e02ff */
[----:B------:R-:W-:Y:S01]  /*5e50*/  @!P3 IMAD R82, R71, R84, RZ ;  /* 0x000000544752b224 */ /* 0x000fe200078e02ff */
[----:B------:R-:W-:Y:S01]  /*5e60*/  @!P0 SHF.L.U32 R69, R69, 0x1, RZ ;  /* 0x0000000145458819 */ /* 0x000fe200000006ff */
[----:B------:R-:W-:Y:S01]  /*5e70*/  @!P2 IMAD R84, R72, R85, RZ ;  /* 0x000000554854a224 */ /* 0x000fe200078e02ff */
[----:B------:R-:W1:Y:S01]  /*5e80*/  @!P1 LDC R90, c[0x0][0x374] ;  /* 0x0000dd00ff5a9b82 */ /* 0x000e620000000800 */
[----:B------:R-:W-:Y:S01]  /*5e90*/  @!P4 IMAD R70, R70, R73, RZ ;  /* 0x000000494646c224 */ /* 0x000fe200078e02ff */
[----:B------:R-:W-:Y:S01]  /*5ea0*/  @!P5 LOP3.LUT R71, R4, 0x1, RZ, 0xc0, !PT ;  /* 0x000000010447d812 */ /* 0x000fe200078ec0ff */
[----:B------:R-:W-:Y:S01]  /*5eb0*/  @!P0 IMAD.WIDE R80, R69, 0x4, R80 ;  /* 0x0000000445508825 */ /* 0x000fe200078e0250 */
[----:B------:R-:W-:-:S02]  /*5ec0*/  @!P2 SHF.L.U32 R85, R84, 0x1, RZ ;  /* 0x000000015455a819 */ /* 0x000fc400000006ff */
[----:B------:R-:W-:Y:S01]  /*5ed0*/  @!P4 SHF.L.U32 R83, R70, 0x1, RZ ;  /* 0x000000014653c819 */ /* 0x000fe200000006ff */
[----:B------:R-:W-:Y:S01]  /*5ee0*/  @!P5 IMAD R86, R71, R86, RZ ;  /* 0x000000564756d224 */ /* 0x000fe200078e02ff */
[----:B------:R-:W2:Y:S01]  /*5ef0*/  @!P5 LDC.64 R72, c[0x0][0x3d0] ;  /* 0x0000f400ff48db82 */ /* 0x000ea20000000a00 */
[----:B------:R-:W-:-:S04]  /*5f00*/  @!P0 IMAD.WIDE.U32 R80, R67, 0x8, R80 ;  /* 0x0000000843508825 */ /* 0x000fc800078e0050 */
[----:B------:R-:W-:Y:S01]  /*5f10*/  @!P4 IMAD.WIDE R78, R83, 0x4, R78 ;  /* 0x00000004534ec825 */ /* 0x000fe200078e024e */
[----:B------:R-:W-:Y:S02]  /*5f20*/  @!P3 SHF.L.U32 R83, R82, 0x1, RZ ;  /* 0x000000015253b819 */ /* 0x000fe400000006ff */
[----:B------:R-:W3:Y:S01]  /*5f30*/  @!P1 LDC R92, c[0x0][0x370] ;  /* 0x0000dc00ff5c9b82 */ /* 0x000ee20000000800 */
[----:B0-----:R-:W-:Y:S02]  /*5f40*/  @!P2 IMAD.WIDE R84, R85, 0x4, R74 ;  /* 0x000000045554a825 */ /* 0x001fe400078e024a */
[----:B------:R-:W4:Y:S02]  /*5f50*/  @!P0 LDG.E.64 R74, desc[UR8][R80.64] ;  /* 0x00000008504a8981 */ /* 0x000f24000c1e1b00 */
[----:B------:R-:W-:-:S03]  /*5f60*/  @!P3 IMAD.WIDE R82, R83, 0x4, R76 ;  /* 0x000000045352b825 */ /* 0x000fc600078e024c */
[----:B------:R-:W0:Y:S01]  /*5f70*/  @!P6 LDC.64 R70, c[0x0][0x3d0] ;  /* 0x0000f400ff46eb82 */ /* 0x000e220000000a00 */
[----:B------:R-:W-:Y:S02]  /*5f80*/  @!P5 IMAD R86, R86, R89, RZ ;  /* 0x000000595656d224 */ /* 0x000fe400078e02ff */
[----:B------:R-:W-:-:S05]  /*5f90*/  @!P4 IMAD.WIDE.U32 R76, R66, 0x8, R78 ;  /* 0x00000008424cc825 */ /* 0x000fca00078e004e */
[----:B------:R-:W5:Y:S01]  /*5fa0*/  @!P1 LDC.64 R78, c[0x0][0x3d0] ;  /* 0x0000f400ff4e9b82 */ /* 0x000f620000000a00 */
[----:B------:R-:W-:Y:S01]  /*5fb0*/  @!P5 SHF.L.U32 R69, R86, 0x1, RZ ;  /* 0x000000015645d819 */ /* 0x000fe200000006ff */
[----:B------:R-:W-:Y:S01]  /*5fc0*/  @!P3 IMAD.WIDE.U32 R82, R65, 0x8, R82 ;  /* 0x000000084152b825 */ /* 0x000fe200078e0052 */
[----:B------:R-:W-:Y:S01]  /*5fd0*/  @!P1 LOP3.LUT R89, R4, 0x1, RZ, 0xc0, !PT ;  /* 0x0000000104599812 */ /* 0x000fe200078ec0ff */
[----:B------:R-:W4:Y:S02]  /*5fe0*/  @!P4 LDG.E.64 R76, desc[UR8][R76.64] ;  /* 0x000000084c4cc981 */ /* 0x000f24000c1e1b00 */
[----:B--2---:R-:W-:Y:S02]  /*5ff0*/  @!P5 IMAD.WIDE R72, R69, 0x4, R72 ;  /* 0x000000044548d825 */ /* 0x004fe400078e0248 */
[----:B------:R-:W2:Y:S02]  /*6000*/  @!P3 LDG.E.64 R82, desc[UR8][R82.64] ;  /* 0x000000085252b981 */ /* 0x000ea4000c1e1b00 */
[----:B-1----:R-:W-:-:S04]  /*6010*/  @!P1 IMAD R69, R89, R90, RZ ;  /* 0x0000005a59459224 */ /* 0x002fc800078e02ff */
[----:B---3--:R-:W-:Y:S02]  /*6020*/  @!P1 IMAD R69, R69, R92, RZ ;  /* 0x0000005c45459224 */ /* 0x008fe400078e02ff */
[----:B------:R-:W-:-:S03]  /*6030*/  @!P2 IMAD.WIDE.U32 R84, R62, 0x8, R84 ;  /* 0x000000083e54a825 */ /* 0x000fc600078e0054 */
[----:B------:R-:W-:Y:S01]  /*6040*/  @!P1 SHF.L.U32 R69, R69, 0x1, RZ ;  /* 0x0000000145459819 */ /* 0x000fe200000006ff */
[----:B0-----:R-:W-:Y:S02]  /*6050*/  @!P6 IMAD.WIDE R70, R87, 0x4, R70 ;  /* 0x000000045746e825 */ /* 0x001fe400078e0246 */
[----:B------:R-:W3:Y:S02]  /*6060*/  @!P2 LDG.E.64 R84, desc[UR8][R84.64] ;  /* 0x000000085454a981 */ /* 0x000ee4000c1e1b00 */
[----:B------:R-:W-:-:S04]  /*6070*/  @!P5 IMAD.WIDE.U32 R72, R61, 0x8, R72 ;  /* 0x000000083d48d825 */ /* 0x000fc800078e0048 */
[----:B-----5:R-:W-:Y:S02]  /*6080*/  @!P1 IMAD.WIDE R78, R69, 0x4, R78 ;  /* 0x00000004454e9825 */ /* 0x020fe400078e024e */
[----:B------:R-:W5:Y:S02]  /*6090*/  @!P5 LDG.E.64 R72, desc[UR8][R72.64] ;  /* 0x000000084848d981 */ /* 0x000f64000c1e1b00 */
[----:B------:R-:W-:-:S04]  /*60a0*/  @!P6 IMAD.WIDE.U32 R70, R64, 0x8, R70 ;  /* 0x000000084046e825 */ /* 0x000fc800078e0046 */
[----:B------:R-:W-:Y:S02]  /*60b0*/  @!P1 IMAD.WIDE.U32 R78, R63, 0x8, R78 ;  /* 0x000000083f4e9825 */ /* 0x000fe400078e004e */
[----:B------:R-:W5:Y:S04]  /*60c0*/  @!P6 LDG.E.64 R70, desc[UR8][R70.64] ;  /* 0x000000084646e981 */ /* 0x000f68000c1e1b00 */
[----:B------:R-:W5:Y:S01]  /*60d0*/  @!P1 LDG.E.64 R78, desc[UR8][R78.64] ;  /* 0x000000084e4e9981 */ /* 0x000f62000c1e1b00 */
[----:B------:R-:W-:Y:S01]  /*60e0*/  IADD3 R68, PT, PT, R68, 0x8, RZ ;  /* 0x0000000844447810 */ /* 0x000fe20007ffe0ff */
[----:B------:R-:W-:Y:S01]  /*60f0*/  UIADD3 UR5, UPT, UPT, UR5, 0x8, URZ ;  /* 0x0000000805057890 */ /* 0x000fe2000fffe0ff */
[----:B----4-:R-:W-:Y:S02]  /*6100*/  @!P0 FADD.FTZ R110, R110, R74 ;  /* 0x0000004a6e6e8221 */ /* 0x010fe40000010000 */
[----:B------:R-:W0:Y:S08]  /*6110*/  LDC R74, c[0x0][0x374] ;  /* 0x0000dd00ff4a7b82 */ /* 0x000e300000000800 */
[----:B------:R-:W1:Y:S01]  /*6120*/  LDC R69, c[0x0][0x370] ;  /* 0x0000dc00ff457b82 */ /* 0x000e620000000800 */
[----:B------:R-:W-:Y:S01]  /*6130*/  @!P0 FADD.FTZ R111, R111, R75 ;  /* 0x0000004b6f6f8221 */ /* 0x000fe20000010000 */
[----:B------:R-:W-:-:S03]  /*6140*/  @!P4 FADD.FTZ R110, R110, R76 ;  /* 0x0000004c6e6ec221 */ /* 0x000fc60000010000 */
[----:B------:R-:W-:Y:S01]  /*6150*/  @!P4 FADD.FTZ R111, R111, R77 ;  /* 0x0000004d6f6fc221 */ /* 0x000fe20000010000 */
[----:B--2---:R-:W-:-:S03]  /*6160*/  @!P3 FADD.FTZ R110, R110, R82 ;  /* 0x000000526e6eb221 */ /* 0x004fc60000010000 */
[----:B------:R-:W-:Y:S01]  /*6170*/  @!P3 FADD.FTZ R111, R111, R83 ;  /* 0x000000536f6fb221 */ /* 0x000fe20000010000 */
[----:B-1----:R-:W-:Y:S01]  /*6180*/  LOP3.LUT R69, R69, 0x7ffffff8, RZ, 0xc0, !PT ;  /* 0x7ffffff845457812 */ /* 0x002fe200078ec0ff */
[----:B---3--:R-:W-:-:S03]  /*6190*/  @!P2 FADD.FTZ R110, R110, R84 ;  /* 0x000000546e6ea221 */ /* 0x008fc60000010000 */
[----:B------:R-:W-:Y:S01]  /*61a0*/  ISETP.NE.AND P0, PT, R68, R69, PT ;  /* 0x000000454400720c */ /* 0x000fe20003f05270 */
[----:B------:R-:W-:Y:S01]  /*61b0*/  @!P2 FADD.FTZ R111, R111, R85 ;  /* 0x000000556f6fa221 */ /* 0x000fe20000010000 */
[----:B-----5:R-:W-:-:S03]  /*61c0*/  @!P5 FADD.FTZ R110, R110, R72 ;  /* 0x000000486e6ed221 */ /* 0x020fc60000010000 */
[----:B------:R-:W-:Y:S01]  /*61d0*/  @!P5 FADD.FTZ R111, R111, R73 ;  /* 0x000000496f6fd221 */ /* 0x000fe20000010000 */
[C---:B0-----:R-:W-:Y:S02]  /*61e0*/  LEA R60, R74.reuse, R60, 0x3 ;  /* 0x0000003c4a3c7211 */ /* 0x041fe400078e18ff */
[----:B------:R-:W-:Y:S01]  /*61f0*/  LEA R67, R74, R67, 0x3 ;  /* 0x000000434a437211 */ /* 0x000fe200078e18ff */
[----:B------:R-:W-:Y:S01]  /*6200*/  @!P6 FADD.FTZ R110, R110, R70 ;  /* 0x000000466e6ee221 */ /* 0x000fe20000010000 */
[----:B------:R-:W-:Y:S01]  /*6210*/  @!P6 FADD.FTZ R111, R111, R71 ;  /* 0x000000476f6fe221 */ /* 0x000fe20000010000 */
[C---:B------:R-:W-:Y:S02]  /*6220*/  LEA R66, R74.reuse, R66, 0x3 ;  /* 0x000000424a427211 */ /* 0x040fe400078e18ff */
[----:B------:R-:W-:Y:S01]  /*6230*/  LEA R65, R74, R65, 0x3 ;  /* 0x000000414a417211 */ /* 0x000fe200078e18ff */
[----:B------:R-:W-:Y:S01]  /*6240*/  @!P1 FADD.FTZ R110, R110, R78 ;  /* 0x0000004e6e6e9221 */ /* 0x000fe20000010000 */
[C---:B------:R-:W-:Y:S01]  /*6250*/  LEA R62, R74.reuse, R62, 0x3 ;  /* 0x0000003e4a3e7211 */ /* 0x040fe200078e18ff */
[----:B------:R-:W-:Y:S01]  /*6260*/  @!P1 FADD.FTZ R111, R111, R79 ;  /* 0x0000004f6f6f9221 */ /* 0x000fe20000010000 */
[----:B------:R-:W-:-:S02]  /*6270*/  LEA R61, R74, R61, 0x3 ;  /* 0x0000003d4a3d7211 */ /* 0x000fc400078e18ff */
[C---:B------:R-:W-:Y:S02]  /*6280*/  LEA R64, R74.reuse, R64, 0x3 ;  /* 0x000000404a407211 */ /* 0x040fe400078e18ff */
[----:B------:R-:W-:Y:S01]  /*6290*/  LEA R63, R74, R63, 0x3 ;  /* 0x0000003f4a3f7211 */ /* 0x000fe200078e18ff */
[----:B------:R-:W-:Y:S06]  /*62a0*/  @P0 BRA `(.L_x_1352) ;  /* 0xfffffff400e40947 */ /* 0x000fec000383ffff */
[----:B------:R-:W-:-:S07]  /*62b0*/  MOV R0, R69 ;  /* 0x0000004500007202 */ /* 0x000fce0000000f00 */
.L_x_1351:
[----:B------:R-:W5:Y:S02]  /*62c0*/  LDCU UR4, c[0x0][0x370] ;  /* 0x00006e00ff0477ac */ /* 0x000f640008000800 */
[----:B-----5:R-:W-:-:S09]  /*62d0*/  ULOP3.LUT UP0, URZ, UR4, 0x7, URZ, 0xc0, !UPT ;  /* 0x0000000704ff7892 */ /* 0x020fd2000f80c0ff */
[----:B------:R-:W-:Y:S05]  /*62e0*/  BRA.U !UP0, `(.L_x_1348) ;  /* 0x0000000908207547 */ /* 0x000fea000b800000 */
[----:B------:R-:W5:Y:S02]  /*62f0*/  LDCU UR4, c[0x0][0x370] ;  /* 0x00006e00ff0477ac */ /* 0x000f640008000800 */
[----:B-----5:R-:W-:-:S04]  /*6300*/  ULOP3.LUT UR4, UR4, 0x7, URZ, 0xc0, !UPT ;  /* 0x0000000704047892 */ /* 0x020fc8000f8ec0ff */
[----:B------:R-:W-:-:S04]  /*6310*/  UIADD3 UR4, UPT, UPT, UR4, -0x1, URZ ;  /* 0xffffffff04047890 */ /* 0x000fc8000fffe0ff */
[----:B------:R-:W-:-:S09]  /*6320*/  UISETP.GE.U32.AND UP0, UPT, UR4, 0x3, UPT ;  /* 0x000000030400788c */ /* 0x000fd2000bf06070 */
[----:B------:R-:W-:Y:S05]  /*6330*/  BRA.U !UP0, `(.L_x_1353) ;  /* 0x0000000508147547 */ /* 0x000fea000b800000 */
[C---:B------:R-:W-:Y:S02]  /*6340*/  ISETP.NE.AND P0, PT, R0.reuse, UR6, PT ;  /* 0x0000000600007c0c */ /* 0x040fe4000bf05270 */
[C---:B0--34-:R-:W-:Y:S02]  /*6350*/  IADD3 R60, PT, PT, R0.reuse, 0x1, RZ ;  /* 0x00000001003c7810 */ /* 0x059fe40007ffe0ff */
[----:B------:R-:W-:Y:S02]  /*6360*/  ISETP.NE.OR P0, PT, R113, RZ, !P0 ;  /* 0x000000ff7100720c */ /* 0x000fe40004705670 */
[----:B------:R-:W-:Y:S02]  /*6370*/  IADD3 R72, PT, PT, R0, 0x2, RZ ;  /* 0x0000000200487810 */ /* 0x000fe40007ffe0ff */
[----:B------:R-:W-:Y:S02]  /*6380*/  ISETP.NE.AND P1, PT, R60, UR6, PT ;  /* 0x000000063c007c0c */ /* 0x000fe4000bf25270 */
[----:B------:R-:W-:-:S02]  /*6390*/  ISETP.NE.AND P2, PT, R72, UR6, PT ;  /* 0x0000000648007c0c */ /* 0x000fc4000bf45270 */
[----:B------:R-:W-:Y:S02]  /*63a0*/  IADD3 R74, PT, PT, R0, 0x3, RZ ;  /* 0x00000003004a7810 */ /* 0x000fe40007ffe0ff */
[C---:B------:R-:W-:Y:S02]  /*63b0*/  ISETP.NE.OR P1, PT, R113.reuse, RZ, !P1 ;  /* 0x000000ff7100720c */ /* 0x040fe40004f25670 */
[C---:B------:R-:W-:Y:S01]  /*63c0*/  ISETP.NE.OR P2, PT, R113.reuse, RZ, !P2 ;  /* 0x000000ff7100720c */ /* 0x040fe20005745670 */
[----:B------:R-:W0:Y:S01]  /*63d0*/  @!P0 LDC R77, c[0x0][0x374] ;  /* 0x0000dd00ff4d8b82 */ /* 0x000e220000000800 */
[----:B------:R-:W-:Y:S01]  /*63e0*/  ISETP.NE.AND P3, PT, R74, UR6, PT ;  /* 0x000000064a007c0c */ /* 0x000fe2000bf65270 */
[----:B------:R-:W3:Y:S01]  /*63f0*/  @!P0 S2R R78, SR_CTAID.Y ;  /* 0x00000000004e8919 */ /* 0x000ee20000002600 */
[----:B------:R-:W-:Y:S02]  /*6400*/  @!P0 LOP3.LUT R60, R4, 0x1, RZ, 0xc0, !PT ;  /* 0x00000001043c8812 */ /* 0x000fe400078ec0ff */
[----:B------:R-:W-:-:S03]  /*6410*/  ISETP.NE.OR P3, PT, R113, RZ, !P3 ;  /* 0x000000ff7100720c */ /* 0x000fc60005f65670 */
[----:B--2---:R-:W2:Y:S02]  /*6420*/  @!P0 LDC R61, c[0x0][0x370] ;  /* 0x0000dc00ff3d8b82 */ /* 0x004ea40000000800 */
[----:B------:R-:W4:Y:S01]  /*6430*/  @!P1 S2R R85, SR_CTAID.Y ;  /* 0x0000000000559919 */ /* 0x000f220000002600 */
[C---:B------:R-:W-:Y:S02]  /*6440*/  @!P1 LOP3.LUT R70, R4.reuse, 0x1, RZ, 0xc0, !PT ;  /* 0x0000000104469812 */ /* 0x040fe400078ec0ff */
[----:B------:R-:W-:Y:S01]  /*6450*/  @!P2 LOP3.LUT R82, R4, 0x1, RZ, 0xc0, !PT ;  /* 0x000000010452a812 */ /* 0x000fe200078ec0ff */
[----:B------:R-:W5:Y:S02]  /*6460*/  @!P2 S2R R80, SR_CTAID.Y ;  /* 0x000000000050a919 */ /* 0x000f640000002600 */
[----:B------:R-:W1:Y:S02]  /*6470*/  @!P1 LDC R79, c[0x0][0x374] ;  /* 0x0000dd00ff4f9b82 */ /* 0x000e640000000800 */
[----:B------:R-:W4:Y:S06]  /*6480*/  @!P3 S2R R84, SR_CTAID.Y ;  /* 0x000000000054b919 */ /* 0x000f2c0000002600 */
[----:B------:R-:W3:Y:S01]  /*6490*/  @!P1 LDC R71, c[0x0][0x370] ;  /* 0x0000dc00ff479b82 */ /* 0x000ee20000000800 */
[----:B0-----:R-:W-:-:S07]  /*64a0*/  @!P0 IMAD R60, R60, R77, RZ ;  /* 0x0000004d3c3c8224 */ /* 0x001fce00078e02ff */
[----:B------:R-:W0:Y:S01]  /*64b0*/  @!P2 LDC R81, c[0x0][0x374] ;  /* 0x0000dd00ff51ab82 */ /* 0x000e220000000800 */
[----:B--2---:R-:W-:-:S05]  /*64c0*/  @!P0 IMAD R68, R60, R61, RZ ;  /* 0x0000003d3c448224 */ /* 0x004fca00078e02ff */
[----:B------:R-:W-:Y:S02]  /*64d0*/  @!P0 SHF.L.U32 R69, R68, 0x1, RZ ;  /* 0x0000000144458819 */ /* 0x000fe400000006ff */
[----:B------:R-:W2:Y:S01]  /*64e0*/  @!P2 LDC R73, c[0x0][0x370] ;  /* 0x0000dc00ff49ab82 */ /* 0x000ea20000000800 */
[----:B-1----:R-:W-:-:S07]  /*64f0*/  @!P1 IMAD R70, R70, R79, RZ ;  /* 0x0000004f46469224 */ /* 0x002fce00078e02ff */
[----:B------:R-:W1:Y:S01]  /*6500*/  @!P3 LDC R83, c[0x0][0x374] ;  /* 0x0000dd00ff53bb82 */ /* 0x000e620000000800 */
[----:B---3--:R-:W-:-:S05]  /*6510*/  @!P1 IMAD R70, R70, R71, RZ ;  /* 0x0000004746469224 */ /* 0x008fca00078e02ff */
[----:B------:R-:W-:Y:S02]  /*6520*/  @!P1 SHF.L.U32 R71, R70, 0x1, RZ ;  /* 0x0000000146479819 */ /* 0x000fe400000006ff */
[----:B------:R-:W3:Y:S01]  /*6530*/  @!P0 LDC.64 R66, c[0x0][0x3d0] ;  /* 0x0000f400ff428b82 */ /* 0x000ee20000000a00 */
[----:B0-----:R-:W-:Y:S01]  /*6540*/  @!P2 IMAD R68, R82, R81, RZ ;  /* 0x000000515244a224 */ /* 0x001fe200078e02ff */
[----:B------:R-:W-:-:S06]  /*6550*/  @!P3 LOP3.LUT R82, R4, 0x1, RZ, 0xc0, !PT ;  /* 0x000000010452b812 */ /* 0x000fcc00078ec0ff */
[----:B------:R-:W0:Y:S01]  /*6560*/  @!P3 LDC R76, c[0x0][0x370] ;  /* 0x0000dc00ff4cbb82 */ /* 0x000e220000000800 */
[----:B--2---:R-:W-:Y:S02]  /*6570*/  @!P2 IMAD R73, R68, R73, RZ ;  /* 0x000000494449a224 */ /* 0x004fe400078e02ff */
[----:B------:R-:W-:-:S03]  /*6580*/  @!P1 IMAD R68, R0, R79, R79 ;  /* 0x0000004f00449224 */ /* 0x000fc600078e024f */
[----:B------:R-:W-:Y:S02]  /*6590*/  @!P2 SHF.L.U32 R73, R73, 0x1, RZ ;  /* 0x000000014949a819 */ /* 0x000fe400000006ff */
[----:B------:R-:W2:Y:S01]  /*65a0*/  @!P1 LDC.64 R64, c[0x0][0x3d0] ;  /* 0x0000f400ff409b82 */ /* 0x000ea20000000a00 */
[----:B-1----:R-:W-:-:S07]  /*65b0*/  @!P3 IMAD R75, R82, R83, RZ ;  /* 0x00000053524bb224 */ /* 0x002fce00078e02ff */
[----:B------:R-:W1:Y:S01]  /*65c0*/  @!P2 LDC.64 R62, c[0x0][0x3d0] ;  /* 0x0000f400ff3eab82 */ /* 0x000e620000000a00 */
[----:B---3--:R-:W-:-:S04]  /*65d0*/  @!P0 IMAD.WIDE R66, R69, 0x4, R66 ;  /* 0x0000000445428825 */ /* 0x008fc800078e0242 */
[----:B------:R-:W-:-:S03]  /*65e0*/  @!P0 IMAD R69, R0, R77, R78 ;  /* 0x0000004d00458224 */ /* 0x000fc600078e024e */
[----:B------:R-:W3:Y:S01]  /*65f0*/  @!P3 LDC.64 R60, c[0x0][0x3d0] ;  /* 0x0000f400ff3cbb82 */ /* 0x000ee20000000a00 */
[----:B0-----:R-:W-:Y:S02]  /*6600*/  @!P3 IMAD R75, R75, R76, RZ ;  /* 0x0000004c4b4bb224 */ /* 0x001fe400078e02ff */
[----:B------:R-:W-:-:S03]  /*6610*/  @!P0 IMAD.WIDE.U32 R66, R69, 0x8, R66 ;  /* 0x0000000845428825 */ /* 0x000fc600078e0042 */
[----:B------:R-:W-:Y:S01]  /*6620*/  @!P3 SHF.L.U32 R75, R75, 0x1, RZ ;  /* 0x000000014b4bb819 */ /* 0x000fe200000006ff */
[----:B-----5:R-:W-:Y:S02]  /*6630*/  @!P2 IMAD R69, R72, R81, R80 ;  /* 0x000000514845a224 */ /* 0x020fe400078e0250 */
[----:B--2---:R-:W-:Y:S01]  /*6640*/  @!P1 IMAD.WIDE R64, R71, 0x4, R64 ;  /* 0x0000000447409825 */ /* 0x004fe200078e0240 */
[----:B----4-:R-:W-:Y:S01]  /*6650*/  @!P1 IADD3 R71, PT, PT, R68, R85, RZ ;  /* 0x0000005544479210 */ /* 0x010fe20007ffe0ff */
[----:B------:R-:W2:Y:S04]  /*6660*/  @!P0 LDG.E.64 R66, desc[UR8][R66.64] ;  /* 0x0000000842428981 */ /* 0x000ea8000c1e1b00 */
[----:B------:R-:W-:-:S04]  /*6670*/  @!P1 IMAD.WIDE.U32 R64, R71, 0x8, R64 ;  /* 0x0000000847409825 */ /* 0x000fc800078e0040 */
[----:B-1----:R-:W-:Y:S02]  /*6680*/  @!P2 IMAD.WIDE R62, R73, 0x4, R62 ;  /* 0x00000004493ea825 */ /* 0x002fe400078e023e */
[----:B------:R-:W4:Y:S02]  /*6690*/  @!P1 LDG.E.64 R64, desc[UR8][R64.64] ;  /* 0x0000000840409981 */ /* 0x000f24000c1e1b00 */
[----:B---3--:R-:W-:-:S04]  /*66a0*/  @!P3 IMAD.WIDE R60, R75, 0x4, R60 ;  /* 0x000000044b3cb825 */ /* 0x008fc800078e023c */
[----:B------:R-:W-:Y:S02]  /*66b0*/  @!P3 IMAD R71, R74, R83, R84 ;  /* 0x000000534a47b224 */ /* 0x000fe400078e0254 */
[----:B------:R-:W-:-:S04]  /*66c0*/  @!P2 IMAD.WIDE.U32 R62, R69, 0x8, R62 ;  /* 0x00000008453ea825 */ /* 0x000fc800078e003e */
[----:B------:R-:W-:Y:S02]  /*66d0*/  @!P3 IMAD.WIDE.U32 R60, R71, 0x8, R60 ;  /* 0x00000008473cb825 */ /* 0x000fe400078e003c */
[----:B------:R-:W3:Y:S04]  /*66e0*/  @!P2 LDG.E.64 R62, desc[UR8][R62.64] ;  /* 0x000000083e3ea981 */ /* 0x000ee8000c1e1b00 */
[----:B------:R-:W5:Y:S01]  /*66f0*/  @!P3 LDG.E.64 R60, desc[UR8][R60.64] ;  /* 0x000000083c3cb981 */ /* 0x000f62000c1e1b00 */
[----:B------:R-:W-:Y:S01]  /*6700*/  IADD3 R0, PT, PT, R0, 0x4, RZ ;  /* 0x0000000400007810 */ /* 0x000fe20007ffe0ff */
[----:B--2---:R-:W-:Y:S01]  /*6710*/  @!P0 FADD.FTZ R110, R110, R66 ;  /* 0x000000426e6e8221 */ /* 0x004fe20000010000 */
[----:B------:R-:W-:-:S03]  /*6720*/  @!P0 FADD.FTZ R111, R111, R67 ;  /* 0x000000436f6f8221 */ /* 0x000fc60000010000 */
[----:B----4-:R-:W-:Y:S01]  /*6730*/  @!P1 FADD.FTZ R110, R110, R64 ;  /* 0x000000406e6e9221 */ /* 0x010fe20000010000 */
[----:B------:R-:W-:-:S03]  /*6740*/  @!P1 FADD.FTZ R111, R111, R65 ;  /* 0x000000416f6f9221 */ /* 0x000fc60000010000 */
[----:B---3--:R-:W-:Y:S01]  /*6750*/  @!P2 FADD.FTZ R110, R110, R62 ;  /* 0x0000003e6e6ea221 */ /* 0x008fe20000010000 */
[----:B------:R-:W-:-:S03]  /*6760*/  @!P2 FADD.FTZ R111, R111, R63 ;  /* 0x0000003f6f6fa221 */ /* 0x000fc60000010000 */
[----:B-----5:R-:W-:Y:S01]  /*6770*/  @!P3 FADD.FTZ R110, R110, R60 ;  /* 0x0000003c6e6eb221 */ /* 0x020fe20000010000 */
[----:B------:R-:W-:-:S07]  /*6780*/  @!P3 FADD.FTZ R111, R111, R61 ;  /* 0x0000003d6f6fb221 */ /* 0x000fce0000010000 */
.L_x_1353:
[----:B------:R-:W5:Y:S02]  /*6790*/  LDCU UR4, c[0x0][0x370] ;  /* 0x00006e00ff0477ac */ /* 0x000f640008000800 */
[----:B-----5:R-:W-:-:S09]  /*67a0*/  ULOP3.LUT UP0, UR4, UR4, 0x3, URZ, 0xc0, !UPT ;  /* 0x0000000304047892 */ /* 0x020fd2000f80c0ff */
[----:B------:R-:W-:Y:S05]  /*67b0*/  BRA.U !UP0, `(.L_x_1348) ;  /* 0x0000000108ec7547 */ /* 0x000fea000b800000 */
[----:B------:R-:W-:-:S09]  /*67c0*/  UISETP.NE.AND UP0, UPT, UR4, 0x1, UPT ;  /* 0x000000010400788c */ /* 0x000fd2000bf05270 */
[----:B------:R-:W-:Y:S05]  /*67d0*/  BRA.U !UP0, `(.L_x_1354) ;  /* 0x00000001088c7547 */ /* 0x000fea000b800000 */
[C---:B------:R-:W-:Y:S02]  /*67e0*/  ISETP.NE.AND P0, PT, R0.reuse, UR6, PT ;  /* 0x0000000600007c0c */ /* 0x040fe4000bf05270 */
[----:B0--34-:R-:W-:Y:S02]  /*67f0*/  IADD3 R60, PT, PT, R0, 0x1, RZ ;  /* 0x00000001003c7810 */ /* 0x019fe40007ffe0ff */
[----:B------:R-:W-:Y:S02]  /*6800*/  ISETP.NE.OR P0, PT, R113, RZ, !P0 ;  /* 0x000000ff7100720c */ /* 0x000fe40004705670 */
[----:B------:R-:W-:-:S04]  /*6810*/  ISETP.NE.AND P1, PT, R60, UR6, PT ;  /* 0x000000063c007c0c */ /* 0x000fc8000bf25270 */
[----:B------:R-:W-:-:S07]  /*6820*/  ISETP.NE.OR P1, PT, R113, RZ, !P1 ;  /* 0x000000ff7100720c */ /* 0x000fce0004f25670 */
[----:B------:R-:W0:Y:S01]  /*6830*/  @!P0 LDC R69, c[0x0][0x374] ;  /* 0x0000dd00ff458b82 */ /* 0x000e220000000800 */
[----:B------:R-:W3:Y:S01]  /*6840*/  @!P0 S2R R68, SR_CTAID.Y ;  /* 0x0000000000448919 */ /* 0x000ee20000002600 */
[----:B-1----:R-:W-:-:S04]  /*6850*/  @!P0 LOP3.LUT R64, R4, 0x1, RZ, 0xc0, !PT ;  /* 0x0000000104408812 */ /* 0x002fc800078ec0ff */
[----:B------:R-:W1:Y:S01]  /*6860*/  @!P1 S2R R73, SR_CTAID.Y ;  /* 0x0000000000499919 */ /* 0x000e620000002600 */
[----:B------:R-:W-:Y:S01]  /*6870*/  @!P1 LOP3.LUT R66, R4, 0x1, RZ, 0xc0, !PT ;  /* 0x0000000104429812 */ /* 0x000fe200078ec0ff */
[----:B------:R-:W4:Y:S08]  /*6880*/  @!P0 LDC R65, c[0x0][0x370] ;  /* 0x0000dc00ff418b82 */ /* 0x000f300000000800 */
[----:B------:R-:W5:Y:S08]  /*6890*/  @!P1 LDC R71, c[0x0][0x374] ;  /* 0x0000dd00ff479b82 */ /* 0x000f700000000800 */
[----:B------:R-:W3:Y:S01]  /*68a0*/  @!P1 LDC R67, c[0x0][0x370] ;  /* 0x0000dc00ff439b82 */ /* 0x000ee20000000800 */
[----:B0-----:R-:W-:-:S07]  /*68b0*/  @!P0 IMAD R64, R64, R69, RZ ;  /* 0x0000004540408224 */ /* 0x001fce00078e02ff */
[----:B--2---:R-:W0:Y:S01]  /*68c0*/  @!P0 LDC.64 R60, c[0x0][0x3d0] ;  /* 0x0000f400ff3c8b82 */ /* 0x004e220000000a00 */
[----:B----4-:R-:W-:-:S05]  /*68d0*/  @!P0 IMAD R64, R64, R65, RZ ;  /* 0x0000004140408224 */ /* 0x010fca00078e02ff */
[----:B------:R-:W-:Y:S02]  /*68e0*/  @!P0 SHF.L.U32 R65, R64, 0x1, RZ ;  /* 0x0000000140418819 */ /* 0x000fe400000006ff */
[----:B------:R-:W2:Y:S01]  /*68f0*/  @!P1 LDC.64 R62, c[0x0][0x3d0] ;  /* 0x0000f400ff3e9b82 */ /* 0x000ea20000000a00 */
[-C--:B-----5:R-:W-:Y:S02]  /*6900*/  @!P1 IMAD R66, R66, R71.reuse, RZ ;  /* 0x0000004742429224 */ /* 0x0a0fe400078e02ff */
[----:B------:R-:W-:Y:S02]  /*6910*/  @!P1 IMAD R64, R0, R71, R71 ;  /* 0x0000004700409224 */ /* 0x000fe400078e0247 */
[----:B---3--:R-:W-:-:S05]  /*6920*/  @!P1 IMAD R66, R66, R67, RZ ;  /* 0x0000004342429224 */ /* 0x008fca00078e02ff */
[----:B------:R-:W-:Y:S01]  /*6930*/  @!P1 SHF.L.U32 R67, R66, 0x1, RZ ;  /* 0x0000000142439819 */ /* 0x000fe200000006ff */
[----:B0-----:R-:W-:-:S04]  /*6940*/  @!P0 IMAD.WIDE R60, R65, 0x4, R60 ;  /* 0x00000004413c8825 */ /* 0x001fc800078e023c */
[----:B------:R-:W-:Y:S02]  /*6950*/  @!P0 IMAD R65, R0, R69, R68 ;  /* 0x0000004500418224 */ /* 0x000fe400078e0244 */
[----:B--2---:R-:W-:Y:S01]  /*6960*/  @!P1 IMAD.WIDE R62, R67, 0x4, R62 ;  /* 0x00000004433e9825 */ /* 0x004fe200078e023e */
[----:B-1----:R-:W-:-:S03]  /*6970*/  @!P1 IADD3 R67, PT, PT, R64, R73, RZ ;  /* 0x0000004940439210 */ /* 0x002fc60007ffe0ff */
[----:B------:R-:W-:-:S04]  /*6980*/  @!P0 IMAD.WIDE.U32 R60, R65, 0x8, R60 ;  /* 0x00000008413c8825 */ /* 0x000fc800078e003c */
[----:B------:R-:W-:Y:S02]  /*6990*/  @!P1 IMAD.WIDE.U32 R62, R67, 0x8, R62 ;  /* 0x00000008433e9825 */ /* 0x000fe400078e003e */
[----:B------:R-:W2:Y:S04]  /*69a0*/  @!P0 LDG.E.64 R60, desc[UR8][R60.64] ;  /* 0x000000083c3c8981 */ /* 0x000ea8000c1e1b00 */
[----:B------:R-:W3:Y:S01]  /*69b0*/  @!P1 LDG.E.64 R62, desc[UR8][R62.64] ;  /* 0x000000083e3e9981 */ /* 0x000ee2000c1e1b00 */
[----:B------:R-:W-:Y:S01]  /*69c0*/  IADD3 R0, PT, PT, R0, 0x2, RZ ;  /* 0x0000000200007810 */ /* 0x000fe20007ffe0ff */
[----:B--2---:R-:W-:Y:S01]  /*69d0*/  @!P0 FADD.FTZ R110, R110, R60 ;  /* 0x0000003c6e6e8221 */ /* 0x004fe20000010000 */
[----:B------:R-:W-:-:S03]  /*69e0*/  @!P0 FADD.FTZ R111, R111, R61 ;  /* 0x0000003d6f6f8221 */ /* 0x000fc60000010000 */
[----:B---3--:R-:W-:Y:S01]  /*69f0*/  @!P1 FADD.FTZ R110, R110, R62 ;  /* 0x0000003e6e6e9221 */ /* 0x008fe20000010000 */
[----:B------:R-:W-:-:S07]  /*6a00*/  @!P1 FADD.FTZ R111, R111, R63 ;  /* 0x0000003f6f6f9221 */ /* 0x000fce0000010000 */
.L_x_1354:
[----:B0--34-:R-:W0:Y:S01]  /*6a10*/  LDC R60, c[0x0][0x370] ;  /* 0x0000dc00ff3c7b82 */ /* 0x019e220000000800 */
[----:B------:R-:W-:Y:S01]  /*6a20*/  ISETP.NE.AND P0, PT, R0, UR6, PT ;  /* 0x0000000600007c0c */ /* 0x000fe2000bf05270 */
[----:B------:R-:W-:Y:S03]  /*6a30*/  BSSY.RECONVERGENT B0, `(.L_x_1348) ;  /* 0x0000013000007945 */ /* 0x000fe60003800200 */
[----:B------:R-:W-:Y:S02]  /*6a40*/  ISETP.NE.OR P0, PT, R113, RZ, !P0 ;  /* 0x000000ff7100720c */ /* 0x000fe40004705670 */
[----:B0-----:R-:W-:-:S04]  /*6a50*/  LOP3.LUT R60, R60, 0x1, RZ, 0xc0, !PT ;  /* 0x000000013c3c7812 */ /* 0x001fc800078ec0ff */
[----:B------:R-:W-:-:S13]  /*6a60*/  ISETP.NE.U32.OR P0, PT, R60, 0x1, P0 ;  /* 0x000000013c00780c */ /* 0x000fda0000705470 */
[----:B------:R-:W-:Y:S05]  /*6a70*/  @P0 BRA `(.L_x_1355) ;  /* 0x0000000000380947 */ /* 0x000fea0003800000 */
[----:B------:R-:W0:Y:S01]  /*6a80*/  LDCU UR4, c[0x0][0x374] ;  /* 0x00006e80ff0477ac */ /* 0x000e220008000800 */
[----:B------:R-:W3:Y:S01]  /*6a90*/  LDC R63, c[0x0][0x370] ;  /* 0x0000dc00ff3f7b82 */ /* 0x000ee20000000800 */
[----:B------:R-:W4:Y:S01]  /*6aa0*/  S2R R65, SR_CTAID.Y ;  /* 0x0000000000417919 */ /* 0x000f220000002600 */
[----:B------:R-:W-:-:S06]  /*6ab0*/  LOP3.LUT R62, R4, 0x1, RZ, 0xc0, !PT ;  /* 0x00000001043e7812 */ /* 0x000fcc00078ec0ff */
[----:B--2---:R-:W2:Y:S01]  /*6ac0*/  LDC.64 R60, c[0x0][0x3d0] ;  /* 0x0000f400ff3c7b82 */ /* 0x004ea20000000a00 */
[----:B0-----:R-:W-:-:S04]  /*6ad0*/  IMAD R62, R62, UR4, RZ ;  /* 0x000000043e3e7c24 */ /* 0x001fc8000f8e02ff */
[----:B---3--:R-:W-:-:S05]  /*6ae0*/  IMAD R62, R62, R63, RZ ;  /* 0x0000003f3e3e7224 */ /* 0x008fca00078e02ff */
[----:B------:R-:W-:-:S05]  /*6af0*/  SHF.L.U32 R63, R62, 0x1, RZ ;  /* 0x000000013e3f7819 */ /* 0x000fca00000006ff */
[----:B--2---:R-:W-:-:S04]  /*6b00*/  IMAD.WIDE R60, R63, 0x4, R60 ;  /* 0x000000043f3c7825 */ /* 0x004fc800078e023c */
[----:B----4-:R-:W-:-:S04]  /*6b10*/  IMAD R63, R0, UR4, R65 ;  /* 0x00000004003f7c24 */ /* 0x010fc8000f8e0241 */
[----:B------:R-:W-:-:S06]  /*6b20*/  IMAD.WIDE.U32 R60, R63, 0x8, R60 ;  /* 0x000000083f3c7825 */ /* 0x000fcc00078e003c */
[----:B------:R-:W2:Y:S02]  /*6b30*/  LDG.E.64 R60, desc[UR8][R60.64] ;  /* 0x000000083c3c7981 */ /* 0x000ea4000c1e1b00 */
[----:B--2---:R-:W-:Y:S01]  /*6b40*/  FADD.FTZ R110, R110, R60 ;  /* 0x0000003c6e6e7221 */ /* 0x004fe20000010000 */
[----:B------:R-:W-:-:S07]  /*6b50*/  FADD.FTZ R111, R111, R61 ;  /* 0x0000003d6f6f7221 */ /* 0x000fce0000010000 */
.L_x_1355:
[----:B------:R-:W-:Y:S05]  /*6b60*/  BSYNC.RECONVERGENT B0 ;  /* 0x0000000000007941 */ /* 0x000fea0003800200 */
.L_x_1348:
[----:B------:R-:W5:Y:S01]  /*6b70*/  S2UR UR5, SR_CgaCtaId ;  /* 0x00000000000579c3 */ /* 0x000f620000008800 */
[----:B------:R-:W-:Y:S01]  /*6b80*/  ISETP.NE.AND P0, PT, R113, RZ, PT ;  /* 0x000000ff7100720c */ /* 0x000fe20003f05270 */
[----:B------:R-:W-:Y:S01]  /*6b90*/  UMOV UR4, 0x400 ;  /* 0x0000040000047882 */ /* 0x000fe20000000000 */
[----:B------:R-:W1:Y:S01]  /*6ba0*/  LDCU.64 UR10, c[0x0][0x400] ;  /* 0x00008000ff0a77ac */ /* 0x000e620008000a00 */
[C---:B0-2-4-:R-:W-:Y:S01]  /*6bb0*/  FADD.FTZ R61, -R112.reuse, R10 ;  /* 0x0000000a703d7221 */ /* 0x055fe20000010100 */
[----:B------:R-:W-:-:S03]  /*6bc0*/  FADD.FTZ R65, -R112, R11 ;  /* 0x0000000b70417221 */ /* 0x000fc60000010100 */
[----:B---3--:R-:W0:Y:S01]  /*6bd0*/  LDC R60, c[0x0][0x41c] ;  /* 0x00010700ff3c7b82 */ /* 0x008e220000000800 */
[-C--:B------:R-:W-:Y:S01]  /*6be0*/  FMUL.FTZ R61, R61, R116.reuse ;  /* 0x000000743d3d7220 */ /* 0x080fe20000410000 */
[----:B------:R-:W-:Y:S01]  /*6bf0*/  FMUL.FTZ R70, R65, R116 ;  /* 0x0000007441467220 */ /* 0x000fe20000410000 */
[----:B-----5:R-:W-:Y:S01]  /*6c00*/  ULEA UR4, UR5, UR4, 0x18 ;  /* 0x0000000405047291 */ /* 0x020fe2000f8ec0ff */
[----:B------:R-:W2:Y:S01]  /*6c10*/  LDCU.U8 UR5, c[0x0][0x414] ;  /* 0x00008280ff0577ac */ /* 0x000ea20008000000 */
[----:B0-----:R-:W-:-:S07]  /*6c20*/  IMAD R60, R60, UR6, R115 ;  /* 0x000000063c3c7c24 */ /* 0x001fce000f8e0273 */
[----:B------:R-:W-:Y:S01]  /*6c30*/  @!P0 STS.64 [UR4+0x78], R110 ;  /* 0x0000786eff008988 */ /* 0x000fe20008000a04 */
[----:B------:R-:W-:Y:S01]  /*6c40*/  BAR.SYNC.DEFER_BLOCKING 0x0 ;  /* 0x0000000000007b1d */ /* 0x000fe20000010000 */
[C---:B------:R-:W-:Y:S02]  /*6c50*/  IADD3 R73, PT, PT, R60.reuse, 0x10, RZ ;  /* 0x000000103c497810 */ /* 0x040fe40007ffe0ff */
[----:B-1----:R-:W-:Y:S02]  /*6c60*/  ISETP.GE.U32.AND P0, PT, R60, UR10, PT ;  /* 0x0000000a3c007c0c */ /* 0x002fe4000bf06070 */
[----:B------:R-:W-:Y:S01]  /*6c70*/  SHF.R.S32.HI R71, RZ, 0x1f, R60 ;  /* 0x0000001fff477819 */ /* 0x000fe2000001143c */
[----:B--2---:R-:W-:Y:S01]  /*6c80*/  UISETP.NE.AND UP0, UPT, UR5, URZ, UPT ;  /* 0x000000ff0500728c */ /* 0x004fe2000bf05270 */
[----:B------:R-:W-:Y:S02]  /*6c90*/  ISETP.GE.U32.AND P1, PT, R73, UR10, PT ;  /* 0x0000000a49007c0c */ /* 0x000fe4000bf26070 */
[----:B------:R-:W-:-:S02]  /*6ca0*/  SHF.R.S32.HI R72, RZ, 0x1f, R73 ;  /* 0x0000001fff487819 */ /* 0x000fc40000011449 */
[----:B------:R-:W-:Y:S02]  /*6cb0*/  ISETP.GE.AND.EX P0, PT, R71, UR11, PT, P0 ;  /* 0x0000000b47007c0c */ /* 0x000fe4000bf06300 */
[----:B------:R-:W-:Y:S01]  /*6cc0*/  ISETP.GE.AND.EX P1, PT, R72, UR11, PT, P1 ;  /* 0x0000000b48007c0c */ /* 0x000fe2000bf26310 */
[----:B------:R-:W0:Y:S01]  /*6cd0*/  LDS.64 R62, [UR4+0x78] ;  /* 0x00007804ff3e7984 */ /* 0x000e220008000a00 */
[----:B------:R-:W0:Y:S02]  /*6ce0*/  LDCU UR4, c[0x0][0x42c] ;  /* 0x00008580ff0477ac */ /* 0x000e240008000800 */
[----:B0-----:R-:W-:Y:S01]  /*6cf0*/  FMUL.FTZ R0, R62, UR4 ;  /* 0x000000043e007c20 */ /* 0x001fe20008410000 */
[----:B------:R-:W-:-:S04]  /*6d00*/  FMUL.FTZ R11, R63, UR4 ;  /* 0x000000043f0b7c20 */ /* 0x000fc80008410000 */
[----:B------:R-:W-:Y:S01]  /*6d10*/  FFMA.FTZ R69, R0, R61, R11 ;  /* 0x0000003d00457223 */ /* 0x000fe2000001000b */
        /* <DEDUP_REMOVED lines=19> */
.L_x_1356:
[----:B------:R-:W-:Y:S01]  /*6e50*/  FADD.FTZ R61, -R112, R12 ;  /* 0x0000000c703d7221 */ /* 0x000fe20000010100 */
[----:B------:R-:W-:Y:S01]  /*6e60*/  FFMA.FTZ R10, R0, R70, R11 ;  /* 0x00000046000a7223 */ /* 0x000fe2000001000b */
[----:B------:R-:W-:Y:S01]  /*6e70*/  BSSY.RECONVERGENT B0, `(.L_x_1357) ;  /* 0x0000013000007945 */ /* 0x000fe20003800200 */
[----:B------:R-:W-:Y:S01]  /*6e80*/  FFMA.FTZ R69, R108, R2, -R69 ;  /* 0x000000026c457223 */ /* 0x000fe20000010845 */
[----:B------:R-:W-:Y:S01]  /*6e90*/  FADD.FTZ R67, -R112, R13 ;  /* 0x0000000d70437221 */ /* 0x000fe20000010100 */
[----:B------:R-:W-:Y:S01]  /*6ea0*/  FMUL.FTZ R61, R61, R116 ;  /* 0x000000743d3d7220 */ /* 0x000fe20000410000 */
[----:B------:R-:W-:Y:S01]  /*6eb0*/  FFMA.FTZ R63, R109, R3, -R10 ;  /* 0x000000036d3f7223 */ /* 0x000fe2000001080a */
[----:B------:R-:W-:Y:S06]  /*6ec0*/  @P0 BRA `(.L_x_1358) ;  /* 0x0000000000340947 */ /* 0x000fec0003800000 */
        /* <DEDUP_REMOVED lines=13> */
.L_x_1358:
[----:B------:R-:W-:Y:S05]  /*6fa0*/  BSYNC.RECONVERGENT B0 ;  /* 0x0000000000007941 */ /* 0x000fea0003800200 */
.L_x_1357:
        /* <DEDUP_REMOVED lines=21> */
.L_x_1359:
[----:B0-----:R-:W-:Y:S01]  /*7100*/  FFMA.FTZ R2, R0, R66, R11 ;  /* 0x0000004200027223 */ /* 0x001fe2000001000b */
[----:B------:R-:W-:Y:S01]  /*7110*/  BSSY.RECONVERGENT B0, `(.L_x_1360) ;  /* 0x0000013000007945 */ /* 0x000fe20003800200 */
[----:B------:R-:W-:Y:S01]  /*7120*/  FFMA.FTZ R65, R108, R14, -R65 ;  /* 0x0000000e6c417223 */ /* 0x000fe20000010841 */
[C---:B------:R-:W-:Y:S01]  /*7130*/  FADD.FTZ R71, -R112.reuse, R16 ;  /* 0x0000001070477221 */ /* 0x040fe20000010100 */
[----:B------:R-:W-:Y:S01]  /*7140*/  FADD.FTZ R17, -R112, R17 ;  /* 0x0000001170117221 */ /* 0x000fe20000010100 */
        /* <DEDUP_REMOVED lines=15> */
.L_x_1361:
[----:B------:R-:W-:Y:S05]  /*7240*/  BSYNC.RECONVERGENT B0 ;  /* 0x0000000000007941 */ /* 0x000fea0003800200 */
.L_x_1360:
[C---:B------:R-:W-:Y:S01]  /*7250*/  FADD.FTZ R87, -R112.reuse, R24 ;  /* 0x0000001870577221 */ /* 0x040fe20000010100 */
[----:B------:R-:W-:Y:S01]  /*7260*/  FADD.FTZ R67, -R112, R32 ;  /* 0x0000002070437221 */ /* 0x000fe20000010100 */
[----:B------:R-:W-:Y:S01]  /*7270*/  IADD3 R79, PT, PT, R60, 0x20, RZ ;  /* 0x000000203c4f7810 */ /* 0x000fe20007ffe0ff */
        /* <DEDUP_REMOVED lines=8> */
[----:B0-----:R-:W-:Y:S01]  /*7300*/  FADD.FTZ R3, -R112, R44 ;  /* 0x0000002c70037221 */ /* 0x001fe20000010100 */
[C---:B------:R-:W-:Y:S01]  /*7310*/  IADD3 R12, PT, PT, R60.reuse, 0x70, RZ ;  /* 0x000000703c0c7810 */ /* 0x040fe20007ffe0ff */
[-C--:B------:R-:W-:Y:S01]  /*7320*/  FMUL.FTZ R71, R71, R116.reuse ;  /* 0x0000007447477220 */ /* 0x080fe20000410000 */
[----:B------:R-:W-:Y:S01]  /*7330*/  IADD3 R2, PT, PT, R60, 0x80, RZ ;  /* 0x000000803c027810 */ /* 0x000fe20007ffe0ff */
[----:B------:R-:W-:Y:S01]  /*7340*/  FMUL.FTZ R44, R17, R116 ;  /* 0x00000074112c7220 */ /* 0x000fe20000410000 */
[----:B------:R-:W-:Y:S01]  /*7350*/  ISETP.GE.U32.AND P2, PT, R79, UR10, PT ;  /* 0x0000000a4f007c0c */ /* 0x000fe2000bf46070 */
[C---:B------:R-:W-:Y:S01]  /*7360*/  FADD.FTZ R83, -R112.reuse, R21 ;  /* 0x0000001570537221 */ /* 0x040fe20000010100 */
[----:B------:R-:W-:Y:S01]  /*7370*/  ISETP.GE.U32.AND P1, PT, R85, UR10, PT ;  /* 0x0000000a55007c0c */ /* 0x000fe2000bf26070 */
[----:B------:R-:W-:Y:S01]  /*7380*/  FADD.FTZ R89, -R112, R25 ;  /* 0x0000001970597221 */ /* 0x000fe20000010100 */
        /* <DEDUP_REMOVED lines=26> */
[----:B------:R-:W-:Y:S01]  /*7530*/  FADD.FTZ R101, -R112, R101 ;  /* 0x0000006570657221 */ /* 0x000fe20000010100 */
[----:B------:R-:W-:Y:S01]  /*7540*/  ISETP.GE.AND.EX P2, PT, R66, UR11, PT, P2 ;  /* 0x0000000b42007c0c */ /* 0x000fe2000bf46320 */
[----:B------:R-:W-:Y:S01]  /*7550*/  FADD.FTZ R17, -R112, R104 ;  /* 0x0000006870117221 */ /* 0x000fe20000010100 */
[----:B------:R-:W-:Y:S01]  /*7560*/  ISETP.GE.AND.EX P1, PT, R68, UR11, PT, P1 ;  /* 0x0000000b44007c0c */ /* 0x000fe2000bf26310 */
[----:B------:R-:W-:Y:S01]  /*7570*/  FADD.FTZ R105, -R112, R105 ;  /* 0x0000006970697221 */ /* 0x000fe20000010100 */
[----:B------:R-:W-:Y:S01]  /*7580*/  ISETP.GE.AND.EX P0, PT, R36, UR11, PT, P0 ;  /* 0x0000000b24007c0c */ /* 0x000fe2000bf06300 */
[--C-:B------:R-:W-:Y:S01]  /*7590*/  FFMA.FTZ R77, R0, R71, R11.reuse ;  /* 0x00000047004d7223 */ /* 0x100fe2000001000b */
[----:B------:R-:W-:Y:S01]  /*75a0*/  ISETP.GE.AND.EX P6, PT, R28, UR11, PT, P6 ;  /* 0x0000000b1c007c0c */ /* 0x000fe2000bfc6360 */
[----:B------:R-:W-:Y:S01]  /*75b0*/  FFMA.FTZ R64, R0, R44, R11 ;  /* 0x0000002c00407223 */ /* 0x000fe2000001000b */
[----:B------:R-:W-:-:S02]  /*75c0*/  ISETP.GE.AND.EX P3, PT, R20, UR11, PT, P3 ;  /* 0x0000000b14007c0c */ /* 0x000fc4000bf66330 */
        /* <DEDUP_REMOVED lines=21> */
.L_x_1362:
        /* <DEDUP_REMOVED lines=17> */
.L_x_1364:
[----:B------:R-:W-:Y:S05]  /*7830*/  BSYNC.RECONVERGENT B0 ;  /* 0x0000000000007941 */ /* 0x000fea0003800200 */
.L_x_1363:
[-C--:B------:R-:W-:Y:S01]  /*7840*/  FMUL.FTZ R81, R81, R116.reuse ;  /* 0x0000007451517220 */ /* 0x080fe20000410000 */
        /* <DEDUP_REMOVED lines=20> */
.L_x_1365:
[C-C-:B0-----:R-:W-:Y:S01]  /*7990*/  FFMA.FTZ R19, R0.reuse, R81, R11.reuse ;  /* 0x0000005100137223 */ /* 0x141fe2000001000b */
        /* <DEDUP_REMOVED lines=22> */
.L_x_1367:
[----:B------:R-:W-:Y:S05]  /*7b00*/  BSYNC.RECONVERGENT B0 ;  /* 0x0000000000007941 */ /* 0x000fea0003800200 */
.L_x_1366:
[----:B------:R-:W-:Y:S05]  /*7b10*/  BRA.U !UP0, `(.L_x_1368) ;  /* 0x0000000108487547 */ /* 0x000fea000b800000 */
        /* <DEDUP_REMOVED lines=18> */
.L_x_1368:
[----:B------:R-:W-:Y:S01]  /*7c40*/  BSSY.RECONVERGENT B0, `(.L_x_1369) ;  /* 0x0000011000007945 */ /* 0x000fe20003800200 */
[----:B------:R-:W-:Y:S01]  /*7c50*/  FFMA.FTZ R73, R108, R26, -R73 ;  /* 0x0000001a6c497223 */ /* 0x000fe20000010849 */
[----:B------:R-:W-:Y:S02]  /*7c60*/  FFMA.FTZ R27, R109, R27, -R52 ;  /* 0x0000001b6d1b7223 */ /* 0x000fe40000010834 */
[----:B------:R-:W-:Y:S05]  /*7c70*/  @P0 BRA `(.L_x_1370) ;  /* 0x0000000000340947 */ /* 0x000fea0003800000 */
[----:B------:R-:W1:Y:S01]  /*7c80*/  LDCU.64 UR4, c[0x0][0x3f8] ;  /* 0x00007f00ff0477ac */ /* 0x000e620008000a00 */
[----:B0-----:R-:W-:Y:S01]  /*7c90*/  MOV R18, R118 ;  /* 0x0000007600127202 */ /* 0x001fe20000000f00 */
[-C--:B------:R-:W-:Y:S01]  /*7ca0*/  FMUL.FTZ R26, R73, R116.reuse ;  /* 0x00000074491a7220 */ /* 0x080fe20000410000 */
[----:B------:R-:W-:Y:S01]  /*7cb0*/  MOV R19, R121 ;  /* 0x0000007900137202 */ /* 0x000fe20000000f00 */
[----:B------:R-:W0:Y:S01]  /*7cc0*/  LDCU.64 UR6, c[0x0][0x380] ;  /* 0x00007000ff0677ac */ /* 0x000e220008000a00 */
        /* <DEDUP_REMOVED lines=8> */
.L_x_1370:
[----:B------:R-:W-:Y:S05]  /*7d50*/  BSYNC.RECONVERGENT B0 ;  /* 0x0000000000007941 */ /* 0x000fea0003800200 */
.L_x_1369:
[-C--:B0-----:R-:W-:Y:S01]  /*7d60*/  FMUL.FTZ R71, R63, R116.reuse ;  /* 0x000000743f477220 */ /* 0x081fe20000410000 */
[----:B------:R-:W-:Y:S01]  /*7d70*/  FMUL.FTZ R40, R65, R116 ;  /* 0x0000007441287220 */ /* 0x000fe20000410000 */
[----:B------:R-:W-:Y:S06]  /*7d80*/  BRA.U !UP0, `(.L_x_1371) ;  /* 0x0000000108487547 */ /* 0x000fec000b800000 */
[----:B-1----:R-:W-:Y:S01]  /*7d90*/  FFMA.FTZ R18, R108, R71, R8 ;  /* 0x000000476c127223 */ /* 0x002fe20000010008 */
        /* <DEDUP_REMOVED lines=17> */
.L_x_1371:
[C-C-:B-1----:R-:W-:Y:S01]  /*7eb0*/  FFMA.FTZ R19, R0.reuse, R71, R11.reuse ;  /* 0x0000004700137223 */ /* 0x142fe2000001000b */
        /* <DEDUP_REMOVED lines=22> */
.L_x_1373:
[----:B------:R-:W-:Y:S05]  /*8020*/  BSYNC.RECONVERGENT B0 ;  /* 0x0000000000007941 */ /* 0x000fea0003800200 */
.L_x_1372:
        /* <DEDUP_REMOVED lines=19> */
.L_x_1374:
        /* <DEDUP_REMOVED lines=17> */
.L_x_1376:
[----:B------:R-:W-:Y:S05]  /*8270*/  BSYNC.RECONVERGENT B0 ;  /* 0x0000000000007941 */ /* 0x000fea0003800200 */
.L_x_1375:
[-C--:B------:R-:W-:Y:S01]  /*8280*/  FMUL.FTZ R33, R33, R116.reuse ;  /* 0x0000007421217220 */ /* 0x080fe20000410000 */
[----:B0-----:R-:W-:Y:S01]  /*8290*/  FMUL.FTZ R26, R37, R116 ;  /* 0x00000074251a7220 */ /* 0x001fe20000410000 */
        /* <DEDUP_REMOVED lines=19> */
.L_x_1377:
[C-C-:B------:R-:W-:Y:S01]  /*83d0*/  FFMA.FTZ R19, R0.reuse, R33, R11.reuse ;  /* 0x0000002100137223 */ /* 0x140fe2000001000b */
        /* <DEDUP_REMOVED lines=22> */
.L_x_1379:
[----:B------:R-:W-:Y:S05]  /*8540*/  BSYNC.RECONVERGENT B0 ;  /* 0x0000000000007941 */ /* 0x000fea0003800200 */
.L_x_1378:
[----:B------:R-:W-:Y:S05]  /*8550*/  BRA.U !UP0, `(.L_x_1380) ;  /* 0x0000000108487547 */ /* 0x000fea000b800000 */
        /* <DEDUP_REMOVED lines=18> */
.L_x_1380:
        /* <DEDUP_REMOVED lines=17> */
.L_x_1382:
[----:B------:R-:W-:Y:S05]  /*8790*/  BSYNC.RECONVERGENT B0 ;  /* 0x0000000000007941 */ /* 0x000fea0003800200 */
.L_x_1381:
[-C--:B------:R-:W-:Y:S01]  /*87a0*/  FMUL.FTZ R30, R45, R116.reuse ;  /* 0x000000742d1e7220 */ /* 0x080fe20000410000 */
[-C--:B------:R-:W-:Y:S01]  /*87b0*/  FMUL.FTZ R56, R49, R116.reuse ;  /* 0x0000007431387220 */ /* 0x080fe20000410000 */
        /* <DEDUP_REMOVED lines=31> */
[C---:B0-----:R-:W-:Y:S01]  /*89b0*/  FFMA.FTZ R27, R0.reuse, R29, R11 ;  /* 0x0000001d001b7223 */ /* 0x041fe2000001000b */
        /* <DEDUP_REMOVED lines=11> */
[--C-:B------:R-:W-:Y:S01]  /*8a70*/  FFMA.FTZ R3, R0, R17, R11.reuse ;  /* 0x0000001100037223 */ /* 0x100fe2000001000b */
[----:B------:R-:W-:Y:S01]  /*8a80*/  ISETP.GE.U32.AND P3, PT, R60, UR10, PT ;  /* 0x0000000a3c007c0c */ /* 0x000fe2000bf66070 */
[----:B------:R-:W-:Y:S01]  /*8a90*/  FFMA.FTZ R0, R0, R2, R11 ;  /* 0x0000000200007223 */ /* 0x000fe2000001000b */
[----:B------:R-:W-:-:S02]  /*8aa0*/  ISETP.GE.AND.EX P2, PT, R48, UR11, PT, P2 ;  /* 0x0000000b30007c0c */ /* 0x000fc4000bf46320 */
[----:B------:R-:W-:Y:S02]  /*8ab0*/  ISETP.GE.AND.EX P1, PT, R53, UR11, PT, P1 ;  /* 0x0000000b35007c0c */ /* 0x000fe4000bf26310 */
[----:B------:R-:W-:Y:S02]  /*8ac0*/  ISETP.GE.AND.EX P0, PT, R63, UR11, PT, P0 ;  /* 0x0000000b3f007c0c */ /* 0x000fe4000bf06300 */
        /* <DEDUP_REMOVED lines=22> */
.L_x_1383:
        /* <DEDUP_REMOVED lines=17> */
.L_x_1385:
[----:B------:R-:W-:Y:S05]  /*8d40*/  BSYNC.RECONVERGENT B0 ;  /* 0x0000000000007941 */ /* 0x000fea0003800200 */
.L_x_1384:
[----:B------:R-:W-:Y:S05]  /*8d50*/  BRA.U !UP0, `(.L_x_1386) ;  /* 0x0000000108487547 */ /* 0x000fea000b800000 */
        /* <DEDUP_REMOVED lines=18> */
.L_x_1386:
[----:B------:R-:W-:Y:S01]  /*8e80*/  BSSY.RECONVERGENT B0, `(.L_x_1387) ;  /* 0x0000011000007945 */ /* 0x000fe20003800200 */
[----:B------:R-:W-:Y:S01]  /*8e90*/  FFMA.FTZ R41, R108, R50, -R41 ;  /* 0x000000326c297223 */ /* 0x000fe20000010829 */
[----:B0-----:R-:W-:Y:S02]  /*8ea0*/  FFMA.FTZ R35, R109, R51, -R42 ;  /* 0x000000336d237223 */ /* 0x001fe4000001082a */
        /* <DEDUP_REMOVED lines=9> */
[----:B-1----:R-:W-:Y:S01]  /*8f40*/  LEA R30, P1, R32, UR6, 0x2 ;  /* 0x00000006201e7c11 */ /* 0x002fe2000f8210ff */
[----:B------:R-:W-:-:S03]  /*8f50*/  FMUL.FTZ R34, R41, R116 ;  /* 0x0000007429227220 */ /* 0x000fc60000410000 */
[----:B------:R-:W-:-:S04]  /*8f60*/  IADD3 R49, PT, PT, R33, R49, RZ ;  /* 0x0000003121317210 */ /* 0x000fc80007ffe0ff */
[----:B------:R-:W-:-:S05]  /*8f70*/  LEA.HI.X R31, R32, UR7, R49, 0x2, P1 ;  /* 0x00000007201f7c11 */ /* 0x000fca00088f1431 */
[----:B------:R0:W-:Y:S02]  /*8f80*/  STG.E.64 desc[UR8][R30.64], R34 ;  /* 0x000000221e007986 */ /* 0x0001e4000c101b08 */
.L_x_1388:
[----:B------:R-:W-:Y:S05]  /*8f90*/  BSYNC.RECONVERGENT B0 ;  /* 0x0000000000007941 */ /* 0x000fea0003800200 */
.L_x_1387:
        /* <DEDUP_REMOVED lines=19> */
.L_x_1389:
        /* <DEDUP_REMOVED lines=17> */
.L_x_1391:
[----:B------:R-:W-:Y:S05]  /*91e0*/  BSYNC.RECONVERGENT B0 ;  /* 0x0000000000007941 */ /* 0x000fea0003800200 */
.L_x_1390:
        /* <DEDUP_REMOVED lines=19> */
.L_x_1392:
        /* <DEDUP_REMOVED lines=17> */
.L_x_1394:
[----:B------:R-:W-:Y:S05]  /*9430*/  BSYNC.RECONVERGENT B0 ;  /* 0x0000000000007941 */ /* 0x000fea0003800200 */
.L_x_1393:
        /* <DEDUP_REMOVED lines=19> */
.L_x_1395:
[----:B------:R-:W-:Y:S01]  /*9570*/  BSSY.RECONVERGENT B0, `(.L_x_1396) ;  /* 0x0000011000007945 */ /* 0x000fe20003800200 */
[----:B------:R-:W-:Y:S01]  /*9580*/  FFMA.FTZ R11, R108, R98, -R19 ;  /* 0x000000626c0b7223 */ /* 0x000fe20000010813 */
[----:B------:R-:W-:Y:S02]  /*9590*/  FFMA.FTZ R25, R109, R99, -R20 ;  /* 0x000000636d197223 */ /* 0x000fe40000010814 */
[----:B------:R-:W-:Y:S05]  /*95a0*/  @P4 BRA `(.L_x_1397) ;  /* 0x0000000000344947 */ /* 0x000fea0003800000 */
[----:B------:R-:W0:Y:S01]  /*95b0*/  LDCU.64 UR4, c[0x0][0x3f8] ;  /* 0x00007f00ff0477ac */ /* 0x000e220008000a00 */
[----:B------:R-:W-:Y:S01]  /*95c0*/  MOV R19, R121 ;  /* 0x0000007900137202 */ /* 0x000fe20000000f00 */
[-C--:B------:R-:W-:Y:S01]  /*95d0*/  FMUL.FTZ R24, R11, R116.reuse ;  /* 0x000000740b187220 */ /* 0x080fe20000410000 */
[----:B------:R-:W-:Y:S01]  /*95e0*/  FMUL.FTZ R25, R25, R116 ;  /* 0x0000007419197220 */ /* 0x000fe20000410000 */
[----:B------:R-:W1:Y:S01]  /*95f0*/  LDCU.64 UR6, c[0x0][0x380] ;  /* 0x00007000ff0677ac */ /* 0x000e620008000a00 */
[----:B0-----:R-:W-:Y:S01]  /*9600*/  IMAD R27, R18, UR4, RZ ;  /* 0x00000004121b7c24 */ /* 0x001fe2000f8e02ff */
[----:B------:R-:W-:-:S03]  /*9610*/  MOV R18, R118 ;  /* 0x0000007600127202 */ /* 0x000fc60000000f00 */
[C---:B------:R-:W-:Y:S02]  /*9620*/  IMAD R27, R16.reuse, UR5, R27 ;  /* 0x00000005101b7c24 */ /* 0x040fe4000f8e021b */
[----:B------:R-:W-:-:S03]  /*9630*/  IMAD.WIDE.U32 R22, R16, UR4, R18 ;  /* 0x0000000410167c25 */ /* 0x000fc6000f8e0012 */
[----:B-1----:R-:W-:Y:S02]  /*9640*/  LEA R18, P0, R22, UR6, 0x2 ;  /* 0x0000000616127c11 */ /* 0x002fe4000f8010ff */
[----:B------:R-:W-:-:S04]  /*9650*/  IADD3 R27, PT, PT, R23, R27, RZ ;  /* 0x0000001b171b7210 */ /* 0x000fc80007ffe0ff */
[----:B------:R-:W-:-:S05]  /*9660*/  LEA.HI.X R19, R22, UR7, R27, 0x2, P0 ;  /* 0x0000000716137c11 */ /* 0x000fca00080f141b */
[----:B------:R1:W-:Y:S02]  /*9670*/  STG.E.64 desc[UR8][R18.64], R24 ;  /* 0x0000001812007986 */ /* 0x0003e4000c101b08 */
.L_x_1397:
[----:B------:R-:W-:Y:S05]  /*9680*/  BSYNC.RECONVERGENT B0 ;  /* 0x0000000000007941 */ /* 0x000fea0003800200 */
.L_x_1396:
[----:B------:R-:W-:Y:S05]  /*9690*/  BRA.U !UP0, `(.L_x_1398) ;  /* 0x0000000108487547 */ /* 0x000fea000b800000 */
        /* <DEDUP_REMOVED lines=18> */
.L_x_1398:
[----:B------:R-:W-:Y:S01]  /*97c0*/  BSSY.RECONVERGENT B0, `(.L_x_1399) ;  /* 0x0000012000007945 */ /* 0x000fe20003800200 */
[----:B------:R-:W-:Y:S01]  /*97d0*/  FFMA.FTZ R15, R108, R102, -R15 ;  /* 0x000000666c0f7223 */ /* 0x000fe2000001080f */
[----:B------:R-:W-:Y:S01]  /*97e0*/  SHF.R.S32.HI R16, RZ, 0x1f, R60 ;  /* 0x0000001fff107819 */ /* 0x000fe2000001143c */
[----:B------:R-:W-:Y:S01]  /*97f0*/  FFMA.FTZ R103, R109, R103, -R14 ;  /* 0x000000676d677223 */ /* 0x000fe2000001080e */
[----:B------:R-:W-:Y:S06]  /*9800*/  @P5 BRA `(.L_x_1400) ;  /* 0x0000000000345947 */ /* 0x000fec0003800000 */
[----:B------:R-:W2:Y:S01]  /*9810*/  LDCU.64 UR4, c[0x0][0x3f8] ;  /* 0x00007f00ff0477ac */ /* 0x000ea20008000a00 */
[----:B------:R-:W-:Y:S01]  /*9820*/  MOV R12, R118 ;  /* 0x00000076000c7202 */ /* 0x000fe20000000f00 */
[-C--:B------:R-:W-:Y:S01]  /*9830*/  FMUL.FTZ R14, R15, R116.reuse ;  /* 0x000000740f0e7220 */ /* 0x080fe20000410000 */
[----:B------:R-:W-:Y:S01]  /*9840*/  FMUL.FTZ R15, R103, R116 ;  /* 0x00000074670f7220 */ /* 0x000fe20000410000 */
[----:B------:R-:W3:Y:S01]  /*9850*/  LDCU.64 UR6, c[0x0][0x380] ;  /* 0x00007000ff0677ac */ /* 0x000ee20008000a00 */
[----:B--2---:R-:W-:Y:S01]  /*9860*/  IMAD R11, R13, UR4, RZ ;  /* 0x000000040d0b7c24 */ /* 0x004fe2000f8e02ff */
[----:B------:R-:W-:-:S03]  /*9870*/  MOV R13, R121 ;  /* 0x00000079000d7202 */ /* 0x000fc60000000f00 */
[C---:B------:R-:W-:Y:S02]  /*9880*/  IMAD R11, R10.reuse, UR5, R11 ;  /* 0x000000050a0b7c24 */ /* 0x040fe4000f8e020b */
[----:B------:R-:W-:-:S03]  /*9890*/  IMAD.WIDE.U32 R12, R10, UR4, R12 ;  /* 0x000000040a0c7c25 */ /* 0x000fc6000f8e000c */
[----:B---3--:R-:W-:Y:S02]  /*98a0*/  LEA R10, P0, R12, UR6, 0x2 ;  /* 0x000000060c0a7c11 */ /* 0x008fe4000f8010ff */
[----:B------:R-:W-:-:S04]  /*98b0*/  IADD3 R11, PT, PT, R13, R11, RZ ;  /* 0x0000000b0d0b7210 */ /* 0x000fc80007ffe0ff */
[----:B------:R-:W-:-:S05]  /*98c0*/  LEA.HI.X R11, R12, UR7, R11, 0x2, P0 ;  /* 0x000000070c0b7c11 */ /* 0x000fca00080f140b */
[----:B------:R2:W-:Y:S02]  /*98d0*/  STG.E.64 desc[UR8][R10.64], R14 ;  /* 0x0000000e0a007986 */ /* 0x0005e4000c101b08 */
.L_x_1400:
[----:B------:R-:W-:Y:S05]  /*98e0*/  BSYNC.RECONVERGENT B0 ;  /* 0x0000000000007941 */ /* 0x000fea0003800200 */
.L_x_1399:
[----:B------:R-:W-:Y:S05]  /*98f0*/  BRA.U !UP0, `(.L_x_1401) ;  /* 0x0000000108487547 */ /* 0x000fea000b800000 */
[----:B------:R-:W-:Y:S01]  /*9900*/  FFMA.FTZ R8, R108, R17, R8 ;  /* 0x000000116c087223 */ /* 0x000fe20000010008 */
[----:B------:R-:W-:-:S03]  /*9910*/  FFMA.FTZ R2, R109, R2, R9 ;  /* 0x000000026d027223 */ /* 0x000fc60000010009 */
[----:B--2---:R-:W-:Y:S01]  /*9920*/  FMUL.FTZ R10, R8, -1.4426950216293334961 ;  /* 0xbfb8aa3b080a7820 */ /* 0x004fe20000410000 */
[----:B------:R-:W-:-:S05]  /*9930*/  FMUL.FTZ R11, R2, -1.4426950216293334961 ;  /* 0xbfb8aa3b020b7820 */ /* 0x000fca0000410000 */
[----:B------:R-:W2:Y:S08]  /*9940*/  MUFU.EX2 R10, R10 ;  /* 0x0000000a000a7308 */ /* 0x000eb00000000800 */
[----:B------:R-:W3:Y:S01]  /*9950*/  MUFU.EX2 R11, R11 ;  /* 0x0000000b000b7308 */ /* 0x000ee20000000800 */
[----:B--2---:R-:W-:-:S07]  /*9960*/  FADD.FTZ R9, R10, 1 ;  /* 0x3f8000000a097421 */ /* 0x004fce0000010000 */
[----:B------:R-:W2:Y:S01]  /*9970*/  MUFU.RCP R9, R9 ;  /* 0x0000000900097308 */ /* 0x000ea20000001000 */
[----:B---3--:R-:W-:-:S07]  /*9980*/  FADD.FTZ R12, R11, 1 ;  /* 0x3f8000000b0c7421 */ /* 0x008fce0000010000 */
[----:B------:R-:W3:Y:S01]  /*9990*/  MUFU.RCP R12, R12 ;  /* 0x0000000c000c7308 */ /* 0x000ee20000001000 */
[----:B--2---:R-:W-:Y:S01]  /*99a0*/  FADD.FTZ R13, -R9, 1 ;  /* 0x3f800000090d7421 */ /* 0x004fe20000010100 */
[----:B------:R-:W-:-:S03]  /*99b0*/  FMUL.FTZ R106, R106, R9 ;  /* 0x000000096a6a7220 */ /* 0x000fc60000410000 */
[----:B------:R-:W-:Y:S01]  /*99c0*/  FFMA.FTZ R13, R8, R13, 1 ;  /* 0x3f800000080d7423 */ /* 0x000fe2000001000d */
[----:B---3--:R-:W-:Y:S01]  /*99d0*/  FADD.FTZ R15, -R12, 1 ;  /* 0x3f8000000c0f7421 */ /* 0x008fe20000010100 */
[----:B------:R-:W-:Y:S02]  /*99e0*/  FMUL.FTZ R107, R107, R12 ;  /* 0x0000000c6b6b7220 */ /* 0x000fe40000410000 */
[----:B------:R-:W-:Y:S01]  /*99f0*/  FMUL.FTZ R106, R106, R13 ;  /* 0x0000000d6a6a7220 */ /* 0x000fe20000410000 */
[----:B------:R-:W-:-:S04]  /*9a00*/  FFMA.FTZ R2, R2, R15, 1 ;  /* 0x3f80000002027423 */ /* 0x000fc8000001000f */
[----:B------:R-:W-:-:S07]  /*9a10*/  FMUL.FTZ R107, R107, R2 ;  /* 0x000000026b6b7220 */ /* 0x000fce0000410000 */
.L_x_1401:
[----:B------:R-:W-:Y:S01]  /*9a20*/  ISETP.GE.AND.EX P3, PT, R16, UR11, PT, P3 ;  /* 0x0000000b10007c0c */ /* 0x000fe2000bf66330 */
[----:B------:R-:W-:Y:S01]  /*9a30*/  FFMA.FTZ R3, R108, R106, -R3 ;  /* 0x0000006a6c037223 */ /* 0x000fe20000010803 */
[----:B------:R-:W-:Y:S01]  /*9a40*/  FFMA.FTZ R107, R109, R107, -R0 ;  /* 0x0000006b6d6b7223 */ /* 0x000fe20000010800 */
[----:B------:R-:W-:Y:S02]  /*9a50*/  BSSY.RECONVERGENT B0, `(.L_x_1402) ;  /* 0x000000e000007945 */ /* 0x000fe40003800200 */
[-C--:B------:R-:W-:Y:S01]  /*9a60*/  FMUL.FTZ R106, R3, R116.reuse ;  /* 0x00000074036a7220 */ /* 0x080fe20000410000 */
[----:B------:R-:W-:-:S07]  /*9a70*/  FMUL.FTZ R107, R107, R116 ;  /* 0x000000746b6b7220 */ /* 0x000fce0000410000 */
[----:B------:R-:W-:Y:S05]  /*9a80*/  @P3 BRA `(.L_x_1403) ;  /* 0x0000000000283947 */ /* 0x000fea0003800000 */
[----:B------:R-:W3:Y:S01]  /*9a90*/  LDCU.64 UR4, c[0x0][0x3f8] ;  /* 0x00007f00ff0477ac */ /* 0x000ee20008000a00 */
[----:B------:R-:W-:Y:S01]  /*9aa0*/  MOV R119, R121 ;  /* 0x0000007900777202 */ /* 0x000fe20000000f00 */
[----:B------:R-:W4:Y:S01]  /*9ab0*/  LDCU.64 UR6, c[0x0][0x380] ;  /* 0x00007000ff0677ac */ /* 0x000f220008000a00 */
[----:B---3--:R-:W-:Y:S02]  /*9ac0*/  IMAD R3, R16, UR4, RZ ;  /* 0x0000000410037c24 */ /* 0x008fe4000f8e02ff */
[----:B------:R-:W-:-:S04]  /*9ad0*/  IMAD.WIDE.U32 R118, R60, UR4, R118 ;  /* 0x000000043c767c25 */ /* 0x000fc8000f8e0076 */
[----:B------:R-:W-:Y:S01]  /*9ae0*/  IMAD R3, R60, UR5, R3 ;  /* 0x000000053c037c24 */ /* 0x000fe2000f8e0203 */
[----:B----4-:R-:W-:-:S04]  /*9af0*/  LEA R2, P0, R118, UR6, 0x2 ;  /* 0x0000000676027c11 */ /* 0x010fc8000f8010ff */
[----:B------:R-:W-:-:S04]  /*9b00*/  IADD3 R3, PT, PT, R119, R3, RZ ;  /* 0x0000000377037210 */ /* 0x000fc80007ffe0ff */
[----:B------:R-:W-:-:S05]  /*9b10*/  LEA.HI.X R3, R118, UR7, R3, 0x2, P0 ;  /* 0x0000000776037c11 */ /* 0x000fca00080f1403 */
[----:B------:R3:W-:Y:S02]  /*9b20*/  STG.E.64 desc[UR8][R2.64], R106 ;  /* 0x0000006a02007986 */ /* 0x0007e4000c101b08 */
.L_x_1403:
[----:B------:R-:W-:Y:S05]  /*9b30*/  BSYNC.RECONVERGENT B0 ;  /* 0x0000000000007941 */ /* 0x000fea0003800200 */
.L_x_1402:
[----:B---3--:R-:W3:Y:S01]  /*9b40*/  LDC R3, c[0x0][0x374] ;  /* 0x0000dd00ff037b82 */ /* 0x008ee20000000800 */
[----:B------:R-:W4:Y:S01]  /*9b50*/  LDCU UR4, c[0x0][0x410] ;  /* 0x00008200ff0477ac */ /* 0x000f220008000800 */
[----:B------:R-:W-:Y:S01]  /*9b60*/  IADD3 R4, PT, PT, R4, 0x1, RZ ;  /* 0x0000000104047810 */ /* 0x000fe20007ffe0ff */
[----:B------:R-:W4:Y:S02]  /*9b70*/  LDCU UR5, c[0x0][0x3e0] ;  /* 0x00007c00ff0577ac */ /* 0x000f240008000800 */
[----:B----4-:R-:W-:Y:S01]  /*9b80*/  UIMAD UR4, UR4, UR5, URZ ;  /* 0x00000005040472a4 */ /* 0x010fe2000f8e02ff */
[----:B---3--:R-:W-:-:S05]  /*9b90*/  IADD3 R6, PT, PT, R3, R6, RZ ;  /* 0x0000000603067210 */ /* 0x008fca0007ffe0ff */
[----:B------:R-:W-:-:S13]  /*9ba0*/  ISETP.GE.AND P0, PT, R6, UR4, PT ;  /* 0x0000000406007c0c */ /* 0x000fda000bf06270 */
[----:B------:R-:W-:Y:S05]  /*9bb0*/  @!P0 BRA `(.L_x_1404) ;  /* 0xffffff6400688947 */ /* 0x000fea000383ffff */
.L_x_1337:
[----:B------:R-:W3:Y:S01]  /*9bc0*/  LDC R4, c[0x0][0x370] ;  /* 0x0000dc00ff047b82 */ /* 0x000ee20000000800 */
[----:B------:R-:W-:Y:S01]  /*9bd0*/  ISETP.NE.AND P1, PT, R113, RZ, PT ;  /* 0x000000ff7100720c */ /* 0x000fe20003f25270 */
[----:B------:R-:W-:Y:S06]  /*9be0*/  BSSY.RECONVERGENT B0, `(.L_x_1405) ;  /* 0x000000d000007945 */ /* 0x000fec0003800200 */
[----:B------:R-:W4:Y:S08]  /*9bf0*/  LDC R7, c[0x0][0x374] ;  /* 0x0000dd00ff077b82 */ /* 0x000f300000000800 */
[----:B------:R-:W5:Y:S01]  /*9c00*/  LDC.64 R2, c[0x0][0x3c8] ;  /* 0x0000f200ff027b82 */ /* 0x000f620000000a00 */
[----:B---3--:R-:W-:-:S02]  /*9c10*/  ISETP.NE.AND P0, PT, R4, 0x1, PT ;  /* 0x000000010400780c */ /* 0x008fc40003f05270 */
[----:B----4-:R-:W-:-:S04]  /*9c20*/  SHF.L.U32 R0, R7, 0x1, RZ ;  /* 0x0000000107007819 */ /* 0x010fc800000006ff */
[----:B------:R-:W-:-:S05]  /*9c30*/  SEL R5, R0, RZ, P0 ;  /* 0x000000ff00057207 */ /* 0x000fca0000000000 */
[----:B-----5:R-:W-:Y:S01]  /*9c40*/  IMAD.WIDE.U32 R2, R5, 0x4, R2 ;  /* 0x0000000405027825 */ /* 0x020fe200078e0002 */
[----:B------:R-:W-:Y:S06]  /*9c50*/  @P1 BRA `(.L_x_1406) ;  /* 0x0000000000141947 */ /* 0x000fec0003800000 */
[----:B------:R-:W-:Y:S01]  /*9c60*/  HFMA2 R5, -RZ, RZ, 0, 5.9604644775390625e-08 ;  /* 0x00000001ff057431 */ /* 0x000fe200000001ff */
[----:B------:R-:W-:Y:S06]  /*9c70*/  MEMBAR.ALL.GPU ;  /* 0x0000000000007992 */ /* 0x000fec000000a000 */
[----:B------:R-:W-:-:S00]  /*9c80*/  ERRBAR ;  /* 0x00000000000079ab */ /* 0x000fc00000000000 */
[----:B------:R-:W-:Y:S06]  /*9c90*/  CGAERRBAR ;  /* 0x00000000000075ab */ /* 0x000fec0000000000 */
[----:B------:R3:W-:Y:S02]  /*9ca0*/  REDG.E.ADD.S32.STRONG.GPU desc[UR8][R2.64], R5 ;  /* 0x000000050200798e */ /* 0x0007e4000c12e308 */
.L_x_1406:
[----:B------:R-:W-:Y:S05]  /*9cb0*/  BSYNC.RECONVERGENT B0 ;  /* 0x0000000000007941 */ /* 0x000fea0003800200 */
.L_x_1405:
[----:B------:R-:W4:Y:S01]  /*9cc0*/  S2UR UR5, SR_CTAID.Y ;  /* 0x00000000000579c3 */ /* 0x000f220000002600 */
[----:B---3--:R-:W-:Y:S02]  /*9cd0*/  IADD3 R5, PT, PT, R7, -0x1, RZ ;  /* 0xffffffff07057810 */ /* 0x008fe40007ffe0ff */
[----:B------:R-:W-:-:S05]  /*9ce0*/  IADD3 R0, PT, PT, R4, -0x1, RZ ;  /* 0xffffffff04007810 */ /* 0x000fca0007ffe0ff */
[----:B------:R-:W3:Y:S01]  /*9cf0*/  S2UR UR4, SR_CTAID.X ;  /* 0x00000000000479c3 */ /* 0x000ee20000002500 */
[----:B----4-:R-:W-:-:S04]  /*9d00*/  ISETP.NE.AND P0, PT, R5, UR5, PT ;  /* 0x0000000505007c0c */ /* 0x010fc8000bf05270 */
[----:B---3--:R-:W-:-:S13]  /*9d10*/  ISETP.NE.OR P0, PT, R0, UR4, P0 ;  /* 0x0000000400007c0c */ /* 0x008fda0008705670 */
[----:B------:R-:W-:Y:S05]  /*9d20*/  @P0 EXIT ;  /* 0x000000000000094d */ /* 0x000fea0003800000 */
[----:B------:R-:W-:Y:S05]  /*9d30*/  @P1 BRA `(.L_x_1407) ;  /* 0x0000000000201947 */ /* 0x000fea0003800000 */
[----:B------:R-:W-:-:S05]  /*9d40*/  IMAD R0, R4, R7, RZ ;  /* 0x0000000704007224 */ /* 0x000fca00078e02ff */
[----:B------:R-:W-:-:S13]  /*9d50*/  ISETP.NE.AND P0, PT, R0, -0x1, PT ;  /* 0xffffffff0000780c */ /* 0x000fda0003f05270 */
[----:B------:R-:W-:Y:S05]  /*9d60*/  @!P0 BRA `(.L_x_1407) ;  /* 0x0000000000148947 */ /* 0x000fea0003800000 */
.L_x_1408:
[----:B------:R-:W3:Y:S04]  /*9d70*/  LDG.E.STRONG.GPU R5, desc[UR8][R2.64] ;  /* 0x0000000802057981 */ /* 0x000ee8000c1ef900 */
[----:B---3--:R-:W-:Y:S01]  /*9d80*/  CCTL.IVALL ;  /* 0x00000000ff00798f */ /* 0x008fe20002000000 */
[----:B------:R-:W-:Y:S05]  /*9d90*/  YIELD ;  /* 0x0000000000007946 */ /* 0x000fea0003800000 */
[----:B------:R-:W-:-:S13]  /*9da0*/  ISETP.NE.AND P0, PT, R5, R0, PT ;  /* 0x000000000500720c */ /* 0x000fda0003f05270 */
[----:B------:R-:W-:Y:S05]  /*9db0*/  @P0 BRA `(.L_x_1408) ;  /* 0xfffffffc00ec0947 */ /* 0x000fea000383ffff */
.L_x_1407:
[----:B------:R-:W-:Y:S05]  /*9dc0*/  WARPSYNC.ALL ;  /* 0x0000000000007948 */ /* 0x000fea0003800000 */
[----:B------:R-:W3:Y:S08]  /*9dd0*/  LDC.64 R32, c[0x0][0x3f8] ;  /* 0x0000fe00ff207b82 */ /* 0x000ef00000000a00 */
[----:B------:R-:W-:Y:S01]  /*9de0*/  BAR.SYNC.DEFER_BLOCKING 0x0 ;  /* 0x0000000000007b1d */ /* 0x000fe20000010000 */
[----:B---3--:R-:W-:-:S04]  /*9df0*/  LEA.HI R28, P0, R33, R32, RZ, 0x1 ;  /* 0x00000020211c7211 */ /* 0x008fc800078108ff */
[----:B------:R-:W-:-:S04]  /*9e00*/  IADD3.X R3, PT, PT, RZ, R33, RZ, P0, !PT ;  /* 0x00000021ff037210 */ /* 0x000fc800007fe4ff */
[--C-:B------:R-:W-:Y:S02]  /*9e10*/  SHF.R.S64 R28, R28, 0x1, R3.reuse ;  /* 0x000000011c1c7819 */ /* 0x100fe40000001003 */
[----:B0-----:R-:W-:Y:S02]  /*9e20*/  SHF.R.S32.HI R30, RZ, 0x1, R3 ;  /* 0x00000001ff1e7819 */ /* 0x001fe40000011403 */
        /* <DEDUP_REMOVED lines=15> */
[----:B--2---:R-:W-:-:S04]  /*9f20*/  SEL R11, RZ, 0x1, !P0 ;  /* 0x00000001ff0b7807 */ /* 0x004fc80004000000 */
        /* <DEDUP_REMOVED lines=14> */
[----:B-1----:R-:W-:Y:S02]  /*a010*/  LEA.HI R24, P2, R7, R4, RZ, 0x1 ;  /* 0x0000000407187211 */ /* 0x002fe400078508ff */
        /* <DEDUP_REMOVED lines=36> */
.L_x_1411:
        /* <DEDUP_REMOVED lines=29> */
.L_x_1410:
[----:B------:R-:W-:Y:S05]  /*a430*/  BSYNC.RECONVERGENT B0 ;  /* 0x0000000000007941 */ /* 0x000fea0003800200 */
.L_x_1409:
        /* <DEDUP_REMOVED lines=10> */
.L_x_1412:
        /* <DEDUP_REMOVED lines=82> */
.L_x_1413:
        /* <DEDUP_REMOVED lines=16> */
.L_x_4519:


//--------------------- .text._Z35group_norm_nhwc_bwd_one_pass_kernelI11Fp32IOFp32WLi512ELi48ELi384EEv26Group_norm_nhwc_bwd_params --------------------------
	.section	.text._Z35group_norm_nhwc_bwd_one_pass_kernelI11Fp32IOFp32WLi512ELi48ELi384EEv26Group_norm_nhwc_bwd_params,"ax",@progbits
	.align	128
        .global         _Z35group_norm_nhwc_bwd_one_pass_kernelI11Fp32IOFp32WLi512ELi48ELi384EEv26Group_norm_nhwc_bwd_params
        .type           _Z35group_norm_nhwc_bwd_one_pass_kernelI11Fp32IOFp32WLi512ELi48ELi384EEv26Group_norm_nhwc_bwd_params,@function
        .size           _Z35group_norm_nhwc_bwd_one_pass_kernelI11Fp32IOFp32WLi512ELi48ELi384EEv26Group_norm_nhwc_bwd_params,(.L_x_4520 - _Z35group_norm_nhwc_bwd_one_pass_kernelI11Fp32IOFp32WLi512ELi48ELi384EEv26Group_norm_nhwc_bwd_params)
        .other          _Z35group_norm_nhwc_bwd_one_pass_kernelI11Fp32IOFp32WLi512ELi48ELi384EEv26Group_norm_nhwc_bwd_params,@"STO_CUDA_ENTRY STV_DEFAULT"
_Z35group_norm_nhwc_bwd_one_pass_kernelI11Fp32IOFp32WLi512ELi48ELi384EEv26Group_norm_nhwc_bwd_params:
.text._Z35group_norm_nhwc_bwd_one_pass_kernelI11Fp32IOFp32WLi512ELi48ELi384EEv26Group_norm_nhwc_bwd_params:
[----:B------:R-:W0:Y:S08]  /*0000*/  LDC R1, c[0x0][0x37c] ;  /* 0x0000df00ff017b82 */ /* 0x000e300000000800 */
[----:B------:R-:W1:Y:S01]  /*0010*/  S2UR UR5, SR_CTAID.Y ;  /* 0x00000000000579c3 */ /* 0x000e620000002600 */
[----:B------:R-:W2:Y:S01]  /*0020*/  LDCU UR8, c[0x0][0x410] ;  /* 0x00008200ff0877ac */ /* 0x000ea20008000800 */
[----:B------:R-:W3:Y:S01]  /*0030*/  S2R R82, SR_TID.X ;  /* 0x0000000000527919 */ /* 0x000ee20000002100 */
[----:B0-----:R-:W-:Y:S01]  /*0040*/  IADD3 R1, PT, PT, R1, -0x210, RZ ;  /* 0xfffffdf001017810 */ /* 0x001fe20007ffe0ff */
[----:B------:R-:W2:Y:S03]  /*0050*/  LDCU UR4, c[0x0][0x3e0] ;  /* 0x00007c00ff0477ac */ /* 0x000ea60008000800 */
[----:B------:R-:W-:Y:S01]  /*0060*/  R2UR UR19, R1 ;  /* 0x00000000011372ca */ /* 0x000fe200000e0000 */
[----:B------:R-:W0:Y:S01]  /*0070*/  S2UR UR18, SR_CTAID.X ;  /* 0x00000000001279c3 */ /* 0x000e220000002500 */
[----:B------:R-:W4:Y:S01]  /*0080*/  LDCU.64 UR16, c[0x0][0x358] ;  /* 0x00006b00ff1077ac */ /* 0x000f220008000a00 */
[----:B--2---:R-:W-:-:S04]  /*0090*/  UIMAD UR8, UR8, UR4, URZ ;  /* 0x00000004080872a4 */ /* 0x004fc8000f8e02ff */
[----:B-1----:R-:W-:-:S09]  /*00a0*/  UISETP.GE.AND UP0, UPT, UR5, UR8, UPT ;  /* 0x000000080500728c */ /* 0x002fd2000bf06270 */
[----:B0--34-:R-:W-:Y:S05]  /*00b0*/  BRA.U UP0, `(.L_x_1414) ;  /* 0x000000c500547547 */ /* 0x019fea000b800000 */
[----:B------:R-:W-:Y:S01]  /*00c0*/  LOP3.LUT R0, R82, 0xffff, RZ, 0xc0, !PT ;  /* 0x0000ffff52007812 */ /* 0x000fe200078ec0ff */
[----:B------:R-:W0:Y:S01]  /*00d0*/  LDC R2, c[0x0][0x41c] ;  /* 0x00010700ff027b82 */ /* 0x000e220000000800 */
[----:B------:R-:W1:Y:S01]  /*00e0*/  S2R R164, SR_LANEID ;  /* 0x0000000000a47919 */ /* 0x000e620000000000 */
[----:B------:R-:W2:Y:S02]  /*00f0*/  LDCU UR21, c[0x0][0x374] ;  /* 0x00006e80ff1577ac */ /* 0x000ea40008000800 */
[----:B------:R-:W-:Y:S01]  /*0100*/  IMAD R0, R0, 0xaab, RZ ;  /* 0x00000aab00007824 */ /* 0x000fe200078e02ff */
[----:B------:R-:W3:Y:S03]  /*0110*/  LDCU UR20, c[0x0][0x370] ;  /* 0x00006e00ff1477ac */ /* 0x000ee60008000800 */
[----:B------:R-:W4:Y:S01]  /*0120*/  S2UR UR6, SR_CgaCtaId ;  /* 0x00000000000679c3 */ /* 0x000f220000008800 */
[----:B------:R-:W-:Y:S01]  /*0130*/  SHF.R.U32.HI R83, RZ, 0x10, R0 ;  /* 0x00000010ff537819 */ /* 0x000fe20000011600 */
[----:B------:R-:W-:Y:S01]  /*0140*/  UMOV UR4, 0x400 ;  /* 0x0000040000047882 */ /* 0x000fe20000000000 */
[----:B------:R-:W0:Y:S02]  /*0150*/  LDCU.U8 UR22, c[0x0][0x414] ;  /* 0x00008280ff1677ac */ /* 0x000e240008000000 */
[----:B------:R-:W-:Y:S01]  /*0160*/  PRMT R0, R83, 0x9910, RZ ;  /* 0x0000991053007816 */ /* 0x000fe200000000ff */
[----:B------:R-:W-:Y:S01]  /*0170*/  UIADD3 UR4, UPT, UPT, UR4, 0x80, URZ ;  /* 0x0000008004047890 */ /* 0x000fe2000fffe0ff */
[----:B------:R-:W-:-:S03]  /*0180*/  UMOV UR9, UR5 ;  /* 0x0000000500097c82 */ /* 0x000fc60008000000 */
[----:B------:R-:W-:-:S05]  /*0190*/  IMAD R0, R0, 0x18, RZ ;  /* 0x0000001800007824 */ /* 0x000fca00078e02ff */
[----:B------:R-:W-:Y:S01]  /*01a0*/  IADD3 R0, PT, PT, RZ, -R0, RZ ;  /* 0x80000000ff007210 */ /* 0x000fe20007ffe0ff */
[----:B0-----:R-:W-:Y:S01]  /*01b0*/  IMAD R83, R2, UR18, R83 ;  /* 0x0000001202537c24 */ /* 0x001fe2000f8e0253 */
[----:B---3--:R-:W-:Y:S02]  /*01c0*/  ULOP3.LUT UR23, UR20, 0x7, URZ, 0xc0, !UPT ;  /* 0x0000000714177892 */ /* 0x008fe4000f8ec0ff */
[----:B------:R-:W-:Y:S02]  /*01d0*/  PRMT R3, R0, 0x7710, RZ ;  /* 0x0000771000037816 */ /* 0x000fe400000000ff */
[C---:B------:R-:W-:Y:S02]  /*01e0*/  IADD3 R162, PT, PT, R83.reuse, 0x20, RZ ;  /* 0x0000002053a27810 */ /* 0x040fe40007ffe0ff */
[----:B------:R-:W-:Y:S01]  /*01f0*/  IADD3 R161, PT, PT, R83, 0x140, RZ ;  /* 0x0000014053a17810 */ /* 0x000fe20007ffe0ff */
[----:B----4-:R-:W-:Y:S01]  /*0200*/  ULEA UR4, UR6, UR4, 0x18 ;  /* 0x0000000406047291 */ /* 0x010fe2000f8ec0ff */
[----:B------:R-:W-:-:S02]  /*0210*/  IADD3 R160, PT, PT, R3, R82, RZ ;  /* 0x0000005203a07210 */ /* 0x000fc40007ffe0ff */
[----:B------:R-:W-:Y:S02]  /*0220*/  SHF.R.S32.HI R0, RZ, 0x1f, R162 ;  /* 0x0000001fff007819 */ /* 0x000fe400000114a2 */
[----:B------:R-:W-:Y:S02]  /*0230*/  SHF.R.S32.HI R165, RZ, 0x1f, R161 ;  /* 0x0000001fffa57819 */ /* 0x000fe400000114a1 */
[----:B------:R-:W-:Y:S02]  /*0240*/  SHF.L.U32 R160, R160, 0x1, RZ ;  /* 0x00000001a0a07819 */ /* 0x000fe400000006ff */
[----:B------:R-:W-:Y:S01]  /*0250*/  LEA R84, R82, UR4, 0x4 ;  /* 0x0000000452547c11 */ /* 0x000fe2000f8e20ff */
[----:B-12---:R-:W-:-:S06]  /*0260*/  UMOV UR4, URZ ;  /* 0x000000ff00047c82 */ /* 0x006fcc0008000000 */
.L_x_1440:
[----:B0-----:R-:W0:Y:S01]  /*0270*/  LDC R8, c[0x0][0x410] ;  /* 0x00010400ff087b82 */ /* 0x001e220000000800 */
[----:B-1----:R-:W1:Y:S01]  /*0280*/  LDCU.128 UR12, c[0x0][0x400] ;  /* 0x00008000ff0c77ac */ /* 0x002e620008000c00 */
[----:B------:R-:W-:Y:S02]  /*0290*/  SHF.R.S32.HI R9, RZ, 0x1f, R83 ;  /* 0x0000001fff097819 */ /* 0x000fe40000011453 */
[----:B------:R-:W-:Y:S02]  /*02a0*/  LOP3.LUT R0, R0, 0xfffbffff, RZ, 0xc0, !PT ;  /* 0xfffbffff00007812 */ /* 0x000fe400078ec0ff */
[----:B------:R-:W-:Y:S02]  /*02b0*/  ISETP.LE.AND P1, PT, RZ, UR9, PT ;  /* 0x00000009ff007c0c */ /* 0x000fe4000bf23270 */
[----:B------:R-:W-:Y:S02]  /*02c0*/  LOP3.LUT R163, R160, 0xffff, RZ, 0xc0, !PT ;  /* 0x0000ffffa0a37812 */ /* 0x000fe400078ec0ff */
[----:B------:R-:W-:-:S02]  /*02d0*/  SHF.R.S32.HI R10, RZ, 0x1f, R162 ;  /* 0x0000001fff0a7819 */ /* 0x000fc400000114a2 */
[----:B------:R-:W-:Y:S01]  /*02e0*/  CS2R R106, SRZ ;  /* 0x00000000006a7805 */ /* 0x000fe2000001ff00 */
[----:B------:R-:W-:Y:S01]  /*02f0*/  HFMA2 R85, -RZ, RZ, 0, 0 ;  /* 0x00000000ff557431 */ /* 0x000fe200000001ff */
[----:B------:R-:W-:Y:S02]  /*0300*/  CS2R R114, SRZ ;  /* 0x0000000000727805 */ /* 0x000fe4000001ff00 */
[----:B------:R-:W-:Y:S02]  /*0310*/  CS2R R156, SRZ ;  /* 0x00000000009c7805 */ /* 0x000fe4000001ff00 */
[----:B------:R-:W-:Y:S02]  /*0320*/  CS2R R86, SRZ ;  /* 0x0000000000567805 */ /* 0x000fe4000001ff00 */
[----:B------:R-:W-:Y:S02]  /*0330*/  CS2R R118, SRZ ;  /* 0x0000000000767805 */ /* 0x000fe4000001ff00 */
[----:B------:R-:W-:-:S02]  /*0340*/  CS2R R154, SRZ ;  /* 0x00000000009a7805 */ /* 0x000fc4000001ff00 */
[----:B------:R-:W-:Y:S02]  /*0350*/  CS2R R152, SRZ ;  /* 0x0000000000987805 */ /* 0x000fe4000001ff00 */
[----:B-1----:R-:W-:Y:S02]  /*0360*/  ISETP.GE.U32.AND P0, PT, R83, UR12, PT ;  /* 0x0000000c53007c0c */ /* 0x002fe4000bf06070 */
[----:B------:R-:W-:Y:S02]  /*0370*/  CS2R R150, SRZ ;  /* 0x0000000000967805 */ /* 0x000fe4000001ff00 */
[----:B------:R-:W-:Y:S02]  /*0380*/  CS2R R148, SRZ ;  /* 0x0000000000947805 */ /* 0x000fe4000001ff00 */
[----:B------:R-:W-:Y:S02]  /*0390*/  CS2R R146, SRZ ;  /* 0x0000000000927805 */ /* 0x000fe4000001ff00 */
[----:B------:R-:W-:-:S02]  /*03a0*/  ISETP.GE.AND.EX P0, PT, R9, UR13, PT, P0 ;  /* 0x0000000d09007c0c */ /* 0x000fc4000bf06300 */
[----:B------:R-:W-:Y:S02]  /*03b0*/  CS2R R96, SRZ ;  /* 0x0000000000607805 */ /* 0x000fe4000001ff00 */
[----:B0-----:R-:W-:Y:S02]  /*03c0*/  IABS R5, R8 ;  /* 0x0000000800057213 */ /* 0x001fe40000000000 */
[----:B------:R-:W-:Y:S02]  /*03d0*/  CS2R R144, SRZ ;  /* 0x0000000000907805 */ /* 0x000fe4000001ff00 */
[----:B------:R-:W-:Y:S02]  /*03e0*/  CS2R R98, SRZ ;  /* 0x0000000000627805 */ /* 0x000fe4000001ff00 */
[----:B------:R-:W-:Y:S01]  /*03f0*/  CS2R R102, SRZ ;  /* 0x0000000000667805 */ /* 0x000fe2000001ff00 */
[----:B------:R-:W0:Y:S01]  /*0400*/  I2F.RP R4, R5 ;  /* 0x0000000500047306 */ /* 0x000e220000209400 */
[----:B------:R-:W-:-:S02]  /*0410*/  CS2R R138, SRZ ;  /* 0x00000000008a7805 */ /* 0x000fc4000001ff00 */
[----:B------:R-:W-:Y:S02]  /*0420*/  CS2R R104, SRZ ;  /* 0x0000000000687805 */ /* 0x000fe4000001ff00 */
[----:B------:R-:W-:Y:S02]  /*0430*/  CS2R R140, SRZ ;  /* 0x00000000008c7805 */ /* 0x000fe4000001ff00 */
[----:B------:R-:W-:Y:S02]  /*0440*/  CS2R R142, SRZ ;  /* 0x00000000008e7805 */ /* 0x000fe4000001ff00 */
[----:B------:R-:W-:Y:S01]  /*0450*/  CS2R R136, SRZ ;  /* 0x0000000000887805 */ /* 0x000fe2000001ff00 */
[----:B------:R-:W1:Y:S01]  /*0460*/  LDCU.64 UR6, c[0x0][0x3b8] ;  /* 0x00007700ff0677ac */ /* 0x000e620008000a00 */
[----:B------:R-:W-:Y:S01]  /*0470*/  @P0 LOP3.LUT R0, R0, 0x40000, RZ, 0xfc, !PT ;  /* 0x0004000000000812 */ /* 0x000fe200078efcff */
[----:B0-----:R-:W0:Y:S02]  /*0480*/  MUFU.RCP R4, R4 ;  /* 0x0000000400047308 */ /* 0x001e240000001000 */
[----:B0-----:R-:W-:-:S06]  /*0490*/  IADD3 R2, PT, PT, R4, 0xffffffe, RZ ;  /* 0x0ffffffe04027810 */ /* 0x001fcc0007ffe0ff */
[----:B------:R0:W2:Y:S02]  /*04a0*/  F2I.FTZ.U32.TRUNC.NTZ R3, R2 ;  /* 0x0000000200037305 */ /* 0x0000a4000021f000 */
[----:B0-----:R-:W-:Y:S01]  /*04b0*/  HFMA2 R2, -RZ, RZ, 0, 0 ;  /* 0x00000000ff027431 */ /* 0x001fe200000001ff */
[----:B--2---:R-:W-:-:S05]  /*04c0*/  IADD3 R6, PT, PT, RZ, -R3, RZ ;  /* 0x80000003ff067210 */ /* 0x004fca0007ffe0ff */
[----:B------:R-:W-:Y:S01]  /*04d0*/  IMAD R7, R6, R5, RZ ;  /* 0x0000000506077224 */ /* 0x000fe200078e02ff */
[----:B------:R-:W-:-:S03]  /*04e0*/  IABS R6, UR9 ;  /* 0x0000000900067c13 */ /* 0x000fc60008000000 */
[----:B------:R-:W-:Y:S01]  /*04f0*/  IMAD.HI.U32 R3, R3, R7, R2 ;  /* 0x0000000703037227 */ /* 0x000fe200078e0002 */
[----:B------:R-:W-:Y:S02]  /*0500*/  LOP3.LUT R2, R8, UR9, RZ, 0x3c, !PT ;  /* 0x0000000908027c12 */ /* 0x000fe4000f8e3cff */
        /* <DEDUP_REMOVED lines=9> */
[-C--:B------:R-:W-:Y:S02]  /*05a0*/  ISETP.GE.U32.AND P3, PT, R4, R5.reuse, PT ;  /* 0x000000050400720c */ /* 0x080fe40003f66070 */
[----:B------:R-:W-:Y:S02]  /*05b0*/  LOP3.LUT P4, RZ, R0, 0x40000, RZ, 0xc0, !PT ;  /* 0x0004000000ff7812 */ /* 0x000fe4000788c0ff */
[----:B------:R-:W-:Y:S02]  /*05c0*/  ISETP.GT.U32.AND P0, PT, R5, R4, PT ;  /* 0x000000040500720c */ /* 0x000fe40003f04070 */
[----:B------:R-:W-:-:S02]  /*05d0*/  IADD3 R5, PT, PT, R4, -R5, RZ ;  /* 0x8000000504057210 */ /* 0x000fc40007ffe0ff */
[----:B------:R-:W-:Y:S02]  /*05e0*/  LOP3.LUT R0, R0, 0xfffdffff, RZ, 0xc0, !PT ;  /* 0xfffdffff00007812 */ /* 0x000fe400078ec0ff */
[----:B------:R-:W-:Y:S02]  /*05f0*/  SEL R4, R5, R4, !P0 ;  /* 0x0000000405047207 */ /* 0x000fe40004000000 */
[----:B------:R-:W-:Y:S02]  /*0600*/  ISETP.NE.AND P0, PT, R8, RZ, PT ;  /* 0x000000ff0800720c */ /* 0x000fe40003f05270 */
[----:B------:R-:W-:Y:S01]  /*0610*/  LOP3.LUT R5, RZ, R8, RZ, 0x33, !PT ;  /* 0x00000008ff057212 */ /* 0x000fe200078e33ff */
[----:B------:R-:W0:Y:S01]  /*0620*/  @!P4 LDC.64 R12, c[0x0][0x3f8] ;  /* 0x0000fe00ff0ccb82 */ /* 0x000e220000000a00 */
[----:B------:R-:W-:Y:S02]  /*0630*/  @!P1 IADD3 R4, PT, PT, -R4, RZ, RZ ;  /* 0x000000ff04049210 */ /* 0x000fe40007ffe1ff */
[----:B------:R-:W-:-:S02]  /*0640*/  @P3 IADD3 R3, PT, PT, R3, 0x1, RZ ;  /* 0x0000000103033810 */ /* 0x000fc40007ffe0ff */
[----:B------:R-:W-:Y:S02]  /*0650*/  SEL R158, R5, R4, !P0 ;  /* 0x00000004059e7207 */ /* 0x000fe40004000000 */
[----:B------:R-:W-:Y:S01]  /*0660*/  @!P2 IADD3 R3, PT, PT, -R3, RZ, RZ ;  /* 0x000000ff0303a210 */ /* 0x000fe20007ffe1ff */
[----:B------:R-:W2:Y:S02]  /*0670*/  @!P4 LDC.64 R14, c[0x0][0x398] ;  /* 0x0000e600ff0ecb82 */ /* 0x000ea40000000a00 */
[----:B------:R-:W-:Y:S01]  /*0680*/  IMAD R159, R158, 0x30, RZ ;  /* 0x000000309e9f7824 */ /* 0x000fe200078e02ff */
[----:B------:R-:W-:Y:S02]  /*0690*/  SEL R3, R5, R3, !P0 ;  /* 0x0000000305037207 */ /* 0x000fe40004000000 */
[----:B------:R-:W-:Y:S02]  /*06a0*/  ISETP.GE.U32.AND P0, PT, R7, UR12, PT ;  /* 0x0000000c07007c0c */ /* 0x000fe4000bf06070 */
[----:B------:R-:W-:Y:S01]  /*06b0*/  SHF.R.S32.HI R2, RZ, 0x1f, R3 ;  /* 0x0000001fff027819 */ /* 0x000fe20000011403 */
[----:B------:R-:W3:Y:S01]  /*06c0*/  @!P4 LDC.64 R48, c[0x0][0x3a0] ;  /* 0x0000e800ff30cb82 */ /* 0x000ee20000000a00 */
[----:B------:R-:W-:-:S02]  /*06d0*/  IADD3 R72, P1, PT, R159, R163, RZ ;  /* 0x000000a39f487210 */ /* 0x000fc40007f3e0ff */
[----:B------:R-:W-:Y:S01]  /*06e0*/  ISETP.GE.AND.EX P3, PT, R11, UR13, PT, P0 ;  /* 0x0000000d0b007c0c */ /* 0x000fe2000bf66300 */
[----:B------:R-:W-:Y:S01]  /*06f0*/  IMAD R2, R2, UR14, RZ ;  /* 0x0000000e02027c24 */ /* 0x000fe2000f8e02ff */
[----:B------:R-:W-:Y:S02]  /*0700*/  LEA.HI.X.SX32 R73, R159, RZ, 0x1, P1 ;  /* 0x000000ff9f497211 */ /* 0x000fe400008f0eff */
[----:B------:R-:W-:Y:S01]  /*0710*/  ISETP.GE.U32.AND P0, PT, R162, UR12, PT ;  /* 0x0000000ca2007c0c */ /* 0x000fe2000bf06070 */
[----:B------:R-:W-:Y:S01]  /*0720*/  IMAD R75, R3, UR15, R2 ;  /* 0x0000000f034b7c24 */ /* 0x000fe2000f8e0202 */
[----:B------:R-:W-:Y:S01]  /*0730*/  IADD3 R5, PT, PT, R83, 0x30, RZ ;  /* 0x0000003053057810 */ /* 0x000fe20007ffe0ff */
[----:B------:R-:W-:Y:S01]  /*0740*/  IMAD.WIDE.U32 R72, R3, UR14, R72 ;  /* 0x0000000e03487c25 */ /* 0x000fe2000f8e0048 */
[----:B------:R-:W-:Y:S02]  /*0750*/  ISETP.GE.AND.EX P6, PT, R10, UR13, PT, P0 ;  /* 0x0000000d0a007c0c */ /* 0x000fe4000bfc6300 */
[----:B------:R-:W-:Y:S01]  /*0760*/  ISETP.GE.U32.AND P0, PT, R5, UR12, PT ;  /* 0x0000000c05007c0c */ /* 0x000fe2000bf06070 */
[----:B0-----:R-:W-:Y:S01]  /*0770*/  @!P4 IMAD R2, R9, R12, RZ ;  /* 0x0000000c0902c224 */ /* 0x001fe200078e02ff */
[----:B------:R-:W-:Y:S01]  /*0780*/  IADD3 R75, PT, PT, R73, R75, RZ ;  /* 0x0000004b494b7210 */ /* 0x000fe20007ffe0ff */
[----:B------:R-:W0:Y:S01]  /*0790*/  @!P3 LDC.64 R16, c[0x0][0x3f8] ;  /* 0x0000fe00ff10bb82 */ /* 0x000e220000000a00 */
[----:B------:R-:W-:Y:S01]  /*07a0*/  @!P4 MOV R74, R72 ;  /* 0x00000048004ac202 */ /* 0x000fe20000000f00 */
[----:B------:R-:W-:Y:S01]  /*07b0*/  @!P4 IMAD R9, R83, R13, R2 ;  /* 0x0000000d5309c224 */ /* 0x000fe200078e0202 */
[----:B------:R-:W-:-:S02]  /*07c0*/  @P3 LOP3.LUT R0, R0, 0x20000, RZ, 0xfc, !PT ;  /* 0x0002000000003812 */ /* 0x000fc400078efcff */
[----:B------:R-:W-:Y:S01]  /*07d0*/  SHF.R.S32.HI R13, RZ, 0x1f, R5 ;  /* 0x0000001fff0d7819 */ /* 0x000fe20000011405 */
[----:B------:R-:W-:Y:S01]  /*07e0*/  @!P4 IMAD.WIDE.U32 R2, R83, R12, R74 ;  /* 0x0000000c5302c225 */ /* 0x000fe200078e004a */
[----:B------:R-:W-:Y:S01]  /*07f0*/  LOP3.LUT R0, R0, 0xfffeffff, RZ, 0xc0, !PT ;  /* 0xfffeffff00007812 */ /* 0x000fe200078ec0ff */
[----:B------:R-:W4:Y:S01]  /*0800*/  @!P6 LDC.64 R20, c[0x0][0x3f8] ;  /* 0x0000fe00ff14eb82 */ /* 0x000f220000000a00 */
[----:B------:R-:W-:Y:S02]  /*0810*/  ISETP.GE.AND.EX P5, PT, R13, UR13, PT, P0 ;  /* 0x0000000d0d007c0c */ /* 0x000fe4000bfa6300 */
[----:B------:R-:W-:Y:S02]  /*0820*/  @!P4 IADD3 R3, PT, PT, R3, R9, RZ ;  /* 0x000000090303c210 */ /* 0x000fe40007ffe0ff */
[C---:B------:R-:W-:Y:S02]  /*0830*/  @!P4 SHF.L.U32 R89, R2.reuse, 0x2, RZ ;  /* 0x000000020259c819 */ /* 0x040fe400000006ff */
[----:B------:R-:W-:Y:S01]  /*0840*/  @!P4 SHF.L.U64.HI R2, R2, 0x2, R3 ;  /* 0x000000020202c819 */ /* 0x000fe20000010203 */
[----:B------:R-:W1:Y:S01]  /*0850*/  @!P3 LDC.64 R90, c[0x0][0x3a0] ;  /* 0x0000e800ff5abb82 */ /* 0x000e620000000a00 */
[----:B--2---:R-:W-:-:S02]  /*0860*/  @!P4 IADD3 R88, P2, PT, R89, R14, RZ ;  /* 0x0000000e5958c210 */ /* 0x004fc40007f5e0ff */
[----:B------:R-:W-:Y:S02]  /*0870*/  @P6 LOP3.LUT R0, R0, 0x10000, RZ, 0xfc, !PT ;  /* 0x0001000000006812 */ /* 0x000fe400078efcff */
[----:B---3--:R-:W-:Y:S02]  /*0880*/  @!P4 IADD3 R48, P1, PT, R89, R48, RZ ;  /* 0x000000305930c210 */ /* 0x008fe40007f3e0ff */
[----:B------:R-:W-:Y:S01]  /*0890*/  @!P4 IADD3.X R89, PT, PT, R2, R15, RZ, P2, !PT ;  /* 0x0000000f0259c210 */ /* 0x000fe200017fe4ff */
[----:B0-----:R-:W-:Y:S01]  /*08a0*/  @!P3 IMAD R4, R11, R16, RZ ;  /* 0x000000100b04b224 */ /* 0x001fe200078e02ff */
[----:B------:R-:W-:Y:S01]  /*08b0*/  LOP3.LUT P2, RZ, R0, 0x20000, RZ, 0xc0, !PT ;  /* 0x0002000000ff7812 */ /* 0x000fe2000784c0ff */
[----:B------:R-:W0:Y:S01]  /*08c0*/  @!P5 LDC.64 R24, c[0x0][0x3f8] ;  /* 0x0000fe00ff18db82 */ /* 0x000e220000000a00 */
[----:B------:R-:W-:Y:S02]  /*08d0*/  @!P4 IADD3.X R49, PT, PT, R2, R49, RZ, P1, !PT ;  /* 0x000000310231c210 */ /* 0x000fe40000ffe4ff */
[----:B------:R-:W-:-:S02]  /*08e0*/  IADD3 R9, PT, PT, R83, 0x40, RZ ;  /* 0x0000004053097810 */ /* 0x000fc40007ffe0ff */
[----:B------:R-:W-:Y:S01]  /*08f0*/  LOP3.LUT R0, R0, 0xffff7fff, RZ, 0xc0, !PT ;  /* 0xffff7fff00007812 */ /* 0x000fe200078ec0ff */
[----:B----4-:R-:W-:Y:S01]  /*0900*/  @!P6 IMAD R6, R10, R20, RZ ;  /* 0x000000140a06e224 */ /* 0x010fe200078e02ff */
[----:B------:R-:W-:Y:S01]  /*0910*/  ISETP.GE.U32.AND P0, PT, R9, UR12, PT ;  /* 0x0000000c09007c0c */ /* 0x000fe2000bf06070 */
[----:B------:R-:W2:Y:S01]  /*0920*/  @!P6 LDC.64 R52, c[0x0][0x3a0] ;  /* 0x0000e800ff34eb82 */ /* 0x000ea20000000a00 */
[----:B------:R-:W-:Y:S02]  /*0930*/  SHF.R.S32.HI R11, RZ, 0x1f, R9 ;  /* 0x0000001fff0b7819 */ /* 0x000fe40000011409 */
[----:B------:R-:W-:Y:S01]  /*0940*/  @P5 LOP3.LUT R0, R0, 0x8000, RZ, 0xfc, !PT ;  /* 0x0000800000005812 */ /* 0x000fe200078efcff */
[----:B------:R-:W-:Y:S01]  /*0950*/  @!P2 IMAD R15, R7, R17, R4 ;  /* 0x00000011070fa224 */ /* 0x000fe200078e0204 */
[----:B------:R-:W-:Y:S01]  /*0960*/  @!P2 MOV R2, R72 ;  /* 0x000000480002a202 */ /* 0x000fe20000000f00 */
[----:B------:R-:W-:Y:S01]  /*0970*/  @!P6 IMAD R17, R162, R21, R6 ;  /* 0x00000015a211e224 */ /* 0x000fe200078e0206 */
[----:B------:R-:W-:Y:S01]  /*0980*/  @!P2 MOV R3, R75 ;  /* 0x0000004b0003a202 */ /* 0x000fe20000000f00 */
[----:B------:R-:W3:Y:S01]  /*0990*/  @!P2 LDC.64 R18, c[0x0][0x398] ;  /* 0x0000e600ff12ab82 */ /* 0x000ee20000000a00 */
[----:B------:R-:W-:-:S02]  /*09a0*/  ISETP.GE.AND.EX P4, PT, R11, UR13, PT, P0 ;  /* 0x0000000d0b007c0c */ /* 0x000fc4000bf86300 */
[----:B------:R-:W-:Y:S01]  /*09b0*/  LOP3.LUT R0, R0, 0xffffbfff, RZ, 0xc0, !PT ;  /* 0xffffbfff00007812 */ /* 0x000fe200078ec0ff */
[----:B------:R-:W-:Y:S01]  /*09c0*/  @!P2 IMAD.WIDE.U32 R2, R7, R16, R2 ;  /* 0x000000100702a225 */ /* 0x000fe200078e0002 */
[----:B------:R-:W-:-:S03]  /*09d0*/  IADD3 R7, PT, PT, R83, 0x50, RZ ;  /* 0x0000005053077810 */ /* 0x000fc60007ffe0ff */
[----:B------:R-:W4:Y:S01]  /*09e0*/  @!P6 LDC.64 R22, c[0x0][0x398] ;  /* 0x0000e600ff16eb82 */ /* 0x000f220000000a00 */
[----:B------:R-:W-:Y:S02]  /*09f0*/  @!P2 IADD3 R3, PT, PT, R3, R15, RZ ;  /* 0x0000000f0303a210 */ /* 0x000fe40007ffe0ff */
[C---:B------:R-:W-:Y:S02]  /*0a00*/  @!P2 SHF.L.U32 R51, R2.reuse, 0x2, RZ ;  /* 0x000000020233a819 */ /* 0x040fe400000006ff */
[----:B------:R-:W-:Y:S02]  /*0a10*/  @!P2 SHF.L.U64.HI R4, R2, 0x2, R3 ;  /* 0x000000020204a819 */ /* 0x000fe40000010203 */
[----:B------:R-:W-:Y:S01]  /*0a20*/  @!P6 MOV R2, R72 ;  /* 0x000000480002e202 */ /* 0x000fe20000000f00 */
[----:B------:R-:W4:Y:S01]  /*0a30*/  @!P5 LDC.64 R36, c[0x0][0x3a0] ;  /* 0x0000e800ff24db82 */ /* 0x000f220000000a00 */
[----:B------:R-:W-:Y:S02]  /*0a40*/  @!P6 MOV R3, R75 ;  /* 0x0000004b0003e202 */ /* 0x000fe40000000f00 */
[----:B-1----:R-:W-:-:S02]  /*0a50*/  @!P2 IADD3 R90, P0, PT, R51, R90, RZ ;  /* 0x0000005a335aa210 */ /* 0x002fc40007f1e0ff */
[----:B------:R-:W-:Y:S01]  /*0a60*/  ISETP.GE.U32.AND P1, PT, R7, UR12, PT ;  /* 0x0000000c07007c0c */ /* 0x000fe2000bf26070 */
[----:B------:R-:W-:Y:S01]  /*0a70*/  @!P6 IMAD.WIDE.U32 R2, R162, R20, R2 ;  /* 0x00000014a202e225 */ /* 0x000fe200078e0002 */
[C---:B------:R-:W-:Y:S01]  /*0a80*/  @!P2 IADD3.X R91, PT, PT, R4.reuse, R91, RZ, P0, !PT ;  /* 0x0000005b045ba210 */ /* 0x040fe200007fe4ff */
[----:B------:R-:W1:Y:S01]  /*0a90*/  @!P4 LDC.64 R20, c[0x0][0x3f8] ;  /* 0x0000fe00ff14cb82 */ /* 0x000e620000000a00 */
[----:B---3--:R-:W-:Y:S02]  /*0aa0*/  @!P2 IADD3 R50, P0, PT, R51, R18, RZ ;  /* 0x000000123332a210 */ /* 0x008fe40007f1e0ff */
[----:B------:R-:W-:Y:S02]  /*0ab0*/  SHF.R.S32.HI R15, RZ, 0x1f, R7 ;  /* 0x0000001fff0f7819 */ /* 0x000fe40000011407 */
[----:B------:R-:W-:Y:S02]  /*0ac0*/  @!P6 IADD3 R3, PT, PT, R3, R17, RZ ;  /* 0x000000110303e210 */ /* 0x000fe40007ffe0ff */
[----:B------:R-:W-:Y:S01]  /*0ad0*/  @!P2 IADD3.X R51, PT, PT, R4, R19, RZ, P0, !PT ;  /* 0x000000130433a210 */ /* 0x000fe200007fe4ff */
[----:B------:R-:W3:Y:S01]  /*0ae0*/  @!P5 LDC.64 R16, c[0x0][0x398] ;  /* 0x0000e600ff10db82 */ /* 0x000ee20000000a00 */
[----:B------:R-:W-:-:S02]  /*0af0*/  ISETP.GE.AND.EX P3, PT, R15, UR13, PT, P1 ;  /* 0x0000000d0f007c0c */ /* 0x000fc4000bf66310 */
[C---:B------:R-:W-:Y:S02]  /*0b00*/  @!P6 SHF.L.U32 R93, R2.reuse, 0x2, RZ ;  /* 0x00000002025de819 */ /* 0x040fe400000006ff */
[----:B------:R-:W-:Y:S01]  /*0b10*/  @!P6 SHF.L.U64.HI R4, R2, 0x2, R3 ;  /* 0x000000020204e819 */ /* 0x000fe20000010203 */
[----:B0-----:R-:W-:Y:S01]  /*0b20*/  @!P5 IMAD R2, R13, R24, RZ ;  /* 0x000000180d02d224 */ /* 0x001fe200078e02ff */
[----:B------:R-:W-:Y:S01]  /*0b30*/  @!P5 MOV R3, R75 ;  /* 0x0000004b0003d202 */ /* 0x000fe20000000f00 */
[----:B------:R-:W0:Y:S01]  /*0b40*/  @!P4 LDC.64 R40, c[0x0][0x3a0] ;  /* 0x0000e800ff28cb82 */ /* 0x000e220000000a00 */
[----:B--2---:R-:W-:Y:S01]  /*0b50*/  @!P6 IADD3 R52, P0, PT, R93, R52, RZ ;  /* 0x000000345d34e210 */ /* 0x004fe20007f1e0ff */
[----:B------:R-:W-:Y:S01]  /*0b60*/  @!P5 IMAD R13, R5, R25, R2 ;  /* 0x00000019050dd224 */ /* 0x000fe200078e0202 */
[----:B------:R-:W-:Y:S02]  /*0b70*/  @!P5 MOV R2, R72 ;  /* 0x000000480002d202 */ /* 0x000fe40000000f00 */
[----:B------:R-:W-:-:S02]  /*0b80*/  @!P6 IADD3.X R53, PT, PT, R4, R53, RZ, P0, !PT ;  /* 0x000000350435e210 */ /* 0x000fc400007fe4ff */
[----:B----4-:R-:W-:Y:S01]  /*0b90*/  @!P6 IADD3 R92, P0, PT, R93, R22, RZ ;  /* 0x000000165d5ce210 */ /* 0x010fe20007f1e0ff */
[----:B------:R-:W-:Y:S01]  /*0ba0*/  @!P5 IMAD.WIDE.U32 R2, R5, R24, R2 ;  /* 0x000000180502d225 */ /* 0x000fe200078e0002 */
[----:B------:R-:W2:Y:S01]  /*0bb0*/  @!P3 LDC.64 R18, c[0x0][0x3f8] ;  /* 0x0000fe00ff12bb82 */ /* 0x000ea20000000a00 */
[----:B------:R-:W-:Y:S02]  /*0bc0*/  @P4 LOP3.LUT R0, R0, 0x4000, RZ, 0xfc, !PT ;  /* 0x0000400000004812 */ /* 0x000fe400078efcff */
[----:B------:R-:W-:Y:S01]  /*0bd0*/  @!P6 IADD3.X R93, PT, PT, R4, R23, RZ, P0, !PT ;  /* 0x00000017045de210 */ /* 0x000fe200007fe4ff */
[----:B-1----:R-:W-:Y:S01]  /*0be0*/  @!P4 IMAD R6, R11, R20, RZ ;  /* 0x000000140b06c224 */ /* 0x002fe200078e02ff */
[----:B------:R-:W-:Y:S02]  /*0bf0*/  @!P5 IADD3 R3, PT, PT, R3, R13, RZ ;  /* 0x0000000d0303d210 */ /* 0x000fe40007ffe0ff */
[C---:B------:R-:W-:Y:S01]  /*0c00*/  @!P5 SHF.L.U32 R95, R2.reuse, 0x2, RZ ;  /* 0x00000002025fd819 */ /* 0x040fe200000006ff */
[----:B------:R-:W1:Y:S01]  /*0c10*/  @!P4 LDC.64 R10, c[0x0][0x398] ;  /* 0x0000e600ff0acb82 */ /* 0x000e620000000a00 */
[----:B------:R-:W-:Y:S01]  /*0c20*/  @!P5 SHF.L.U64.HI R4, R2, 0x2, R3 ;  /* 0x000000020204d819 */ /* 0x000fe20000010203 */
[----:B------:R-:W-:Y:S01]  /*0c30*/  @!P4 IMAD R5, R9, R21, R6 ;  /* 0x000000150905c224 */ /* 0x000fe200078e0206 */
[----:B------:R-:W-:-:S02]  /*0c40*/  @!P4 MOV R2, R72 ;  /* 0x000000480002c202 */ /* 0x000fc40000000f00 */
[----:B------:R-:W-:Y:S02]  /*0c50*/  @!P4 MOV R3, R75 ;  /* 0x0000004b0003c202 */ /* 0x000fe40000000f00 */
[----:B------:R-:W-:Y:S01]  /*0c60*/  @!P5 IADD3 R36, P0, PT, R95, R36, RZ ;  /* 0x000000245f24d210 */ /* 0x000fe20007f1e0ff */
[----:B------:R-:W4:Y:S01]  /*0c70*/  @!P3 LDC.64 R56, c[0x0][0x3a0] ;  /* 0x0000e800ff38bb82 */ /* 0x000f220000000a00 */
[----:B------:R-:W-:Y:S01]  /*0c80*/  LOP3.LUT R0, R0, 0xffffdfff, RZ, 0xc0, !PT ;  /* 0xffffdfff00007812 */ /* 0x000fe200078ec0ff */
[----:B------:R-:W-:Y:S01]  /*0c90*/  @!P4 IMAD.WIDE.U32 R2, R9, R20, R2 ;  /* 0x000000140902c225 */ /* 0x000fe200078e0002 */
[C---:B------:R-:W-:Y:S02]  /*0ca0*/  @!P5 IADD3.X R37, PT, PT, R4.reuse, R37, RZ, P0, !PT ;  /* 0x000000250425d210 */ /* 0x040fe400007fe4ff */
[----:B---3--:R-:W-:Y:S02]  /*0cb0*/  @!P5 IADD3 R94, P0, PT, R95, R16, RZ ;  /* 0x000000105f5ed210 */ /* 0x008fe40007f1e0ff */
[----:B------:R-:W-:Y:S01]  /*0cc0*/  @!P4 IADD3 R3, PT, PT, R3, R5, RZ ;  /* 0x000000050303c210 */ /* 0x000fe20007ffe0ff */
[----:B------:R-:W3:Y:S01]  /*0cd0*/  @!P3 LDC.64 R8, c[0x0][0x398] ;  /* 0x0000e600ff08bb82 */ /* 0x000ee20000000a00 */
[----:B------:R-:W-:Y:S01]  /*0ce0*/  @!P5 IADD3.X R95, PT, PT, R4, R17, RZ, P0, !PT ;  /* 0x00000011045fd210 */ /* 0x000fe200007fe4ff */
[----:B--2---:R-:W-:Y:S01]  /*0cf0*/  @!P3 IMAD R6, R15, R18, RZ ;  /* 0x000000120f06b224 */ /* 0x004fe200078e02ff */
[----:B------:R-:W-:-:S02]  /*0d00*/  @!P4 SHF.L.U32 R55, R2, 0x2, RZ ;  /* 0x000000020237c819 */ /* 0x000fc400000006ff */
[----:B------:R-:W-:Y:S01]  /*0d10*/  @!P4 SHF.L.U64.HI R4, R2, 0x2, R3 ;  /* 0x000000020204c819 */ /* 0x000fe20000010203 */
[----:B------:R-:W-:Y:S01]  /*0d20*/  @!P3 IMAD R5, R7, R19, R6 ;  /* 0x000000130705b224 */ /* 0x000fe200078e0206 */
[----:B------:R-:W-:Y:S02]  /*0d30*/  @!P3 MOV R2, R72 ;  /* 0x000000480002b202 */ /* 0x000fe40000000f00 */
[----:B------:R-:W-:Y:S02]  /*0d40*/  @!P3 MOV R3, R75 ;  /* 0x0000004b0003b202 */ /* 0x000fe40000000f00 */
[----:B0-----:R-:W-:Y:S02]  /*0d50*/  @!P4 IADD3 R40, P0, PT, R55, R40, RZ ;  /* 0x000000283728c210 */ /* 0x001fe40007f1e0ff */
[----:B------:R-:W-:Y:S01]  /*0d60*/  @P3 LOP3.LUT R0, R0, 0x2000, RZ, 0xfc, !PT ;  /* 0x0000200000003812 */ /* 0x000fe200078efcff */
[----:B------:R-:W-:Y:S01]  /*0d70*/  @!P3 IMAD.WIDE.U32 R2, R7, R18, R2 ;  /* 0x000000120702b225 */ /* 0x000fe200078e0002 */
[----:B------:R-:W-:-:S02]  /*0d80*/  @!P4 IADD3.X R41, PT, PT, R4, R41, RZ, P0, !PT ;  /* 0x000000290429c210 */ /* 0x000fc400007fe4ff */
[----:B-1----:R-:W-:Y:S02]  /*0d90*/  @!P4 IADD3 R54, P0, PT, R55, R10, RZ ;  /* 0x0000000a3736c210 */ /* 0x002fe40007f1e0ff */
[----:B------:R-:W-:Y:S02]  /*0da0*/  @!P3 IADD3 R3, PT, PT, R3, R5, RZ ;  /* 0x000000050303b210 */ /* 0x000fe40007ffe0ff */
[----:B------:R-:W-:Y:S02]  /*0db0*/  @!P3 SHF.L.U32 R67, R2, 0x2, RZ ;  /* 0x000000020243b819 */ /* 0x000fe400000006ff */
[----:B------:R-:W-:Y:S02]  /*0dc0*/  @!P4 IADD3.X R55, PT, PT, R4, R11, RZ, P0, !PT ;  /* 0x0000000b0437c210 */ /* 0x000fe400007fe4ff */
[----:B------:R-:W-:Y:S02]  /*0dd0*/  @!P3 SHF.L.U64.HI R2, R2, 0x2, R3 ;  /* 0x000000020202b819 */ /* 0x000fe40000010203 */
[----:B----4-:R-:W-:-:S02]  /*0de0*/  @!P3 IADD3 R56, P0, PT, R67, R56, RZ ;  /* 0x000000384338b210 */ /* 0x010fc40007f1e0ff */
[----:B------:R-:W-:Y:S02]  /*0df0*/  IADD3 R5, PT, PT, R83, 0x60, RZ ;  /* 0x0000006053057810 */ /* 0x000fe40007ffe0ff */
[C---:B------:R-:W-:Y:S02]  /*0e00*/  @!P3 IADD3.X R57, PT, PT, R2.reuse, R57, RZ, P0, !PT ;  /* 0x000000390239b210 */ /* 0x040fe400007fe4ff */
[----:B---3--:R-:W-:Y:S02]  /*0e10*/  @!P3 IADD3 R66, P0, PT, R67, R8, RZ ;  /* 0x000000084342b210 */ /* 0x008fe40007f1e0ff */
[----:B------:R-:W-:Y:S02]  /*0e20*/  SHF.R.S32.HI R3, RZ, 0x1f, R5 ;  /* 0x0000001fff037819 */ /* 0x000fe40000011405 */
[----:B------:R-:W-:Y:S02]  /*0e30*/  @!P3 IADD3.X R67, PT, PT, R2, R9, RZ, P0, !PT ;  /* 0x000000090243b210 */ /* 0x000fe400007fe4ff */
[----:B------:R-:W-:-:S02]  /*0e40*/  ISETP.GE.U32.AND P0, PT, R5, UR12, PT ;  /* 0x0000000c05007c0c */ /* 0x000fc4000bf06070 */
[----:B------:R-:W-:Y:S02]  /*0e50*/  LOP3.LUT R0, R0, 0xffffefff, RZ, 0xc0, !PT ;  /* 0xffffefff00007812 */ /* 0x000fe400078ec0ff */
        /* <DEDUP_REMOVED lines=290> */
[----:B------:R-:W-:Y:S02]  /*2080*/  ISETP.GE.U32.AND P1, PT, R161, UR12, PT ;  /* 0x0000000ca1007c0c */ /* 0x000fe4000bf26070 */
[C---:B------:R-:W-:Y:S02]  /*2090*/  LOP3.LUT P0, RZ, R0.reuse, 0x40000, RZ, 0xc0, !PT ;  /* 0x0004000000ff7812 */ /* 0x040fe4000780c0ff */
[----:B------:R-:W-:Y:S02]  /*20a0*/  ISETP.GE.AND.EX P1, PT, R165, UR13, PT, P1 ;  /* 0x0000000da5007c0c */ /* 0x000fe4000bf26310 */
[----:B------:R-:W-:-:S11]  /*20b0*/  LOP3.LUT R0, R0, 0xffdfffff, RZ, 0xc0, !PT ;  /* 0xffdfffff00007812 */ /* 0x000fd600078ec0ff */
        /* <DEDUP_REMOVED lines=40> */
[----:B------:R-:W-:-:S04]  /*2340*/  ISETP.GE.U32.AND P3, PT, R5, UR12, PT ;  /* 0x0000000c05007c0c */ /* 0x000fc8000bf66070 */
[----:B------:R-:W-:-:S05]  /*2350*/  ISETP.GE.AND.EX P3, PT, R3, UR13, PT, P3 ;  /* 0x0000000d03007c0c */ /* 0x000fca000bf66330 */
[----:B------:R-:W2:Y:S08]  /*2360*/  @!P2 LDG.E.64 R106, desc[UR16][R50.64] ;  /* 0x00000010326aa981 */ /* 0x000eb0000c1e1b00 */
        /* <DEDUP_REMOVED lines=70> */
[----:B------:R-:W-:-:S06]  /*27d0*/  CS2R R78, SRZ ;  /* 0x00000000004e7805 */ /* 0x000fcc000001ff00 */
[----:B------:R-:W3:Y:S01]  /*27e0*/  @!P0 LDG.E.64 R78, desc[UR16][R88.64] ;  /* 0x00000010584e8981 */ /* 0x000ee2000c1e1b00 */
[----:B0-----:R-:W-:-:S04]  /*27f0*/  @!P6 IADD3 R122, P1, PT, R123, R46, RZ ;  /* 0x0000002e7b7ae210 */ /* 0x001fc80007f3e0ff */
[----:B------:R-:W-:Y:S02]  /*2800*/  @!P6 IADD3.X R123, PT, PT, R42, R47, RZ, P1, !PT ;  /* 0x0000002f2a7be210 */ /* 0x000fe40000ffe4ff */
[----:B------:R-:W-:Y:S02]  /*2810*/  CS2R R42, SRZ ;  /* 0x00000000002a7805 */ /* 0x000fe4000001ff00 */
[----:B------:R-:W-:-:S04]  /*2820*/  LOP3.LUT P1, RZ, R0, 0x10000, RZ, 0xc0, !PT ;  /* 0x0001000000ff7812 */ /* 0x000fc8000782c0ff */
[----:B------:R0:W4:Y:S01]  /*2830*/  @!P0 LDG.E.64 R42, desc[UR16][R48.64] ;  /* 0x00000010302a8981 */ /* 0x000122000c1e1b00 */
[----:B------:R-:W-:-:S06]  /*2840*/  CS2R R46, SRZ ;  /* 0x00000000002e7805 */ /* 0x000fcc000001ff00 */
[----:B------:R-:W2:Y:S01]  /*2850*/  @!P2 LDG.E.64 R46, desc[UR16][R90.64] ;  /* 0x000000105a2ea981 */ /* 0x000ea2000c1e1b00 */
[----:B0-----:R-:W-:-:S03]  /*2860*/  CS2R R48, SRZ ;  /* 0x0000000000307805 */ /* 0x001fc6000001ff00 */
[----:B------:R-:W2:Y:S04]  /*2870*/  @!P1 LDG.E.64 R114, desc[UR16][R92.64] ;  /* 0x000000105c729981 */ /* 0x000ea8000c1e1b00 */
[----:B------:R-:W2:Y:S01]  /*2880*/  @!P1 LDG.E.64 R48, desc[UR16][R52.64] ;  /* 0x0000001034309981 */ /* 0x000ea2000c1e1b00 */
[----:B------:R-:W-:Y:S02]  /*2890*/  CS2R R50, SRZ ;  /* 0x0000000000327805 */ /* 0x000fe4000001ff00 */
[----:B---3--:R-:W-:Y:S02]  /*28a0*/  @!P0 MOV R85, R78 ;  /* 0x0000004e00558202 */ /* 0x008fe40000000f00 */
[----:B------:R-:W-:Y:S02]  /*28b0*/  @!P0 MOV R86, R79 ;  /* 0x0000004f00568202 */ /* 0x000fe40000000f00 */
[----:B----4-:R-:W-:-:S02]  /*28c0*/  @!P0 MOV R156, R42 ;  /* 0x0000002a009c8202 */ /* 0x010fc40000000f00 */
[----:B------:R-:W-:Y:S02]  /*28d0*/  @!P0 MOV R157, R43 ;  /* 0x0000002b009d8202 */ /* 0x000fe40000000f00 */
[----:B------:R-:W-:-:S13]  /*28e0*/  LOP3.LUT P0, RZ, R0, 0x8000, RZ, 0xc0, !PT ;  /* 0x0000800000ff7812 */ /* 0x000fda000780c0ff */
[----:B------:R0:W3:Y:S04]  /*28f0*/  @!P0 LDG.E.64 R50, desc[UR16][R36.64] ;  /* 0x0000001024328981 */ /* 0x0000e8000c1e1b00 */
[----:B------:R-:W4:Y:S01]  /*2900*/  @!P0 LDG.E.64 R118, desc[UR16][R94.64] ;  /* 0x000000105e768981 */ /* 0x000f22000c1e1b00 */
[----:B------:R-:W-:Y:S02]  /*2910*/  CS2R R88, SRZ ;  /* 0x0000000000587805 */ /* 0x000fe4000001ff00 */
[----:B--2---:R-:W-:Y:S02]  /*2920*/  @!P2 MOV R154, R46 ;  /* 0x0000002e009aa202 */ /* 0x004fe40000000f00 */
[----:B------:R-:W-:Y:S02]  /*2930*/  @!P2 MOV R155, R47 ;  /* 0x0000002f009ba202 */ /* 0x000fe40000000f00 */
[----:B------:R-:W-:-:S02]  /*2940*/  @!P2 MOV R87, R106 ;  /* 0x0000006a0057a202 */ /* 0x000fc40000000f00 */
[----:B------:R-:W-:Y:S02]  /*2950*/  @!P2 MOV R88, R107 ;  /* 0x0000006b0058a202 */ /* 0x000fe40000000f00 */
[----:B------:R-:W-:Y:S02]  /*2960*/  LOP3.LUT P2, RZ, R0, 0x4000, RZ, 0xc0, !PT ;  /* 0x0000400000ff7812 */ /* 0x000fe4000784c0ff */
[----:B------:R-:W-:Y:S02]  /*2970*/  CS2R R90, SRZ ;  /* 0x00000000005a7805 */ /* 0x000fe4000001ff00 */
[----:B------:R-:W-:Y:S02]  /*2980*/  @!P1 MOV R152, R48 ;  /* 0x0000003000989202 */ /* 0x000fe40000000f00 */
[----:B------:R-:W-:Y:S02]  /*2990*/  CS2R R52, SRZ ;  /* 0x0000000000347805 */ /* 0x000fe4000001ff00 */
[----:B------:R-:W-:-:S02]  /*29a0*/  @!P1 MOV R153, R49 ;  /* 0x0000003100999202 */ /* 0x000fc40000000f00 */
[----:B0-----:R-:W-:Y:S02]  /*29b0*/  CS2R R36, SRZ ;  /* 0x0000000000247805 */ /* 0x001fe4000001ff00 */
[----:B------:R-:W-:Y:S02]  /*29c0*/  @!P1 MOV R89, R114 ;  /* 0x0000007200599202 */ /* 0x000fe40000000f00 */
[----:B------:R-:W-:Y:S02]  /*29d0*/  @!P1 MOV R90, R115 ;  /* 0x00000073005a9202 */ /* 0x000fe40000000f00 */
[----:B------:R-:W-:Y:S01]  /*29e0*/  LOP3.LUT P1, RZ, R0, 0x2000, RZ, 0xc0, !PT ;  /* 0x0000200000ff7812 */ /* 0x000fe2000782c0ff */
[----:B------:R0:W2:Y:S04]  /*29f0*/  @!P2 LDG.E.64 R52, desc[UR16][R40.64] ;  /* 0x000000102834a981 */ /* 0x0000a8000c1e1b00 */
[----:B------:R1:W2:Y:S01]  /*2a00*/  @!P2 LDG.E.64 R36, desc[UR16][R54.64] ;  /* 0x000000103624a981 */ /* 0x0002a2000c1e1b00 */
[----:B------:R-:W-:-:S02]  /*2a10*/  CS2R R92, SRZ ;  /* 0x00000000005c7805 */ /* 0x000fc4000001ff00 */
[----:B0-----:R-:W-:Y:S02]  /*2a20*/  CS2R R40, SRZ ;  /* 0x0000000000287805 */ /* 0x001fe4000001ff00 */
[----:B-1----:R-:W-:-:S04]  /*2a30*/  CS2R R54, SRZ ;  /* 0x0000000000367805 */ /* 0x002fc8000001ff00 */
[----:B------:R0:W2:Y:S04]  /*2a40*/  @!P1 LDG.E.64 R40, desc[UR16][R66.64] ;  /* 0x0000001042289981 */ /* 0x0000a8000c1e1b00 */
[----:B------:R1:W2:Y:S01]  /*2a50*/  @!P1 LDG.E.64 R54, desc[UR16][R56.64] ;  /* 0x0000001038369981 */ /* 0x0002a2000c1e1b00 */
[----:B0-----:R-:W-:Y:S02]  /*2a60*/  CS2R R66, SRZ ;  /* 0x0000000000427805 */ /* 0x001fe4000001ff00 */
[----:B-1----:R-:W-:Y:S02]  /*2a70*/  CS2R R56, SRZ ;  /* 0x0000000000387805 */ /* 0x002fe4000001ff00 */
[----:B---3--:R-:W-:Y:S02]  /*2a80*/  @!P0 MOV R150, R50 ;  /* 0x0000003200968202 */ /* 0x008fe40000000f00 */
[----:B------:R-:W-:-:S02]  /*2a90*/  @!P0 MOV R151, R51 ;  /* 0x0000003300978202 */ /* 0x000fc40000000f00 */
[----:B----4-:R-:W-:Y:S02]  /*2aa0*/  @!P0 MOV R91, R118 ;  /* 0x00000076005b8202 */ /* 0x010fe40000000f00 */
[----:B------:R-:W-:Y:S02]  /*2ab0*/  @!P0 MOV R92, R119 ;  /* 0x00000077005c8202 */ /* 0x000fe40000000f00 */
[----:B------:R-:W-:-:S13]  /*2ac0*/  LOP3.LUT P0, RZ, R0, 0x1000, RZ, 0xc0, !PT ;  /* 0x0000100000ff7812 */ /* 0x000fda000780c0ff */
[----:B------:R-:W3:Y:S04]  /*2ad0*/  @!P0 LDG.E.64 R56, desc[UR16][R32.64] ;  /* 0x0000001020388981 */ /* 0x000ee8000c1e1b00 */
[----:B------:R0:W4:Y:S01]  /*2ae0*/  @!P0 LDG.E.64 R66, desc[UR16][R58.64] ;  /* 0x000000103a428981 */ /* 0x000122000c1e1b00 */
[----:B------:R-:W-:Y:S02]  /*2af0*/  CS2R R94, SRZ ;  /* 0x00000000005e7805 */ /* 0x000fe4000001ff00 */
[----:B--2---:R-:W-:Y:S02]  /*2b00*/  @!P2 MOV R148, R52 ;  /* 0x000000340094a202 */ /* 0x004fe40000000f00 */
[----:B------:R-:W-:Y:S02]  /*2b10*/  @!P2 MOV R149, R53 ;  /* 0x000000350095a202 */ /* 0x000fe40000000f00 */
[----:B------:R-:W-:-:S02]  /*2b20*/  @!P2 MOV R93, R36 ;  /* 0x00000024005da202 */ /* 0x000fc40000000f00 */
[----:B------:R-:W-:Y:S02]  /*2b30*/  @!P2 MOV R94, R37 ;  /* 0x00000025005ea202 */ /* 0x000fe40000000f00 */
[----:B------:R-:W-:Y:S02]  /*2b40*/  LOP3.LUT P2, RZ, R0, 0x800, RZ, 0xc0, !PT ;  /* 0x0000080000ff7812 */ /* 0x000fe4000784c0ff */
[----:B0-----:R-:W-:Y:S02]  /*2b50*/  CS2R R58, SRZ ;  /* 0x00000000003a7805 */ /* 0x001fe4000001ff00 */
[----:B------:R-:W-:Y:S02]  /*2b60*/  @!P1 MOV R95, R40 ;  /* 0x00000028005f9202 */ /* 0x000fe40000000f00 */
[----:B------:R-:W-:Y:S02]  /*2b70*/  @!P1 MOV R96, R41 ;  /* 0x0000002900609202 */ /* 0x000fe40000000f00 */
[----:B------:R-:W-:-:S05]  /*2b80*/  @!P1 MOV R146, R54 ;  /* 0x0000003600929202 */ /* 0x000fca0000000f00 */
[----:B------:R0:W2:Y:S01]  /*2b90*/  @!P2 LDG.E.64 R58, desc[UR16][R60.64] ;  /* 0x000000103c3aa981 */ /* 0x0000a2000c1e1b00 */
[----:B------:R-:W-:Y:S02]  /*2ba0*/  @!P1 MOV R147, R55 ;  /* 0x0000003700939202 */ /* 0x000fe40000000f00 */
[----:B------:R-:W-:Y:S02]  /*2bb0*/  LOP3.LUT P1, RZ, R0, 0x400, RZ, 0xc0, !PT ;  /* 0x0000040000ff7812 */ /* 0x000fe4000782c0ff */
[----:B0-----:R-:W-:-:S11]  /*2bc0*/  CS2R R60, SRZ ;  /* 0x00000000003c7805 */ /* 0x001fd6000001ff00 */
[----:B------:R0:W2:Y:S02]  /*2bd0*/  @!P1 LDG.E.64 R60, desc[UR16][R26.64] ;  /* 0x000000101a3c9981 */ /* 0x0000a4000c1e1b00 */
[----:B0-----:R-:W-:-:S06]  /*2be0*/  CS2R R26, SRZ ;  /* 0x00000000001a7805 */ /* 0x001fcc000001ff00 */
[----:B------:R0:W2:Y:S02]  /*2bf0*/  @!P1 LDG.E.64 R26, desc[UR16][R62.64] ;  /* 0x000000103e1a9981 */ /* 0x0000a4000c1e1b00 */
[----:B0-----:R-:W-:Y:S02]  /*2c00*/  CS2R R62, SRZ ;  /* 0x00000000003e7805 */ /* 0x001fe4000001ff00 */
[----:B------:R-:W-:-:S06]  /*2c10*/  CS2R R32, SRZ ;  /* 0x0000000000207805 */ /* 0x000fcc000001ff00 */
[----:B------:R-:W2:Y:S01]  /*2c20*/  @!P2 LDG.E.64 R32, desc[UR16][R100.64] ;  /* 0x000000106420a981 */ /* 0x000ea2000c1e1b00 */
[----:B---3--:R-:W-:Y:S02]  /*2c30*/  @!P0 MOV R144, R56 ;  /* 0x0000003800908202 */ /* 0x008fe40000000f00 */
[----:B------:R-:W-:Y:S02]  /*2c40*/  @!P0 MOV R145, R57 ;  /* 0x0000003900918202 */ /* 0x000fe40000000f00 */
[----:B----4-:R-:W-:Y:S02]  /*2c50*/  @!P0 MOV R97, R66 ;  /* 0x0000004200618202 */ /* 0x010fe40000000f00 */
[----:B------:R-:W-:Y:S02]  /*2c60*/  @!P0 MOV R98, R67 ;  /* 0x0000004300628202 */ /* 0x000fe40000000f00 */
[----:B------:R-:W-:-:S13]  /*2c70*/  LOP3.LUT P0, RZ, R0, 0x200, RZ, 0xc0, !PT ;  /* 0x0000020000ff7812 */ /* 0x000fda000780c0ff */
[----:B------:R0:W3:Y:S02]  /*2c80*/  @!P0 LDG.E.64 R62, desc[UR16][R68.64] ;  /* 0x00000010443e8981 */ /* 0x0000e4000c1e1b00 */
[----:B0-----:R-:W-:-:S06]  /*2c90*/  CS2R R68, SRZ ;  /* 0x0000000000447805 */ /* 0x001fcc000001ff00 */
[----:B------:R0:W4:Y:S04]  /*2ca0*/  @!P0 LDG.E.64 R68, desc[UR16][R70.64] ;  /* 0x0000001046448981 */ /* 0x000128000c1e1b00 */
[----:B------:R1:W-:Y:S01]  /*2cb0*/  STL.64 [R1+0x118], R106 ;  /* 0x0001186a01007387 */ /* 0x0003e20000100a00 */
[----:B------:R-:W-:Y:S02]  /*2cc0*/  CS2R R100, SRZ ;  /* 0x0000000000647805 */ /* 0x000fe4000001ff00 */
[----:B--2---:R-:W-:Y:S02]  /*2cd0*/  @!P1 MOV R140, R60 ;  /* 0x0000003c008c9202 */ /* 0x004fe40000000f00 */
[----:B------:R-:W-:Y:S02]  /*2ce0*/  @!P1 MOV R141, R61 ;  /* 0x0000003d008d9202 */ /* 0x000fe40000000f00 */
[----:B-1----:R-:W-:-:S02]  /*2cf0*/  CS2R R106, SRZ ;  /* 0x00000000006a7805 */ /* 0x002fc4000001ff00 */
[----:B------:R-:W-:Y:S02]  /*2d00*/  @!P1 MOV R101, R26 ;  /* 0x0000001a00659202 */ /* 0x000fe40000000f00 */
[----:B------:R-:W-:Y:S02]  /*2d10*/  @!P1 MOV R102, R27 ;  /* 0x0000001b00669202 */ /* 0x000fe40000000f00 */
[----:B------:R-:W-:Y:S01]  /*2d20*/  LOP3.LUT P1, RZ, R0, 0x80, RZ, 0xc0, !PT ;  /* 0x0000008000ff7812 */ /* 0x000fe2000782c0ff */
[----:B------:R1:W-:Y:S01]  /*2d30*/  STL.64 [R1+0x110], R78 ;  /* 0x0001104e01007387 */ /* 0x0003e20000100a00 */
[----:B------:R-:W-:Y:S02]  /*2d40*/  @!P2 MOV R142, R58 ;  /* 0x0000003a008ea202 */ /* 0x000fe40000000f00 */
[----:B------:R-:W-:Y:S02]  /*2d50*/  @!P2 MOV R143, R59 ;  /* 0x0000003b008fa202 */ /* 0x000fe40000000f00 */
[----:B-1----:R-:W-:-:S02]  /*2d60*/  CS2R R78, SRZ ;  /* 0x00000000004e7805 */ /* 0x002fc4000001ff00 */
[----:B------:R-:W-:Y:S02]  /*2d70*/  @!P2 MOV R99, R32 ;  /* 0x000000200063a202 */ /* 0x000fe40000000f00 */
[----:B------:R-:W-:Y:S02]  /*2d80*/  @!P2 MOV R100, R33 ;  /* 0x000000210064a202 */ /* 0x000fe40000000f00 */
[----:B------:R-:W-:Y:S01]  /*2d90*/  LOP3.LUT P2, RZ, R0, 0x100, RZ, 0xc0, !PT ;  /* 0x0000010000ff7812 */ /* 0x000fe2000784c0ff */
[----:B------:R1:W2:Y:S01]  /*2da0*/  @!P1 LDG.E.64 R78, desc[UR16][R80.64] ;  /* 0x00000010504e9981 */ /* 0x0002a2000c1e1b00 */
[----:B0-----:R-:W-:Y:S02]  /*2db0*/  CS2R R70, SRZ ;  /* 0x0000000000467805 */ /* 0x001fe4000001ff00 */
[----:B-1----:R-:W-:-:S09]  /*2dc0*/  CS2R R80, SRZ ;  /* 0x0000000000507805 */ /* 0x002fd2000001ff00 */
[----:B------:R0:W2:Y:S04]  /*2dd0*/  @!P2 LDG.E.64 R70, desc[UR16][R76.64] ;  /* 0x000000104c46a981 */ /* 0x0000a8000c1e1b00 */
[----:B------:R-:W2:Y:S01]  /*2de0*/  @!P1 LDG.E.64 R80, desc[UR16][R134.64] ;  /* 0x0000001086509981 */ /* 0x000ea2000c1e1b00 */
[----:B0-----:R-:W-:-:S06]  /*2df0*/  CS2R R76, SRZ ;  /* 0x00000000004c7805 */ /* 0x001fcc000001ff00 */
        /* <DEDUP_REMOVED lines=9> */
[----:B------:R1:W-:Y:S04]  /*2e90*/  STL.64 [R1+0x18], R46 ;  /* 0x0000182e01007387 */ /* 0x0003e80000100a00 */
[----:B------:R1:W-:Y:S01]  /*2ea0*/  STL.64 [R1+0x20], R48 ;  /* 0x0000203001007387 */ /* 0x0003e20000100a00 */
[----:B0-----:R-:W-:Y:S02]  /*2eb0*/  CS2R R132, SRZ ;  /* 0x0000000000847805 */ /* 0x001fe4000001ff00 */
[----:B-1----:R-:W-:-:S02]  /*2ec0*/  CS2R R46, SRZ ;  /* 0x00000000002e7805 */ /* 0x002fc4000001ff00 */
[----:B------:R-:W-:Y:S01]  /*2ed0*/  CS2R R48, SRZ ;  /* 0x0000000000307805 */ /* 0x000fe2000001ff00 */
[----:B------:R0:W-:Y:S01]  /*2ee0*/  STL.64 [R1+0x130], R36 ;  /* 0x0001302401007387 */ /* 0x0001e20000100a00 */
[----:B------:R-:W-:Y:S02]  /*2ef0*/  CS2R R44, SRZ ;  /* 0x00000000002c7805 */ /* 0x000fe4000001ff00 */
[----:B------:R-:W-:Y:S02]  /*2f00*/  CS2R R134, SRZ ;  /* 0x0000000000867805 */ /* 0x000fe4000001ff00 */
[----:B--2---:R-:W-:Y:S02]  /*2f10*/  @!P1 MOV R134, R78 ;  /* 0x0000004e00869202 */ /* 0x004fe40000000f00 */
[----:B------:R-:W-:Y:S02]  /*2f20*/  @!P1 MOV R135, R79 ;  /* 0x0000004f00879202 */ /* 0x000fe40000000f00 */
[----:B0-----:R-:W-:-:S02]  /*2f30*/  CS2R R36, SRZ ;  /* 0x0000000000247805 */ /* 0x001fc4000001ff00 */
[----:B------:R-:W-:Y:S02]  /*2f40*/  @!P1 MOV R45, R80 ;  /* 0x00000050002d9202 */ /* 0x000fe40000000f00 */
[----:B------:R-:W-:Y:S02]  /*2f50*/  @!P1 MOV R46, R81 ;  /* 0x00000051002e9202 */ /* 0x000fe40000000f00 */
[----:B------:R-:W-:Y:S01]  /*2f60*/  LOP3.LUT P1, RZ, R0, 0x10, RZ, 0xc0, !PT ;  /* 0x0000001000ff7812 */ /* 0x000fe2000782c0ff */
[----:B------:R0:W-:Y:S01]  /*2f70*/  STL.64 [R1+0x128], R118 ;  /* 0x0001287601007387 */ /* 0x0001e20000100a00 */
[----:B------:R-:W-:-:S03]  /*2f80*/  @!P2 MOV R136, R70 ;  /* 0x000000460088a202 */ /* 0x000fc60000000f00 */
[----:B------:R1:W-:Y:S01]  /*2f90*/  STL.64 [R1+0x10], R42 ;  /* 0x0000102a01007387 */ /* 0x0003e20000100a00 */
[----:B------:R-:W-:Y:S02]  /*2fa0*/  @!P2 MOV R137, R71 ;  /* 0x000000470089a202 */ /* 0x000fe40000000f00 */
[----:B0-----:R-:W-:Y:S02]  /*2fb0*/  CS2R R118, SRZ ;  /* 0x0000000000767805 */ /* 0x001fe4000001ff00 */
[----:B------:R-:W-:Y:S02]  /*2fc0*/  @!P2 MOV R44, R77 ;  /* 0x0000004d002ca202 */ /* 0x000fe40000000f00 */
[----:B-1----:R-:W-:Y:S02]  /*2fd0*/  CS2R R42, SRZ ;  /* 0x00000000002a7805 */ /* 0x002fe4000001ff00 */
[----:B------:R-:W-:Y:S01]  /*2fe0*/  @!P2 MOV R43, R76 ;  /* 0x0000004c002ba202 */ /* 0x000fe20000000f00 */
[----:B------:R0:W2:Y:S01]  /*2ff0*/  @!P1 LDG.E.64 R118, desc[UR16][R120.64] ;  /* 0x0000001078769981 */ /* 0x0000a2000c1e1b00 */
[----:B------:R-:W-:-:S03]  /*3000*/  LOP3.LUT P2, RZ, R0, 0x20, RZ, 0xc0, !PT ;  /* 0x0000002000ff7812 */ /* 0x000fc6000784c0ff */
[----:B------:R1:W-:Y:S01]  /*3010*/  STL.64 [R1+0x120], R114 ;  /* 0x0001207201007387 */ /* 0x0003e20000100a00 */
[----:B0-----:R-:W-:-:S06]  /*3020*/  CS2R R120, SRZ ;  /* 0x0000000000787805 */ /* 0x001fcc000001ff00 */
[----:B------:R-:W2:Y:S01]  /*3030*/  @!P1 LDG.E.64 R120, desc[UR16][R128.64] ;  /* 0x0000001080789981 */ /* 0x000ea2000c1e1b00 */
[----:B-1----:R-:W-:-:S06]  /*3040*/  CS2R R114, SRZ ;  /* 0x0000000000727805 */ /* 0x002fcc000001ff00 */
[----:B------:R0:W2:Y:S02]  /*3050*/  @!P2 LDG.E.64 R114, desc[UR16][R116.64] ;  /* 0x000000107472a981 */ /* 0x0000a4000c1e1b00 */
        /* <DEDUP_REMOVED lines=16> */
[----:B------:R-:W-:-:S03]  /*3160*/  CS2R R128, SRZ ;  /* 0x0000000000807805 */ /* 0x000fc6000001ff00 */
[----:B------:R1:W-:Y:S01]  /*3170*/  STL.64 [R1+0x28], R50 ;  /* 0x0000283201007387 */ /* 0x0003e20000100a00 */
[----:B--2---:R-:W-:Y:S02]  /*3180*/  @!P1 MOV R128, R118 ;  /* 0x0000007600809202 */ /* 0x004fe40000000f00 */
[----:B0-----:R-:W-:Y:S02]  /*3190*/  CS2R R32, SRZ ;  /* 0x0000000000207805 */ /* 0x001fe4000001ff00 */
[----:B------:R-:W-:Y:S02]  /*31a0*/  @!P1 MOV R129, R119 ;  /* 0x0000007700819202 */ /* 0x000fe40000000f00 */
[----:B-1----:R-:W-:Y:S02]  /*31b0*/  CS2R R50, SRZ ;  /* 0x0000000000327805 */ /* 0x002fe4000001ff00 */
[----:B------:R-:W-:Y:S02]  /*31c0*/  @!P1 MOV R51, R120 ;  /* 0x0000007800339202 */ /* 0x000fe40000000f00 */
[----:B------:R-:W-:-:S02]  /*31d0*/  @!P1 MOV R52, R121 ;  /* 0x0000007900349202 */ /* 0x000fc40000000f00 */
[----:B------:R-:W-:Y:S01]  /*31e0*/  LOP3.LUT P1, RZ, R0, 0x2, RZ, 0xc0, !PT ;  /* 0x0000000200ff7812 */ /* 0x000fe2000782c0ff */
[----:B------:R0:W-:Y:S01]  /*31f0*/  STL.64 [R1+0x140], R66 ;  /* 0x0001404201007387 */ /* 0x0001e20000100a00 */
[----:B------:R-:W-:Y:S02]  /*3200*/  CS2R R130, SRZ ;  /* 0x0000000000827805 */ /* 0x000fe4000001ff00 */
[----:B------:R-:W-:Y:S02]  /*3210*/  @!P2 MOV R130, R114 ;  /* 0x000000720082a202 */ /* 0x000fe40000000f00 */
[----:B------:R-:W-:Y:S02]  /*3220*/  @!P2 MOV R131, R115 ;  /* 0x000000730083a202 */ /* 0x000fe40000000f00 */
[----:B0-----:R-:W-:Y:S02]  /*3230*/  CS2R R66, SRZ ;  /* 0x0000000000427805 */ /* 0x001fe4000001ff00 */
[----:B------:R-:W-:-:S04]  /*3240*/  @!P2 MOV R49, R116 ;  /* 0x000000740031a202 */ /* 0x000fc80000000f00 */
[----:B------:R0:W2:Y:S01]  /*3250*/  @!P1 LDG.E.64 R66, desc[UR16][R30.64] ;  /* 0x000000101e429981 */ /* 0x0000a2000c1e1b00 */
[----:B------:R-:W-:Y:S02]  /*3260*/  @!P2 MOV R50, R117 ;  /* 0x000000750032a202 */ /* 0x000fe40000000f00 */
[----:B------:R-:W-:Y:S01]  /*3270*/  LOP3.LUT P2, RZ, R0, 0x4, RZ, 0xc0, !PT ;  /* 0x0000000400ff7812 */ /* 0x000fe2000784c0ff */
        /* <DEDUP_REMOVED lines=23> */
[----:B0-----:R-:W-:Y:S02]  /*33f0*/  CS2R R26, SRZ ;  /* 0x00000000001a7805 */ /* 0x001fe4000001ff00 */
[----:B--2---:R-:W-:Y:S02]  /*3400*/  @!P1 MOV R112, R66 ;  /* 0x0000004200709202 */ /* 0x004fe40000000f00 */
[----:B-1----:R-:W-:Y:S02]  /*3410*/  CS2R R56, SRZ ;  /* 0x0000000000387805 */ /* 0x002fe4000001ff00 */
[----:B------:R-:W-:Y:S02]  /*3420*/  @!P1 MOV R113, R67 ;  /* 0x0000004300719202 */ /* 0x000fe40000000f00 */
[----:B------:R-:W-:Y:S02]  /*3430*/  @!P1 MOV R57, R30 ;  /* 0x0000001e00399202 */ /* 0x000fe40000000f00 */
[----:B------:R-:W-:-:S02]  /*3440*/  @!P1 MOV R58, R31 ;  /* 0x0000001f003a9202 */ /* 0x000fc40000000f00 */
[----:B------:R-:W-:Y:S02]  /*3450*/  LOP3.LUT P1, RZ, R0, 0x200000, RZ, 0xc0, !PT ;  /* 0x0020000000ff7812 */ /* 0x000fe4000782c0ff */
[----:B------:R-:W-:Y:S02]  /*3460*/  CS2R R124, SRZ ;  /* 0x00000000007c7805 */ /* 0x000fe4000001ff00 */
[----:B------:R-:W-:Y:S02]  /*3470*/  @!P2 MOV R124, R40 ;  /* 0x00000028007ca202 */ /* 0x000fe40000000f00 */
[----:B------:R-:W-:Y:S02]  /*3480*/  @!P2 MOV R125, R41 ;  /* 0x00000029007da202 */ /* 0x000fe40000000f00 */
[----:B------:R-:W-:Y:S02]  /*3490*/  @!P2 MOV R55, R64 ;  /* 0x000000400037a202 */ /* 0x000fe40000000f00 */
[----:B------:R-:W-:-:S02]  /*34a0*/  @!P2 MOV R56, R65 ;  /* 0x000000410038a202 */ /* 0x000fc40000000f00 */
[C---:B------:R-:W-:Y:S02]  /*34b0*/  LOP3.LUT P2, RZ, R0.reuse, 0x400000, RZ, 0xc0, !PT ;  /* 0x0040000000ff7812 */ /* 0x040fe4000784c0ff */
[----:B---3--:R-:W-:Y:S02]  /*34c0*/  @!P0 MOV R110, R32 ;  /* 0x00000020006e8202 */ /* 0x008fe40000000f00 */
[----:B------:R-:W-:Y:S02]  /*34d0*/  @!P0 MOV R111, R33 ;  /* 0x00000021006f8202 */ /* 0x000fe40000000f00 */
[----:B----4-:R-:W-:Y:S02]  /*34e0*/  @!P0 MOV R59, R34 ;  /* 0x00000022003b8202 */ /* 0x010fe40000000f00 */
[----:B------:R-:W-:Y:S02]  /*34f0*/  @!P0 MOV R60, R35 ;  /* 0x00000023003c8202 */ /* 0x000fe40000000f00 */
[----:B------:R-:W-:-:S13]  /*3500*/  LOP3.LUT P0, RZ, R0, 0x100000, RZ, 0xc0, !PT ;  /* 0x0010000000ff7812 */ /* 0x000fda000780c0ff */
[----:B------:R0:W2:Y:S02]  /*3510*/  @!P0 LDG.E.64 R26, desc[UR16][R28.64] ;  /* 0x000000101c1a8981 */ /* 0x0000a4000c1e1b00 */
[----:B0-----:R-:W-:-:S06]  /*3520*/  CS2R R28, SRZ ;  /* 0x00000000001c7805 */ /* 0x001fcc000001ff00 */
[----:B------:R0:W3:Y:S02]  /*3530*/  @!P0 LDG.E.64 R28, desc[UR16][R24.64] ;  /* 0x00000010181c8981 */ /* 0x0000e4000c1e1b00 */
[----:B0-----:R-:W-:-:S06]  /*3540*/  CS2R R24, SRZ ;  /* 0x0000000000187805 */ /* 0x001fcc000001ff00 */
[----:B------:R0:W4:Y:S02]  /*3550*/  @!P1 LDG.E.64 R24, desc[UR16][R22.64] ;  /* 0x0000001016189981 */ /* 0x000124000c1e1b00 */
        /* <DEDUP_REMOVED lines=21> */
[----:B------:R0:W4:Y:S01]  /*36b0*/  @!P6 LDG.E.64 R8, desc[UR16][R122.64] ;  /* 0x000000107a08e981 */ /* 0x000122000c1e1b00 */
[----:B------:R-:W-:-:S03]  /*36c0*/  IADD3 R0, PT, PT, R83, 0x1a0, RZ ;  /* 0x000001a053007810 */ /* 0x000fc60007ffe0ff */
[----:B------:R1:W-:Y:S04]  /*36d0*/  STL.64 [R1+0x58], R62 ;  /* 0x0000583e01007387 */ /* 0x0003e80000100a00 */
[----:B------:R1:W-:Y:S01]  /*36e0*/  STL.64 [R1+0x170], R108 ;  /* 0x0001706c01007387 */ /* 0x0003e20000100a00 */
[----:B------:R-:W-:Y:S01]  /*36f0*/  UIMAD.WIDE UR6, UR9, 0x8, UR6 ;  /* 0x00000008090678a5 */ /* 0x000fe2000f8e0206 */
[----:B0-----:R-:W0:Y:S02]  /*3700*/  LDC.64 R122, c[0x0][0x3a8] ;  /* 0x0000ea00ff7a7b82 */ /* 0x001e240000000a00 */
[----:B------:R1:W-:Y:S02]  /*3710*/  STL.64 [R1+0x160], R76 ;  /* 0x0001604c01007387 */ /* 0x0003e40000100a00 */
[----:B-1----:R-:W-:-:S02]  /*3720*/  CS2R R62, SRZ ;  /* 0x00000000003e7805 */ /* 0x002fc4000001ff00 */
[----:B------:R-:W-:Y:S02]  /*3730*/  CS2R R108, SRZ ;  /* 0x00000000006c7805 */ /* 0x000fe4000001ff00 */
[----:B------:R-:W-:Y:S01]  /*3740*/  SHF.R.S32.HI R77, RZ, 0x1f, R0 ;  /* 0x0000001fff4d7819 */ /* 0x000fe20000011400 */
[----:B------:R-:W-:Y:S04]  /*3750*/  STL.64 [R1+0x88], R36 ;  /* 0x0000882401007387 */ /* 0x000fe80000100a00 */
[----:B------:R1:W-:Y:S04]  /*3760*/  STL.64 [R1+0x90], R40 ;  /* 0x0000902801007387 */ /* 0x0003e80000100a00 */
[----:B------:R1:W-:Y:S04]  /*3770*/  STL.64 [R1+0x190], R64 ;  /* 0x0001904001007387 */ /* 0x0003e80000100a00 */
[----:B------:R1:W-:Y:S02]  /*3780*/  STL.64 [R1+0x98], R66 ;  /* 0x0000984201007387 */ /* 0x0003e40000100a00 */
[----:B-1----:R-:W-:-:S02]  /*3790*/  IADD3 R40, PT, PT, R83, 0x1b0, RZ ;  /* 0x000001b053287810 */ /* 0x002fc40007ffe0ff */
[----:B------:R-:W-:Y:S02]  /*37a0*/  CS2R R64, SRZ ;  /* 0x0000000000407805 */ /* 0x000fe4000001ff00 */
[----:B------:R-:W-:Y:S02]  /*37b0*/  SHF.R.S32.HI R41, RZ, 0x1f, R40 ;  /* 0x0000001fff297819 */ /* 0x000fe40000011428 */
[----:B------:R-:W-:Y:S01]  /*37c0*/  CS2R R66, SRZ ;  /* 0x0000000000427805 */ /* 0x000fe2000001ff00 */
[----:B------:R-:W-:Y:S04]  /*37d0*/  STL.64 [R1+0x68], R78 ;  /* 0x0000684e01007387 */ /* 0x000fe80000100a00 */
[----:B------:R1:W-:Y:S04]  /*37e0*/  STL.64 [R1+0x70], R106 ;  /* 0x0000706a01007387 */ /* 0x0003e80000100a00 */
[----:B------:R0:W-:Y:S01]  /*37f0*/  STL.64 [R1+0x168], R80 ;  /* 0x0001685001007387 */ /* 0x0001e20000100a00 */
[----:B--2---:R-:W-:-:S02]  /*3800*/  @!P0 MOV R61, R26 ;  /* 0x0000001a003d8202 */ /* 0x004fc40000000f00 */
[----:B------:R-:W-:Y:S02]  /*3810*/  @!P0 MOV R109, R27 ;  /* 0x0000001b006d8202 */ /* 0x000fe40000000f00 */
[----:B---3--:R-:W-:Y:S02]  /*3820*/  @!P0 MOV R62, R28 ;  /* 0x0000001c003e8202 */ /* 0x008fe40000000f00 */
[----:B------:R-:W-:Y:S02]  /*3830*/  @!P0 MOV R63, R29 ;  /* 0x0000001d003f8202 */ /* 0x000fe40000000f00 */
[----:B------:R-:W-:-:S04]  /*3840*/  ISETP.GE.U32.AND P0, PT, R0, UR12, PT ;  /* 0x0000000c00007c0c */ /* 0x000fc8000bf06070 */
[----:B------:R-:W-:-:S13]  /*3850*/  ISETP.GE.AND.EX P0, PT, R77, UR13, PT, P0 ;  /* 0x0000000d4d007c0c */ /* 0x000fda000bf06300 */
[----:B------:R-:W2:Y:S01]  /*3860*/  @!P0 LDC.64 R36, c[0x0][0x3f8] ;  /* 0x0000fe00ff248b82 */ /* 0x000ea20000000a00 */
[----:B----4-:R-:W-:Y:S02]  /*3870*/  @!P1 MOV R64, R24 ;  /* 0x0000001800409202 */ /* 0x010fe40000000f00 */
[----:B------:R-:W-:Y:S02]  /*3880*/  @!P1 MOV R65, R25 ;  /* 0x0000001900419202 */ /* 0x000fe40000000f00 */
[----:B-1----:R-:W-:Y:S02]  /*3890*/  CS2R R106, SRZ ;  /* 0x00000000006a7805 */ /* 0x002fe4000001ff00 */
[----:B------:R-:W-:Y:S02]  /*38a0*/  IADD3 R78, PT, PT, R83, 0x1c0, RZ ;  /* 0x000001c0534e7810 */ /* 0x000fe40007ffe0ff */
[----:B------:R-:W-:Y:S02]  /*38b0*/  @!P1 MOV R66, R22 ;  /* 0x0000001600429202 */ /* 0x000fe40000000f00 */
[----:B------:R-:W-:-:S02]  /*38c0*/  @!P1 MOV R67, R23 ;  /* 0x0000001700439202 */ /* 0x000fc40000000f00 */
[----:B------:R-:W-:-:S04]  /*38d0*/  ISETP.GE.U32.AND P1, PT, R40, UR12, PT ;  /* 0x0000000c28007c0c */ /* 0x000fc8000bf26070 */
[----:B------:R-:W-:Y:S02]  /*38e0*/  ISETP.GE.AND.EX P1, PT, R41, UR13, PT, P1 ;  /* 0x0000000d29007c0c */ /* 0x000fe4000bf26310 */
[----:B0-----:R-:W-:Y:S01]  /*38f0*/  SHF.R.S32.HI R81, RZ, 0x1f, R78 ;  /* 0x0000001fff517819 */ /* 0x001fe2000001144e */
[----:B------:R0:W-:Y:S01]  /*3900*/  STL.64 [R1+0x158], R68 ;  /* 0x0001584401007387 */ /* 0x0001e20000100a00 */
[----:B------:R-:W-:Y:S02]  /*3910*/  IADD3 R79, PT, PT, R83, 0x1d0, RZ ;  /* 0x000001d0534f7810 */ /* 0x000fe40007ffe0ff */
[----:B------:R-:W-:Y:S02]  /*3920*/  @!P2 MOV R105, R16 ;  /* 0x000000100069a202 */ /* 0x000fe40000000f00 */
[----:B------:R-:W-:Y:S01]  /*3930*/  @!P2 MOV R106, R17 ;  /* 0x00000011006aa202 */ /* 0x000fe20000000f00 */
[----:B------:R1:W-:Y:S01]  /*3940*/  STL.64 [R1+0x60], R70 ;  /* 0x0000604601007387 */ /* 0x0003e20000100a00 */
[----:B------:R-:W-:-:S02]  /*3950*/  SHF.R.S32.HI R80, RZ, 0x1f, R79 ;  /* 0x0000001fff507819 */ /* 0x000fc4000001144f */
[----:B0-----:R-:W-:Y:S01]  /*3960*/  CS2R R68, SRZ ;  /* 0x0000000000447805 */ /* 0x001fe2000001ff00 */
[----:B------:R2:W-:Y:S01]  /*3970*/  STL.64 [R1+0x188], R38 ;  /* 0x0001882601007387 */ /* 0x0005e20000100a00 */
[----:B------:R-:W-:Y:S02]  /*3980*/  @!P2 MOV R107, R18 ;  /* 0x00000012006ba202 */ /* 0x000fe40000000f00 */
[----:B------:R-:W-:Y:S02]  /*3990*/  @!P2 MOV R108, R19 ;  /* 0x00000013006ca202 */ /* 0x000fe40000000f00 */
[----:B------:R-:W-:Y:S02]  /*39a0*/  ISETP.GE.U32.AND P2, PT, R78, UR12, PT ;  /* 0x0000000c4e007c0c */ /* 0x000fe4000bf46070 */
[----:B-1----:R-:W-:Y:S02]  /*39b0*/  CS2R R70, SRZ ;  /* 0x0000000000467805 */ /* 0x002fe4000001ff00 */
[----:B------:R-:W-:Y:S01]  /*39c0*/  ISETP.GE.AND.EX P2, PT, R81, UR13, PT, P2 ;  /* 0x0000000d51007c0c */ /* 0x000fe2000bf46320 */
[----:B------:R0:W-:Y:S01]  /*39d0*/  STL.64 [R1+0x198], R30 ;  /* 0x0001981e01007387 */ /* 0x0001e20000100a00 */
[----:B--2---:R-:W-:Y:S01]  /*39e0*/  @!P0 IMAD R38, R77, R36, RZ ;  /* 0x000000244d268224 */ /* 0x004fe200078e02ff */
[----:B------:R-:W-:-:S02]  /*39f0*/  @!P3 MOV R68, R20 ;  /* 0x000000140044b202 */ /* 0x000fc40000000f00 */
[----:B------:R-:W-:Y:S01]  /*3a00*/  @!P3 MOV R69, R21 ;  /* 0x000000150045b202 */ /* 0x000fe20000000f00 */
[----:B0-----:R-:W0:Y:S01]  /*3a10*/  @!P1 LDC.64 R30, c[0x0][0x3f8] ;  /* 0x0000fe00ff1e9b82 */ /* 0x001e220000000a00 */
[----:B------:R-:W-:Y:S01]  /*3a20*/  @!P0 IMAD R77, R0, R37, R38 ;  /* 0x00000025004d8224 */ /* 0x000fe200078e0226 */
[----:B------:R-:W-:Y:S02]  /*3a30*/  @!P0 MOV R38, R72 ;  /* 0x0000004800268202 */ /* 0x000fe40000000f00 */
[----:B------:R-:W-:Y:S02]  /*3a40*/  @!P0 MOV R39, R75 ;  /* 0x0000004b00278202 */ /* 0x000fe40000000f00 */
[----:B------:R-:W-:Y:S02]  /*3a50*/  @!P3 MOV R70, R2 ;  /* 0x000000020046b202 */ /* 0x000fe40000000f00 */
[----:B------:R-:W-:Y:S02]  /*3a60*/  @!P3 MOV R71, R3 ;  /* 0x000000030047b202 */ /* 0x000fe40000000f00 */
[----:B------:R-:W-:-:S04]  /*3a70*/  ISETP.GE.U32.AND P3, PT, R79, UR12, PT ;  /* 0x0000000c4f007c0c */ /* 0x000fc8000bf66070 */
[----:B------:R-:W-:Y:S01]  /*3a80*/  ISETP.GE.AND.EX P3, PT, R80, UR13, PT, P3 ;  /* 0x0000000d50007c0c */ /* 0x000fe2000bf66330 */
[----:B------:R1:W-:Y:S01]  /*3a90*/  STL.64 [R1+0xa0], R32 ;  /* 0x0000a02001007387 */ /* 0x0003e20000100a00 */
[----:B------:R-:W-:Y:S02]  /*3aa0*/  @!P0 IMAD.WIDE.U32 R38, R0, R36, R38 ;  /* 0x0000002400268225 */ /* 0x000fe400078e0026 */
[----:B------:R-:W2:Y:S01]  /*3ab0*/  @!P0 LDC.64 R36, c[0x0][0x398] ;  /* 0x0000e600ff248b82 */ /* 0x000ea20000000a00 */
[----:B------:R3:W-:Y:S02]  /*3ac0*/  STL.64 [R1+0x1a0], R34 ;  /* 0x0001a02201007387 */ /* 0x0007e40000100a00 */
[----:B------:R-:W-:-:S05]  /*3ad0*/  @!P0 IADD3 R39, PT, PT, R39, R77, RZ ;  /* 0x0000004d27278210 */ /* 0x000fca0007ffe0ff */
[----:B-1----:R-:W1:Y:S08]  /*3ae0*/  @!P2 LDC.64 R32, c[0x0][0x3f8] ;  /* 0x0000fe00ff20ab82 */ /* 0x002e700000000a00 */
[----:B---3--:R-:W3:Y:S01]  /*3af0*/  @!P0 LDC.64 R34, c[0x0][0x3a0] ;  /* 0x0000e800ff228b82 */ /* 0x008ee20000000a00 */
[----:B------:R4:W-:Y:S07]  /*3b00*/  STL.64 [R1+0x78], R114 ;  /* 0x0000787201007387 */ /* 0x0009ee0000100a00 */
[----:B------:R-:W2:Y:S01]  /*3b10*/  @!P3 LDC.64 R76, c[0x0][0x3f8] ;  /* 0x0000fe00ff4cbb82 */ /* 0x000ea20000000a00 */
[----:B0-----:R-:W-:Y:S01]  /*3b20*/  @!P1 IMAD R0, R41, R30, RZ ;  /* 0x0000001e29009224 */ /* 0x001fe200078e02ff */
[----:B----4-:R-:W-:-:S02]  /*3b30*/  @!P0 SHF.L.U32 R115, R38, 0x2, RZ ;  /* 0x0000000226738819 */ /* 0x010fc400000006ff */
[----:B------:R-:W-:-:S04]  /*3b40*/  @!P0 SHF.L.U64.HI R114, R38, 0x2, R39 ;  /* 0x0000000226728819 */ /* 0x000fc80000010227 */
[----:B------:R-:W0:Y:S01]  /*3b50*/  @!P1 LDC.64 R38, c[0x0][0x3a0] ;  /* 0x0000e800ff269b82 */ /* 0x000e220000000a00 */
[----:B------:R4:W-:Y:S01]  /*3b60*/  STL.64 [R1+0xa8], R26 ;  /* 0x0000a81a01007387 */ /* 0x0009e20000100a00 */
[----:B------:R-:W-:-:S03]  /*3b70*/  @!P1 IMAD R31, R40, R31, R0 ;  /* 0x0000001f281f9224 */ /* 0x000fc600078e0200 */
[----:B------:R1:W-:Y:S01]  /*3b80*/  STL.64 [R1+0xb0], R24 ;  /* 0x0000b01801007387 */ /* 0x0003e20000100a00 */
[----:B------:R-:W-:Y:S01]  /*3b90*/  HFMA2 R0, -RZ, RZ, 0, 0 ;  /* 0x00000000ff007431 */ /* 0x000fe200000001ff */
[----:B----4-:R-:W-:Y:S02]  /*3ba0*/  @!P1 MOV R26, R72 ;  /* 0x00000048001a9202 */ /* 0x010fe40000000f00 */
[----:B------:R-:W-:Y:S01]  /*3bb0*/  @!P1 MOV R27, R75 ;  /* 0x0000004b001b9202 */ /* 0x000fe20000000f00 */
[----:B-1----:R-:W1:Y:S01]  /*3bc0*/  @!P1 LDC.64 R24, c[0x0][0x398] ;  /* 0x0000e600ff189b82 */ /* 0x002e620000000a00 */
[----:B------:R4:W-:Y:S01]  /*3bd0*/  STL.64 [R1+0x1a8], R28 ;  /* 0x0001a81c01007387 */ /* 0x0009e20000100a00 */
[----:B------:R-:W-:Y:S01]  /*3be0*/  @!P1 IMAD.WIDE.U32 R26, R40, R30, R26 ;  /* 0x0000001e281a9225 */ /* 0x000fe200078e001a */
[----:B------:R-:W-:Y:S02]  /*3bf0*/  CS2R R40, SRZ ;  /* 0x0000000000287805 */ /* 0x000fe4000001ff00 */
[----:B------:R-:W-:Y:S01]  /*3c00*/  @!P4 MOV R42, R6 ;  /* 0x00000006002ac202 */ /* 0x000fe20000000f00 */
[----:B------:R-:W-:Y:S01]  /*3c10*/  @!P2 IMAD R30, R81, R32, RZ ;  /* 0x00000020511ea224 */ /* 0x000fe200078e02ff */
[----:B------:R-:W-:-:S02]  /*3c20*/  @!P4 MOV R41, R7 ;  /* 0x000000070029c202 */ /* 0x000fc40000000f00 */
[----:B------:R-:W-:Y:S02]  /*3c30*/  @!P4 MOV R40, R4 ;  /* 0x000000040028c202 */ /* 0x000fe40000000f00 */
[----:B----4-:R-:W-:Y:S02]  /*3c40*/  @!P2 MOV R28, R72 ;  /* 0x00000048001ca202 */ /* 0x010fe40000000f00 */
[----:B------:R-:W-:Y:S02]  /*3c50*/  @!P2 MOV R29, R75 ;  /* 0x0000004b001da202 */ /* 0x000fe40000000f00 */
[----:B------:R-:W-:Y:S01]  /*3c60*/  @!P4 MOV R0, R5 ;  /* 0x000000050000c202 */ /* 0x000fe20000000f00 */
[C---:B------:R-:W-:Y:S01]  /*3c70*/  @!P2 IMAD R30, R78.reuse, R33, R30 ;  /* 0x000000214e1ea224 */ /* 0x040fe200078e021e */
[----:B---3--:R-:W-:Y:S02]  /*3c80*/  @!P0 IADD3 R34, P4, PT, R115, R34, RZ ;  /* 0x0000002273228210 */ /* 0x008fe40007f9e0ff */
[----:B------:R-:W-:Y:S01]  /*3c90*/  @!P1 IADD3 R31, PT, PT, R27, R31, RZ ;  /* 0x0000001f1b1f9210 */ /* 0x000fe20007ffe0ff */
[----:B------:R-:W-:Y:S01]  /*3ca0*/  @!P2 IMAD.WIDE.U32 R32, R78, R32, R28 ;  /* 0x000000204e20a225 */ /* 0x000fe200078e001c */
[----:B------:R-:W-:-:S02]  /*3cb0*/  @!P0 IADD3.X R35, PT, PT, R114, R35, RZ, P4, !PT ;  /* 0x0000002372238210 */ /* 0x000fc400027fe4ff */
[----:B------:R-:W-:Y:S01]  /*3cc0*/  @!P1 SHF.L.U32 R29, R26, 0x2, RZ ;  /* 0x000000021a1d9819 */ /* 0x000fe200000006ff */
[----:B--2---:R-:W-:Y:S01]  /*3cd0*/  @!P3 IMAD R78, R80, R76, RZ ;  /* 0x0000004c504eb224 */ /* 0x004fe200078e02ff */
[----:B------:R-:W-:Y:S02]  /*3ce0*/  @!P1 SHF.L.U64.HI R80, R26, 0x2, R31 ;  /* 0x000000021a509819 */ /* 0x000fe4000001021f */
[----:B------:R-:W-:Y:S02]  /*3cf0*/  @!P0 IADD3 R36, P4, PT, R115, R36, RZ ;  /* 0x0000002473248210 */ /* 0x000fe40007f9e0ff */
[----:B------:R-:W-:Y:S02]  /*3d00*/  @!P3 MOV R26, R72 ;  /* 0x00000048001ab202 */ /* 0x000fe40000000f00 */
[----:B------:R-:W-:Y:S01]  /*3d10*/  @!P3 MOV R27, R75 ;  /* 0x0000004b001bb202 */ /* 0x000fe20000000f00 */
[----:B------:R-:W-:Y:S01]  /*3d20*/  @!P3 IMAD R78, R79, R77, R78 ;  /* 0x0000004d4f4eb224 */ /* 0x000fe200078e024e */
[----:B------:R-:W-:-:S02]  /*3d30*/  @!P0 IADD3.X R37, PT, PT, R114, R37, RZ, P4, !PT ;  /* 0x0000002572258210 */ /* 0x000fc400027fe4ff */
[----:B0-----:R-:W-:Y:S01]  /*3d40*/  @!P1 IADD3 R38, P4, PT, R29, R38, RZ ;  /* 0x000000261d269210 */ /* 0x001fe20007f9e0ff */
[----:B------:R-:W-:Y:S02]  /*3d50*/  @!P3 IMAD.WIDE.U32 R76, R79, R76, R26 ;  /* 0x0000004c4f4cb225 */ /* 0x000fe400078e001a */
[----:B------:R-:W0:Y:S01]  /*3d60*/  @!P2 LDC.64 R26, c[0x0][0x3a0] ;  /* 0x0000e800ff1aab82 */ /* 0x000e220000000a00 */
[----:B------:R-:W-:Y:S02]  /*3d70*/  @!P1 IADD3.X R39, PT, PT, R80, R39, RZ, P4, !PT ;  /* 0x0000002750279210 */ /* 0x000fe400027fe4ff */
[----:B-1----:R-:W-:-:S05]  /*3d80*/  @!P1 IADD3 R24, P4, PT, R29, R24, RZ ;  /* 0x000000181d189210 */ /* 0x002fca0007f9e0ff */
[----:B------:R-:W1:Y:S01]  /*3d90*/  @!P2 LDC.64 R28, c[0x0][0x398] ;  /* 0x0000e600ff1cab82 */ /* 0x000e620000000a00 */
[----:B------:R-:W-:Y:S02]  /*3da0*/  @!P2 IADD3 R33, PT, PT, R33, R30, RZ ;  /* 0x0000001e2121a210 */ /* 0x000fe40007ffe0ff */
[----:B------:R-:W-:-:S05]  /*3db0*/  @!P1 IADD3.X R25, PT, PT, R80, R25, RZ, P4, !PT ;  /* 0x0000001950199210 */ /* 0x000fca00027fe4ff */
[----:B------:R-:W2:Y:S01]  /*3dc0*/  @!P3 LDC.64 R30, c[0x0][0x3a0] ;  /* 0x0000e800ff1ebb82 */ /* 0x000ea20000000a00 */
[C---:B------:R-:W-:Y:S02]  /*3dd0*/  @!P2 SHF.L.U64.HI R80, R32.reuse, 0x2, R33 ;  /* 0x000000022050a819 */ /* 0x040fe40000010221 */
[----:B------:R-:W-:-:S05]  /*3de0*/  @!P2 SHF.L.U32 R79, R32, 0x2, RZ ;  /* 0x00000002204fa819 */ /* 0x000fca00000006ff */
[----:B------:R-:W3:Y:S01]  /*3df0*/  @!P3 LDC.64 R32, c[0x0][0x398] ;  /* 0x0000e600ff20bb82 */ /* 0x000ee20000000a00 */
[----:B0-----:R-:W-:-:S04]  /*3e00*/  @!P2 IADD3 R26, P4, PT, R79, R26, RZ ;  /* 0x0000001a4f1aa210 */ /* 0x001fc80007f9e0ff */
[----:B------:R-:W-:Y:S02]  /*3e10*/  @!P2 IADD3.X R27, PT, PT, R80, R27, RZ, P4, !PT ;  /* 0x0000001b501ba210 */ /* 0x000fe400027fe4ff */
[----:B-1----:R-:W-:Y:S02]  /*3e20*/  @!P2 IADD3 R28, P4, PT, R79, R28, RZ ;  /* 0x0000001c4f1ca210 */ /* 0x002fe40007f9e0ff */
[----:B------:R-:W-:Y:S02]  /*3e30*/  @!P3 IADD3 R79, PT, PT, R77, R78, RZ ;  /* 0x0000004e4d4fb210 */ /* 0x000fe40007ffe0ff */
[----:B------:R-:W-:Y:S02]  /*3e40*/  @!P3 SHF.L.U32 R77, R76, 0x2, RZ ;  /* 0x000000024c4db819 */ /* 0x000fe400000006ff */
[----:B------:R-:W-:Y:S02]  /*3e50*/  @!P2 IADD3.X R29, PT, PT, R80, R29, RZ, P4, !PT ;  /* 0x0000001d501da210 */ /* 0x000fe400027fe4ff */
[----:B------:R-:W-:-:S02]  /*3e60*/  @!P3 SHF.L.U64.HI R76, R76, 0x2, R79 ;  /* 0x000000024c4cb819 */ /* 0x000fc4000001024f */
[----:B--2---:R-:W-:Y:S01]  /*3e70*/  @!P3 IADD3 R30, P4, PT, R77, R30, RZ ;  /* 0x0000001e4d1eb210 */ /* 0x004fe20007f9e0ff */
[----:B------:R0:W-:Y:S01]  /*3e80*/  STL.64 [R1+0xc0], R20 ;  /* 0x0000c01401007387 */ /* 0x0001e20000100a00 */
[----:B------:R-:W-:Y:S02]  /*3e90*/  IADD3 R79, PT, PT, R83, 0x1e0, RZ ;  /* 0x000001e0534f7810 */ /* 0x000fe40007ffe0ff */
[C---:B------:R-:W-:Y:S02]  /*3ea0*/  @!P3 IADD3.X R31, PT, PT, R76.reuse, R31, RZ, P4, !PT ;  /* 0x0000001f4c1fb210 */ /* 0x040fe400027fe4ff */
[----:B---3--:R-:W-:Y:S02]  /*3eb0*/  @!P3 IADD3 R32, P4, PT, R77, R32, RZ ;  /* 0x000000204d20b210 */ /* 0x008fe40007f9e0ff */
[----:B0-----:R-:W-:Y:S02]  /*3ec0*/  CS2R R20, SRZ ;  /* 0x0000000000147805 */ /* 0x001fe4000001ff00 */
[----:B------:R-:W-:-:S02]  /*3ed0*/  @!P3 IADD3.X R33, PT, PT, R76, R33, RZ, P4, !PT ;  /* 0x000000214c21b210 */ /* 0x000fc400027fe4ff */
[----:B------:R-:W-:Y:S02]  /*3ee0*/  ISETP.GE.U32.AND P4, PT, R79, UR12, PT ;  /* 0x0000000c4f007c0c */ /* 0x000fe4000bf86070 */
[----:B------:R0:W2:Y:S02]  /*3ef0*/  @!P1 LDG.E.64 R20, desc[UR16][R38.64] ;  /* 0x0000001026149981 */ /* 0x0000a4000c1e1b00 */
[----:B0-----:R-:W-:-:S04]  /*3f00*/  SHF.R.S32.HI R39, RZ, 0x1f, R79 ;  /* 0x0000001fff277819 */ /* 0x001fc8000001144f */
[----:B------:R-:W-:Y:S01]  /*3f10*/  ISETP.GE.AND.EX P4, PT, R39, UR13, PT, P4 ;  /* 0x0000000d27007c0c */ /* 0x000fe2000bf86340 */
[----:B------:R0:W-:Y:S01]  /*3f20*/  STL.64 [R1+0xb8], R16 ;  /* 0x0000b81001007387 */ /* 0x0001e20000100a00 */
[----:B------:R-:W-:Y:S02]  /*3f30*/  IADD3 R76, PT, PT, R83, 0x1f0, RZ ;  /* 0x000001f0534c7810 */ /* 0x000fe40007ffe0ff */
[----:B------:R-:W-:Y:S01]  /*3f40*/  CS2R R114, SRZ ;  /* 0x0000000000727805 */ /* 0x000fe2000001ff00 */
[----:B------:R1:W-:Y:S01]  /*3f50*/  STL.64 [R1+0x178], R116 ;  /* 0x0001787401007387 */ /* 0x0003e20000100a00 */
[----:B------:R-:W-:Y:S02]  /*3f60*/  @!P5 MOV R114, R14 ;  /* 0x0000000e0072d202 */ /* 0x000fe40000000f00 */
[----:B------:R-:W-:Y:S02]  /*3f70*/  @!P5 MOV R115, R15 ;  /* 0x0000000f0073d202 */ /* 0x000fe40000000f00 */
[----:B0-----:R-:W-:-:S02]  /*3f80*/  CS2R R16, SRZ ;  /* 0x0000000000107805 */ /* 0x001fc4000001ff00 */
[----:B------:R-:W-:Y:S02]  /*3f90*/  SHF.R.S32.HI R77, RZ, 0x1f, R76 ;  /* 0x0000001fff4d7819 */ /* 0x000fe4000001144c */
[----:B-1----:R-:W-:Y:S02]  /*3fa0*/  CS2R R116, SRZ ;  /* 0x0000000000747805 */ /* 0x002fe4000001ff00 */
[----:B------:R-:W-:Y:S01]  /*3fb0*/  @!P5 MOV R116, R12 ;  /* 0x0000000c0074d202 */ /* 0x000fe20000000f00 */
[----:B------:R0:W3:Y:S01]  /*3fc0*/  @!P0 LDG.E.64 R16, desc[UR16][R34.64] ;  /* 0x0000001022108981 */ /* 0x0000e2000c1e1b00 */
[----:B------:R-:W-:Y:S02]  /*3fd0*/  @!P5 MOV R117, R13 ;  /* 0x0000000d0075d202 */ /* 0x000fe40000000f00 */
[----:B------:R-:W-:Y:S01]  /*3fe0*/  ISETP.GE.U32.AND P5, PT, R76, UR12, PT ;  /* 0x0000000c4c007c0c */ /* 0x000fe2000bfa6070 */
[----:B------:R1:W-:Y:S03]  /*3ff0*/  STL.64 [R1+0x1b0], R22 ;  /* 0x0001b01601007387 */ /* 0x0003e60000100a00 */
[----:B------:R-:W-:Y:S01]  /*4000*/  ISETP.GE.AND.EX P5, PT, R77, UR13, PT, P5 ;  /* 0x0000000d4d007c0c */ /* 0x000fe2000bfa6350 */
[----:B0-----:R-:W0:Y:S01]  /*4010*/  @!P4 LDC.64 R34, c[0x0][0x3f8] ;  /* 0x0000fe00ff22cb82 */ /* 0x001e220000000a00 */
[----:B------:R4:W-:Y:S01]  /*4020*/  STL.64 [R1+0x1b8], R18 ;  /* 0x0001b81201007387 */ /* 0x0009e20000100a00 */
[----:B-1----:R-:W-:-:S06]  /*4030*/  CS2R R22, SRZ ;  /* 0x0000000000167805 */ /* 0x002fcc000001ff00 */
[----:B------:R1:W2:Y:S01]  /*4040*/  @!P1 LDG.E.64 R22, desc[UR16][R24.64] ;  /* 0x0000001018169981 */ /* 0x0002a2000c1e1b00 */
[----:B----4-:R-:W-:-:S06]  /*4050*/  CS2R R18, SRZ ;  /* 0x0000000000127805 */ /* 0x010fcc000001ff00 */
[----:B------:R4:W2:Y:S01]  /*4060*/  @!P0 LDG.E.64 R18, desc[UR16][R36.64] ;  /* 0x0000001024128981 */ /* 0x0008a2000c1e1b00 */
[----:B-1----:R-:W-:-:S06]  /*4070*/  CS2R R24, SRZ ;  /* 0x0000000000187805 */ /* 0x002fcc000001ff00 */
[----:B------:R1:W2:Y:S01]  /*4080*/  @!P2 LDG.E.64 R24, desc[UR16][R26.64] ;  /* 0x000000101a18a981 */ /* 0x0002a2000c1e1b00 */
[----:B----4-:R-:W4:Y:S01]  /*4090*/  @!P5 LDC.64 R36, c[0x0][0x3f8] ;  /* 0x0000fe00ff24db82 */ /* 0x010f220000000a00 */
[----:B0-----:R-:W-:Y:S01]  /*40a0*/  @!P4 IMAD R38, R39, R34, RZ ;  /* 0x000000222726c224 */ /* 0x001fe200078e02ff */
[----:B-1----:R-:W-:-:S03]  /*40b0*/  CS2R R26, SRZ ;  /* 0x00000000001a7805 */ /* 0x002fc6000001ff00 */
[----:B------:R-:W-:-:S03]  /*40c0*/  @!P4 IMAD R35, R79, R35, R38 ;  /* 0x000000234f23c224 */ /* 0x000fc600078e0226 */
[----:B------:R0:W2:Y:S01]  /*40d0*/  @!P2 LDG.E.64 R26, desc[UR16][R28.64] ;  /* 0x000000101c1aa981 */ /* 0x0000a2000c1e1b00 */
[----:B------:R-:W-:Y:S02]  /*40e0*/  @!P4 MOV R38, R72 ;  /* 0x000000480026c202 */ /* 0x000fe40000000f00 */
[----:B------:R-:W-:Y:S02]  /*40f0*/  @!P4 MOV R39, R75 ;  /* 0x0000004b0027c202 */ /* 0x000fe40000000f00 */
[----:B0-----:R-:W-:Y:S01]  /*4100*/  CS2R R28, SRZ ;  /* 0x00000000001c7805 */ /* 0x001fe2000001ff00 */
[----:B------:R-:W-:Y:S01]  /*4110*/  @!P4 IMAD.WIDE.U32 R38, R79, R34, R38 ;  /* 0x000000224f26c225 */ /* 0x000fe200078e0026 */
[----:B------:R0:W-:Y:S01]  /*4120*/  STL.64 [R1+0x80], R118 ;  /* 0x0000807601007387 */ /* 0x0001e20000100a00 */
[----:B------:R-:W1:Y:S03]  /*4130*/  @!P5 LDC.64 R78, c[0x0][0x398] ;  /* 0x0000e600ff4edb82 */ /* 0x000e660000000a00 */
[----:B------:R0:W2:Y:S01]  /*4140*/  @!P3 LDG.E.64 R28, desc[UR16][R30.64] ;  /* 0x000000101e1cb981 */ /* 0x0000a2000c1e1b00 */
[----:B------:R-:W-:Y:S01]  /*4150*/  @!P4 IADD3 R81, PT, PT, R39, R35, RZ ;  /* 0x000000232751c210 */ /* 0x000fe20007ffe0ff */
[----:B----4-:R-:W-:-:S03]  /*4160*/  @!P5 IMAD R77, R77, R36, RZ ;  /* 0x000000244d4dd224 */ /* 0x010fc600078e02ff */
[----:B------:R-:W4:Y:S01]  /*4170*/  @!P4 LDC.64 R34, c[0x0][0x3a0] ;  /* 0x0000e800ff22cb82 */ /* 0x000f220000000a00 */
[----:B0-----:R-:W-:-:S06]  /*4180*/  CS2R R30, SRZ ;  /* 0x00000000001e7805 */ /* 0x001fcc000001ff00 */
[----:B------:R0:W2:Y:S01]  /*4190*/  @!P3 LDG.E.64 R30, desc[UR16][R32.64] ;  /* 0x00000010201eb981 */ /* 0x0000a2000c1e1b00 */
[----:B------:R-:W-:Y:S01]  /*41a0*/  @!P5 IMAD R77, R76, R37, R77 ;  /* 0x000000254c4dd224 */ /* 0x000fe200078e024d */
[----:B0-----:R-:W-:Y:S02]  /*41b0*/  @!P5 MOV R32, R72 ;  /* 0x000000480020d202 */ /* 0x001fe40000000f00 */
[----:B------:R-:W-:-:S03]  /*41c0*/  @!P5 MOV R33, R75 ;  /* 0x0000004b0021d202 */ /* 0x000fc60000000f00 */
[----:B------:R-:W-:Y:S02]  /*41d0*/  @!P5 IMAD.WIDE.U32 R32, R76, R36, R32 ;  /* 0x000000244c20d225 */ /* 0x000fe400078e0020 */
[----:B------:R-:W0:Y:S01]  /*41e0*/  @!P4 LDC.64 R36, c[0x0][0x398] ;  /* 0x0000e600ff24cb82 */ /* 0x000e220000000a00 */
[----:B------:R-:W-:Y:S02]  /*41f0*/  MOV R76, UR6 ;  /* 0x00000006004c7c02 */ /* 0x000fe40008000f00 */
[----:B------:R-:W-:Y:S02]  /*4200*/  @!P5 IADD3 R33, PT, PT, R33, R77, RZ ;  /* 0x0000004d2121d210 */ /* 0x000fe40007ffe0ff */
[----:B------:R-:W-:Y:S01]  /*4210*/  MOV R77, UR7 ;  /* 0x00000007004d7c02 */ /* 0x000fe20008000f00 */
[----:B------:R1:W-:Y:S01]  /*4220*/  STL.64 [R1+0x180], R120 ;  /* 0x0001807801007387 */ /* 0x0003e20000100a00 */
[----:B------:R-:W-:-:S04]  /*4230*/  @!P4 SHF.L.U32 R39, R38, 0x2, RZ ;  /* 0x000000022627c819 */ /* 0x000fc800000006ff */
[----:B------:R-:W2:Y:S01]  /*4240*/  LDG.E.64 R76, desc[UR16][R76.64] ;  /* 0x000000104c4c7981 */ /* 0x000ea2000c1e1b00 */
[----:B------:R-:W-:Y:S02]  /*4250*/  CS2R R118, SRZ ;  /* 0x0000000000767805 */ /* 0x000fe4000001ff00 */
[----:B------:R-:W-:Y:S02]  /*4260*/  @!P4 SHF.L.U64.HI R81, R38, 0x2, R81 ;  /* 0x000000022651c819 */ /* 0x000fe40000010251 */
[----:B------:R-:W-:Y:S02]  /*4270*/  @!P6 MOV R118, R10 ;  /* 0x0000000a0076e202 */ /* 0x000fe40000000f00 */
[----:B-1----:R-:W-:Y:S02]  /*4280*/  CS2R R120, SRZ ;  /* 0x0000000000787805 */ /* 0x002fe4000001ff00 */
[----:B------:R-:W-:Y:S02]  /*4290*/  @!P6 MOV R119, R11 ;  /* 0x0000000b0077e202 */ /* 0x000fe40000000f00 */
[----:B------:R-:W-:-:S02]  /*42a0*/  @!P6 MOV R120, R8 ;  /* 0x000000080078e202 */ /* 0x000fc40000000f00 */
[----:B------:R-:W-:Y:S02]  /*42b0*/  @!P6 MOV R121, R9 ;  /* 0x000000090079e202 */ /* 0x000fe40000000f00 */
[----:B----4-:R-:W-:-:S04]  /*42c0*/  @!P4 IADD3 R34, P6, PT, R39, R34, RZ ;  /* 0x000000222722c210 */ /* 0x010fc80007fde0ff */
[----:B------:R-:W-:Y:S02]  /*42d0*/  @!P4 IADD3.X R35, PT, PT, R81, R35, RZ, P6, !PT ;  /* 0x000000235123c210 */ /* 0x000fe400037fe4ff */
[----:B0-----:R-:W-:Y:S02]  /*42e0*/  @!P4 IADD3 R36, P6, PT, R39, R36, RZ ;  /* 0x000000242724c210 */ /* 0x001fe40007fde0ff */
[----:B------:R-:W0:Y:S01]  /*42f0*/  @!P5 LDC.64 R38, c[0x0][0x3a0] ;  /* 0x0000e800ff26db82 */ /* 0x000e220000000a00 */
[C---:B------:R-:W-:Y:S02]  /*4300*/  @!P5 SHF.L.U64.HI R80, R32.reuse, 0x2, R33 ;  /* 0x000000022050d819 */ /* 0x040fe40000010221 */
[----:B------:R-:W-:Y:S02]  /*4310*/  @!P5 SHF.L.U32 R32, R32, 0x2, RZ ;  /* 0x000000022020d819 */ /* 0x000fe400000006ff */
[----:B------:R-:W-:Y:S02]  /*4320*/  @!P4 IADD3.X R37, PT, PT, R81, R37, RZ, P6, !PT ;  /* 0x000000255125c210 */ /* 0x000fe400037fe4ff */
[----:B0-----:R-:W-:-:S04]  /*4330*/  @!P5 IADD3 R38, P6, PT, R32, R38, RZ ;  /* 0x000000262026d210 */ /* 0x001fc80007fde0ff */
[----:B------:R-:W-:Y:S02]  /*4340*/  @!P5 IADD3.X R39, PT, PT, R80, R39, RZ, P6, !PT ;  /* 0x000000275027d210 */ /* 0x000fe400037fe4ff */
[----:B------:R-:W-:Y:S02]  /*4350*/  @!P5 IADD3 R78, P6, PT, R32, R78, RZ ;  /* 0x0000004e204ed210 */ /* 0x000fe40007fde0ff */
[----:B------:R-:W-:Y:S02]  /*4360*/  CS2R R32, SRZ ;  /* 0x0000000000207805 */ /* 0x000fe4000001ff00 */
[----:B------:R-:W-:Y:S02]  /*4370*/  @!P5 IADD3.X R79, PT, PT, R80, R79, RZ, P6, !PT ;  /* 0x0000004f504fd210 */ /* 0x000fe400037fe4ff */
[----:B------:R-:W-:Y:S02]  /*4380*/  ISETP.NE.AND P6, PT, RZ, UR22, PT ;  /* 0x00000016ff007c0c */ /* 0x000fe4000bfc5270 */
[----:B------:R0:W4:Y:S02]  /*4390*/  @!P4 LDG.E.64 R32, desc[UR16][R34.64] ;  /* 0x000000102220c981 */ /* 0x000124000c1e1b00 */
[----:B0-----:R-:W-:-:S09]  /*43a0*/  CS2R R34, SRZ ;  /* 0x0000000000227805 */ /* 0x001fd2000001ff00 */
[----:B------:R-:W0:Y:S01]  /*43b0*/  @P6 LDC.64 R80, c[0x0][0x3b0] ;  /* 0x0000ec00ff506b82 */ /* 0x000e220000000a00 */
[----:B------:R1:W4:Y:S02]  /*43c0*/  @!P4 LDG.E.64 R34, desc[UR16][R36.64] ;  /* 0x000000102422c981 */ /* 0x000324000c1e1b00 */
[----:B-1----:R-:W-:-:S06]  /*43d0*/  CS2R R36, SRZ ;  /* 0x0000000000247805 */ /* 0x002fcc000001ff00 */
[----:B------:R1:W4:Y:S02]  /*43e0*/  @!P5 LDG.E.64 R36, desc[UR16][R38.64] ;  /* 0x000000102624d981 */ /* 0x000324000c1e1b00 */
[----:B-1----:R-:W-:-:S06]  /*43f0*/  CS2R R38, SRZ ;  /* 0x0000000000267805 */ /* 0x002fcc000001ff00 */
[----:B------:R1:W4:Y:S01]  /*4400*/  @!P5 LDG.E.64 R38, desc[UR16][R78.64] ;  /* 0x000000104e26d981 */ /* 0x000322000c1e1b00 */
[----:B------:R-:W-:-:S05]  /*4410*/  IADD3 R159, PT, PT, R159, R163, RZ ;  /* 0x000000a39f9f7210 */ /* 0x000fca0007ffe0ff */
[----:B0-----:R-:W-:Y:S01]  /*4420*/  @P6 IMAD.WIDE R80, R159, 0x4, R80 ;  /* 0x000000049f506825 */ /* 0x001fe200078e0250 */
[----:B-1----:R-:W-:-:S06]  /*4430*/  CS2R R78, SRZ ;  /* 0x00000000004e7805 */ /* 0x002fcc000001ff00 */
[----:B------:R0:W5:Y:S02]  /*4440*/  @P6 LDG.E.64 R78, desc[UR16][R80.64] ;  /* 0x00000010504e6981 */ /* 0x000164000c1e1b00 */
[----:B0-----:R-:W-:-:S06]  /*4450*/  IMAD.WIDE R80, R159, 0x4, R122 ;  /* 0x000000049f507825 */ /* 0x001fcc00078e027a */
[----:B------:R-:W5:Y:S04]  /*4460*/  LDG.E.64 R80, desc[UR16][R80.64] ;  /* 0x0000001050507981 */ /* 0x000f68000c1e1b00 */
[----:B------:R0:W-:Y:S04]  /*4470*/  STL.64 [R1+0x1c0], R2 ;  /* 0x0001c00201007387 */ /* 0x0001e80000100a00 */
[----:B------:R1:W-:Y:S01]  /*4480*/  STL.64 [R1+0xc8], R6 ;  /* 0x0000c80601007387 */ /* 0x0003e20000100a00 */
[----:B0-----:R-:W-:Y:S02]  /*4490*/  CS2R R2, SRZ ;  /* 0x0000000000027805 */ /* 0x001fe4000001ff00 */
[----:B-1----:R-:W-:-:S02]  /*44a0*/  CS2R R6, SRZ ;  /* 0x0000000000067805 */ /* 0x002fc4000001ff00 */
[----:B---3--:R-:W-:Y:S02]  /*44b0*/  @!P0 MOV R2, R17 ;  /* 0x0000001100028202 */ /* 0x008fe40000000f00 */
[----:B--2---:R-:W-:Y:S02]  /*44c0*/  @!P0 MOV R3, R18 ;  /* 0x0000001200038202 */ /* 0x004fe40000000f00 */
[----:B------:R-:W-:Y:S01]  /*44d0*/  @!P0 MOV R6, R19 ;  /* 0x0000001300068202 */ /* 0x000fe20000000f00 */
[----:B------:R-:W-:Y:S01]  /*44e0*/  UISETP.NE.AND UP1, UPT, UR22, URZ, UPT ;  /* 0x000000ff1600728c */ /* 0x000fe2000bf25270 */
[----:B------:R0:W-:Y:S01]  /*44f0*/  STL.64 [R1+0xd8], R10 ;  /* 0x0000d80a01007387 */ /* 0x0001e20000100a00 */
[----:B------:R-:W-:-:S13]  /*4500*/  R2UR UR24, R76 ;  /* 0x000000004c1872ca */ /* 0x000fda00000e0000 */
[----:B------:R-:W-:-:S05]  /*4510*/  MOV R76, UR24 ;  /* 0x00000018004c7c02 */ /* 0x000fca0008000f00 */
[----:B------:R-:W-:-:S05]  /*4520*/  FFMA.FTZ R77, -R76, UR24, R77 ;  /* 0x000000184c4d7c23 */ /* 0x000fca000801014d */
[----:B------:R-:W-:Y:S01]  /*4530*/  FSETP.GTU.FTZ.AND P6, PT, R77, RZ, PT ;  /* 0x000000ff4d00720b */ /* 0x000fe20003fdc000 */
[----:B------:R-:W-:-:S12]  /*4540*/  HFMA2 R76, -RZ, RZ, 0, 0 ;  /* 0x00000000ff4c7431 */ /* 0x000fd800000001ff */
[----:B------:R-:W-:Y:S01]  /*4550*/  VOTEU.ANY UP0, P6 ;  /* 0x0000000000ff7886 */ /* 0x000fe20003000100 */
[----:B------:R-:W-:-:S04]  /*4560*/  @!P0 MOV R76, R16 ;  /* 0x00000010004c8202 */ /* 0x000fc80000000f00 */
[----:B------:R-:W1:Y:S01]  /*4570*/  @UP0 LDCU UR6, c[0x0][0x3c0] ;  /* 0x00007800ff0607ac */ /* 0x000e620008000800 */
[----:B------:R-:W-:Y:S01]  /*4580*/  PLOP3.LUT P0, PT, PT, PT, UP0, 0x80, 0x8 ;  /* 0x000000000008781c */ /* 0x000fe20003f0f008 */
[----:B------:R-:W-:-:S12]  /*4590*/  STL.64 [R1+0xf8], R28 ;  /* 0x0000f81c01007387 */ /* 0x000fd80000100a00 */
[----:B-1----:R-:W-:-:S06]  /*45a0*/  @P0 FADD.FTZ R77, R77, UR6 ;  /* 0x000000064d4d0e21 */ /* 0x002fcc0008010000 */
[----:B------:R-:W1:Y:S01]  /*45b0*/  @P0 MUFU.RSQ R77, R77 ;  /* 0x0000004d004d0308 */ /* 0x000e620000001400 */
[----:B------:R-:W-:Y:S04]  /*45c0*/  STL.64 [R1+0x1f8], R30 ;  /* 0x0001f81e01007387 */ /* 0x000fe80000100a00 */
[----:B----4-:R-:W-:Y:S04]  /*45d0*/  STL.64 [R1+0x100], R32 ;  /* 0x0001002001007387 */ /* 0x010fe80000100a00 */
[----:B------:R-:W-:Y:S01]  /*45e0*/  STL.64 [R1+0x200], R34 ;  /* 0x0002002201007387 */ /* 0x000fe20000100a00 */
[----:B0-----:R-:W-:-:S03]  /*45f0*/  CS2R R10, SRZ ;  /* 0x00000000000a7805 */ /* 0x001fc6000001ff00 */
[----:B------:R0:W-:Y:S04]  /*4600*/  STL.64 [R1+0x1d8], R8 ;  /* 0x0001d80801007387 */ /* 0x0001e80000100a00 */
[----:B------:R-:W-:Y:S01]  /*4610*/  STL.64 [R1+0x108], R36 ;  /* 0x0001082401007387 */ /* 0x000fe20000100a00 */
[----:B-1----:R-:W-:Y:S02]  /*4620*/  @P0 R2UR UR6, R77 ;  /* 0x000000004d0602ca */ /* 0x002fe400000e0000 */
[----:B0-----:R-:W-:Y:S02]  /*4630*/  CS2R R8, SRZ ;  /* 0x0000000000087805 */ /* 0x001fe4000001ff00 */
[----:B------:R-:W-:Y:S01]  /*4640*/  @!P2 MOV R11, R26 ;  /* 0x0000001a000ba202 */ /* 0x000fe20000000f00 */
[----:B------:R-:W-:Y:S01]  /*4650*/  STL.64 [R1+0x208], R38 ;  /* 0x0002082601007387 */ /* 0x000fe20000100a00 */
[----:B------:R-:W-:-:S03]  /*4660*/  @!P1 MOV R9, R22 ;  /* 0x0000001600099202 */ /* 0x000fc60000000f00 */
[----:B------:R0:W-:Y:S04]  /*4670*/  STL.64 [R1+0x1e8], R22 ;  /* 0x0001e81601007387 */ /* 0x0001e80000100a00 */
[----:B------:R1:W-:Y:S04]  /*4680*/  STL.64 [R1+0x1f0], R26 ;  /* 0x0001f01a01007387 */ /* 0x0003e80000100a00 */
[----:B------:R2:W-:Y:S01]  /*4690*/  STL.64 [R1+0x1c8], R4 ;  /* 0x0001c80401007387 */ /* 0x0005e20000100a00 */
[----:B0-----:R-:W-:-:S03]  /*46a0*/  HFMA2 R22, -RZ, RZ, 0, 0 ;  /* 0x00000000ff167431 */ /* 0x001fc600000001ff */
[----:B------:R0:W-:Y:S01]  /*46b0*/  STL.64 [R1+0xd0], R14 ;  /* 0x0000d00e01007387 */ /* 0x0001e20000100a00 */
[----:B-1----:R-:W-:-:S03]  /*46c0*/  HFMA2 R26, -RZ, RZ, 0, 0 ;  /* 0x00000000ff1a7431 */ /* 0x002fc600000001ff */
[----:B------:R1:W-:Y:S01]  /*46d0*/  STL.64 [R1+0x1d0], R12 ;  /* 0x0001d00c01007387 */ /* 0x0003e20000100a00 */
[----:B--2---:R-:W-:-:S03]  /*46e0*/  CS2R R4, SRZ ;  /* 0x0000000000047805 */ /* 0x004fc6000001ff00 */
[----:B------:R2:W-:Y:S01]  /*46f0*/  STL.64 [R1+0xe0], R16 ;  /* 0x0000e01001007387 */ /* 0x0005e20000100a00 */
[----:B------:R-:W-:Y:S02]  /*4700*/  @!P1 MOV R5, R20 ;  /* 0x0000001400059202 */ /* 0x000fe40000000f00 */
[----:B------:R-:W-:Y:S01]  /*4710*/  @!P1 MOV R4, R21 ;  /* 0x0000001500049202 */ /* 0x000fe20000000f00 */
[----:B------:R3:W-:Y:S01]  /*4720*/  STL.64 [R1+0x1e0], R18 ;  /* 0x0001e01201007387 */ /* 0x0007e20000100a00 */
[----:B------:R-:W-:Y:S02]  /*4730*/  @!P2 MOV R10, R25 ;  /* 0x00000019000aa202 */ /* 0x000fe40000000f00 */
[----:B0-----:R-:W-:Y:S01]  /*4740*/  CS2R R14, SRZ ;  /* 0x00000000000e7805 */ /* 0x001fe2000001ff00 */
[----:B------:R0:W-:Y:S01]  /*4750*/  STL.64 [R1+0xe8], R20 ;  /* 0x0000e81401007387 */ /* 0x0001e20000100a00 */
[----:B-1----:R-:W-:Y:S02]  /*4760*/  CS2R R12, SRZ ;  /* 0x00000000000c7805 */ /* 0x002fe4000001ff00 */
[----:B------:R-:W-:Y:S01]  /*4770*/  @!P1 MOV R8, R23 ;  /* 0x0000001700089202 */ /* 0x000fe20000000f00 */
[----:B------:R1:W-:Y:S01]  /*4780*/  STL.64 [R1+0xf0], R24 ;  /* 0x0000f01801007387 */ /* 0x0003e20000100a00 */
[----:B--2---:R-:W-:-:S02]  /*4790*/  CS2R R16, SRZ ;  /* 0x0000000000107805 */ /* 0x004fc4000001ff00 */
[----:B------:R-:W-:Y:S02]  /*47a0*/  @!P2 MOV R7, R24 ;  /* 0x000000180007a202 */ /* 0x000fe40000000f00 */
[----:B---3--:R-:W-:Y:S02]  /*47b0*/  CS2R R18, SRZ ;  /* 0x0000000000127805 */ /* 0x008fe4000001ff00 */
[----:B------:R-:W-:Y:S02]  /*47c0*/  @!P2 MOV R14, R27 ;  /* 0x0000001b000ea202 */ /* 0x000fe40000000f00 */
[----:B0-----:R-:W-:Y:S02]  /*47d0*/  CS2R R20, SRZ ;  /* 0x0000000000147805 */ /* 0x001fe4000001ff00 */
[----:B------:R-:W-:Y:S02]  /*47e0*/  @!P3 MOV R12, R28 ;  /* 0x0000001c000cb202 */ /* 0x000fe40000000f00 */
[----:B------:R-:W-:-:S02]  /*47f0*/  @!P3 MOV R13, R29 ;  /* 0x0000001d000db202 */ /* 0x000fc40000000f00 */
[----:B-1----:R-:W-:Y:S02]  /*4800*/  MOV R25, RZ ;  /* 0x000000ff00197202 */ /* 0x002fe40000000f00 */
[----:B------:R-:W-:Y:S02]  /*4810*/  @!P3 MOV R15, R30 ;  /* 0x0000001e000fb202 */ /* 0x000fe40000000f00 */
[----:B------:R-:W-:Y:S02]  /*4820*/  @!P3 MOV R16, R31 ;  /* 0x0000001f0010b202 */ /* 0x000fe40000000f00 */
[----:B------:R-:W-:Y:S02]  /*4830*/  @!P4 MOV R17, R32 ;  /* 0x000000200011c202 */ /* 0x000fe40000000f00 */
[----:B------:R-:W-:Y:S02]  /*4840*/  @!P4 MOV R18, R33 ;  /* 0x000000210012c202 */ /* 0x000fe40000000f00 */
[----:B------:R-:W-:-:S02]  /*4850*/  @!P4 MOV R21, R34 ;  /* 0x000000220015c202 */ /* 0x000fc40000000f00 */
[----:B------:R-:W-:Y:S02]  /*4860*/  @!P4 MOV R20, R35 ;  /* 0x000000230014c202 */ /* 0x000fe40000000f00 */
[----:B------:R-:W-:Y:S02]  /*4870*/  @!P5 MOV R19, R36 ;  /* 0x000000240013d202 */ /* 0x000fe40000000f00 */
[----:B------:R-:W-:Y:S02]  /*4880*/  @!P5 MOV R22, R37 ;  /* 0x000000250016d202 */ /* 0x000fe40000000f00 */
[----:B------:R-:W-:Y:S02]  /*4890*/  @!P5 MOV R25, R38 ;  /* 0x000000260019d202 */ /* 0x000fe40000000f00 */
[----:B------:R-:W-:Y:S01]  /*48a0*/  @!P5 MOV R26, R39 ;  /* 0x00000027001ad202 */ /* 0x000fe20000000f00 */
[----:B------:R-:W-:Y:S01]  /*48b0*/  UMOV UR25, 0x3f800000 ;  /* 0x3f80000000197882 */ /* 0x000fe20000000000 */
[----:B------:R-:W-:Y:S01]  /*48c0*/  @UP0 UMOV UR25, UR6 ;  /* 0x0000000600190c82 */ /* 0x000fe20008000000 */
[----:B------:R-:W-:Y:S05]  /*48d0*/  BRA.U UP1, `(.L_x_1415) ;  /* 0x0000001d01047547 */ /* 0x000fea000b800000 */
[----:B------:R-:W-:Y:S01]  /*48e0*/  FADD.FTZ R24, R156, -UR24 ;  /* 0x800000189c187e21 */ /* 0x000fe20008010000 */
[----:B-----5:R-:W-:Y:S01]  /*48f0*/  FMUL.FTZ R27, R80, R85 ;  /* 0x00000055501b7220 */ /* 0x020fe20000410000 */
[----:B------:R-:W-:Y:S01]  /*4900*/  FADD.FTZ R23, R157, -UR24 ;  /* 0x800000189d177e21 */ /* 0x000fe20008010000 */
[----:B------:R-:W-:Y:S01]  /*4910*/  FMUL.FTZ R28, R81, R86 ;  /* 0x00000056511c7220 */ /* 0x000fe20000410000 */
[----:B------:R-:W-:Y:S01]  /*4920*/  FMUL.FTZ R24, R24, UR25 ;  /* 0x0000001918187c20 */ /* 0x000fe20008410000 */
[----:B------:R-:W-:Y:S01]  /*4930*/  FADD.FTZ R29, RZ, R27 ;  /* 0x0000001bff1d7221 */ /* 0x000fe20000010000 */
[----:B------:R-:W-:Y:S01]  /*4940*/  FMUL.FTZ R23, R23, UR25 ;  /* 0x0000001917177c20 */ /* 0x000fe20008410000 */
[----:B------:R-:W-:Y:S01]  /*4950*/  FADD.FTZ R154, R154, -UR24 ;  /* 0x800000189a9a7e21 */ /* 0x000fe20008010000 */
[----:B------:R-:W-:Y:S01]  /*4960*/  FFMA.FTZ R30, R24, R27, RZ ;  /* 0x0000001b181e7223 */ /* 0x000fe200000100ff */
[----:B------:R-:W-:Y:S01]  /*4970*/  FADD.FTZ R29, R28, R29 ;  /* 0x0000001d1c1d7221 */ /* 0x000fe20000010000 */
[----:B------:R-:W-:Y:S01]  /*4980*/  FMUL.FTZ R32, R80, R87 ;  /* 0x0000005750207220 */ /* 0x000fe20000410000 */
[----:B------:R-:W-:Y:S01]  /*4990*/  FMUL.FTZ R27, R154, UR25 ;  /* 0x000000199a1b7c20 */ /* 0x000fe20008410000 */
[----:B------:R-:W-:Y:S01]  /*49a0*/  FFMA.FTZ R30, R23, R28, R30 ;  /* 0x0000001c171e7223 */ /* 0x000fe2000001001e */
[----:B------:R-:W-:Y:S01]  /*49b0*/  FADD.FTZ R155, R155, -UR24 ;  /* 0x800000189b9b7e21 */ /* 0x000fe20008010000 */
[----:B------:R-:W-:Y:S01]  /*49c0*/  FADD.FTZ R29, R29, R32 ;  /* 0x000000201d1d7221 */ /* 0x000fe20000010000 */
[----:B------:R-:W-:Y:S01]  /*49d0*/  FFMA.FTZ R28, R24, R85, RZ ;  /* 0x00000055181c7223 */ /* 0x000fe200000100ff */
[----:B------:R-:W-:Y:S01]  /*49e0*/  FFMA.FTZ R32, R27, R32, R30 ;  /* 0x000000201b207223 */ /* 0x000fe2000001001e */
        /* <DEDUP_REMOVED lines=8> */
[----:B------:R-:W-:Y:S01]  /*4a70*/  FADD.FTZ R153, R153, -UR24 ;  /* 0x8000001899997e21 */ /* 0x000fe20008010000 */
[----:B------:R-:W-:Y:S01]  /*4a80*/  FADD.FTZ R150, R150, -UR24 ;  /* 0x8000001896967e21 */ /* 0x000fe20008010000 */
[----:B------:R-:W-:Y:S01]  /*4a90*/  FADD.FTZ R36, R29, R34 ;  /* 0x000000221d247221 */ /* 0x000fe20000010000 */
[----:B------:R-:W-:Y:S01]  /*4aa0*/  FFMA.FTZ R31, R27, R34, R32 ;  /* 0x000000221b1f7223 */ /* 0x000fe20000010020 */
[----:B------:R-:W-:Y:S01]  /*4ab0*/  FMUL.FTZ R29, R81, R90 ;  /* 0x0000005a511d7220 */ /* 0x000fe20000410000 */
[----:B------:R-:W-:Y:S01]  /*4ac0*/  FMUL.FTZ R32, R153, UR25 ;  /* 0x0000001999207c20 */ /* 0x000fe20008410000 */
[----:B------:R-:W-:Y:S01]  /*4ad0*/  FFMA.FTZ R30, R23, R86, RZ ;  /* 0x00000056171e7223 */ /* 0x000fe200000100ff */
[----:B------:R-:W-:Y:S01]  /*4ae0*/  FMUL.FTZ R150, R150, UR25 ;  /* 0x0000001996967c20 */ /* 0x000fe20008410000 */
[----:B------:R-:W-:Y:S01]  /*4af0*/  FADD.FTZ R36, R29, R36 ;  /* 0x000000241d247221 */ /* 0x000fe20000010000 */
[----:B------:R-:W-:Y:S01]  /*4b00*/  FFMA.FTZ R31, R32, R29, R31 ;  /* 0x0000001d201f7223 */ /* 0x000fe2000001001f */
[----:B------:R-:W-:Y:S01]  /*4b10*/  FMUL.FTZ R29, R80, R91 ;  /* 0x0000005b501d7220 */ /* 0x000fe20000410000 */
[----:B------:R-:W-:Y:S01]  /*4b20*/  FADD.FTZ R151, R151, -UR24 ;  /* 0x8000001897977e21 */ /* 0x000fe20008010000 */
[----:B------:R-:W-:Y:S01]  /*4b30*/  FFMA.FTZ R155, R155, R88, R30 ;  /* 0x000000589b9b7223 */ /* 0x000fe2000001001e */
        /* <DEDUP_REMOVED lines=11> */
[----:B------:R-:W-:Y:S01]  /*4bf0*/  FFMA.FTZ R155, R32, R90, R155 ;  /* 0x0000005a209b7223 */ /* 0x000fe2000001009b */
[----:B------:R-:W-:Y:S01]  /*4c00*/  FMUL.FTZ R32, R149, UR25 ;  /* 0x0000001995207c20 */ /* 0x000fe20008410000 */
[----:B------:R-:W-:Y:S01]  /*4c10*/  FADD.FTZ R36, R36, R27 ;  /* 0x0000001b24247221 */ /* 0x000fe20000010000 */
[----:B------:R-:W-:Y:S01]  /*4c20*/  FFMA.FTZ R31, R148, R27, R31 ;  /* 0x0000001b941f7223 */ /* 0x000fe2000001001f */
[----:B------:R-:W-:Y:S01]  /*4c30*/  FMUL.FTZ R27, R81, R94 ;  /* 0x0000005e511b7220 */ /* 0x000fe20000410000 */
[----:B------:R-:W-:Y:S01]  /*4c40*/  FADD.FTZ R146, R146, -UR24 ;  /* 0x8000001892927e21 */ /* 0x000fe20008010000 */
[----:B------:R-:W-:Y:S01]  /*4c50*/  FADD.FTZ R147, R147, -UR24 ;  /* 0x8000001893937e21 */ /* 0x000fe20008010000 */
[----:B------:R-:W-:Y:S01]  /*4c60*/  FFMA.FTZ R155, R30, R92, R155 ;  /* 0x0000005c1e9b7223 */ /* 0x000fe2000001009b */
[----:B------:R-:W-:Y:S01]  /*4c70*/  FADD.FTZ R36, R27, R36 ;  /* 0x000000241b247221 */ /* 0x000fe20000010000 */
[----:B------:R-:W-:Y:S01]  /*4c80*/  FFMA.FTZ R31, R32, R27, R31 ;  /* 0x0000001b201f7223 */ /* 0x000fe2000001001f */
[----:B------:R-:W-:Y:S01]  /*4c90*/  FMUL.FTZ R27, R80, R95 ;  /* 0x0000005f501b7220 */ /* 0x000fe20000410000 */
[----:B------:R-:W-:Y:S01]  /*4ca0*/  FMUL.FTZ R146, R146, UR25 ;  /* 0x0000001992927c20 */ /* 0x000fe20008410000 */
[----:B------:R-:W-:Y:S01]  /*4cb0*/  FMUL.FTZ R30, R147, UR25 ;  /* 0x00000019931e7c20 */ /* 0x000fe20008410000 */
[----:B------:R-:W-:Y:S01]  /*4cc0*/  FADD.FTZ R144, R144, -UR24 ;  /* 0x8000001890907e21 */ /* 0x000fe20008010000 */
[----:B------:R-:W-:Y:S01]  /*4cd0*/  FADD.FTZ R36, R36, R27 ;  /* 0x0000001b24247221 */ /* 0x000fe20000010000 */
        /* <DEDUP_REMOVED lines=25> */
[-C--:B------:R-:W-:Y:S01]  /*4e70*/  FMUL.FTZ R27, R81, R100.reuse ;  /* 0x00000064511b7220 */ /* 0x080fe20000410000 */
        /* <DEDUP_REMOVED lines=11> */
[-C--:B------:R-:W-:Y:S01]  /*4f30*/  FMUL.FTZ R27, R81, R102.reuse ;  /* 0x00000066511b7220 */ /* 0x080fe20000410000 */
        /* <DEDUP_REMOVED lines=11> */
[-C--:B------:R-:W-:Y:S01]  /*4ff0*/  FMUL.FTZ R27, R81, R104.reuse ;  /* 0x00000068511b7220 */ /* 0x080fe20000410000 */
[----:B------:R-:W-:Y:S01]  /*5000*/  FADD.FTZ R134, R134, -UR24 ;  /* 0x8000001886867e21 */ /* 0x000fe20008010000 */
[----:B------:R-:W-:Y:S01]  /*5010*/  FADD.FTZ R135, R135, -UR24 ;  /* 0x8000001887877e21 */ /* 0x000fe20008010000 */
[C---:B------:R-:W-:Y:S01]  /*5020*/  FFMA.FTZ R155, R30.reuse, R104, R155 ;  /* 0x000000681e9b7223 */ /* 0x040fe2000001009b */
        /* <DEDUP_REMOVED lines=8> */
[-C--:B------:R-:W-:Y:S01]  /*50b0*/  FMUL.FTZ R27, R81, R44.reuse ;  /* 0x0000002c511b7220 */ /* 0x080fe20000410000 */
[----:B------:R-:W-:Y:S01]  /*50c0*/  FADD.FTZ R24, RZ, R85 ;  /* 0x00000055ff187221 */ /* 0x000fe20000010000 */
[----:B------:R-:W-:Y:S01]  /*50d0*/  FMUL.FTZ R132, R132, UR25 ;  /* 0x0000001984847c20 */ /* 0x000fe20008410000 */
[----:B------:R-:W-:Y:S01]  /*50e0*/  FADD.FTZ R133, R133, -UR24 ;  /* 0x8000001885857e21 */ /* 0x000fe20008010000 */
[----:B------:R-:W-:Y:S01]  /*50f0*/  FADD.FTZ R36, R27, R36 ;  /* 0x000000241b247221 */ /* 0x000fe20000010000 */
[----:B------:R-:W-:Y:S01]  /*5100*/  FFMA.FTZ R31, R32, R27, R31 ;  /* 0x0000001b201f7223 */ /* 0x000fe2000001001f */
[----:B------:R-:W-:Y:S01]  /*5110*/  FMUL.FTZ R27, R80, R45 ;  /* 0x0000002d501b7220 */ /* 0x000fe20000410000 */
[----:B------:R-:W-:Y:S01]  /*5120*/  FADD.FTZ R24, R24, R87 ;  /* 0x0000005718187221 */ /* 0x000fe20000010000 */
[----:B------:R-:W-:Y:S01]  /*5130*/  FFMA.FTZ R155, R32, R44, R155 ;  /* 0x0000002c209b7223 */ /* 0x000fe2000001009b */
[----:B------:R-:W-:Y:S01]  /*5140*/  FADD.FTZ R23, RZ, R86 ;  /* 0x00000056ff177221 */ /* 0x000fe20000010000 */
[----:B------:R-:W-:Y:S01]  /*5150*/  FADD.FTZ R36, R36, R27 ;  /* 0x0000001b24247221 */ /* 0x000fe20000010000 */
[----:B------:R-:W-:Y:S01]  /*5160*/  FFMA.FTZ R31, R134, R27, R31 ;  /* 0x0000001b861f7223 */ /* 0x000fe2000001001f */
[----:B------:R-:W-:Y:S01]  /*5170*/  FMUL.FTZ R27, R81, R46 ;  /* 0x0000002e511b7220 */ /* 0x000fe20000410000 */
[----:B------:R-:W-:Y:S01]  /*5180*/  FMUL.FTZ R32, R133, UR25 ;  /* 0x0000001985207c20 */ /* 0x000fe20008410000 */
[----:B------:R-:W-:Y:S01]  /*5190*/  FADD.FTZ R130, R130, -UR24 ;  /* 0x8000001882827e21 */ /* 0x000fe20008010000 */
[----:B------:R-:W-:Y:S01]  /*51a0*/  FADD.FTZ R24, R24, R89 ;  /* 0x0000005918187221 */ /* 0x000fe20000010000 */
[----:B------:R-:W-:Y:S01]  /*51b0*/  FADD.FTZ R36, R27, R36 ;  /* 0x000000241b247221 */ /* 0x000fe20000010000 */
[----:B------:R-:W-:Y:S01]  /*51c0*/  FFMA.FTZ R31, R30, R27, R31 ;  /* 0x0000001b1e1f7223 */ /* 0x000fe2000001001f */
[----:B------:R-:W-:Y:S01]  /*51d0*/  FMUL.FTZ R27, R80, R47 ;  /* 0x0000002f501b7220 */ /* 0x000fe20000410000 */
[----:B------:R-:W-:Y:S01]  /*51e0*/  FADD.FTZ R23, R23, R88 ;  /* 0x0000005817177221 */ /* 0x000fe20000010000 */
[----:B------:R-:W-:Y:S01]  /*51f0*/  FMUL.FTZ R130, R130, UR25 ;  /* 0x0000001982827c20 */ /* 0x000fe20008410000 */
[----:B------:R-:W-:Y:S01]  /*5200*/  FADD.FTZ R24, R24, R91 ;  /* 0x0000005b18187221 */ /* 0x000fe20000010000 */
[----:B------:R-:W-:Y:S01]  /*5210*/  FADD.FTZ R36, R36, R27 ;  /* 0x0000001b24247221 */ /* 0x000fe20000010000 */
[----:B------:R-:W-:Y:S01]  /*5220*/  FFMA.FTZ R31, R132, R27, R31 ;  /* 0x0000001b841f7223 */ /* 0x000fe2000001001f */
[----:B------:R-:W-:Y:S01]  /*5230*/  FMUL.FTZ R27, R81, R48 ;  /* 0x00000030511b7220 */ /* 0x000fe20000410000 */
[----:B------:R-:W-:Y:S01]  /*5240*/  FADD.FTZ R131, R131, -UR24 ;  /* 0x8000001883837e21 */ /* 0x000fe20008010000 */
[----:B------:R-:W-:Y:S01]  /*5250*/  FFMA.FTZ R28, R150, R91, R28 ;  /* 0x0000005b961c7223 */ /* 0x000fe2000001001c */
[----:B------:R-:W-:Y:S01]  /*5260*/  FADD.FTZ R23, R23, R90 ;  /* 0x0000005a17177221 */ /* 0x000fe20000010000 */
[----:B------:R-:W-:Y:S01]  /*5270*/  FADD.FTZ R36, R27, R36 ;  /* 0x000000241b247221 */ /* 0x000fe20000010000 */
[----:B------:R-:W-:Y:S01]  /*5280*/  FFMA.FTZ R31, R32, R27, R31 ;  /* 0x0000001b201f7223 */ /* 0x000fe2000001001f */
[----:B------:R-:W-:Y:S01]  /*5290*/  FMUL.FTZ R27, R80, R49 ;  /* 0x00000031501b7220 */ /* 0x000fe20000410000 */
[----:B------:R-:W-:Y:S01]  /*52a0*/  FFMA.FTZ R155, R30, R46, R155 ;  /* 0x0000002e1e9b7223 */ /* 0x000fe2000001009b */
[----:B------:R-:W-:Y:S01]  /*52b0*/  FADD.FTZ R24, R24, R93 ;  /* 0x0000005d18187221 */ /* 0x000fe20000010000 */
[----:B------:R-:W-:Y:S01]  /*52c0*/  FMUL.FTZ R30, R131, UR25 ;  /* 0x00000019831e7c20 */ /* 0x000fe20008410000 */
[----:B------:R-:W-:Y:S01]  /*52d0*/  FADD.FTZ R36, R36, R27 ;  /* 0x0000001b24247221 */ /* 0x000fe20000010000 */
[----:B------:R-:W-:Y:S01]  /*52e0*/  FFMA.FTZ R31, R130, R27, R31 ;  /* 0x0000001b821f7223 */ /* 0x000fe2000001001f */
[----:B------:R-:W-:Y:S01]  /*52f0*/  FMUL.FTZ R27, R81, R50 ;  /* 0x00000032511b7220 */ /* 0x000fe20000410000 */
[----:B------:R-:W-:Y:S01]  /*5300*/  FFMA.FTZ R28, R148, R93, R28 ;  /* 0x0000005d941c7223 */ /* 0x000fe2000001001c */
[----:B------:R-:W-:Y:S01]  /*5310*/  FADD.FTZ R128, R128, -UR24 ;  /* 0x8000001880807e21 */ /* 0x000fe20008010000 */
[----:B------:R-:W-:Y:S01]  /*5320*/  FADD.FTZ R23, R23, R92 ;  /* 0x0000005c17177221 */ /* 0x000fe20000010000 */
[----:B------:R-:W-:Y:S01]  /*5330*/  FADD.FTZ R24, R24, R95 ;  /* 0x0000005f18187221 */ /* 0x000fe20000010000 */
[----:B------:R-:W-:Y:S01]  /*5340*/  FADD.FTZ R36, R27, R36 ;  /* 0x000000241b247221 */ /* 0x000fe20000010000 */
[----:B------:R-:W-:Y:S01]  /*5350*/  FFMA.FTZ R31, R30, R27, R31 ;  /* 0x0000001b1e1f7223 */ /* 0x000fe2000001001f */
[----:B------:R-:W-:Y:S01]  /*5360*/  FFMA.FTZ R28, R146, R95, R28 ;  /* 0x0000005f921c7223 */ /* 0x000fe2000001001c */
[----:B------:R-:W-:Y:S01]  /*5370*/  FMUL.FTZ R27, R80, R51 ;  /* 0x00000033501b7220 */ /* 0x000fe20000410000 */
[----:B------:R-:W-:Y:S01]  /*5380*/  FMUL.FTZ R128, R128, UR25 ;  /* 0x0000001980807c20 */ /* 0x000fe20008410000 */
[----:B------:R-:W-:Y:S01]  /*5390*/  FADD.FTZ R23, R23, R94 ;  /* 0x0000005e17177221 */ /* 0x000fe20000010000 */
[----:B------:R-:W-:Y:S01]  /*53a0*/  FADD.FTZ R129, R129, -UR24 ;  /* 0x8000001881817e21 */ /* 0x000fe20008010000 */
[----:B------:R-:W-:Y:S01]  /*53b0*/  FADD.FTZ R24, R24, R97 ;  /* 0x0000006118187221 */ /* 0x000fe20000010000 */
[----:B------:R-:W-:Y:S01]  /*53c0*/  FFMA.FTZ R28, R144, R97, R28 ;  /* 0x00000061901c7223 */ /* 0x000fe2000001001c */
[----:B------:R-:W-:Y:S01]  /*53d0*/  FFMA.FTZ R155, R32, R48, R155 ;  /* 0x00000030209b7223 */ /* 0x000fe2000001009b */
[----:B------:R-:W-:Y:S01]  /*53e0*/  FADD.FTZ R36, R36, R27 ;  /* 0x0000001b24247221 */ /* 0x000fe20000010000 */
[----:B------:R-:W-:Y:S01]  /*53f0*/  FFMA.FTZ R31, R128, R27, R31 ;  /* 0x0000001b801f7223 */ /* 0x000fe2000001001f */
[----:B------:R-:W-:Y:S01]  /*5400*/  FADD.FTZ R23, R23, R96 ;  /* 0x0000006017177221 */ /* 0x000fe20000010000 */
[----:B------:R-:W-:Y:S01]  /*5410*/  FMUL.FTZ R27, R81, R52 ;  /* 0x00000034511b7220 */ /* 0x000fe20000410000 */
[----:B------:R-:W-:Y:S01]  /*5420*/  FMUL.FTZ R32, R129, UR25 ;  /* 0x0000001981207c20 */ /* 0x000fe20008410000 */
[----:B------:R-:W-:Y:S01]  /*5430*/  FADD.FTZ R126, R126, -UR24 ;  /* 0x800000187e7e7e21 */ /* 0x000fe20008010000 */
[----:B------:R-:W-:Y:S01]  /*5440*/  FADD.FTZ R24, R24, R99 ;  /* 0x0000006318187221 */ /* 0x000fe20000010000 */
[----:B------:R-:W-:Y:S01]  /*5450*/  FFMA.FTZ R28, R142, R99, R28 ;  /* 0x000000638e1c7223 */ /* 0x000fe2000001001c */
[----:B------:R-:W-:Y:S01]  /*5460*/  FADD.FTZ R23, R23, R98 ;  /* 0x0000006217177221 */ /* 0x000fe20000010000 */
[----:B------:R-:W-:Y:S01]  /*5470*/  FADD.FTZ R36, R27, R36 ;  /* 0x000000241b247221 */ /* 0x000fe20000010000 */
[----:B------:R-:W-:Y:S01]  /*5480*/  FFMA.FTZ R31, R32, R27, R31 ;  /* 0x0000001b201f7223 */ /* 0x000fe2000001001f */
[----:B------:R-:W-:Y:S01]  /*5490*/  FMUL.FTZ R27, R80, R53 ;  /* 0x00000035501b7220 */ /* 0x000fe20000410000 */
[----:B------:R-:W-:Y:S01]  /*54a0*/  FMUL.FTZ R126, R126, UR25 ;  /* 0x000000197e7e7c20 */ /* 0x000fe20008410000 */
[----:B------:R-:W-:Y:S01]  /*54b0*/  FADD.FTZ R24, R24, R101 ;  /* 0x0000006518187221 */ /* 0x000fe20000010000 */
[----:B------:R-:W-:Y:S01]  /*54c0*/  FADD.FTZ R127, R127, -UR24 ;  /* 0x800000187f7f7e21 */ /* 0x000fe20008010000 */
[----:B------:R-:W-:Y:S01]  /*54d0*/  FFMA.FTZ R28, R140, R101, R28 ;  /* 0x000000658c1c7223 */ /* 0x000fe2000001001c */
[----:B------:R-:W-:Y:S01]  /*54e0*/  FADD.FTZ R23, R23, R100 ;  /* 0x0000006417177221 */ /* 0x000fe20000010000 */
[----:B------:R-:W-:Y:S01]  /*54f0*/  FFMA.FTZ R155, R30, R50, R155 ;  /* 0x000000321e9b7223 */ /* 0x000fe2000001009b */
[----:B------:R-:W-:Y:S01]  /*5500*/  FADD.FTZ R36, R36, R27 ;  /* 0x0000001b24247221 */ /* 0x000fe20000010000 */
[----:B------:R-:W-:Y:S01]  /*5510*/  FFMA.FTZ R31, R126, R27, R31 ;  /* 0x0000001b7e1f7223 */ /* 0x000fe2000001001f */
[----:B------:R-:W-:Y:S01]  /*5520*/  FADD.FTZ R24, R24, R103 ;  /* 0x0000006718187221 */ /* 0x000fe20000010000 */
[----:B------:R-:W-:Y:S01]  /*5530*/  FMUL.FTZ R27, R81, R54 ;  /* 0x00000036511b7220 */ /* 0x000fe20000410000 */
[----:B------:R-:W-:Y:S01]  /*5540*/  FMUL.FTZ R30, R127, UR25 ;  /* 0x000000197f1e7c20 */ /* 0x000fe20008410000 */
        /* <DEDUP_REMOVED lines=59> */
[----:B------:R-:W-:Y:S01]  /*5900*/  FFMA.FTZ R155, R30, R58, R155 ;  /* 0x0000003a1e9b7223 */ /* 0x000fe2000001009b */
[----:B------:R-:W-:Y:S01]  /*5910*/  FADD.FTZ R23, R23, R56 ;  /* 0x0000003817177221 */ /* 0x000fe20000010000 */
[----:B------:R-:W-:Y:S01]  /*5920*/  FADD.FTZ R36, R27, R36 ;  /* 0x000000241b247221 */ /* 0x000fe20000010000 */
[----:B------:R-:W-:Y:S01]  /*5930*/  FFMA.FTZ R31, R32, R27, R31 ;  /* 0x0000001b201f7223 */ /* 0x000fe2000001001f */
        /* <DEDUP_REMOVED lines=35> */
[----:B------:R-:W-:Y:S01]  /*5b70*/  FMUL.FTZ R31, R80, R70 ;  /* 0x00000046501f7220 */ /* 0x000fe20000410000 */
[----:B------:R-:W-:Y:S01]  /*5b80*/  FADD.FTZ R36, R27, R36 ;  /* 0x000000241b247221 */ /* 0x000fe20000010000 */
[----:B------:R-:W-:Y:S01]  /*5b90*/  FFMA.FTZ R29, R106, R27, R29 ;  /* 0x0000001b6a1d7223 */ /* 0x000fe2000001001d */
[----:B------:R-:W-:Y:S01]  /*5ba0*/  FMUL.FTZ R68, R68, UR25 ;  /* 0x0000001944447c20 */ /* 0x000fe20008410000 */
[----:B------:R-:W-:Y:S01]  /*5bb0*/  FADD.FTZ R69, R69, -UR24 ;  /* 0x8000001845457e21 */ /* 0x000fe20008010000 */
[----:B------:R-:W-:Y:S01]  /*5bc0*/  FADD.FTZ R27, R28, R107 ;  /* 0x0000006b1c1b7221 */ /* 0x000fe20000010000 */
[----:B------:R-:W-:Y:S01]  /*5bd0*/  FFMA.FTZ R32, R32, R60, R155 ;  /* 0x0000003c20207223 */ /* 0x000fe2000001009b */
        /* <DEDUP_REMOVED lines=12> */
[----:B------:R-:W-:Y:S01]  /*5ca0*/  FADD.FTZ R41, R41, -UR24 ;  /* 0x8000001829297e21 */ /* 0x000fe20008010000 */
[----:B------:R-:W-:Y:S01]  /*5cb0*/  FFMA.FTZ R65, R65, R67, R32 ;  /* 0x0000004341417223 */ /* 0x000fe20000010020 */
        /* <DEDUP_REMOVED lines=10> */
[----:B------:R-:W-:Y:S01]  /*5d60*/  FFMA.FTZ R33, R28, R31, R33 ;  /* 0x0000001f1c217223 */ /* 0x000fe20000010021 */
[----:B------:R-:W-:Y:S01]  /*5d70*/  FFMA.FTZ R106, R106, R108, R65 ;  /* 0x0000006c6a6a7223 */ /* 0x000fe20000010041 */
[----:B------:R-:W-:Y:S01]  /*5d80*/  FMUL.FTZ R31, R80, R116 ;  /* 0x00000074501f7220 */ /* 0x000fe20000410000 */
[----:B------:R-:W-:Y:S01]  /*5d90*/  FMUL.FTZ R114, R114, UR25 ;  /* 0x0000001972727c20 */ /* 0x000fe20008410000 */
[----:B------:R-:W-:Y:S01]  /*5da0*/  FADD.FTZ R115, R115, -UR24 ;  /* 0x8000001873737e21 */ /* 0x000fe20008010000 */
[----:B------:R-:W-:Y:S01]  /*5db0*/  FADD.FTZ R23, R24, R71 ;  /* 0x0000004718177221 */ /* 0x000fe20000010000 */
[----:B------:R-:W-:Y:S01]  /*5dc0*/  FFMA.FTZ R105, R29, R40, R105 ;  /* 0x000000281d697223 */ /* 0x000fe20000010069 */
        /* <DEDUP_REMOVED lines=12> */
[----:B------:R-:W-:Y:S01]  /*5e90*/  FADD.FTZ R27, R27, R70 ;  /* 0x000000461b1b7221 */ /* 0x000fe20000010000 */
[----:B------:R-:W-:Y:S01]  /*5ea0*/  FADD.FTZ R119, R119, -UR24 ;  /* 0x8000001877777e21 */ /* 0x000fe20008010000 */
[----:B------:R-:W-:Y:S01]  /*5eb0*/  FADD.FTZ R29, R29, R28 ;  /* 0x0000001c1d1d7221 */ /* 0x000fe20000010000 */
[----:B------:R-:W-:Y:S01]  /*5ec0*/  FFMA.FTZ R32, R23, R28, R32 ;  /* 0x0000001c17207223 */ /* 0x000fe20000010020 */
[----:B------:R-:W-:Y:S01]  /*5ed0*/  FADD.FTZ R27, R27, R40 ;  /* 0x000000281b1b7221 */ /* 0x000fe20000010000 */
        /* <DEDUP_REMOVED lines=8> */
[----:B------:R-:W-:Y:S01]  /*5f60*/  FADD.FTZ R2, R2, -UR24 ;  /* 0x8000001802027e21 */ /* 0x000fe20008010000 */
[----:B------:R-:W-:Y:S01]  /*5f70*/  FADD.FTZ R28, R27, R120 ;  /* 0x000000781b1c7221 */ /* 0x000fe20000010000 */
[----:B------:R-:W-:Y:S01]  /*5f80*/  FADD.FTZ R34, R29, R30 ;  /* 0x0000001e1d227221 */ /* 0x000fe20000010000 */
[----:B------:R-:W-:Y:S01]  /*5f90*/  FFMA.FTZ R105, R114, R116, R105 ;  /* 0x0000007472697223 */ /* 0x000fe20000010069 */
[----:B------:R-:W-:Y:S01]  /*5fa0*/  FFMA.FTZ R0, R115, R117, R0 ;  /* 0x0000007573007223 */ /* 0x000fe20000010000 */
[----:B------:R-:W-:Y:S01]  /*5fb0*/  FFMA.FTZ R29, R31, R30, R32 ;  /* 0x0000001e1f1d7223 */ /* 0x000fe20000010020 */
[----:B------:R-:W-:Y:S01]  /*5fc0*/  FMUL.FTZ R27, R81, R6 ;  /* 0x00000006511b7220 */ /* 0x000fe20000410000 */
[----:B------:R-:W-:Y:S01]  /*5fd0*/  FMUL.FTZ R2, R2, UR25 ;  /* 0x0000001902027c20 */ /* 0x000fe20008410000 */
        /* <DEDUP_REMOVED lines=31> */
[----:B------:R-:W-:Y:S01]  /*61d0*/  FADD.FTZ R24, R24, R117 ;  /* 0x0000007518187221 */ /* 0x000fe20000010000 */
[----:B------:R-:W-:Y:S01]  /*61e0*/  FFMA.FTZ R120, R0, R9, R120 ;  /* 0x0000000900787223 */ /* 0x000fe20000010078 */
[----:B------:R-:W-:Y:S01]  /*61f0*/  FMUL.FTZ R0, R13, UR25 ;  /* 0x000000190d007c20 */ /* 0x000fe20008410000 */
[----:B------:R-:W-:Y:S01]  /*6200*/  FADD.FTZ R34, R34, R3 ;  /* 0x0000000322227221 */ /* 0x000fe20000010000 */
[----:B------:R-:W-:Y:S01]  /*6210*/  FFMA.FTZ R29, R12, R3, R29 ;  /* 0x000000030c1d7223 */ /* 0x000fe2000001001d */
[----:B------:R-:W-:Y:S01]  /*6220*/  FMUL.FTZ R3, R81, R16 ;  /* 0x0000001051037220 */ /* 0x000fe20000410000 */
[----:B------:R-:W-:Y:S01]  /*6230*/  FADD.FTZ R23, R24, R121 ;  /* 0x0000007918177221 */ /* 0x000fe20000010000 */
[----:B------:R-:W-:Y:S01]  /*6240*/  FADD.FTZ R17, R17, -UR24 ;  /* 0x8000001811117e21 */ /* 0x000fe20008010000 */
        /* <DEDUP_REMOVED lines=42> */
.L_x_1415:
[----:B------:R-:W-:Y:S01]  /*64f0*/  FADD.FTZ R23, R156, -UR24 ;  /* 0x800000189c177e21 */ /* 0x000fe20008010000 */
[----:B------:R-:W-:Y:S01]  /*6500*/  FADD.FTZ R24, R157, -UR24 ;  /* 0x800000189d187e21 */ /* 0x000fe20008010000 */
[----:B------:R-:W-:Y:S01]  /*6510*/  FADD.FTZ R27, R154, -UR24 ;  /* 0x800000189a1b7e21 */ /* 0x000fe20008010000 */
[----:B------:R-:W-:Y:S01]  /*6520*/  FADD.FTZ R39, R150, -UR24 ;  /* 0x8000001896277e21 */ /* 0x000fe20008010000 */
[----:B------:R-:W-:Y:S01]  /*6530*/  FMUL.FTZ R23, R23, UR25 ;  /* 0x0000001917177c20 */ /* 0x000fe20008410000 */
[----:B------:R-:W-:Y:S01]  /*6540*/  FMUL.FTZ R24, R24, UR25 ;  /* 0x0000001918187c20 */ /* 0x000fe20008410000 */
[----:B------:R-:W-:Y:S01]  /*6550*/  FMUL.FTZ R27, R27, UR25 ;  /* 0x000000191b1b7c20 */ /* 0x000fe20008410000 */
[----:B------:R-:W-:Y:S01]  /*6560*/  FADD.FTZ R152, R152, -UR24 ;  /* 0x8000001898987e21 */ /* 0x000fe20008010000 */
[C-C-:B-----5:R-:W-:Y:S01]  /*6570*/  FFMA.FTZ R34, R80.reuse, R23, R78.reuse ;  /* 0x0000001750227223 */ /* 0x160fe2000001004e */
[--C-:B------:R-:W-:Y:S01]  /*6580*/  FFMA.FTZ R30, R81, R24, R79.reuse ;  /* 0x00000018511e7223 */ /* 0x100fe2000001004f */
[--C-:B------:R-:W-:Y:S01]  /*6590*/  FFMA.FTZ R29, R80, R27, R78.reuse ;  /* 0x0000001b501d7223 */ /* 0x100fe2000001004e */
[----:B------:R-:W-:Y:S01]  /*65a0*/  FMUL.FTZ R39, R39, UR25 ;  /* 0x0000001927277c20 */ /* 0x000fe20008410000 */
[----:B------:R-:W-:Y:S01]  /*65b0*/  FMUL.FTZ R28, R34, -1.4426950216293334961 ;  /* 0xbfb8aa3b221c7820 */ /* 0x000fe20000410000 */
[----:B------:R-:W-:Y:S01]  /*65c0*/  FMUL.FTZ R31, R30, -1.4426950216293334961 ;  /* 0xbfb8aa3b1e1f7820 */ /* 0x000fe20000410000 */
[----:B------:R-:W-:Y:S01]  /*65d0*/  FMUL.FTZ R32, R29, -1.4426950216293334961 ;  /* 0xbfb8aa3b1d207820 */ /* 0x000fe20000410000 */
[----:B------:R-:W-:Y:S01]  /*65e0*/  FADD.FTZ R122, R151, -UR24 ;  /* 0x80000018977a7e21 */ /* 0x000fe20008010000 */
[----:B------:R-:W-:Y:S01]  /*65f0*/  FADD.FTZ R151, R148, -UR24 ;  /* 0x8000001894977e21 */ /* 0x000fe20008010000 */
[----:B------:R-:W-:Y:S01]  /*6600*/  FADD.FTZ R143, R143, -UR24 ;  /* 0x800000188f8f7e21 */ /* 0x000fe20008010000 */
[----:B------:R-:W0:Y:S01]  /*6610*/  MUFU.EX2 R28, R28 ;  /* 0x0000001c001c7308 */ /* 0x000e220000000800 */
[----:B------:R-:W-:Y:S01]  /*6620*/  FMUL.FTZ R122, R122, UR25 ;  /* 0x000000197a7a7c20 */ /* 0x000fe20008410000 */
[----:B------:R-:W-:Y:S01]  /*6630*/  FMUL.FTZ R151, R151, UR25 ;  /* 0x0000001997977c20 */ /* 0x000fe20008410000 */
[----:B------:R-:W-:Y:S01]  /*6640*/  FADD.FTZ R140, R140, -UR24 ;  /* 0x800000188c8c7e21 */ /* 0x000fe20008010000 */
[----:B------:R-:W-:Y:S01]  /*6650*/  FADD.FTZ R141, R141, -UR24 ;  /* 0x800000188d8d7e21 */ /* 0x000fe20008010000 */
[--C-:B------:R-:W-:Y:S01]  /*6660*/  FFMA.FTZ R156, R81, R122, R79.reuse ;  /* 0x0000007a519c7223 */ /* 0x100fe2000001004f */
[----:B------:R-:W-:Y:S01]  /*6670*/  FADD.FTZ R138, R138, -UR24 ;  /* 0x800000188a8a7e21 */ /* 0x000fe20008010000 */
[----:B------:R-:W-:Y:S01]  /*6680*/  FADD.FTZ R136, R136, -UR24 ;  /* 0x8000001888887e21 */ /* 0x000fe20008010000 */
[----:B------:R-:W1:Y:S01]  /*6690*/  MUFU.EX2 R31, R31 ;  /* 0x0000001f001f7308 */ /* 0x000e620000000800 */
[----:B------:R-:W-:Y:S01]  /*66a0*/  FADD.FTZ R134, R134, -UR24 ;  /* 0x8000001886867e21 */ /* 0x000fe20008010000 */
[----:B------:R-:W-:Y:S01]  /*66b0*/  FADD.FTZ R132, R132, -UR24 ;  /* 0x8000001884847e21 */ /* 0x000fe20008010000 */
[----:B------:R-:W-:Y:S01]  /*66c0*/  FADD.FTZ R130, R130, -UR24 ;  /* 0x8000001882827e21 */ /* 0x000fe20008010000 */
[----:B------:R-:W-:Y:S01]  /*66d0*/  FADD.FTZ R131, R131, -UR24 ;  /* 0x8000001883837e21 */ /* 0x000fe20008010000 */
[----:B------:R-:W-:Y:S01]  /*66e0*/  FADD.FTZ R128, R128, -UR24 ;  /* 0x8000001880807e21 */ /* 0x000fe20008010000 */
[----:B------:R-:W-:Y:S01]  /*66f0*/  FADD.FTZ R112, R112, -UR24 ;  /* 0x8000001870707e21 */ /* 0x000fe20008010000 */
[----:B------:R-:W-:Y:S01]  /*6700*/  FADD.FTZ R110, R110, -UR24 ;  /* 0x800000186e6e7e21 */ /* 0x000fe20008010000 */
[----:B------:R-:W2:Y:S01]  /*6710*/  MUFU.EX2 R32, R32 ;  /* 0x0000002000207308 */ /* 0x000ea20000000800 */
[----:B0-----:R-:W-:Y:S01]  /*6720*/  FADD.FTZ R33, R28, 1 ;  /* 0x3f8000001c217421 */ /* 0x001fe20000010000 */
[----:B------:R-:W-:Y:S01]  /*6730*/  FADD.FTZ R28, R155, -UR24 ;  /* 0x800000189b1c7e21 */ /* 0x000fe20008010000 */
[--C-:B------:R-:W-:Y:S01]  /*6740*/  FFMA.FTZ R155, R80, R151, R78.reuse ;  /* 0x00000097509b7223 */ /* 0x100fe2000001004e */
[----:B------:R-:W-:Y:S01]  /*6750*/  FADD.FTZ R61, R61, -UR24 ;  /* 0x800000183d3d7e21 */ /* 0x000fe20008010000 */
[----:B------:R-:W-:Y:S01]  /*6760*/  FADD.FTZ R106, R106, -UR24 ;  /* 0x800000186a6a7e21 */ /* 0x000fe20008010000 */
[----:B------:R-:W-:Y:S01]  /*6770*/  FMUL.FTZ R28, R28, UR25 ;  /* 0x000000191c1c7c20 */ /* 0x000fe20008410000 */
[----:B------:R-:W-:Y:S01]  /*6780*/  FMUL.FTZ R148, R155, -1.4426950216293334961 ;  /* 0xbfb8aa3b9b947820 */ /* 0x000fe20000410000 */
[----:B------:R0:W3:Y:S01]  /*6790*/  MUFU.RCP R36, R33 ;  /* 0x0000002100247308 */ /* 0x0000e20000001000 */
[----:B-1----:R-:W-:Y:S01]  /*67a0*/  FADD.FTZ R31, R31, 1 ;  /* 0x3f8000001f1f7421 */ /* 0x002fe20000010000 */
[----:B------:R-:W-:Y:S01]  /*67b0*/  FMUL.FTZ R61, R61, UR25 ;  /* 0x000000193d3d7c20 */ /* 0x000fe20008410000 */
[----:B------:R-:W-:Y:S01]  /*67c0*/  FMUL.FTZ R106, R106, UR25 ;  /* 0x000000196a6a7c20 */ /* 0x000fe20008410000 */
[----:B------:R-:W-:Y:S01]  /*67d0*/  FADD.FTZ R68, R68, -UR24 ;  /* 0x8000001844447e21 */ /* 0x000fe20008010000 */
[----:B------:R-:W-:Y:S01]  /*67e0*/  FADD.FTZ R42, R42, -UR24 ;  /* 0x800000182a2a7e21 */ /* 0x000fe20008010000 */
[----:B------:R-:W-:Y:S01]  /*67f0*/  FADD.FTZ R114, R114, -UR24 ;  /* 0x8000001872727e21 */ /* 0x000fe20008010000 */
[----:B------:R-:W-:Y:S01]  /*6800*/  FADD.FTZ R2, R2, -UR24 ;  /* 0x8000001802027e21 */ /* 0x000fe20008010000 */
[----:B------:R-:W1:Y:S01]  /*6810*/  MUFU.RCP R31, R31 ;  /* 0x0000001f001f7308 */ /* 0x000e620000001000 */
[--C-:B0-----:R-:W-:Y:S01]  /*6820*/  FFMA.FTZ R33, R81, R28, R79.reuse ;  /* 0x0000001c51217223 */ /* 0x101fe2000001004f */
[----:B--2---:R-:W-:Y:S01]  /*6830*/  FADD.FTZ R32, R32, 1 ;  /* 0x3f80000020207421 */ /* 0x004fe20000010000 */
[----:B------:R-:W-:Y:S01]  /*6840*/  FMUL.FTZ R2, R2, UR25 ;  /* 0x0000001902027c20 */ /* 0x000fe20008410000 */
[----:B------:R-:W-:Y:S01]  /*6850*/  FADD.FTZ R5, R5, -UR24 ;  /* 0x8000001805057e21 */ /* 0x000fe20008010000 */
[----:B------:R-:W-:Y:S01]  /*6860*/  FMUL.FTZ R37, R33, -1.4426950216293334961 ;  /* 0xbfb8aa3b21257820 */ /* 0x000fe20000410000 */
[----:B------:R-:W-:Y:S01]  /*6870*/  FADD.FTZ R4, R4, -UR24 ;  /* 0x8000001804047e21 */ /* 0x000fe20008010000 */
[----:B------:R-:W-:Y:S01]  /*6880*/  FADD.FTZ R7, R7, -UR24 ;  /* 0x8000001807077e21 */ /* 0x000fe20008010000 */
[----:B------:R-:W0:Y:S01]  /*6890*/  MUFU.EX2 R148, R148 ;  /* 0x0000009400947308 */ /* 0x000e220000000800 */
[C---:B---3--:R-:W-:Y:S01]  /*68a0*/  FADD.FTZ R35, -R36.reuse, 1 ;  /* 0x3f80000024237421 */ /* 0x048fe20000010100 */
[----:B------:R-:W-:Y:S01]  /*68b0*/  FMUL.FTZ R85, R36, R85 ;  /* 0x0000005524557220 */ /* 0x000fe20000410000 */
[----:B------:R-:W-:Y:S01]  /*68c0*/  FADD.FTZ R36, R153, -UR24 ;  /* 0x8000001899247e21 */ /* 0x000fe20008010000 */
[----:B------:R-:W-:Y:S01]  /*68d0*/  FMUL.FTZ R153, R156, -1.4426950216293334961 ;  /* 0xbfb8aa3b9c997820 */ /* 0x000fe20000410000 */
[----:B------:R-:W-:Y:S01]  /*68e0*/  FFMA.FTZ R34, R34, R35, 1 ;  /* 0x3f80000022227423 */ /* 0x000fe20000010023 */
[----:B------:R-:W-:Y:S01]  /*68f0*/  FMUL.FTZ R35, R152, UR25 ;  /* 0x0000001998237c20 */ /* 0x000fe20008410000 */
[--C-:B------:R-:W-:Y:S01]  /*6900*/  FFMA.FTZ R152, R80, R39, R78.reuse ;  /* 0x0000002750987223 */ /* 0x100fe2000001004e */
[----:B------:R-:W2:Y:S01]  /*6910*/  MUFU.EX2 R37, R37 ;  /* 0x0000002500257308 */ /* 0x000ea20000000800 */
[----:B------:R-:W-:Y:S01]  /*6920*/  FMUL.FTZ R36, R36, UR25 ;  /* 0x0000001924247c20 */ /* 0x000fe20008410000 */
[----:B------:R-:W-:Y:S01]  /*6930*/  FFMA.FTZ R38, R80, R35, R78 ;  /* 0x0000002350267223 */ /* 0x000fe2000001004e */
[----:B------:R-:W-:Y:S01]  /*6940*/  FMUL.FTZ R154, R152, -1.4426950216293334961 ;  /* 0xbfb8aa3b989a7820 */ /* 0x000fe20000410000 */
[----:B-1----:R-:W-:Y:S01]  /*6950*/  FADD.FTZ R159, -R31, 1 ;  /* 0x3f8000001f9f7421 */ /* 0x002fe20000010100 */
[----:B------:R-:W-:Y:S01]  /*6960*/  FFMA.FTZ R123, R81, R36, R79 ;  /* 0x00000024517b7223 */ /* 0x000fe2000001004f */
[----:B------:R-:W-:Y:S01]  /*6970*/  FMUL.FTZ R77, R38, -1.4426950216293334961 ;  /* 0xbfb8aa3b264d7820 */ /* 0x000fe20000410000 */
[----:B------:R-:W-:Y:S01]  /*6980*/  FMUL.FTZ R86, R31, R86 ;  /* 0x000000561f567220 */ /* 0x000fe20000410000 */
[----:B------:R-:W1:Y:S01]  /*6990*/  MUFU.RCP R32, R32 ;  /* 0x0000002000207308 */ /* 0x000e620000001000 */
[----:B------:R-:W-:Y:S01]  /*69a0*/  FMUL.FTZ R150, R123, -1.4426950216293334961 ;  /* 0xbfb8aa3b7b967820 */ /* 0x000fe20000410000 */
[----:B------:R-:W-:Y:S01]  /*69b0*/  FFMA.FTZ R31, R30, R159, 1 ;  /* 0x3f8000001e1f7423 */ /* 0x000fe2000001009f */
[----:B0-----:R-:W-:Y:S01]  /*69c0*/  FADD.FTZ R148, R148, 1 ;  /* 0x3f80000094947421 */ /* 0x001fe20000010000 */
[----:B------:R-:W-:Y:S01]  /*69d0*/  FMUL.FTZ R34, R85, R34 ;  /* 0x0000002255227220 */ /* 0x000fe20000410000 */
[----:B------:R-:W-:Y:S01]  /*69e0*/  FMUL.FTZ R5, R5, UR25 ;  /* 0x0000001905057c20 */ /* 0x000fe20008410000 */
[----:B------:R-:W-:Y:S01]  /*69f0*/  FMUL.FTZ R31, R86, R31 ;  /* 0x0000001f561f7220 */ /* 0x000fe20000410000 */
[----:B------:R-:W-:Y:S01]  /*6a00*/  FMUL.FTZ R4, R4, UR25 ;  /* 0x0000001904047c20 */ /* 0x000fe20008410000 */
[----:B------:R-:W0:Y:S01]  /*6a10*/  MUFU.EX2 R154, R154 ;  /* 0x0000009a009a7308 */ /* 0x000e220000000800 */
[----:B--2---:R-:W-:Y:S01]  /*6a20*/  FADD.FTZ R37, R37, 1 ;  /* 0x3f80000025257421 */ /* 0x004fe20000010000 */
[----:B------:R-:W-:Y:S01]  /*6a30*/  FMUL.FTZ R7, R7, UR25 ;  /* 0x0000001907077c20 */ /* 0x000fe20008410000 */
[----:B------:R-:W-:Y:S01]  /*6a40*/  FADD.FTZ R10, R10, -UR24 ;  /* 0x800000180a0a7e21 */ /* 0x000fe20008010000 */
[----:B------:R-:W-:Y:S01]  /*6a50*/  FADD.FTZ R12, R12, -UR24 ;  /* 0x800000180c0c7e21 */ /* 0x000fe20008010000 */
[----:B------:R-:W-:Y:S01]  /*6a60*/  FADD.FTZ R18, R18, -UR24 ;  /* 0x8000001812127e21 */ /* 0x000fe20008010000 */
[----:B------:R-:W-:Y:S01]  /*6a70*/  FADD.FTZ R19, R19, -UR24 ;  /* 0x8000001813137e21 */ /* 0x000fe20008010000 */
[----:B------:R-:W-:Y:S01]  /*6a80*/  FMUL.FTZ R10, R10, UR25 ;  /* 0x000000190a0a7c20 */ /* 0x000fe20008410000 */
[----:B------:R-:W2:Y:S01]  /*6a90*/  MUFU.EX2 R77, R77 ;  /* 0x0000004d004d7308 */ /* 0x000ea20000000800 */
[C---:B-1----:R-:W-:Y:S01]  /*6aa0*/  FMUL.FTZ R87, R32.reuse, R87 ;  /* 0x0000005720577220 */ /* 0x042fe20000410000 */
[----:B------:R-:W-:Y:S01]  /*6ab0*/  FADD.FTZ R32, -R32, 1 ;  /* 0x3f80000020207421 */ /* 0x000fe20000010100 */
[----:B------:R-:W-:Y:S01]  /*6ac0*/  FMUL.FTZ R18, R18, UR25 ;  /* 0x0000001912127c20 */ /* 0x000fe20008410000 */
[----:B------:R-:W-:Y:S01]  /*6ad0*/  FMUL.FTZ R19, R19, UR25 ;  /* 0x0000001913137c20 */ /* 0x000fe20008410000 */
[----:B------:R-:W-:Y:S01]  /*6ae0*/  FADD.FTZ R22, R22, -UR24 ;  /* 0x8000001816167e21 */ /* 0x000fe20008010000 */
[----:B------:R-:W-:-:S02]  /*6af0*/  FFMA.FTZ R32, R29, R32, 1 ;  /* 0x3f8000001d207423 */ /* 0x000fc40000010020 */
[----:B------:R-:W1:Y:S01]  /*6b00*/  MUFU.EX2 R150, R150 ;  /* 0x0000009600967308 */ /* 0x000e620000000800 */
[----:B0-----:R-:W-:Y:S01]  /*6b10*/  FADD.FTZ R154, R154, 1 ;  /* 0x3f8000009a9a7421 */ /* 0x001fe20000010000 */
[----:B------:R-:W-:Y:S01]  /*6b20*/  FMUL.FTZ R32, R87, R32 ;  /* 0x0000002057207220 */ /* 0x000fe20000410000 */
[----:B------:R-:W-:-:S05]  /*6b30*/  FMUL.FTZ R22, R22, UR25 ;  /* 0x0000001916167c20 */ /* 0x000fca0008410000 */
[----:B------:R-:W0:Y:S01]  /*6b40*/  MUFU.EX2 R153, R153 ;  /* 0x0000009900997308 */ /* 0x000e220000000800 */
[----:B--2---:R-:W-:-:S07]  /*6b50*/  FADD.FTZ R77, R77, 1 ;  /* 0x3f8000004d4d7421 */ /* 0x004fce0000010000 */
[----:B------:R-:W2:Y:S01]  /*6b60*/  MUFU.RCP R37, R37 ;  /* 0x0000002500257308 */ /* 0x000ea20000001000 */
[----:B-1----:R-:W-:-:S07]  /*6b70*/  FADD.FTZ R150, R150, 1 ;  /* 0x3f80000096967421 */ /* 0x002fce0000010000 */
[----:B------:R-:W1:Y:S01]  /*6b80*/  MUFU.RCP R30, R154 ;  /* 0x0000009a001e7308 */ /* 0x000e620000001000 */
[----:B0-----:R-:W-:-:S07]  /*6b90*/  FADD.FTZ R153, R153, 1 ;  /* 0x3f80000099997421 */ /* 0x001fce0000010000 */
[----:B------:R-:W0:Y:S01]  /*6ba0*/  MUFU.RCP R77, R77 ;  /* 0x0000004d004d7308 */ /* 0x000e220000001000 */
[----:B--2---:R-:W-:-:S07]  /*6bb0*/  FMUL.FTZ R88, R37, R88 ;  /* 0x0000005825587220 */ /* 0x004fce0000410000 */
[----:B------:R2:W3:Y:S01]  /*6bc0*/  MUFU.RCP R157, R150 ;  /* 0x00000096009d7308 */ /* 0x0004e20000001000 */
[----:B-1----:R-:W-:-:S07]  /*6bd0*/  FMUL.FTZ R91, R30, R91 ;  /* 0x0000005b1e5b7220 */ /* 0x002fce0000410000 */
[----:B------:R-:W1:Y:S01]  /*6be0*/  MUFU.RCP R148, R148 ;  /* 0x0000009400947308 */ /* 0x000e620000001000 */
[----:B--2---:R-:W-:Y:S01]  /*6bf0*/  FADD.FTZ R150, -R37, 1 ;  /* 0x3f80000025967421 */ /* 0x004fe20000010100 */
[----:B------:R-:W-:Y:S01]  /*6c00*/  FADD.FTZ R37, -R30, 1 ;  /* 0x3f8000001e257421 */ /* 0x000fe20000010100 */
[C---:B0-----:R-:W-:Y:S01]  /*6c10*/  FMUL.FTZ R89, R77.reuse, R89 ;  /* 0x000000594d597220 */ /* 0x041fe20000410000 */
[----:B------:R-:W-:Y:S01]  /*6c20*/  FADD.FTZ R77, -R77, 1 ;  /* 0x3f8000004d4d7421 */ /* 0x000fe20000010100 */
[----:B------:R-:W-:Y:S01]  /*6c30*/  FADD.FTZ R30, R149, -UR24 ;  /* 0x80000018951e7e21 */ /* 0x000fe20008010000 */
[----:B------:R-:W-:Y:S01]  /*6c40*/  FFMA.FTZ R152, R152, R37, 1 ;  /* 0x3f80000098987423 */ /* 0x000fe20000010025 */
[----:B------:R-:W-:Y:S01]  /*6c50*/  FADD.FTZ R37, R146, -UR24 ;  /* 0x8000001892257e21 */ /* 0x000fe20008010000 */
[----:B------:R0:W2:Y:S01]  /*6c60*/  MUFU.RCP R29, R153 ;  /* 0x00000099001d7308 */ /* 0x0000a20000001000 */
[----:B------:R-:W-:Y:S01]  /*6c70*/  FFMA.FTZ R38, R38, R77, 1 ;  /* 0x3f80000026267423 */ /* 0x000fe2000001004d */
[----:B------:R-:W-:Y:S01]  /*6c80*/  FADD.FTZ R77, R144, -UR24 ;  /* 0x80000018904d7e21 */ /* 0x000fe20008010000 */
[----:B------:R-:W-:Y:S01]  /*6c90*/  FMUL.FTZ R37, R37, UR25 ;  /* 0x0000001925257c20 */ /* 0x000fe20008410000 */
[----:B------:R-:W-:Y:S01]  /*6ca0*/  FADD.FTZ R146, R147, -UR24 ;  /* 0x8000001893927e21 */ /* 0x000fe20008010000 */
[----:B------:R-:W-:Y:S01]  /*6cb0*/  FFMA.FTZ R33, R33, R150, 1 ;  /* 0x3f80000021217423 */ /* 0x000fe20000010096 */
[C---:B---3--:R-:W-:Y:S01]  /*6cc0*/  FMUL.FTZ R90, R157.reuse, R90 ;  /* 0x0000005a9d5a7220 */ /* 0x048fe20000410000 */
[----:B------:R-:W-:Y:S01]  /*6cd0*/  FADD.FTZ R150, -R157, 1 ;  /* 0x3f8000009d967421 */ /* 0x000fe20000010100 */
[----:B------:R-:W-:Y:S01]  /*6ce0*/  FMUL.FTZ R77, R77, UR25 ;  /* 0x000000194d4d7c20 */ /* 0x000fe20008410000 */
[--C-:B0-----:R-:W-:Y:S01]  /*6cf0*/  FFMA.FTZ R153, R80, R37, R78.reuse ;  /* 0x0000002550997223 */ /* 0x101fe2000001004e */
[C---:B-1----:R-:W-:Y:S01]  /*6d00*/  FMUL.FTZ R93, R148.reuse, R93 ;  /* 0x0000005d945d7220 */ /* 0x042fe20000410000 */
[----:B------:R-:W-:Y:S01]  /*6d10*/  FADD.FTZ R148, -R148, 1 ;  /* 0x3f80000094947421 */ /* 0x000fe20000010100 */
[----:B------:R-:W-:Y:S01]  /*6d20*/  FMUL.FTZ R146, R146, UR25 ;  /* 0x0000001992927c20 */ /* 0x000fe20008410000 */
[----:B------:R-:W-:Y:S01]  /*6d30*/  FMUL.FTZ R157, R153, -1.4426950216293334961 ;  /* 0xbfb8aa3b999d7820 */ /* 0x000fe20000410000 */
[----:B------:R-:W-:Y:S01]  /*6d40*/  FMUL.FTZ R30, R30, UR25 ;  /* 0x000000191e1e7c20 */ /* 0x000fe20008410000 */
[----:B------:R-:W-:Y:S01]  /*6d50*/  FFMA.FTZ R148, R155, R148, 1 ;  /* 0x3f8000009b947423 */ /* 0x000fe20000010094 */
[----:B------:R-:W-:Y:S01]  /*6d60*/  FFMA.FTZ R154, R80, R77, R78 ;  /* 0x0000004d509a7223 */ /* 0x000fe2000001004e */
[C---:B--2---:R-:W-:Y:S01]  /*6d70*/  FMUL.FTZ R92, R29.reuse, R92 ;  /* 0x0000005c1d5c7220 */ /* 0x044fe20000410000 */
[----:B------:R-:W-:Y:S01]  /*6d80*/  FADD.FTZ R29, -R29, 1 ;  /* 0x3f8000001d1d7421 */ /* 0x000fe20000010100 */
[----:B------:R-:W0:Y:S01]  /*6d90*/  MUFU.EX2 R144, R157 ;  /* 0x0000009d00907308 */ /* 0x000e220000000800 */
[C-C-:B------:R-:W-:Y:S01]  /*6da0*/  FFMA.FTZ R155, R81.reuse, R146, R79.reuse ;  /* 0x00000092519b7223 */ /* 0x140fe2000001004f */
[----:B------:R-:W-:Y:S01]  /*6db0*/  FFMA.FTZ R149, R81, R30, R79 ;  /* 0x0000001e51957223 */ /* 0x000fe2000001004f */
[----:B------:R-:W-:Y:S01]  /*6dc0*/  FFMA.FTZ R123, R123, R150, 1 ;  /* 0x3f8000007b7b7423 */ /* 0x000fe20000010096 */
[----:B------:R-:W-:Y:S01]  /*6dd0*/  FMUL.FTZ R163, R154, -1.4426950216293334961 ;  /* 0xbfb8aa3b9aa37820 */ /* 0x000fe20000410000 */
[----:B------:R-:W-:Y:S01]  /*6de0*/  FFMA.FTZ R29, R156, R29, 1 ;  /* 0x3f8000009c1d7423 */ /* 0x000fe2000001001d */
[----:B------:R-:W-:Y:S01]  /*6df0*/  FMUL.FTZ R150, R155, -1.4426950216293334961 ;  /* 0xbfb8aa3b9b967820 */ /* 0x000fe20000410000 */
[----:B------:R-:W-:Y:S01]  /*6e00*/  FMUL.FTZ R156, R149, -1.4426950216293334961 ;  /* 0xbfb8aa3b959c7820 */ /* 0x000fe20000410000 */
[----:B------:R-:W1:Y:S01]  /*6e10*/  MUFU.EX2 R147, R163 ;  /* 0x000000a300937308 */ /* 0x000e620000000800 */
[----:B------:R-:W-:Y:S01]  /*6e20*/  FMUL.FTZ R33, R88, R33 ;  /* 0x0000002158217220 */ /* 0x000fe20000410000 */
[----:B------:R-:W-:Y:S01]  /*6e30*/  FMUL.FTZ R38, R89, R38 ;  /* 0x0000002659267220 */ /* 0x000fe20000410000 */
[----:B------:R-:W-:Y:S01]  /*6e40*/  FMUL.FTZ R90, R90, R123 ;  /* 0x0000007b5a5a7220 */ /* 0x000fe20000410000 */
[----:B------:R-:W-:Y:S01]  /*6e50*/  FMUL.FTZ R91, R91, R152 ;  /* 0x000000985b5b7220 */ /* 0x000fe20000410000 */
[----:B------:R-:W-:Y:S01]  /*6e60*/  FMUL.FTZ R29, R92, R29 ;  /* 0x0000001d5c1d7220 */ /* 0x000fe20000410000 */
[----:B------:R-:W-:-:S02]  /*6e70*/  FMUL.FTZ R93, R93, R148 ;  /* 0x000000945d5d7220 */ /* 0x000fc40000410000 */
        /* <DEDUP_REMOVED lines=8> */
[----:B------:R0:W3:Y:S01]  /*6f00*/  MUFU.RCP R159, R156 ;  /* 0x0000009c009f7308 */ /* 0x0000e20000001000 */
[----:B-1----:R-:W-:-:S07]  /*6f10*/  FMUL.FTZ R95, R144, R95 ;  /* 0x0000005f905f7220 */ /* 0x002fce0000410000 */
[----:B------:R-:W1:Y:S01]  /*6f20*/  MUFU.RCP R157, R157 ;  /* 0x0000009d009d7308 */ /* 0x000e620000001000 */
[----:B0-----:R-:W-:Y:S01]  /*6f30*/  FADD.FTZ R156, -R144, 1 ;  /* 0x3f800000909c7421 */ /* 0x001fe20000010100 */
[----:B--2---:R-:W-:-:S03]  /*6f40*/  FMUL.FTZ R97, R150, R97 ;  /* 0x0000006196617220 */ /* 0x004fc60000410000 */
[----:B------:R-:W-:Y:S01]  /*6f50*/  FFMA.FTZ R144, R153, R156, 1 ;  /* 0x3f80000099907423 */ /* 0x000fe2000001009c */
[----:B------:R-:W-:Y:S01]  /*6f60*/  FADD.FTZ R153, -R150, 1 ;  /* 0x3f80000096997421 */ /* 0x000fe20000010100 */
[----:B------:R-:W-:Y:S01]  /*6f70*/  FADD.FTZ R150, R145, -UR24 ;  /* 0x8000001891967e21 */ /* 0x000fe20008010000 */
[----:B------:R-:W-:Y:S01]  /*6f80*/  FADD.FTZ R145, R142, -UR24 ;  /* 0x800000188e917e21 */ /* 0x000fe20008010000 */
[C---:B---3--:R-:W-:Y:S01]  /*6f90*/  FMUL.FTZ R147, R159.reuse, R94 ;  /* 0x0000005e9f937220 */ /* 0x048fe20000410000 */
[----:B------:R-:W-:Y:S01]  /*6fa0*/  FADD.FTZ R94, -R159, 1 ;  /* 0x3f8000009f5e7421 */ /* 0x000fe20000010100 */
[----:B------:R-:W-:Y:S01]  /*6fb0*/  FMUL.FTZ R150, R150, UR25 ;  /* 0x0000001996967c20 */ /* 0x000fe20008410000 */
[----:B------:R-:W-:Y:S01]  /*6fc0*/  FMUL.FTZ R145, R145, UR25 ;  /* 0x0000001991917c20 */ /* 0x000fe20008410000 */
[----:B------:R-:W-:Y:S01]  /*6fd0*/  FFMA.FTZ R154, R154, R153, 1 ;  /* 0x3f8000009a9a7423 */ /* 0x000fe20000010099 */
[----:B------:R-:W-:Y:S01]  /*6fe0*/  FFMA.FTZ R94, R149, R94, 1 ;  /* 0x3f800000955e7423 */ /* 0x000fe2000001005e */
[----:B------:R-:W-:Y:S01]  /*6ff0*/  FFMA.FTZ R156, R81, R150, R79 ;  /* 0x00000096519c7223 */ /* 0x000fe2000001004f */
[----:B------:R-:W-:Y:S01]  /*7000*/  FMUL.FTZ R95, R95, R144 ;  /* 0x000000905f5f7220 */ /* 0x000fe20000410000 */
[C---:B-1----:R-:W-:Y:S01]  /*7010*/  FMUL.FTZ R149, R157.reuse, R96 ;  /* 0x000000609d957220 */ /* 0x042fe20000410000 */
[----:B------:R-:W-:Y:S01]  /*7020*/  FADD.FTZ R96, -R157, 1 ;  /* 0x3f8000009d607421 */ /* 0x000fe20000010100 */
[----:B------:R-:W-:Y:S01]  /*7030*/  FMUL.FTZ R159, R156, -1.4426950216293334961 ;  /* 0xbfb8aa3b9c9f7820 */ /* 0x000fe20000410000 */
[----:B------:R-:W-:Y:S01]  /*7040*/  FMUL.FTZ R94, R147, R94 ;  /* 0x0000005e935e7220 */ /* 0x000fe20000410000 */
[----:B------:R-:W-:Y:S01]  /*7050*/  FMUL.FTZ R97, R97, R154 ;  /* 0x0000009a61617220 */ /* 0x000fe20000410000 */
[----:B------:R-:W-:Y:S01]  /*7060*/  FFMA.FTZ R96, R155, R96, 1 ;  /* 0x3f8000009b607423 */ /* 0x000fe20000010060 */
[----:B------:R-:W-:-:S02]  /*7070*/  FFMA.FTZ R155, R80, R145, R78 ;  /* 0x00000091509b7223 */ /* 0x000fc4000001004e */
[----:B------:R-:W0:Y:S01]  /*7080*/  MUFU.EX2 R159, R159 ;  /* 0x0000009f009f7308 */ /* 0x000e220000000800 */
[----:B------:R-:W-:Y:S01]  /*7090*/  FMUL.FTZ R96, R149, R96 ;  /* 0x0000006095607220 */ /* 0x000fe20000410000 */
[----:B------:R-:W-:-:S06]  /*70a0*/  FMUL.FTZ R142, R155, -1.4426950216293334961 ;  /* 0xbfb8aa3b9b8e7820 */ /* 0x000fcc0000410000 */
[----:B------:R-:W1:Y:S01]  /*70b0*/  MUFU.EX2 R142, R142 ;  /* 0x0000008e008e7308 */ /* 0x000e620000000800 */
[----:B0-----:R-:W-:-:S07]  /*70c0*/  FADD.FTZ R157, R159, 1 ;  /* 0x3f8000009f9d7421 */ /* 0x001fce0000010000 */
[----:B------:R-:W0:Y:S01]  /*70d0*/  MUFU.RCP R157, R157 ;  /* 0x0000009d009d7308 */ /* 0x000e220000001000 */
[----:B-1----:R-:W-:-:S07]  /*70e0*/  FADD.FTZ R153, R142, 1 ;  /* 0x3f8000008e997421 */ /* 0x002fce0000010000 */
[----:B------:R1:W2:Y:S01]  /*70f0*/  MUFU.RCP R142, R153 ;  /* 0x00000099008e7308 */ /* 0x0002a20000001000 */
[C---:B0-----:R-:W-:Y:S01]  /*7100*/  FADD.FTZ R163, -R157.reuse, 1 ;  /* 0x3f8000009da37421 */ /* 0x041fe20000010100 */
[----:B-1----:R-:W-:-:S03]  /*7110*/  FMUL.FTZ R153, R157, R98 ;  /* 0x000000629d997220 */ /* 0x002fc60000410000 */
[----:B------:R-:W-:Y:S01]  /*7120*/  FFMA.FTZ R98, R156, R163, 1 ;  /* 0x3f8000009c627423 */ /* 0x000fe200000100a3 */
[C---:B--2---:R-:W-:Y:S01]  /*7130*/  FMUL.FTZ R156, R142.reuse, R99 ;  /* 0x000000638e9c7220 */ /* 0x044fe20000410000 */
[----:B------:R-:W-:Y:S01]  /*7140*/  FADD.FTZ R99, -R142, 1 ;  /* 0x3f8000008e637421 */ /* 0x000fe20000010100 */
[----:B------:R-:W-:Y:S01]  /*7150*/  FMUL.FTZ R142, R143, UR25 ;  /* 0x000000198f8e7c20 */ /* 0x000fe20008410000 */
[----:B------:R-:W-:Y:S02]  /*7160*/  FMUL.FTZ R98, R153, R98 ;  /* 0x0000006299627220 */ /* 0x000fe40000410000 */
[----:B------:R-:W-:Y:S01]  /*7170*/  FFMA.FTZ R99, R155, R99, 1 ;  /* 0x3f8000009b637423 */ /* 0x000fe20000010063 */
[----:B------:R-:W-:-:S03]  /*7180*/  FFMA.FTZ R155, R81, R142, R79 ;  /* 0x0000008e519b7223 */ /* 0x000fc6000001004f */
[----:B------:R-:W-:Y:S01]  /*7190*/  FMUL.FTZ R99, R156, R99 ;  /* 0x000000639c637220 */ /* 0x000fe20000410000 */
[----:B------:R-:W-:-:S06]  /*71a0*/  FMUL.FTZ R157, R155, -1.4426950216293334961 ;  /* 0xbfb8aa3b9b9d7820 */ /* 0x000fcc0000410000 */
[----:B------:R-:W0:Y:S02]  /*71b0*/  MUFU.EX2 R157, R157 ;  /* 0x0000009d009d7308 */ /* 0x000e240000000800 */
[----:B0-----:R-:W-:-:S06]  /*71c0*/  FADD.FTZ R159, R157, 1 ;  /* 0x3f8000009d9f7421 */ /* 0x001fcc0000010000 */
[----:B------:R-:W0:Y:S02]  /*71d0*/  MUFU.RCP R159, R159 ;  /* 0x0000009f009f7308 */ /* 0x000e240000001000 */
[C---:B0-----:R-:W-:Y:S01]  /*71e0*/  FADD.FTZ R143, -R159.reuse, 1 ;  /* 0x3f8000009f8f7421 */ /* 0x041fe20000010100 */
[----:B------:R-:W-:-:S03]  /*71f0*/  FMUL.FTZ R100, R159, R100 ;  /* 0x000000649f647220 */ /* 0x000fc60000410000 */
[----:B------:R-:W-:Y:S01]  /*7200*/  FFMA.FTZ R155, R155, R143, 1 ;  /* 0x3f8000009b9b7423 */ /* 0x000fe2000001008f */
[----:B------:R-:W-:-:S03]  /*7210*/  FMUL.FTZ R143, R140, UR25 ;  /* 0x000000198c8f7c20 */ /* 0x000fc60008410000 */
[----:B------:R-:W-:Y:S01]  /*7220*/  FMUL.FTZ R100, R100, R155 ;  /* 0x0000009b64647220 */ /* 0x000fe20000410000 */
[----:B------:R-:W-:-:S04]  /*7230*/  FFMA.FTZ R85, R80, R143, R78 ;  /* 0x0000008f50557223 */ /* 0x000fc8000001004e */
[----:B------:R-:W-:-:S06]  /*7240*/  FMUL.FTZ R163, R85, -1.4426950216293334961 ;  /* 0xbfb8aa3b55a37820 */ /* 0x000fcc0000410000 */
[----:B------:R-:W0:Y:S02]  /*7250*/  MUFU.EX2 R163, R163 ;  /* 0x000000a300a37308 */ /* 0x000e240000000800 */
[----:B0-----:R-:W-:-:S06]  /*7260*/  FADD.FTZ R163, R163, 1 ;  /* 0x3f800000a3a37421 */ /* 0x001fcc0000010000 */
[----:B------:R-:W0:Y:S02]  /*7270*/  MUFU.RCP R140, R163 ;  /* 0x000000a3008c7308 */ /* 0x000e240000001000 */
[C---:B0-----:R-:W-:Y:S01]  /*7280*/  FMUL.FTZ R101, R140.reuse, R101 ;  /* 0x000000658c657220 */ /* 0x041fe20000410000 */
[----:B------:R-:W-:-:S04]  /*7290*/  FADD.FTZ R140, -R140, 1 ;  /* 0x3f8000008c8c7421 */ /* 0x000fc80000010100 */
        /* <DEDUP_REMOVED lines=19> */
[----:B------:R-:W-:Y:S01]  /*73d0*/  FADD.FTZ R159, -R86, 1 ;  /* 0x3f800000569f7421 */ /* 0x000fe20000010100 */
[----:B------:R-:W-:-:S03]  /*73e0*/  FADD.FTZ R86, R139, -UR24 ;  /* 0x800000188b567e21 */ /* 0x000fc60008010000 */
        /* <DEDUP_REMOVED lines=89> */
[----:B0-----:R-:W-:Y:S01]  /*7980*/  FADD.FTZ R163, R131, 1 ;  /* 0x3f80000083a37421 */ /* 0x001fe20000010000 */
[----:B------:R-:W-:-:S05]  /*7990*/  FMUL.FTZ R131, R128, UR25 ;  /* 0x0000001980837c20 */ /* 0x000fca0008410000 */
[----:B------:R-:W0:Y:S02]  /*79a0*/  MUFU.RCP R163, R163 ;  /* 0x000000a300a37308 */ /* 0x000e240000001000 */
[C---:B0-----:R-:W-:Y:S01]  /*79b0*/  FADD.FTZ R148, -R163.reuse, 1 ;  /* 0x3f800000a3947421 */ /* 0x041fe20000010100 */
[----:B------:R-:W-:-:S03]  /*79c0*/  FMUL.FTZ R50, R163, R50 ;  /* 0x00000032a3327220 */ /* 0x000fc60000410000 */
[----:B------:R-:W-:Y:S01]  /*79d0*/  FFMA.FTZ R149, R149, R148, 1 ;  /* 0x3f80000095957423 */ /* 0x000fe20000010094 */
[----:B------:R-:W-:-:S03]  /*79e0*/  FFMA.FTZ R148, R80, R131, R78 ;  /* 0x0000008350947223 */ /* 0x000fc6000001004e */
[----:B------:R-:W-:Y:S01]  /*79f0*/  FMUL.FTZ R50, R50, R149 ;  /* 0x0000009532327220 */ /* 0x000fe20000410000 */
[----:B------:R-:W-:Y:S01]  /*7a00*/  FMUL.FTZ R154, R148, -1.4426950216293334961 ;  /* 0xbfb8aa3b949a7820 */ /* 0x000fe20000410000 */
[----:B------:R-:W-:-:S05]  /*7a10*/  FFMA.FTZ R149, R81, R106, R79 ;  /* 0x0000006a51957223 */ /* 0x000fca000001004f */
        /* <DEDUP_REMOVED lines=101> */
[----:B------:R-:W-:Y:S01]  /*8070*/  FMUL.FTZ R60, R157, R60 ;  /* 0x0000003c9d3c7220 */ /* 0x000fe20000410000 */
[----:B------:R-:W-:Y:S02]  /*8080*/  FADD.FTZ R157, R109, -UR24 ;  /* 0x800000186d9d7e21 */ /* 0x000fe40008010000 */
        /* <DEDUP_REMOVED lines=8> */
[C---:B0-----:R-:W-:Y:S01]  /*8110*/  FADD.FTZ R152, -R159.reuse, 1 ;  /* 0x3f8000009f987421 */ /* 0x041fe20000010100 */
[----:B------:R-:W-:Y:S01]  /*8120*/  FMUL.FTZ R62, R159, R62 ;  /* 0x0000003e9f3e7220 */ /* 0x000fe20000410000 */
[----:B------:R-:W-:Y:S02]  /*8130*/  FADD.FTZ R159, R64, -UR24 ;  /* 0x80000018409f7e21 */ /* 0x000fe40008010000 */
        /* <DEDUP_REMOVED lines=25> */
[----:B------:R-:W-:Y:S01]  /*82d0*/  FFMA.FTZ R147, R81, R132, R79 ;  /* 0x0000008451937223 */ /* 0x000fe2000001004f */
[----:B------:R-:W-:-:S03]  /*82e0*/  FFMA.FTZ R66, R80, R7, R78 ;  /* 0x0000000750427223 */ /* 0x000fc6000001004e */
        /* <DEDUP_REMOVED lines=15> */
[C---:B0-----:R-:W-:Y:S01]  /*83e0*/  FADD.FTZ R159, -R157.reuse, 1 ;  /* 0x3f8000009d9f7421 */ /* 0x041fe20000010100 */
[----:B------:R-:W-:-:S03]  /*83f0*/  FMUL.FTZ R107, R157, R107 ;  /* 0x0000006b9d6b7220 */ /* 0x000fc60000410000 */
[----:B------:R-:W-:Y:S01]  /*8400*/  FFMA.FTZ R144, R144, R159, 1 ;  /* 0x3f80000090907423 */ /* 0x000fe2000001009f */
[----:B------:R-:W-:-:S03]  /*8410*/  FMUL.FTZ R159, R149, -1.4426950216293334961 ;  /* 0xbfb8aa3b959f7820 */ /* 0x000fc60000410000 */
[----:B------:R-:W-:-:S03]  /*8420*/  FMUL.FTZ R107, R107, R144 ;  /* 0x000000906b6b7220 */ /* 0x000fc60000410000 */
        /* <DEDUP_REMOVED lines=44> */
[----:B------:R0:W1:Y:S02]  /*86f0*/  MUFU.RCP R155, R154 ;  /* 0x0000009a009b7308 */ /* 0x0000640000001000 */
[----:B0-----:R-:W-:Y:S01]  /*8700*/  FADD.FTZ R154, R115, -UR24 ;  /* 0x80000018739a7e21 */ /* 0x001fe20008010000 */
[C---:B-1----:R-:W-:Y:S01]  /*8710*/  FMUL.FTZ R0, R155.reuse, R0 ;  /* 0x000000009b007220 */ /* 0x042fe20000410000 */
        /* <DEDUP_REMOVED lines=78> */
[C---:B0-----:R-:W-:Y:S01]  /*8c00*/  FMUL.FTZ R8, R159.reuse, R8 ;  /* 0x000000089f087220 */ /* 0x041fe20000410000 */
[----:B------:R-:W-:-:S04]  /*8c10*/  FADD.FTZ R159, -R159, 1 ;  /* 0x3f8000009f9f7421 */ /* 0x000fc80000010100 */
[----:B------:R-:W-:Y:S01]  /*8c20*/  FFMA.FTZ R109, R109, R159, 1 ;  /* 0x3f8000006d6d7423 */ /* 0x000fe2000001009f */
[----:B------:R-:W-:-:S03]  /*8c30*/  FMUL.FTZ R159, R66, -1.4426950216293334961 ;  /* 0xbfb8aa3b429f7820 */ /* 0x000fc60000410000 */
[----:B------:R-:W-:Y:S01]  /*8c40*/  FMUL.FTZ R8, R8, R109 ;  /* 0x0000006d08087220 */ /* 0x000fe20000410000 */
[----:B------:R-:W-:Y:S02]  /*8c50*/  FMUL.FTZ R109, R80, R32 ;  /* 0x00000020506d7220 */ /* 0x000fe40000410000 */
[----:B------:R-:W0:Y:S02]  /*8c60*/  MUFU.EX2 R159, R159 ;  /* 0x0000009f009f7308 */ /* 0x000e240000000800 */
[----:B0-----:R-:W-:-:S06]  /*8c70*/  FADD.FTZ R123, R159, 1 ;  /* 0x3f8000009f7b7421 */ /* 0x001fcc0000010000 */
[----:B------:R-:W0:Y:S02]  /*8c80*/  MUFU.RCP R156, R123 ;  /* 0x0000007b009c7308 */ /* 0x000e240000001000 */
[C---:B0-----:R-:W-:Y:S01]  /*8c90*/  FMUL.FTZ R11, R156.reuse, R11 ;  /* 0x0000000b9c0b7220 */ /* 0x041fe20000410000 */
[----:B------:R-:W-:Y:S01]  /*8ca0*/  FADD.FTZ R163, -R156, 1 ;  /* 0x3f8000009ca37421 */ /* 0x000fe20000010100 */
[----:B------:R-:W-:-:S03]  /*8cb0*/  FMUL.FTZ R156, R137, -1.4426950216293334961 ;  /* 0xbfb8aa3b899c7820 */ /* 0x000fc60000410000 */
[----:B------:R-:W-:-:S03]  /*8cc0*/  FFMA.FTZ R66, R66, R163, 1 ;  /* 0x3f80000042427423 */ /* 0x000fc600000100a3 */
[----:B------:R-:W0:Y:S01]  /*8cd0*/  MUFU.EX2 R156, R156 ;  /* 0x0000009c009c7308 */ /* 0x000e220000000800 */
[----:B------:R-:W-:Y:S01]  /*8ce0*/  FMUL.FTZ R11, R11, R66 ;  /* 0x000000420b0b7220 */ /* 0x000fe20000410000 */
[----:B------:R-:W-:-:S04]  /*8cf0*/  FFMA.FTZ R66, R23, R34, RZ ;  /* 0x0000002217427223 */ /* 0x000fc800000100ff */
        /* <DEDUP_REMOVED lines=11> */
[C---:B0-----:R-:W-:Y:S01]  /*8db0*/  FADD.FTZ R123, -R159.reuse, 1 ;  /* 0x3f8000009f7b7421 */ /* 0x041fe20000010100 */
[----:B------:R-:W-:Y:S02]  /*8dc0*/  FMUL.FTZ R14, R159, R14 ;  /* 0x0000000e9f0e7220 */ /* 0x000fe40000410000 */
[----:B------:R-:W-:Y:S01]  /*8dd0*/  FFMA.FTZ R66, R87, R43, R66 ;  /* 0x0000002b57427223 */ /* 0x000fe20000010042 */
[----:B------:R-:W-:Y:S01]  /*8de0*/  FFMA.FTZ R137, R137, R123, 1 ;  /* 0x3f80000089897423 */ /* 0x000fe2000001007b */
[----:B------:R-:W-:Y:S01]  /*8df0*/  FMUL.FTZ R123, R12, UR25 ;  /* 0x000000190c7b7c20 */ /* 0x000fe20008410000 */
[----:B------:R-:W-:Y:S01]  /*8e00*/  FADD.FTZ R12, R13, -UR24 ;  /* 0x800000180d0c7e21 */ /* 0x000fe20008010000 */
[----:B------:R-:W-:Y:S01]  /*8e10*/  FFMA.FTZ R66, R89, R45, R66 ;  /* 0x0000002d59427223 */ /* 0x000fe20000010042 */
[----:B------:R-:W-:Y:S01]  /*8e20*/  FMUL.FTZ R14, R14, R137 ;  /* 0x000000890e0e7220 */ /* 0x000fe20000410000 */
[----:B------:R-:W-:Y:S01]  /*8e30*/  FFMA.FTZ R144, R80, R123, R78 ;  /* 0x0000007b50907223 */ /* 0x000fe2000001004e */
[----:B------:R-:W-:Y:S01]  /*8e40*/  FMUL.FTZ R12, R12, UR25 ;  /* 0x000000190c0c7c20 */ /* 0x000fe20008410000 */
[----:B------:R-:W-:-:S02]  /*8e50*/  FFMA.FTZ R66, R135, R47, R66 ;  /* 0x0000002f87427223 */ /* 0x000fc40000010042 */
[----:B------:R-:W-:Y:S01]  /*8e60*/  FMUL.FTZ R163, R144, -1.4426950216293334961 ;  /* 0xbfb8aa3b90a37820 */ /* 0x000fe20000410000 */
[----:B------:R-:W-:Y:S01]  /*8e70*/  FFMA.FTZ R13, R81, R12, R79 ;  /* 0x0000000c510d7223 */ /* 0x000fe2000001004f */
[----:B------:R-:W-:-:S03]  /*8e80*/  FFMA.FTZ R66, R133, R49, R66 ;  /* 0x0000003185427223 */ /* 0x000fc60000010042 */
[----:B------:R-:W-:Y:S01]  /*8e90*/  FMUL.FTZ R149, R13, -1.4426950216293334961 ;  /* 0xbfb8aa3b0d957820 */ /* 0x000fe20000410000 */
[----:B------:R-:W0:Y:S01]  /*8ea0*/  MUFU.EX2 R163, R163 ;  /* 0x000000a300a37308 */ /* 0x000e220000000800 */
[----:B------:R-:W-:-:S04]  /*8eb0*/  FFMA.FTZ R66, R131, R51, R66 ;  /* 0x0000003383427223 */ /* 0x000fc80000010042 */
[----:B------:R-:W-:-:S03]  /*8ec0*/  FFMA.FTZ R66, R129, R53, R66 ;  /* 0x0000003581427223 */ /* 0x000fc60000010042 */
[----:B------:R-:W-:Y:S01]  /*8ed0*/  MUFU.EX2 R149, R149 ;  /* 0x0000009500957308 */ /* 0x000fe20000000800 */
[----:B------:R-:W-:-:S04]  /*8ee0*/  FFMA.FTZ R66, R127, R55, R66 ;  /* 0x000000377f427223 */ /* 0x000fc80000010042 */
[----:B------:R-:W-:Y:S01]  /*8ef0*/  FFMA.FTZ R66, R101, R57, R66 ;  /* 0x0000003965427223 */ /* 0x000fe20000010042 */
[----:B0-----:R-:W-:Y:S01]  /*8f00*/  FADD.FTZ R156, R163, 1 ;  /* 0x3f800000a39c7421 */ /* 0x001fe20000010000 */
[----:B------:R-:W-:Y:S02]  /*8f10*/  FADD.FTZ R163, R17, -UR24 ;  /* 0x8000001811a37e21 */ /* 0x000fe40008010000 */
[----:B------:R-:W-:-:S03]  /*8f20*/  FFMA.FTZ R66, R113, R59, R66 ;  /* 0x0000003b71427223 */ /* 0x000fc60000010042 */
[----:B------:R-:W0:Y:S01]  /*8f30*/  MUFU.RCP R156, R156 ;  /* 0x0000009c009c7308 */ /* 0x000e220000001000 */
        /* <DEDUP_REMOVED lines=8> */
[----:B------:R-:W-:Y:S02]  /*8fc0*/  FADD.FTZ R159, R149, 1 ;  /* 0x3f800000959f7421 */ /* 0x000fe40000010000 */
[----:B------:R-:W-:Y:S01]  /*8fd0*/  FFMA.FTZ R66, R155, R115, R66 ;  /* 0x000000739b427223 */ /* 0x000fe20000010042 */
[----:B------:R-:W-:-:S03]  /*8fe0*/  FMUL.FTZ R15, R15, R144 ;  /* 0x000000900f0f7220 */ /* 0x000fc60000410000 */
[----:B------:R-:W-:Y:S01]  /*8ff0*/  FFMA.FTZ R66, R117, R119, R66 ;  /* 0x0000007775427223 */ /* 0x000fe20000010042 */
[----:B------:R-:W0:Y:S03]  /*9000*/  MUFU.RCP R159, R159 ;  /* 0x0000009f009f7308 */ /* 0x000e260000001000 */
[----:B------:R-:W-:-:S04]  /*9010*/  FFMA.FTZ R66, R121, R3, R66 ;  /* 0x0000000379427223 */ /* 0x000fc80000010042 */
[----:B------:R-:W-:-:S04]  /*9020*/  FFMA.FTZ R66, R5, R9, R66 ;  /* 0x0000000905427223 */ /* 0x000fc80000010042 */
[----:B------:R-:W-:-:S04]  /*9030*/  FFMA.FTZ R66, R7, R11, R66 ;  /* 0x0000000b07427223 */ /* 0x000fc80000010042 */
[----:B------:R-:W-:Y:S01]  /*9040*/  FFMA.FTZ R66, R123, R15, R66 ;  /* 0x0000000f7b427223 */ /* 0x000fe20000010042 */
[C---:B0-----:R-:W-:Y:S01]  /*9050*/  FADD.FTZ R156, -R159.reuse, 1 ;  /* 0x3f8000009f9c7421 */ /* 0x041fe20000010100 */
[----:B------:R-:W-:-:S03]  /*9060*/  FMUL.FTZ R16, R159, R16 ;  /* 0x000000109f107220 */ /* 0x000fc60000410000 */
[----:B------:R-:W-:Y:S01]  /*9070*/  FFMA.FTZ R17, R13, R156, 1 ;  /* 0x3f8000000d117423 */ /* 0x000fe2000001009c */
[----:B------:R-:W-:-:S03]  /*9080*/  FMUL.FTZ R13, R163, UR25 ;  /* 0x00000019a30d7c20 */ /* 0x000fc60008410000 */
[----:B------:R-:W-:Y:S01]  /*9090*/  FMUL.FTZ R16, R16, R17 ;  /* 0x0000001110107220 */ /* 0x000fe20000410000 */
[----:B------:R-:W-:Y:S01]  /*90a0*/  FFMA.FTZ R70, R80, R13, R78 ;  /* 0x0000000d50467223 */ /* 0x000fe2000001004e */
[----:B------:R-:W-:-:S03]  /*90b0*/  FADD.FTZ R17, RZ, R34 ;  /* 0x00000022ff117221 */ /* 0x000fc60000010000 */
        /* <DEDUP_REMOVED lines=9> */
[----:B------:R-:W-:-:S03]  /*9150*/  FMUL.FTZ R153, R149, -1.4426950216293334961 ;  /* 0xbfb8aa3b95997820 */ /* 0x000fc60000410000 */
[----:B------:R-:W-:-:S03]  /*9160*/  FFMA.FTZ R66, R13, R21, R66 ;  /* 0x000000150d427223 */ /* 0x000fc60000010042 */
        /* <DEDUP_REMOVED lines=19> */
[----:B0-----:R-:W-:Y:S01]  /*92a0*/  FADD.FTZ R159, R0, 1 ;  /* 0x3f800000009f7421 */ /* 0x001fe20000010000 */
[----:B------:R-:W-:-:S04]  /*92b0*/  FMUL.FTZ R0, R80, R34 ;  /* 0x0000002250007220 */ /* 0x000fc80000410000 */
[----:B------:R-:W-:Y:S01]  /*92c0*/  FFMA.FTZ R23, R23, R0, RZ ;  /* 0x0000000017177223 */ /* 0x000fe200000100ff */
[----:B------:R-:W0:Y:S01]  /*92d0*/  MUFU.RCP R159, R159 ;  /* 0x0000009f009f7308 */ /* 0x000e220000001000 */
[----:B------:R-:W-:Y:S01]  /*92e0*/  FADD.FTZ R34, RZ, R0 ;  /* 0x00000000ff227221 */ /* 0x000fe20000010000 */
[C---:B0-----:R-:W-:Y:S01]  /*92f0*/  FADD.FTZ R153, -R159.reuse, 1 ;  /* 0x3f8000009f997421 */ /* 0x041fe20000010100 */
[----:B------:R-:W-:-:S03]  /*9300*/  FMUL.FTZ R26, R159, R26 ;  /* 0x0000001a9f1a7220 */ /* 0x000fc60000410000 */
[----:B------:R-:W-:-:S04]  /*9310*/  FFMA.FTZ R41, R41, R153, 1 ;  /* 0x3f80000029297423 */ /* 0x000fc80000010099 */
[----:B------:R-:W-:Y:S01]  /*9320*/  FMUL.FTZ R26, R26, R41 ;  /* 0x000000291a1a7220 */ /* 0x000fe20000410000 */
[----:B------:R-:W-:-:S04]  /*9330*/  FMUL.FTZ R41, R81, R31 ;  /* 0x0000001f51297220 */ /* 0x000fc80000410000 */
[C---:B------:R-:W-:Y:S01]  /*9340*/  FFMA.FTZ R0, R24.reuse, R41, R23 ;  /* 0x0000002918007223 */ /* 0x040fe20000010017 */
[----:B------:R-:W-:Y:S01]  /*9350*/  FADD.FTZ R34, R41, R34 ;  /* 0x0000002229227221 */ /* 0x000fe20000010000 */
[----:B------:R-:W-:Y:S01]  /*9360*/  FADD.FTZ R23, R17, R32 ;  /* 0x0000002011177221 */ /* 0x000fe20000010000 */
[----:B------:R-:W-:Y:S01]  /*9370*/  FFMA.FTZ R17, R24, R31, RZ ;  /* 0x0000001f18117223 */ /* 0x000fe200000100ff */
[----:B------:R-:W-:Y:S01]  /*9380*/  FFMA.FTZ R32, R27, R109, R0 ;  /* 0x0000006d1b207223 */ /* 0x000fe20000010000 */
[----:B------:R-:W-:Y:S01]  /*9390*/  FMUL.FTZ R27, R81, R33 ;  /* 0x00000021511b7220 */ /* 0x000fe20000410000 */
[----:B------:R-:W-:Y:S01]  /*93a0*/  FADD.FTZ R34, R34, R109 ;  /* 0x0000006d22227221 */ /* 0x000fe20000010000 */
[----:B------:R-:W-:Y:S01]  /*93b0*/  FADD.FTZ R0, RZ, R31 ;  /* 0x0000001fff007221 */ /* 0x000fe20000010000 */
        /* <DEDUP_REMOVED lines=225> */
[----:B------:R-:W-:Y:S01]  /*a1d0*/  FFMA.FTZ R17, R42, R157, R17 ;  /* 0x0000009d2a117223 */ /* 0x000fe20000010011 */
[----:B------:R-:W-:Y:S01]  /*a1e0*/  FFMA.FTZ R32, R4, R5, R32 ;  /* 0x0000000504207223 */ /* 0x000fe20000010020 */
[----:B------:R-:W-:Y:S01]  /*a1f0*/  FMUL.FTZ R3, R80, R11 ;  /* 0x0000000b50037220 */ /* 0x000fe20000410000 */
[----:B------:R-:W-:Y:S01]  /*a200*/  FADD.FTZ R34, R5, R34 ;  /* 0x0000002205227221 */ /* 0x000fe20000010000 */
[----:B------:R-:W-:Y:S01]  /*a210*/  FADD.FTZ R157, R148, R157 ;  /* 0x0000009d949d7221 */ /* 0x000fe20000010000 */
[----:B------:R-:W-:Y:S01]  /*a220*/  FMUL.FTZ R5, R81, R14 ;  /* 0x0000000e51057220 */ /* 0x000fe20000410000 */
[----:B------:R-:W-:Y:S01]  /*a230*/  FFMA.FTZ R32, R7, R3, R32 ;  /* 0x0000000307207223 */ /* 0x000fe20000010020 */
        /* <DEDUP_REMOVED lines=16> */
[----:B------:R-:W-:Y:S01]  /*a340*/  FADD.FTZ R40, R40, R9 ;  /* 0x0000000928287221 */ /* 0x000fe20000010000 */
[----:B------:R-:W-:Y:S01]  /*a350*/  FFMA.FTZ R17, R4, R8, R17 ;  /* 0x0000000804117223 */ /* 0x000fe20000010011 */
        /* <DEDUP_REMOVED lines=24> */
[----:B------:R-:W-:-:S07]  /*a4e0*/  FADD.FTZ R7, R157, R26 ;  /* 0x0000001a9d077221 */ /* 0x000fce0000010000 */
.L_x_1416:
[----:B------:R-:W0:Y:S01]  /*a4f0*/  SHFL.DOWN PT, R0, R3, 0x1, 0x1f ;  /* 0x08201f0003007f89 */ /* 0x000e2200000e0000 */
[C---:B------:R-:W-:Y:S01]  /*a500*/  ISETP.GT.AND P0, PT, R164.reuse, 0x1e, PT ;  /* 0x0000001ea400780c */ /* 0x040fe20003f04270 */
[----:B------:R-:W-:Y:S01]  /*a510*/  BSSY.RECONVERGENT B0, `(.L_x_1417) ;  /* 0x0000026000007945 */ /* 0x000fe20003800200 */
[C---:B------:R-:W-:Y:S01]  /*a520*/  ISETP.GT.AND P2, PT, R164.reuse, 0xf, PT ;  /* 0x0000000fa400780c */ /* 0x040fe20003f44270 */
[----:B------:R-:W1:Y:S01]  /*a530*/  SHFL.DOWN PT, R2, R34, 0x1, 0x1f ;  /* 0x08201f0022027f89 */ /* 0x000e6200000e0000 */
[----:B------:R-:W-:Y:S02]  /*a540*/  ISETP.GT.AND P1, PT, R164, 0x17, PT ;  /* 0x00000017a400780c */ /* 0x000fe40003f24270 */
        /* <DEDUP_REMOVED lines=34> */
.L_x_1418:
[----:B------:R-:W-:Y:S05]  /*a770*/  BSYNC.RECONVERGENT B0 ;  /* 0x0000000000007941 */ /* 0x000fea0003800200 */
.L_x_1417:
[----:B------:R-:W-:Y:S06]  /*a780*/  BAR.SYNC.DEFER_BLOCKING 0x0 ;  /* 0x0000000000007b1d */ /* 0x000fec0000010000 */
[----:B------:R-:W-:Y:S04]  /*a790*/  BSSY.RECONVERGENT B0, `(.L_x_1419) ;  /* 0x0000021000007945 */ /* 0x000fe80003800200 */
[----:B------:R-:W-:Y:S05]  /*a7a0*/  @P0 BRA `(.L_x_1420) ;  /* 0x00000000007c0947 */ /* 0x000fea0003800000 */
[----:B------:R-:W4:Y:S01]  /*a7b0*/  S2UR UR7, SR_CgaCtaId ;  /* 0x00000000000779c3 */ /* 0x000f220000008800 */
[----:B------:R-:W-:Y:S02]  /*a7c0*/  UMOV UR6, 0x400 ;  /* 0x0000040000067882 */ /* 0x000fe40000000000 */
[----:B----4-:R-:W-:-:S09]  /*a7d0*/  ULEA UR6, UR7, UR6, 0x18 ;  /* 0x0000000607067291 */ /* 0x010fd2000f8ec0ff */
[----:B-1----:R-:W1:Y:S04]  /*a7e0*/  LDS.64 R12, [UR6+0x18] ;  /* 0x00001806ff0c7984 */ /* 0x002e680008000a00 */
[----:B------:R-:W4:Y:S04]  /*a7f0*/  LDS.128 R16, [UR6+0x20] ;  /* 0x00002006ff107984 */ /* 0x000f280008000c00 */
[----:B------:R-:W5:Y:S04]  /*a800*/  LDS.128 R20, [UR6+0x30] ;  /* 0x00003006ff147984 */ /* 0x000f680008000c00 */
[----:B------:R-:W0:Y:S04]  /*a810*/  LDS.128 R24, [UR6+0x40] ;  /* 0x00004006ff187984 */ /* 0x000e280008000c00 */
[----:B------:R-:W0:Y:S04]  /*a820*/  LDS.128 R28, [UR6+0x50] ;  /* 0x00005006ff1c7984 */ /* 0x000e280008000c00 */
[----:B--2---:R-:W2:Y:S01]  /*a830*/  LDS.128 R8, [UR6+0x60] ;  /* 0x00006006ff087984 */ /* 0x004ea20008000c00 */
[----:B-1----:R-:W-:Y:S01]  /*a840*/  FADD.FTZ R15, R2, R12 ;  /* 0x0000000c020f7221 */ /* 0x002fe20000010000 */
[----:B---3--:R-:W-:-:S03]  /*a850*/  FADD.FTZ R0, R3, R13 ;  /* 0x0000000d03007221 */ /* 0x008fc60000010000 */
        /* <DEDUP_REMOVED lines=16> */
[----:B--2---:R-:W-:Y:S01]  /*a960*/  FADD.FTZ R15, R15, R8 ;  /* 0x000000080f0f7221 */ /* 0x004fe20000010000 */
[----:B------:R-:W-:-:S03]  /*a970*/  FADD.FTZ R0, R0, R9 ;  /* 0x0000000900007221 */ /* 0x000fc60000010000 */
[----:B------:R-:W-:Y:S01]  /*a980*/  FADD.FTZ R2, R15, R10 ;  /* 0x0000000a0f027221 */ /* 0x000fe20000010000 */
[----:B------:R-:W-:-:S07]  /*a990*/  FADD.FTZ R3, R0, R11 ;  /* 0x0000000b00037221 */ /* 0x000fce0000010000 */
.L_x_1420:
[----:B------:R-:W-:Y:S05]  /*a9a0*/  BSYNC.RECONVERGENT B0 ;  /* 0x0000000000007941 */ /* 0x000fea0003800200 */
.L_x_1419:
        /* <DEDUP_REMOVED lines=78> */
.L_x_1422:
[----:B------:R-:W-:Y:S05]  /*ae90*/  BSYNC.RECONVERGENT B0 ;  /* 0x0000000000007941 */ /* 0x000fea0003800200 */
.L_x_1421:
        /* <DEDUP_REMOVED lines=29> */
.L_x_1424:
[----:B------:R-:W-:Y:S05]  /*b070*/  BSYNC.RECONVERGENT B0 ;  /* 0x0000000000007941 */ /* 0x000fea0003800200 */
.L_x_1423:
[----:B------:R-:W-:-:S09]  /*b080*/  UISETP.GE.U32.AND UP0, UPT, UR20, 0x2, UPT ;  /* 0x000000021400788c */ /* 0x000fd2000bf06070 */
[----:B------:R-:W-:Y:S05]  /*b090*/  BRA.U !UP0, `(.L_x_1425) ;  /* 0x0000000d088c7547 */ /* 0x000fea000b800000 */
[----:B------:R-:W5:Y:S01]  /*b0a0*/  LDCU.64 UR6, c[0x0][0x3d0] ;  /* 0x00007a00ff0677ac */ /* 0x000f620008000a00 */
[----:B------:R-:W-:Y:S01]  /*b0b0*/  BSSY.RECONVERGENT B0, `(.L_x_1426) ;  /* 0x0000023000007945 */ /* 0x000fe20003800200 */
[----:B------:R-:W-:-:S04]  /*b0c0*/  ULOP3.LUT UR10, UR4, 0x1, URZ, 0xc0, !UPT ;  /* 0x00000001040a7892 */ /* 0x000fc8000f8ec0ff */
[----:B------:R-:W-:-:S04]  /*b0d0*/  UIMAD UR15, UR10, UR21, URZ ;  /* 0x000000150a0f72a4 */ /* 0x000fc8000f8e02ff */
[----:B------:R-:W-:-:S04]  /*b0e0*/  UIMAD UR10, UR15, UR20, URZ ;  /* 0x000000140f0a72a4 */ /* 0x000fc8000f8e02ff */
[----:B------:R-:W-:-:S04]  /*b0f0*/  USHF.L.U32 UR10, UR10, 0x1, URZ ;  /* 0x000000010a0a7899 */ /* 0x000fc800080006ff */
[----:B-----5:R-:W-:Y:S01]  /*b100*/  UIMAD.WIDE UR6, UR10, 0x4, UR6 ;  /* 0x000000040a0678a5 */ /* 0x020fe2000f8e0206 */
[----:B------:R-:W-:Y:S11]  /*b110*/  @P0 BRA `(.L_x_1427) ;  /* 0x0000000000700947 */ /* 0x000ff60003800000 */
[----:B------:R-:W5:Y:S01]  /*b120*/  LDCU.64 UR10, c[0x0][0x3c8] ;  /* 0x00007900ff0a77ac */ /* 0x000f620008000a00 */
[----:B------:R-:W-:Y:S02]  /*b130*/  UIADD3 UR12, UPT, UPT, UR15, UR5, URZ ;  /* 0x000000050f0c7290 */ /* 0x000fe4000fffe0ff */
[----:B------:R-:W-:Y:S02]  /*b140*/  UIMAD UR14, UR18, UR21, UR5 ;  /* 0x00000015120e72a4 */ /* 0x000fe4000f8e0205 */
[----:B------:R-:W-:Y:S01]  /*b150*/  ULOP3.LUT UP0, UR26, UR4, 0x2, URZ, 0xc0, !UPT ;  /* 0x00000002041a7892 */ /* 0x000fe2000f80c0ff */
[----:B---3--:R-:W-:-:S05]  /*b160*/  MOV R0, 0xffffffff ;  /* 0xffffffff00007802 */ /* 0x008fca0000000f00 */
[----:B----4-:R-:W-:Y:S01]  /*b170*/  MOV R9, UR26 ;  /* 0x0000001a00097c02 */ /* 0x010fe20008000f00 */
[----:B-----5:R-:W-:-:S03]  /*b180*/  UIMAD.WIDE.U32 UR12, UR12, 0x4, UR10 ;  /* 0x000000040c0c78a5 */ /* 0x020fc6000f8e000a */
[----:B------:R-:W-:Y:S01]  /*b190*/  IADD3 R9, PT, PT, -R9, 0x1, RZ ;  /* 0x0000000109097810 */ /* 0x000fe20007ffe1ff */
[----:B------:R-:W-:Y:S02]  /*b1a0*/  UIMAD.WIDE.U32 UR10, UR14, 0x8, UR6 ;  /* 0x000000080e0a78a5 */ /* 0x000fe4000f8e0006 */
[----:B------:R-:W-:-:S04]  /*b1b0*/  MOV R6, UR12 ;  /* 0x0000000c00067c02 */ /* 0x000fc80008000f00 */
[----:B------:R-:W-:Y:S02]  /*b1c0*/  MOV R4, UR10 ;  /* 0x0000000a00047c02 */ /* 0x000fe40008000f00 */
[----:B------:R-:W-:Y:S02]  /*b1d0*/  MOV R5, UR11 ;  /* 0x0000000b00057c02 */ /* 0x000fe40008000f00 */
[----:B------:R-:W-:-:S03]  /*b1e0*/  MOV R7, UR13 ;  /* 0x0000000d00077c02 */ /* 0x000fc60008000f00 */
[----:B------:R3:W-:Y:S01]  /*b1f0*/  STG.E.64 desc[UR16][R4.64], R2 ;  /* 0x0000000204007986 */ /* 0x0007e2000c101b10 */
[----:B------:R-:W-:Y:S06]  /*b200*/  MEMBAR.ALL.GPU ;  /* 0x0000000000007992 */ /* 0x000fec000000a000 */
[----:B------:R-:W-:-:S00]  /*b210*/  ERRBAR ;  /* 0x00000000000079ab */ /* 0x000fc00000000000 */
[----:B------:R-:W-:Y:S06]  /*b220*/  CGAERRBAR ;  /* 0x00000000000075ab */ /* 0x000fec0000000000 */
[----:B------:R3:W-:Y:S01]  /*b230*/  REDG.E.ADD.S32.STRONG.GPU desc[UR16][R6.64], R9 ;  /* 0x000000090600798e */ /* 0x0007e2000c12e310 */
[----:B------:R-:W-:Y:S01]  /*b240*/  USEL UR10, UR20, URZ, !UP0 ;  /* 0x000000ff140a7287 */ /* 0x000fe2000c000000 */
[----:B------:R-:W-:Y:S02]  /*b250*/  UMOV UR11, 0xffffffff ;  /* 0xffffffff000b7882 */ /* 0x000fe40000000000 */
[----:B------:R3:W-:Y:S01]  /*b260*/  STL [R1], R0 ;  /* 0x0000000001007387 */ /* 0x0007e20000100800 */
[----:B------:R-:W-:-:S09]  /*b270*/  UISETP.NE.AND UP0, UPT, UR11, UR10, UPT ;  /* 0x0000000a0b00728c */ /* 0x000fd2000bf05270 */
[----:B---3--:R-:W-:Y:S05]  /*b280*/  BRA.U !UP0, `(.L_x_1427) ;  /* 0x0000000108147547 */ /* 0x008fea000b800000 */
.L_x_1428:
[----:B------:R-:W3:Y:S04]  /*b290*/  LDG.E.STRONG.GPU R0, desc[UR16][R6.64] ;  /* 0x0000001006007981 */ /* 0x000ee8000c1ef900 */
[----:B---3--:R-:W-:Y:S04]  /*b2a0*/  CCTL.IVALL ;  /* 0x00000000ff00798f */ /* 0x008fe80002000000 */
[----:B------:R3:W-:Y:S01]  /*b2b0*/  STL [R1], R0 ;  /* 0x0000000001007387 */ /* 0x0007e20000100800 */
[----:B------:R-:W-:-:S13]  /*b2c0*/  ISETP.NE.AND P0, PT, R0, UR10, PT ;  /* 0x0000000a00007c0c */ /* 0x000fda000bf05270 */
[----:B---3--:R-:W-:Y:S05]  /*b2d0*/  @P0 BRA `(.L_x_1428) ;  /* 0xfffffffc00ec0947 */ /* 0x008fea000383ffff */
.L_x_1427:
[----:B------:R-:W-:Y:S05]  /*b2e0*/  BSYNC.RECONVERGENT B0 ;  /* 0x0000000000007941 */ /* 0x000fea0003800200 */
.L_x_1426:
[----:B------:R-:W-:Y:S01]  /*b2f0*/  BAR.SYNC.DEFER_BLOCKING 0x0 ;  /* 0x0000000000007b1d */ /* 0x000fe20000010000 */
[----:B------:R-:W-:Y:S01]  /*b300*/  UISETP.GE.U32.AND UP0, UPT, UR20, 0x8, UPT ;  /* 0x000000081400788c */ /* 0x000fe2000bf06070 */
[----:B---3--:R-:W-:-:S08]  /*b310*/  HFMA2 R0, -RZ, RZ, 0, 0 ;  /* 0x00000000ff007431 */ /* 0x008fd000000001ff */
[----:B------:R-:W-:Y:S05]  /*b320*/  BRA.U !UP0, `(.L_x_1429) ;  /* 0x00000005089c7547 */ /* 0x000fea000b800000 */
[----:B------:R-:W-:Y:S01]  /*b330*/  MOV R18, RZ ;  /* 0x000000ff00127202 */ /* 0x000fe20000000f00 */
[----:B------:R-:W-:Y:S02]  /*b340*/  ULEA UR11, UR21, UR5, 0x2 ;  /* 0x00000005150b7291 */ /* 0x000fe4000f8e10ff */
[----:B------:R-:W-:Y:S02]  /*b350*/  UIMAD UR12, UR21, 0x3, UR5 ;  /* 0x00000003150c78a4 */ /* 0x000fe4000f8e0205 */
[----:B------:R-:W-:Y:S02]  /*b360*/  ULEA UR13, UR21, UR5, 0x1 ;  /* 0x00000005150d7291 */ /* 0x000fe4000f8e08ff */
[----:B------:R-:W-:Y:S02]  /*b370*/  UIMAD UR14, UR21, 0x6, UR5 ;  /* 0x00000006150e78a4 */ /* 0x000fe4000f8e0205 */
[----:B------:R-:W-:Y:S02]  /*b380*/  UIMAD UR15, UR21, 0x7, UR5 ;  /* 0x00000007150f78a4 */ /* 0x000fe4000f8e0205 */
[----:B------:R-:W-:-:S02]  /*b390*/  UIMAD UR26, UR21, 0x5, UR5 ;  /* 0x00000005151a78a4 */ /* 0x000fc4000f8e0205 */
[----:B------:R-:W-:Y:S02]  /*b3a0*/  UIADD3 UR27, UPT, UPT, UR5, UR21, URZ ;  /* 0x00000015051b7290 */ /* 0x000fe4000fffe0ff */
[----:B------:R-:W-:Y:S02]  /*b3b0*/  UIADD3 UR28, UPT, UPT, -UR18, URZ, URZ ;  /* 0x000000ff121c7290 */ /* 0x000fe4000fffe1ff */
[----:B------:R-:W-:Y:S01]  /*b3c0*/  ULOP3.LUT UR29, UR20, 0x7ffffff8, URZ, 0xc0, !UPT ;  /* 0x7ffffff8141d7892 */ /* 0x000fe2000f8ec0ff */
[----:B------:R-:W-:-:S11]  /*b3d0*/  UMOV UR10, UR5 ;  /* 0x00000005000a7c82 */ /* 0x000fd60008000000 */
.L_x_1430:
[----:B------:R-:W-:-:S04]  /*b3e0*/  ISETP.NE.AND P5, PT, RZ, UR28, PT ;  /* 0x0000001cff007c0c */ /* 0x000fc8000bfa5270 */
[----:B------:R-:W-:-:S13]  /*b3f0*/  ISETP.NE.OR P5, PT, R82, RZ, !P5 ;  /* 0x000000ff5200720c */ /* 0x000fda0006fa5670 */
[----:B------:R-:W-:-:S05]  /*b400*/  VOTEU.ALL UP0, P5 ;  /* 0x0000000000ff7886 */ /* 0x000fca0002800000 */
[----:B------:R-:W-:-:S06]  /*b410*/  @!UP0 UIMAD.WIDE.U32 UR30, UR10, 0x8, UR6 ;  /* 0x000000080a1e88a5 */ /* 0x000fcc000f8e0006 */
[----:B----4-:R-:W-:Y:S02]  /*b420*/  MOV R4, UR30 ;  /* 0x0000001e00047c02 */ /* 0x010fe40008000f00 */
[----:B------:R-:W-:-:S06]  /*b430*/  MOV R5, UR31 ;  /* 0x0000001f00057c02 */ /* 0x000fcc0008000f00 */
[----:B------:R-:W0:Y:S01]  /*b440*/  @!P5 LDG.E.64 R4, desc[UR16][R4.64] ;  /* 0x000000100404d981 */ /* 0x000e22000c1e1b00 */
[C---:B------:R-:W-:Y:S02]  /*b450*/  IADD3 R0, PT, PT, R18.reuse, 0x1, RZ ;  /* 0x0000000112007810 */ /* 0x040fe40007ffe0ff */
[----:B------:R-:W-:Y:S02]  /*b460*/  IADD3 R6, PT, PT, R18, 0x2, RZ ;  /* 0x0000000212067810 */ /* 0x000fe40007ffe0ff */
[----:B------:R-:W-:Y:S02]  /*b470*/  ISETP.NE.AND P0, PT, R0, UR18, PT ;  /* 0x0000001200007c0c */ /* 0x000fe4000bf05270 */
[----:B------:R-:W-:Y:S02]  /*b480*/  IADD3 R0, PT, PT, R18, 0x3, RZ ;  /* 0x0000000312007810 */ /* 0x000fe40007ffe0ff */
[----:B------:R-:W-:Y:S02]  /*b490*/  ISETP.NE.AND P4, PT, R6, UR18, PT ;  /* 0x0000001206007c0c */ /* 0x000fe4000bf85270 */
[----:B------:R-:W-:-:S02]  /*b4a0*/  ISETP.NE.OR P0, PT, R82, RZ, !P0 ;  /* 0x000000ff5200720c */ /* 0x000fc40004705670 */
[----:B------:R-:W-:Y:S02]  /*b4b0*/  IADD3 R6, PT, PT, R18, 0x4, RZ ;  /* 0x0000000412067810 */ /* 0x000fe40007ffe0ff */
[----:B------:R-:W-:Y:S02]  /*b4c0*/  ISETP.NE.AND P3, PT, R0, UR18, PT ;  /* 0x0000001200007c0c */ /* 0x000fe4000bf65270 */
[----:B------:R-:W-:Y:S02]  /*b4d0*/  ISETP.NE.OR P4, PT, R82, RZ, !P4 ;  /* 0x000000ff5200720c */ /* 0x000fe40006785670 */
[----:B------:R-:W-:Y:S02]  /*b4e0*/  ISETP.NE.AND P2, PT, R6, UR18, PT ;  /* 0x0000001206007c0c */ /* 0x000fe4000bf45270 */
[----:B------:R-:W-:Y:S02]  /*b4f0*/  IADD3 R0, PT, PT, R18, 0x5, RZ ;  /* 0x0000000512007810 */ /* 0x000fe40007ffe0ff */
[----:B------:R-:W-:Y:S01]  /*b500*/  ISETP.NE.OR P3, PT, R82, RZ, !P3 ;  /* 0x000000ff5200720c */ /* 0x000fe20005f65670 */
[----:B------:R-:W-:Y:S01]  /*b510*/  VOTEU.ALL UP0, P0 ;  /* 0x0000000000ff7886 */ /* 0x000fe20000000000 */
[----:B------:R-:W-:-:S02]  /*b520*/  IADD3 R6, PT, PT, R18, 0x6, RZ ;  /* 0x0000000612067810 */ /* 0x000fc40007ffe0ff */
[----:B------:R-:W-:Y:S02]  /*b530*/  ISETP.NE.AND P1, PT, R0, UR18, PT ;  /* 0x0000001200007c0c */ /* 0x000fe4000bf25270 */
[----:B------:R-:W-:Y:S01]  /*b540*/  ISETP.NE.OR P2, PT, R82, RZ, !P2 ;  /* 0x000000ff5200720c */ /* 0x000fe20005745670 */
[----:B------:R-:W-:Y:S01]  /*b550*/  VOTEU.ALL UP1, P4 ;  /* 0x0000000000ff7886 */ /* 0x000fe20002020000 */
[----:B------:R-:W-:Y:S01]  /*b560*/  ISETP.NE.AND P6, PT, R6, UR18, PT ;  /* 0x0000001206007c0c */ /* 0x000fe2000bfc5270 */
[----:B------:R-:W-:Y:S01]  /*b570*/  @!UP0 UIMAD.WIDE.U32 UR30, UR27, 0x8, UR6 ;  /* 0x000000081b1e88a5 */ /* 0x000fe2000f8e0006 */
[----:B------:R-:W-:Y:S02]  /*b580*/  ISETP.NE.OR P1, PT, R82, RZ, !P1 ;  /* 0x000000ff5200720c */ /* 0x000fe40004f25670 */
[----:B------:R-:W-:Y:S01]  /*b590*/  IADD3 R0, PT, PT, R18, 0x7, RZ ;  /* 0x0000000712007810 */ /* 0x000fe20007ffe0ff */
[----:B------:R-:W-:Y:S01]  /*b5a0*/  VOTEU.ALL UP0, P3 ;  /* 0x0000000000ff7886 */ /* 0x000fe20001800000 */
[----:B------:R-:W-:Y:S01]  /*b5b0*/  ISETP.NE.OR P6, PT, R82, RZ, !P6 ;  /* 0x000000ff5200720c */ /* 0x000fe200077c5670 */
[----:B------:R-:W-:-:S04]  /*b5c0*/  @!UP1 UIMAD.WIDE.U32 UR32, UR13, 0x8, UR6 ;  /* 0x000000080d2098a5 */ /* 0x000fc8000f8e0006 */
[----:B------:R-:W-:Y:S02]  /*b5d0*/  VOTEU.ALL UP1, P2 ;  /* 0x0000000000ff7886 */ /* 0x000fe40001020000 */
[----:B------:R-:W-:Y:S02]  /*b5e0*/  MOV R6, UR32 ;  /* 0x0000002000067c02 */ /* 0x000fe40008000f00 */
[----:B------:R-:W-:Y:S01]  /*b5f0*/  MOV R7, UR33 ;  /* 0x0000002100077c02 */ /* 0x000fe20008000f00 */
[----:B------:R-:W-:-:S03]  /*b600*/  @!UP1 UIMAD.WIDE.U32 UR32, UR11, 0x8, UR6 ;  /* 0x000000080b2098a5 */ /* 0x000fc6000f8e0006 */
[----:B------:R-:W-:Y:S01]  /*b610*/  VOTEU.ALL UP1, P6 ;  /* 0x0000000000ff7886 */ /* 0x000fe20003020000 */
[----:B------:R-:W3:Y:S02]  /*b620*/  @!P4 LDG.E.64 R16, desc[UR16][R6.64] ;  /* 0x000000100610c981 */ /* 0x000ee4000c1e1b00 */
[----:B--2---:R-:W-:Y:S02]  /*b630*/  MOV R10, UR32 ;  /* 0x00000020000a7c02 */ /* 0x004fe40008000f00 */
[----:B------:R-:W-:Y:S01]  /*b640*/  MOV R11, UR33 ;  /* 0x00000021000b7c02 */ /* 0x000fe20008000f00 */
[----:B------:R-:W-:-:S05]  /*b650*/  @!UP1 UIMAD.WIDE.U32 UR32, UR14, 0x8, UR6 ;  /* 0x000000080e2098a5 */ /* 0x000fca000f8e0006 */
[----:B------:R-:W2:Y:S01]  /*b660*/  @!P2 LDG.E.64 R10, desc[UR16][R10.64] ;  /* 0x000000100a0aa981 */ /* 0x000ea2000c1e1b00 */
[----:B0-----:R-:W-:Y:S01]  /*b670*/  @!P5 FADD.FTZ R2, R2, R4 ;  /* 0x000000040202d221 */ /* 0x001fe20000010000 */
[----:B------:R-:W-:Y:S01]  /*b680*/  @!P5 FADD.FTZ R3, R3, R5 ;  /* 0x000000050303d221 */ /* 0x000fe20000010000 */
[----:B------:R-:W-:Y:S02]  /*b690*/  ISETP.NE.AND P5, PT, R0, UR18, PT ;  /* 0x0000001200007c0c */ /* 0x000fe4000bfa5270 */
[----:B------:R-:W-:Y:S02]  /*b6a0*/  MOV R4, UR30 ;  /* 0x0000001e00047c02 */ /* 0x000fe40008000f00 */
[----:B------:R-:W-:Y:S02]  /*b6b0*/  ISETP.NE.OR P5, PT, R82, RZ, !P5 ;  /* 0x000000ff5200720c */ /* 0x000fe40006fa5670 */
[----:B------:R-:W-:Y:S01]  /*b6c0*/  MOV R5, UR31 ;  /* 0x0000001f00057c02 */ /* 0x000fe20008000f00 */
[----:B------:R-:W-:Y:S01]  /*b6d0*/  @!UP0 UIMAD.WIDE.U32 UR30, UR12, 0x8, UR6 ;  /* 0x000000080c1e88a5 */ /* 0x000fe2000f8e0006 */
[----:B------:R-:W-:-:S03]  /*b6e0*/  VOTEU.ALL UP0, P1 ;  /* 0x0000000000ff7886 */ /* 0x000fc60000800000 */
[----:B------:R0:W4:Y:S02]  /*b6f0*/  @!P0 LDG.E.64 R14, desc[UR16][R4.64] ;  /* 0x00000010040e8981 */ /* 0x000124000c1e1b00 */
[----:B------:R-:W-:Y:S02]  /*b700*/  MOV R8, UR30 ;  /* 0x0000001e00087c02 */ /* 0x000fe40008000f00 */
[----:B------:R-:W-:Y:S01]  /*b710*/  MOV R9, UR31 ;  /* 0x0000001f00097c02 */ /* 0x000fe20008000f00 */
[----:B------:R-:W-:Y:S01]  /*b720*/  @!UP0 UIMAD.WIDE.U32 UR30, UR26, 0x8, UR6 ;  /* 0x000000081a1e88a5 */ /* 0x000fe2000f8e0006 */
[----:B------:R-:W-:-:S04]  /*b730*/  VOTEU.ALL UP0, P5 ;  /* 0x0000000000ff7886 */ /* 0x000fc80002800000 */
[----:B------:R-:W5:Y:S01]  /*b740*/  @!P3 LDG.E.64 R8, desc[UR16][R8.64] ;  /* 0x000000100808b981 */ /* 0x000f62000c1e1b00 */
[----:B------:R-:W-:Y:S02]  /*b750*/  MOV R12, UR30 ;  /* 0x0000001e000c7c02 */ /* 0x000fe40008000f00 */
[----:B-1----:R-:W-:Y:S01]  /*b760*/  MOV R13, UR31 ;  /* 0x0000001f000d7c02 */ /* 0x002fe20008000f00 */
[----:B------:R-:W-:Y:S01]  /*b770*/  @!UP0 UIMAD.WIDE.U32 UR30, UR15, 0x8, UR6 ;  /* 0x000000080f1e88a5 */ /* 0x000fe2000f8e0006 */
[----:B0-----:R-:W-:Y:S02]  /*b780*/  MOV R4, UR32 ;  /* 0x0000002000047c02 */ /* 0x001fe40008000f00 */
[----:B------:R-:W-:Y:S02]  /*b790*/  MOV R5, UR33 ;  /* 0x0000002100057c02 */ /* 0x000fe40008000f00 */
[----:B------:R-:W2:Y:S01]  /*b7a0*/  @!P1 LDG.E.64 R12, desc[UR16][R12.64] ;  /* 0x000000100c0c9981 */ /* 0x000ea2000c1e1b00 */
[----:B------:R-:W-:-:S02]  /*b7b0*/  MOV R6, UR30 ;  /* 0x0000001e00067c02 */ /* 0x000fc40008000f00 */
[----:B------:R-:W-:Y:S01]  /*b7c0*/  MOV R7, UR31 ;  /* 0x0000001f00077c02 */ /* 0x000fe20008000f00 */
[----:B------:R-:W2:Y:S05]  /*b7d0*/  @!P6 LDG.E.64 R4, desc[UR16][R4.64] ;  /* 0x000000100404e981 */ /* 0x000eaa000c1e1b00 */
[----:B------:R-:W2:Y:S01]  /*b7e0*/  @!P5 LDG.E.64 R6, desc[UR16][R6.64] ;  /* 0x000000100606d981 */ /* 0x000ea2000c1e1b00 */
[----:B------:R-:W-:Y:S01]  /*b7f0*/  IADD3 R18, PT, PT, R18, 0x8, RZ ;  /* 0x0000000812127810 */ /* 0x000fe20007ffe0ff */
[----:B------:R-:W-:Y:S02]  /*b800*/  UIADD3 UR28, UPT, UPT, UR28, 0x8, URZ ;  /* 0x000000081c1c7890 */ /* 0x000fe4000fffe0ff */
[----:B------:R-:W-:-:S02]  /*b810*/  ULEA UR10, UR21, UR10, 0x3 ;  /* 0x0000000a150a7291 */ /* 0x000fc4000f8e18ff */
[----:B------:R-:W-:Y:S02]  /*b820*/  ULEA UR27, UR21, UR27, 0x3 ;  /* 0x0000001b151b7291 */ /* 0x000fe4000f8e18ff */
[----:B------:R-:W-:Y:S02]  /*b830*/  ULEA UR13, UR21, UR13, 0x3 ;  /* 0x0000000d150d7291 */ /* 0x000fe4000f8e18ff */
[----:B------:R-:W-:Y:S02]  /*b840*/  ULEA UR12, UR21, UR12, 0x3 ;  /* 0x0000000c150c7291 */ /* 0x000fe4000f8e18ff */
[----:B------:R-:W-:Y:S02]  /*b850*/  ULEA UR11, UR21, UR11, 0x3 ;  /* 0x0000000b150b7291 */ /* 0x000fe4000f8e18ff */
[----:B------:R-:W-:Y:S02]  /*b860*/  ULEA UR26, UR21, UR26, 0x3 ;  /* 0x0000001a151a7291 */ /* 0x000fe4000f8e18ff */
[----:B------:R-:W-:-:S02]  /*b870*/  ULEA UR14, UR21, UR14, 0x3 ;  /* 0x0000000e150e7291 */ /* 0x000fc4000f8e18ff */
[----:B------:R-:W-:Y:S01]  /*b880*/  ULEA UR15, UR21, UR15, 0x3 ;  /* 0x0000000f150f7291 */ /* 0x000fe2000f8e18ff */
[----:B----4-:R-:W-:Y:S01]  /*b890*/  @!P0 FADD.FTZ R2, R2, R14 ;  /* 0x0000000e02028221 */ /* 0x010fe20000010000 */
[----:B------:R-:W-:-:S03]  /*b8a0*/  @!P0 FADD.FTZ R3, R3, R15 ;  /* 0x0000000f03038221 */ /* 0x000fc60000010000 */
[----:B---3--:R-:W-:Y:S01]  /*b8b0*/  @!P4 FADD.FTZ R2, R2, R16 ;  /* 0x000000100202c221 */ /* 0x008fe20000010000 */
[----:B------:R-:W-:Y:S01]  /*b8c0*/  @!P4 FADD.FTZ R3, R3, R17 ;  /* 0x000000110303c221 */ /* 0x000fe20000010000 */
[----:B------:R-:W-:Y:S02]  /*b8d0*/  ISETP.NE.AND P0, PT, R18, UR29, PT ;  /* 0x0000001d12007c0c */ /* 0x000fe4000bf05270 */
[----:B-----5:R-:W-:Y:S01]  /*b8e0*/  @!P3 FADD.FTZ R2, R2, R8 ;  /* 0x000000080202b221 */ /* 0x020fe20000010000 */
[----:B------:R-:W-:-:S03]  /*b8f0*/  @!P3 FADD.FTZ R3, R3, R9 ;  /* 0x000000090303b221 */ /* 0x000fc60000010000 */
[----:B--2---:R-:W-:Y:S01]  /*b900*/  @!P2 FADD.FTZ R2, R2, R10 ;  /* 0x0000000a0202a221 */ /* 0x004fe20000010000 */
[----:B------:R-:W-:-:S03]  /*b910*/  @!P2 FADD.FTZ R3, R3, R11 ;  /* 0x0000000b0303a221 */ /* 0x000fc60000010000 */
[----:B------:R-:W-:Y:S01]  /*b920*/  @!P1 FADD.FTZ R2, R2, R12 ;  /* 0x0000000c02029221 */ /* 0x000fe20000010000 */
[----:B------:R-:W-:-:S03]  /*b930*/  @!P1 FADD.FTZ R3, R3, R13 ;  /* 0x0000000d03039221 */ /* 0x000fc60000010000 */
[----:B------:R-:W-:Y:S01]  /*b940*/  @!P6 FADD.FTZ R2, R2, R4 ;  /* 0x000000040202e221 */ /* 0x000fe20000010000 */
[----:B------:R-:W-:-:S03]  /*b950*/  @!P6 FADD.FTZ R3, R3, R5 ;  /* 0x000000050303e221 */ /* 0x000fc60000010000 */
[----:B------:R-:W-:Y:S01]  /*b960*/  @!P5 FADD.FTZ R2, R2, R6 ;  /* 0x000000060202d221 */ /* 0x000fe20000010000 */
[----:B------:R-:W-:Y:S01]  /*b970*/  @!P5 FADD.FTZ R3, R3, R7 ;  /* 0x000000070303d221 */ /* 0x000fe20000010000 */
[----:B------:R-:W-:Y:S06]  /*b980*/  @P0 BRA `(.L_x_1430) ;  /* 0xfffffff800940947 */ /* 0x000fec000383ffff */
[----:B------:R-:W-:-:S07]  /*b990*/  MOV R0, UR29 ;  /* 0x0000001d00007c02 */ /* 0x000fce0008000f00 */
.L_x_1429:
[----:B------:R-:W-:-:S09]  /*b9a0*/  UISETP.NE.AND UP0, UPT, UR23, URZ, UPT ;  /* 0x000000ff1700728c */ /* 0x000fd2000bf05270 */
[----:B------:R-:W-:Y:S05]  /*b9b0*/  BRA.U !UP0, `(.L_x_1425) ;  /* 0x0000000508447547 */ /* 0x000fea000b800000 */
[----:B------:R-:W-:Y:S02]  /*b9c0*/  UIADD3 UR10, UPT, UPT, UR23, -0x1, URZ ;  /* 0xffffffff170a7890 */ /* 0x000fe4000fffe0ff */
[----:B------:R-:W-:Y:S02]  /*b9d0*/  ULOP3.LUT UP1, UR11, UR20, 0x3, URZ, 0xc0, !UPT ;  /* 0x00000003140b7892 */ /* 0x000fe4000f82c0ff */
[----:B------:R-:W-:-:S09]  /*b9e0*/  UISETP.GE.U32.AND UP0, UPT, UR10, 0x3, UPT ;  /* 0x000000030a00788c */ /* 0x000fd2000bf06070 */
[----:B------:R-:W-:Y:S05]  /*b9f0*/  BRA.U !UP0, `(.L_x_1431) ;  /* 0x0000000108987547 */ /* 0x000fea000b800000 */
[C---:B----4-:R-:W-:Y:S02]  /*ba00*/  IADD3 R7, PT, PT, R0.reuse, 0x1, RZ ;  /* 0x0000000100077810 */ /* 0x050fe40007ffe0ff */
        /* <DEDUP_REMOVED lines=8> */
[----:B------:R-:W-:Y:S02]  /*ba90*/  ISETP.NE.OR P2, PT, R82, RZ, !P2 ;  /* 0x000000ff5200720c */ /* 0x000fe40005745670 */
[----:B------:R-:W-:Y:S02]  /*baa0*/  MOV R5, UR21 ;  /* 0x0000001500057c02 */ /* 0x000fe40008000f00 */
[----:B------:R-:W-:-:S02]  /*bab0*/  MOV R4, UR21 ;  /* 0x0000001500047c02 */ /* 0x000fc40008000f00 */
[----:B------:R-:W-:Y:S01]  /*bac0*/  ISETP.NE.OR P3, PT, R82, RZ, !P3 ;  /* 0x000000ff5200720c */ /* 0x000fe20005f65670 */
[----:B------:R-:W-:Y:S01]  /*bad0*/  @!P0 IMAD R5, R0, R5, UR5 ;  /* 0x0000000500058e24 */ /* 0x000fe2000f8e0205 */
[----:B--2---:R-:W-:Y:S01]  /*bae0*/  MOV R10, UR6 ;  /* 0x00000006000a7c02 */ /* 0x004fe20008000f00 */
[----:B------:R-:W-:Y:S01]  /*baf0*/  @!P1 IMAD R7, R7, R4, UR5 ;  /* 0x0000000507079e24 */ /* 0x000fe2000f8e0204 */
[----:B------:R-:W-:Y:S02]  /*bb00*/  MOV R11, UR7 ;  /* 0x00000007000b7c02 */ /* 0x000fe40008000f00 */
[----:B------:R-:W-:Y:S02]  /*bb10*/  MOV R6, UR21 ;  /* 0x0000001500067c02 */ /* 0x000fe40008000f00 */
[----:B------:R-:W-:Y:S01]  /*bb20*/  MOV R8, UR21 ;  /* 0x0000001500087c02 */ /* 0x000fe20008000f00 */
[----:B------:R-:W-:-:S04]  /*bb30*/  @!P0 IMAD.WIDE.U32 R4, R5, 0x8, R10 ;  /* 0x0000000805048825 */ /* 0x000fc800078e000a */
[----:B------:R-:W-:Y:S02]  /*bb40*/  @!P2 IMAD R9, R9, R6, UR5 ;  /* 0x000000050909ae24 */ /* 0x000fe4000f8e0206 */
[--C-:B------:R-:W-:Y:S01]  /*bb50*/  @!P1 IMAD.WIDE.U32 R6, R7, 0x8, R10.reuse ;  /* 0x0000000807069825 */ /* 0x100fe200078e000a */
[----:B------:R-:W0:Y:S03]  /*bb60*/  @!P0 LDG.E.64 R4, desc[UR16][R4.64] ;  /* 0x0000001004048981 */ /* 0x000e26000c1e1b00 */
[----:B------:R-:W-:Y:S02]  /*bb70*/  @!P3 IMAD R13, R13, R8, UR5 ;  /* 0x000000050d0dbe24 */ /* 0x000fe4000f8e0208 */
        /* <DEDUP_REMOVED lines=14> */
.L_x_1431:
[----:B------:R-:W-:Y:S05]  /*bc60*/  BRA.U !UP1, `(.L_x_1425) ;  /* 0x0000000109987547 */ /* 0x000fea000b800000 */
[----:B------:R-:W-:Y:S02]  /*bc70*/  UISETP.NE.AND UP0, UPT, UR11, 0x1, UPT ;  /* 0x000000010b00788c */ /* 0x000fe4000bf05270 */
[----:B------:R-:W-:-:S07]  /*bc80*/  ULOP3.LUT UR10, UR20, 0x1, URZ, 0xc0, !UPT ;  /* 0x00000001140a7892 */ /* 0x000fce000f8ec0ff */
[----:B------:R-:W-:Y:S05]  /*bc90*/  BRA.U !UP0, `(.L_x_1432) ;  /* 0x0000000108507547 */ /* 0x000fea000b800000 */
[C---:B----4-:R-:W-:Y:S02]  /*bca0*/  IADD3 R9, PT, PT, R0.reuse, 0x1, RZ ;  /* 0x0000000100097810 */ /* 0x050fe40007ffe0ff */
[----:B------:R-:W-:Y:S02]  /*bcb0*/  ISETP.NE.AND P1, PT, R0, UR18, PT ;  /* 0x0000001200007c0c */ /* 0x000fe4000bf25270 */
[----:B------:R-:W-:Y:S02]  /*bcc0*/  ISETP.NE.AND P0, PT, R9, UR18, PT ;  /* 0x0000001209007c0c */ /* 0x000fe4000bf05270 */
[C---:B------:R-:W-:Y:S02]  /*bcd0*/  ISETP.NE.OR P1, PT, R82.reuse, RZ, !P1 ;  /* 0x000000ff5200720c */ /* 0x040fe40004f25670 */
[----:B------:R-:W-:Y:S02]  /*bce0*/  ISETP.NE.OR P0, PT, R82, RZ, !P0 ;  /* 0x000000ff5200720c */ /* 0x000fe40004705670 */
[----:B------:R-:W-:-:S02]  /*bcf0*/  MOV R7, UR21 ;  /* 0x0000001500077c02 */ /* 0x000fc40008000f00 */
[----:B------:R-:W-:Y:S02]  /*bd00*/  MOV R6, UR21 ;  /* 0x0000001500067c02 */ /* 0x000fe40008000f00 */
[----:B------:R-:W-:Y:S02]  /*bd10*/  MOV R4, UR6 ;  /* 0x0000000600047c02 */ /* 0x000fe40008000f00 */
[----:B------:R-:W-:-:S03]  /*bd20*/  MOV R5, UR7 ;  /* 0x0000000700057c02 */ /* 0x000fc60008000f00 */
[----:B------:R-:W-:Y:S02]  /*bd30*/  @!P1 IMAD R7, R0, R7, UR5 ;  /* 0x0000000500079e24 */ /* 0x000fe4000f8e0207 */
[----:B------:R-:W-:Y:S02]  /*bd40*/  @!P0 IMAD R9, R9, R6, UR5 ;  /* 0x0000000509098e24 */ /* 0x000fe4000f8e0206 */
        /* <DEDUP_REMOVED lines=9> */
.L_x_1432:
[----:B------:R-:W-:Y:S01]  /*bde0*/  ISETP.NE.AND P0, PT, R0, UR18, PT ;  /* 0x0000001200007c0c */ /* 0x000fe2000bf05270 */
[----:B------:R-:W-:Y:S01]  /*bdf0*/  BSSY.RECONVERGENT B0, `(.L_x_1425) ;  /* 0x000000d000007945 */ /* 0x000fe20003800200 */
[----:B----4-:R-:W-:Y:S02]  /*be00*/  MOV R4, UR10 ;  /* 0x0000000a00047c02 */ /* 0x010fe40008000f00 */
[----:B------:R-:W-:-:S04]  /*be10*/  ISETP.NE.OR P0, PT, R82, RZ, !P0 ;  /* 0x000000ff5200720c */ /* 0x000fc80004705670 */
[----:B------:R-:W-:-:S13]  /*be20*/  ISETP.NE.U32.OR P0, PT, R4, 0x1, P0 ;  /* 0x000000010400780c */ /* 0x000fda0000705470 */
[----:B------:R-:W-:Y:S05]  /*be30*/  @P0 BRA `(.L_x_1433) ;  /* 0x0000000000200947 */ /* 0x000fea0003800000 */
[----:B------:R-:W-:Y:S02]  /*be40*/  MOV R7, UR21 ;  /* 0x0000001500077c02 */ /* 0x000fe40008000f00 */
[----:B------:R-:W-:Y:S02]  /*be50*/  MOV R4, UR6 ;  /* 0x0000000600047c02 */ /* 0x000fe40008000f00 */
[----:B------:R-:W-:Y:S01]  /*be60*/  MOV R5, UR7 ;  /* 0x0000000700057c02 */ /* 0x000fe20008000f00 */
[----:B------:R-:W-:-:S04]  /*be70*/  IMAD R7, R0, R7, UR5 ;  /* 0x0000000500077e24 */ /* 0x000fc8000f8e0207 */
[----:B------:R-:W-:-:S06]  /*be80*/  IMAD.WIDE.U32 R4, R7, 0x8, R4 ;  /* 0x0000000807047825 */ /* 0x000fcc00078e0004 */
[----:B------:R-:W0:Y:S02]  /*be90*/  LDG.E.64 R4, desc[UR16][R4.64] ;  /* 0x0000001004047981 */ /* 0x000e24000c1e1b00 */
[----:B0-----:R-:W-:Y:S01]  /*bea0*/  FADD.FTZ R2, R2, R4 ;  /* 0x0000000402027221 */ /* 0x001fe20000010000 */
[----:B------:R-:W-:-:S07]  /*beb0*/  FADD.FTZ R3, R3, R5 ;  /* 0x0000000503037221 */ /* 0x000fce0000010000 */
.L_x_1433:
[----:B------:R-:W-:Y:S05]  /*bec0*/  BSYNC.RECONVERGENT B0 ;  /* 0x0000000000007941 */ /* 0x000fea0003800200 */
.L_x_1425:
[----:B------:R-:W5:Y:S01]  /*bed0*/  S2UR UR7, SR_CgaCtaId ;  /* 0x00000000000779c3 */ /* 0x000f620000008800 */
[----:B------:R-:W-:Y:S01]  /*bee0*/  ISETP.NE.AND P0, PT, R82, RZ, PT ;  /* 0x000000ff5200720c */ /* 0x000fe20003f05270 */
[----:B------:R-:W-:Y:S01]  /*bef0*/  UMOV UR6, 0x400 ;  /* 0x0000040000067882 */ /* 0x000fe20000000000 */
[----:B------:R-:W-:Y:S01]  /*bf00*/  UISETP.NE.AND UP0, UPT, UR22, URZ, UPT ;  /* 0x000000ff1600728c */ /* 0x000fe2000bf05270 */
[----:B----4-:R-:W-:Y:S01]  /*bf10*/  MOV R8, RZ ;  /* 0x000000ff00087202 */ /* 0x010fe20000000f00 */
[----:B------:R-:W4:Y:S04]  /*bf20*/  LDCU.64 UR14, c[0x0][0x3f8] ;  /* 0x00007f00ff0e77ac */ /* 0x000f280008000a00 */
[----:B------:R-:W-:Y:S01]  /*bf30*/  PLOP3.LUT P2, PT, PT, PT, UP0, 0x80, 0x8 ;  /* 0x000000000008781c */ /* 0x000fe20003f4f008 */
[----:B------:R-:W0:Y:S01]  /*bf40*/  LDCU.64 UR10, c[0x0][0x380] ;  /* 0x00007000ff0a77ac */ /* 0x000e220008000a00 */
[----:B------:R-:W0:Y:S01]  /*bf50*/  LDCU.64 UR12, c[0x0][0x400] ;  /* 0x00008000ff0c77ac */ /* 0x000e220008000a00 */
[----:B-----5:R-:W-:-:S09]  /*bf60*/  ULEA UR6, UR7, UR6, 0x18 ;  /* 0x0000000607067291 */ /* 0x020fd2000f8ec0ff */
[----:B------:R-:W-:Y:S01]  /*bf70*/  @!P0 STS.64 [UR6+0x78], R2 ;  /* 0x00007802ff008988 */ /* 0x000fe20008000a06 */
[----:B------:R-:W-:Y:S06]  /*bf80*/  BAR.SYNC.DEFER_BLOCKING 0x0 ;  /* 0x0000000000007b1d */ /* 0x000fec0000010000 */
[----:B------:R-:W3:Y:S01]  /*bf90*/  LDS.64 R4, [UR6+0x78] ;  /* 0x00007806ff047984 */ /* 0x000ee20008000a00 */
[----:B------:R-:W3:Y:S02]  /*bfa0*/  LDCU UR6, c[0x0][0x42c] ;  /* 0x00008580ff0677ac */ /* 0x000ee40008000800 */
[----:B---3--:R-:W-:Y:S01]  /*bfb0*/  FMUL.FTZ R0, R4, UR6 ;  /* 0x0000000604007c20 */ /* 0x008fe20008410000 */
[----:B0---4-:R-:W-:-:S07]  /*bfc0*/  FMUL.FTZ R9, R5, UR6 ;  /* 0x0000000605097c20 */ /* 0x011fce0008410000 */
.L_x_1439:
[----:B0-----:R-:W-:-:S05]  /*bfd0*/  LEA R11, R8, UR19, 0x3 ;  /* 0x00000013080b7c11 */ /* 0x001fca000f8e18ff */
[----:B-1----:R-:W3:Y:S04]  /*bfe0*/  LDL.128 R12, [R11+0x10] ;  /* 0x000010000b0c7983 */ /* 0x002ee80000100c00 */
[----:B------:R0:W4:Y:S01]  /*bff0*/  LDL.128 R4, [R11+0x110] ;  /* 0x000110000b047983 */ /* 0x0001220000100c00 */
[----:B------:R-:W-:Y:S01]  /*c000*/  BSSY.RECONVERGENT B0, `(.L_x_1434) ;  /* 0x0000036000007945 */ /* 0x000fe20003800200 */
[----:B---3--:R-:W-:Y:S01]  /*c010*/  FADD.FTZ R12, R12, -UR24 ;  /* 0x800000180c0c7e21 */ /* 0x008fe20008010000 */
[----:B------:R-:W-:Y:S01]  /*c020*/  FADD.FTZ R13, R13, -UR24 ;  /* 0x800000180d0d7e21 */ /* 0x000fe20008010000 */
[----:B------:R-:W-:Y:S01]  /*c030*/  FADD.FTZ R14, R14, -UR24 ;  /* 0x800000180e0e7e21 */ /* 0x000fe20008010000 */
[----:B------:R-:W-:Y:S01]  /*c040*/  FADD.FTZ R15, R15, -UR24 ;  /* 0x800000180f0f7e21 */ /* 0x000fe20008010000 */
[----:B------:R-:W-:Y:S01]  /*c050*/  FMUL.FTZ R21, R12, UR25 ;  /* 0x000000190c157c20 */ /* 0x000fe20008410000 */
[----:B------:R-:W-:Y:S01]  /*c060*/  FMUL.FTZ R18, R13, UR25 ;  /* 0x000000190d127c20 */ /* 0x000fe20008410000 */
[----:B------:R-:W-:-:S02]  /*c070*/  FMUL.FTZ R14, R14, UR25 ;  /* 0x000000190e0e7c20 */ /* 0x000fc40008410000 */
[----:B------:R-:W-:Y:S01]  /*c080*/  @P2 FFMA.FTZ R2, R80, R21, R78 ;  /* 0x0000001550022223 */ /* 0x000fe2000001004e */
[----:B------:R-:W-:-:S03]  /*c090*/  @P2 FFMA.FTZ R3, R81, R18, R79 ;  /* 0x0000001251032223 */ /* 0x000fc6000001004f */
[----:B--2---:R-:W-:Y:S01]  /*c0a0*/  @P2 FMUL.FTZ R10, R2, -1.4426950216293334961 ;  /* 0xbfb8aa3b020a2820 */ /* 0x004fe20000410000 */
[----:B------:R-:W-:-:S05]  /*c0b0*/  @P2 FMUL.FTZ R12, R3, -1.4426950216293334961 ;  /* 0xbfb8aa3b030c2820 */ /* 0x000fca0000410000 */
[----:B------:R-:W0:Y:S08]  /*c0c0*/  @P2 MUFU.EX2 R10, R10 ;  /* 0x0000000a000a2308 */ /* 0x000e300000000800 */
[----:B------:R-:W1:Y:S01]  /*c0d0*/  @P2 MUFU.EX2 R12, R12 ;  /* 0x0000000c000c2308 */ /* 0x000e620000000800 */
[----:B0-----:R-:W-:-:S07]  /*c0e0*/  @P2 FADD.FTZ R11, R10, 1 ;  /* 0x3f8000000a0b2421 */ /* 0x001fce0000010000 */
[----:B------:R-:W0:Y:S01]  /*c0f0*/  @P2 MUFU.RCP R11, R11 ;  /* 0x0000000b000b2308 */ /* 0x000e220000001000 */
[----:B-1----:R-:W-:Y:S01]  /*c100*/  @P2 FADD.FTZ R13, R12, 1 ;  /* 0x3f8000000c0d2421 */ /* 0x002fe20000010000 */
[----:B------:R-:W-:Y:S01]  /*c110*/  FMUL.FTZ R12, R15, UR25 ;  /* 0x000000190f0c7c20 */ /* 0x000fe20008410000 */
[----:B------:R-:W-:-:S05]  /*c120*/  FFMA.FTZ R15, R0, R14, R9 ;  /* 0x0000000e000f7223 */ /* 0x000fca0000010009 */
[----:B------:R-:W1:Y:S01]  /*c130*/  @P2 MUFU.RCP R16, R13 ;  /* 0x0000000d00102308 */ /* 0x000e620000001000 */
[----:B0-----:R-:W-:Y:S01]  /*c140*/  @P2 FADD.FTZ R19, -R11, 1 ;  /* 0x3f8000000b132421 */ /* 0x001fe20000010100 */
[----:B----4-:R-:W-:-:S03]  /*c150*/  @P2 FMUL.FTZ R17, R4, R11 ;  /* 0x0000000b04112220 */ /* 0x010fc60000410000 */
[----:B------:R-:W-:Y:S01]  /*c160*/  @P2 FFMA.FTZ R2, R2, R19, 1 ;  /* 0x3f80000002022423 */ /* 0x000fe20000010013 */
[----:B------:R-:W-:-:S03]  /*c170*/  LEA R19, R8, R83, 0x4 ;  /* 0x0000005308137211 */ /* 0x000fc600078e20ff */
[----:B------:R-:W-:Y:S01]  /*c180*/  @P2 FMUL.FTZ R4, R17, R2 ;  /* 0x0000000211042220 */ /* 0x000fe20000410000 */
[----:B------:R-:W-:Y:S01]  /*c190*/  FFMA.FTZ R17, R0, R21, R9 ;  /* 0x0000001500117223 */ /* 0x000fe20000010009 */
[C---:B------:R-:W-:Y:S01]  /*c1a0*/  ISETP.GE.U32.AND P0, PT, R19.reuse, UR12, PT ;  /* 0x0000000c13007c0c */ /* 0x040fe2000bf06070 */
[----:B-1----:R-:W-:Y:S01]  /*c1b0*/  @P2 FADD.FTZ R10, -R16, 1 ;  /* 0x3f800000100a2421 */ /* 0x002fe20000010100 */
[----:B------:R-:W-:Y:S01]  /*c1c0*/  IADD3 R21, PT, PT, R19, 0x10, RZ ;  /* 0x0000001013157810 */ /* 0x000fe20007ffe0ff */
[----:B------:R-:W-:Y:S01]  /*c1d0*/  FFMA.FTZ R17, R80, R4, -R17 ;  /* 0x0000000450117223 */ /* 0x000fe20000010811 */
[----:B------:R-:W-:Y:S01]  /*c1e0*/  SHF.R.S32.HI R4, RZ, 0x1f, R19 ;  /* 0x0000001fff047819 */ /* 0x000fe20000011413 */
[----:B------:R-:W-:Y:S01]  /*c1f0*/  @P2 FFMA.FTZ R3, R3, R10, 1 ;  /* 0x3f80000003032423 */ /* 0x000fe2000001000a */
[----:B------:R-:W-:Y:S01]  /*c200*/  @P2 FMUL.FTZ R16, R5, R16 ;  /* 0x0000001005102220 */ /* 0x000fe20000410000 */
[----:B------:R-:W-:Y:S01]  /*c210*/  ISETP.GE.U32.AND P1, PT, R21, UR12, PT ;  /* 0x0000000c15007c0c */ /* 0x000fe2000bf26070 */
[----:B------:R-:W-:Y:S01]  /*c220*/  FFMA.FTZ R2, R0, R18, R9 ;  /* 0x0000001200027223 */ /* 0x000fe20000010009 */
[----:B------:R-:W-:Y:S01]  /*c230*/  ISETP.GE.AND.EX P0, PT, R4, UR13, PT, P0 ;  /* 0x0000000d04007c0c */ /* 0x000fe2000bf06300 */
[----:B------:R-:W-:Y:S01]  /*c240*/  @P2 FMUL.FTZ R5, R16, R3 ;  /* 0x0000000310052220 */ /* 0x000fe20000410000 */
[----:B------:R-:W-:Y:S01]  /*c250*/  SHF.R.S32.HI R20, RZ, 0x1f, R21 ;  /* 0x0000001fff147819 */ /* 0x000fe20000011415 */
[----:B------:R-:W-:Y:S01]  /*c260*/  FFMA.FTZ R16, R0, R12, R9 ;  /* 0x0000000c00107223 */ /* 0x000fe20000010009 */
[----:B------:R-:W-:Y:S01]  /*c270*/  ISETP.NE.AND P2, PT, RZ, UR22, PT ;  /* 0x00000016ff007c0c */ /* 0x000fe2000bf45270 */
[----:B------:R-:W-:Y:S01]  /*c280*/  FFMA.FTZ R11, R81, R5, -R2 ;  /* 0x00000005510b7223 */ /* 0x000fe20000010802 */
[----:B------:R-:W-:-:S07]  /*c290*/  ISETP.GE.AND.EX P1, PT, R20, UR13, PT, P1 ;  /* 0x0000000d14007c0c */ /* 0x000fce000bf26310 */
[----:B------:R-:W-:Y:S06]  /*c2a0*/  @P0 BRA `(.L_x_1435) ;  /* 0x00000000002c0947 */ /* 0x000fec0003800000 */
[----:B------:R-:W-:Y:S01]  /*c2b0*/  MOV R2, R72 ;  /* 0x0000004800027202 */ /* 0x000fe20000000f00 */
[----:B------:R-:W-:Y:S01]  /*c2c0*/  IMAD R4, R4, UR14, RZ ;  /* 0x0000000e04047c24 */ /* 0x000fe2000f8e02ff */
[----:B------:R-:W-:Y:S01]  /*c2d0*/  MOV R3, R75 ;  /* 0x0000004b00037202 */ /* 0x000fe20000000f00 */
[----:B------:R-:W-:Y:S01]  /*c2e0*/  FMUL.FTZ R10, R17, UR25 ;  /* 0x00000019110a7c20 */ /* 0x000fe20008410000 */
[----:B------:R-:W-:Y:S01]  /*c2f0*/  FMUL.FTZ R11, R11, UR25 ;  /* 0x000000190b0b7c20 */ /* 0x000fe20008410000 */
[C---:B------:R-:W-:Y:S02]  /*c300*/  IMAD R5, R19.reuse, UR15, R4 ;  /* 0x0000000f13057c24 */ /* 0x040fe4000f8e0204 */
[----:B------:R-:W-:-:S05]  /*c310*/  IMAD.WIDE.U32 R2, R19, UR14, R2 ;  /* 0x0000000e13027c25 */ /* 0x000fca000f8e0002 */
[----:B------:R-:W-:Y:S02]  /*c320*/  IADD3 R3, PT, PT, R3, R5, RZ ;  /* 0x0000000503037210 */ /* 0x000fe40007ffe0ff */
[----:B------:R-:W-:-:S04]  /*c330*/  LEA R4, P0, R2, UR10, 0x2 ;  /* 0x0000000a02047c11 */ /* 0x000fc8000f8010ff */
[----:B------:R-:W-:-:S05]  /*c340*/  LEA.HI.X R5, R2, UR11, R3, 0x2, P0 ;  /* 0x0000000b02057c11 */ /* 0x000fca00080f1403 */
[----:B------:R0:W-:Y:S04]  /*c350*/  STG.E.64 desc[UR16][R4.64], R10 ;  /* 0x0000000a04007986 */ /* 0x0001e8000c101b10 */
.L_x_1435:
[----:B------:R-:W-:Y:S05]  /*c360*/  BSYNC.RECONVERGENT B0 ;  /* 0x0000000000007941 */ /* 0x000fea0003800200 */
.L_x_1434:
[----:B------:R-:W-:Y:S05]  /*c370*/  @!P2 BRA `(.L_x_1436) ;  /* 0x000000000048a947 */ /* 0x000fea0003800000 */
        /* <DEDUP_REMOVED lines=18> */
.L_x_1436:
[----:B------:R-:W-:Y:S01]  /*c4a0*/  BSSY.RECONVERGENT B0, `(.L_x_1437) ;  /* 0x000000f000007945 */ /* 0x000fe20003800200 */
[----:B------:R-:W-:Y:S01]  /*c4b0*/  FFMA.FTZ R15, R80, R6, -R15 ;  /* 0x00000006500f7223 */ /* 0x000fe2000001080f */
[----:B------:R-:W-:Y:S02]  /*c4c0*/  FFMA.FTZ R7, R81, R7, -R16 ;  /* 0x0000000751077223 */ /* 0x000fe40000010810 */
[----:B------:R-:W-:Y:S05]  /*c4d0*/  @P1 BRA `(.L_x_1438) ;  /* 0x00000000002c1947 */ /* 0x000fea0003800000 */
[----:B------:R-:W-:Y:S01]  /*c4e0*/  MOV R2, R72 ;  /* 0x0000004800027202 */ /* 0x000fe20000000f00 */
[----:B0-----:R-:W-:Y:S01]  /*c4f0*/  IMAD R4, R20, UR14, RZ ;  /* 0x0000000e14047c24 */ /* 0x001fe2000f8e02ff */
        /* <DEDUP_REMOVED lines=9> */
.L_x_1438:
[----:B------:R-:W-:Y:S05]  /*c590*/  BSYNC.RECONVERGENT B0 ;  /* 0x0000000000007941 */ /* 0x000fea0003800200 */
.L_x_1437:
[----:B------:R-:W-:-:S04]  /*c5a0*/  IADD3 R8, PT, PT, R8, 0x2, RZ ;  /* 0x0000000208087810 */ /* 0x000fc80007ffe0ff */
[----:B------:R-:W-:-:S13]  /*c5b0*/  ISETP.NE.AND P0, PT, R8, 0x20, PT ;  /* 0x000000200800780c */ /* 0x000fda0003f05270 */
[----:B------:R-:W-:Y:S05]  /*c5c0*/  @P0 BRA `(.L_x_1439) ;  /* 0xfffffff800800947 */ /* 0x000fea000383ffff */
[----:B------:R-:W-:Y:S02]  /*c5d0*/  UIADD3 UR9, UPT, UPT, UR21, UR9, URZ ;  /* 0x0000000915097290 */ /* 0x000fe4000fffe0ff */
[----:B------:R-:W-:Y:S02]  /*c5e0*/  UIADD3 UR4, UPT, UPT, UR4, 0x1, URZ ;  /* 0x0000000104047890 */ /* 0x000fe4000fffe0ff */
[----:B------:R-:W-:-:S09]  /*c5f0*/  UISETP.GE.AND UP0, UPT, UR9, UR8, UPT ;  /* 0x000000080900728c */ /* 0x000fd2000bf06270 */
[----:B------:R-:W-:Y:S05]  /*c600*/  BRA.U !UP0, `(.L_x_1440) ;  /* 0xffffff3d08187547 */ /* 0x000fea000b83ffff */
.L_x_1414:
[----:B01----:R-:W0:Y:S01]  /*c610*/  LDC R4, c[0x0][0x370] ;  /* 0x0000dc00ff047b82 */ /* 0x003e220000000800 */
        /* <DEDUP_REMOVED lines=18> */
.L_x_1442:
[----:B------:R-:W-:Y:S05]  /*c740*/  BSYNC.RECONVERGENT B0 ;  /* 0x0000000000007941 */ /* 0x000fea0003800200 */
.L_x_1441:
[----:B------:R-:W-:Y:S05]  /*c750*/  @P0 EXIT ;  /* 0x000000000000094d */ /* 0x000fea0003800000 */
[----:B------:R-:W-:Y:S05]  /*c760*/  @P2 BRA `(.L_x_1443) ;  /* 0x0000000000202947 */ /* 0x000fea0003800000 */
[----:B------:R-:W-:-:S05]  /*c770*/  IMAD R0, R4, R7, RZ ;  /* 0x0000000704007224 */ /* 0x000fca00078e02ff */
[----:B------:R-:W-:-:S13]  /*c780*/  ISETP.NE.AND P0, PT, R0, -0x1, PT ;  /* 0xffffffff0000780c */ /* 0x000fda0003f05270 */
[----:B------:R-:W-:Y:S05]  /*c790*/  @!P0 BRA `(.L_x_1443) ;  /* 0x0000000000148947 */ /* 0x000fea0003800000 */
.L_x_1444:
[----:B0-----:R-:W2:Y:S04]  /*c7a0*/  LDG.E.STRONG.GPU R5, desc[UR16][R2.64] ;  /* 0x0000001002057981 */ /* 0x001ea8000c1ef900 */
[----:B--2---:R-:W-:Y:S01]  /*c7b0*/  CCTL.IVALL ;  /* 0x00000000ff00798f */ /* 0x004fe20002000000 */
[----:B------:R-:W-:Y:S05]  /*c7c0*/  YIELD ;  /* 0x0000000000007946 */ /* 0x000fea0003800000 */
[----:B------:R-:W-:-:S13]  /*c7d0*/  ISETP.NE.AND P0, PT, R5, R0, PT ;  /* 0x000000000500720c */ /* 0x000fda0003f05270 */
[----:B------:R-:W-:Y:S05]  /*c7e0*/  @P0 BRA `(.L_x_1444) ;  /* 0xfffffffc00ec0947 */ /* 0x000fea000383ffff */
.L_x_1443:
        /* <DEDUP_REMOVED lines=74> */
.L_x_1447:
        /* <DEDUP_REMOVED lines=29> */
.L_x_1446:
[----:B------:R-:W-:Y:S05]  /*ce60*/  BSYNC.RECONVERGENT B0 ;  /* 0x0000000000007941 */ /* 0x000fea0003800200 */
.L_x_1445:
        /* <DEDUP_REMOVED lines=10> */
.L_x_1448:
        /* <DEDUP_REMOVED lines=82> */
.L_x_1449:
        /* <DEDUP_REMOVED lines=13> */
.L_x_4520:


//--------------------- .text._Z35group_norm_nhwc_bwd_one_pass_kernelI11Fp32IOBf16WLi64ELi48ELi384EEv26Group_norm_nhwc_bwd_params --------------------------
	.section	.text._Z35group_norm_nhwc_bwd_one_pass_kernelI11Fp32IOBf16WLi64ELi48ELi384EEv26Group_norm_nhwc_bwd_params,"ax",@progbits
	.align	128
        .global         _Z35group_norm_nhwc_bwd_one_pass_kernelI11Fp32IOBf16WLi64ELi48ELi384EEv26Group_norm_nhwc_bwd_params
        .type           _Z35group_norm_nhwc_bwd_one_pass_kernelI11Fp32IOBf16WLi64ELi48ELi384EEv26Group_norm_nhwc_bwd_params,@function
        .size           _Z35group_norm_nhwc_bwd_one_pass_kernelI11Fp32IOBf16WLi64ELi48ELi384EEv26Group_norm_nhwc_bwd_params,(.L_x_4521 - _Z35group_norm_nhwc_bwd_one_pass_kernelI11Fp32IOBf16WLi64ELi48ELi384EEv26Group_norm_nhwc_bwd_params)
        .other          _Z35group_norm_nhwc_bwd_one_pass_kernelI11Fp32IOBf16WLi64ELi48ELi384EEv26Group_norm_nhwc_bwd_params,@"STO_CUDA_ENTRY STV_DEFAULT"
_Z35group_norm_nhwc_bwd_one_pass_kernelI11Fp32IOBf16WLi64ELi48ELi384EEv26Group_norm_nhwc_bwd_params:
.text._Z35group_norm_nhwc_bwd_one_pass_kernelI11Fp32IOBf16WLi64ELi48ELi384EEv26Group_norm_nhwc_bwd_params:
        /* <DEDUP_REMOVED lines=12> */
[----:B------:R-:W1:Y:S01]  /*00c0*/  S2R R38, SR_LANEID ;  /* 0x0000000000267919 */ /* 0x000e620000000000 */
[----:B------:R-:W2:Y:S01]  /*00d0*/  LDCU UR29, c[0x0][0x374] ;  /* 0x00006e80ff1d77ac */ /* 0x000ea20008000800 */
        /* <DEDUP_REMOVED lines=12> */
[----:B--2---:R-:W-:Y:S02]  /*01a0*/  UIMAD UR32, UR28, UR29, UR5 ;  /* 0x0000001d1c2072a4 */ /* 0x004fe4000f8e0205 */
[----:B------:R-:W-:Y:S02]  /*01b0*/  UIMAD UR10, UR29, 0x7, UR5 ;  /* 0x000000071d0a78a4 */ /* 0x000fe4000f8e0205 */
[----:B------:R-:W-:Y:S01]  /*01c0*/  IADD3 R0, PT, PT, RZ, -R0, RZ ;  /* 0x80000000ff007210 */ /* 0x000fe20007ffe0ff */
[----:B0-----:R-:W-:Y:S01]  /*01d0*/  IMAD R47, R2, UR28, R47 ;  /* 0x0000001c022f7c24 */ /* 0x001fe2000f8e022f */
[----:B------:R-:W-:Y:S02]  /*01e0*/  UIMAD UR11, UR29, 0x6, UR5 ;  /* 0x000000061d0b78a4 */ /* 0x000fe4000f8e0205 */
[----:B------:R-:W-:Y:S01]  /*01f0*/  PRMT R0, R0, 0x7710, RZ ;  /* 0x0000771000007816 */ /* 0x000fe200000000ff */
[----:B------:R-:W-:Y:S01]  /*0200*/  UIMAD UR12, UR29, 0x5, UR5 ;  /* 0x000000051d0c78a4 */ /* 0x000fe2000f8e0205 */
[C---:B------:R-:W-:Y:S01]  /*0210*/  IADD3 R44, PT, PT, R47.reuse, 0x10, RZ ;  /* 0x000000102f2c7810 */ /* 0x040fe20007ffe0ff */
[----:B------:R-:W-:Y:S01]  /*0220*/  ULEA UR13, UR29, UR5, 0x2 ;  /* 0x000000051d0d7291 */ /* 0x000fe2000f8e10ff */
[----:B------:R-:W-:Y:S01]  /*0230*/  IADD3 R0, PT, PT, R0, R39, RZ ;  /* 0x0000002700007210 */ /* 0x000fe20007ffe0ff */
[----:B----4-:R-:W-:Y:S01]  /*0240*/  ULEA UR4, UR6, UR4, 0x18 ;  /* 0x0000000406047291 */ /* 0x010fe2000f8ec0ff */
[C---:B------:R-:W-:Y:S01]  /*0250*/  IADD3 R43, PT, PT, R47.reuse, 0x20, RZ ;  /* 0x000000202f2b7810 */ /* 0x040fe20007ffe0ff */
[----:B------:R-:W-:Y:S01]  /*0260*/  ULEA UR9, UR6, UR9, 0x18 ;  /* 0x0000000906097291 */ /* 0x000fe2000f8ec0ff */
[----:B------:R-:W-:Y:S01]  /*0270*/  IADD3 R42, PT, PT, R47, 0x30, RZ ;  /* 0x000000302f2a7810 */ /* 0x000fe20007ffe0ff */
[----:B------:R-:W-:Y:S01]  /*0280*/  UIMAD UR14, UR29, 0x3, UR5 ;  /* 0x000000031d0e78a4 */ /* 0x000fe2000f8e0205 */
[----:B------:R-:W-:Y:S01]  /*0290*/  SHF.L.U32 R0, R0, 0x1, RZ ;  /* 0x0000000100007819 */ /* 0x000fe200000006ff */
[----:B------:R-:W-:Y:S01]  /*02a0*/  ULEA UR15, UR29, UR5, 0x1 ;  /* 0x000000051d0f7291 */ /* 0x000fe2000f8e08ff */
[----:B------:R-:W-:Y:S01]  /*02b0*/  SHF.R.S32.HI R36, RZ, 0x1f, R47 ;  /* 0x0000001fff247819 */ /* 0x000fe2000001142f */
[----:B------:R-:W-:Y:S01]  /*02c0*/  UIADD3 UR16, UPT, UPT, UR5, UR29, URZ ;  /* 0x0000001d05107290 */ /* 0x000fe2000fffe0ff */
[----:B------:R-:W-:Y:S01]  /*02d0*/  SHF.R.S32.HI R35, RZ, 0x1f, R44 ;  /* 0x0000001fff237819 */ /* 0x000fe2000001142c */
[----:B---3--:R-:W-:Y:S01]  /*02e0*/  ULOP3.LUT UR33, UR31, 0x7, URZ, 0xc0, !UPT ;  /* 0x000000071f217892 */ /* 0x008fe2000f8ec0ff */
[----:B------:R-:W-:Y:S01]  /*02f0*/  SHF.R.S32.HI R34, RZ, 0x1f, R43 ;  /* 0x0000001fff227819 */ /* 0x000fe2000001142b */
[----:B------:R-:W-:Y:S01]  /*0300*/  ULOP3.LUT UR34, UR31, 0x3, URZ, 0xc0, !UPT ;  /* 0x000000031f227892 */ /* 0x000fe2000f8ec0ff */
[----:B------:R-:W-:Y:S01]  /*0310*/  SHF.R.S32.HI R33, RZ, 0x1f, R42 ;  /* 0x0000001fff217819 */ /* 0x000fe2000001142a */
[----:B------:R-:W-:Y:S01]  /*0320*/  ULOP3.LUT UR35, UR31, 0x7ffffff8, URZ, 0xc0, !UPT ;  /* 0x7ffffff81f237892 */ /* 0x000fe2000f8ec0ff */
[----:B------:R-:W-:-:S02]  /*0330*/  LOP3.LUT R37, R0, 0xffff, RZ, 0xc0, !PT ;  /* 0x0000ffff00257812 */ /* 0x000fc400078ec0ff */
[----:B------:R-:W-:Y:S01]  /*0340*/  LEA R46, R39, UR4, 0x4 ;  /* 0x00000004272e7c11 */ /* 0x000fe2000f8e20ff */
[----:B-1----:R-:W-:-:S08]  /*0350*/  UMOV UR4, URZ ;  /* 0x000000ff00047c82 */ /* 0x002fd00008000000 */
.L_x_1481:
[----:B0-----:R-:W0:Y:S01]  /*0360*/  LDC R6, c[0x0][0x410] ;  /* 0x00010400ff067b82 */ /* 0x001e220000000800 */
[----:B-1----:R-:W1:Y:S01]  /*0370*/  LDCU.128 UR20, c[0x0][0x400] ;  /* 0x00008000ff1477ac */ /* 0x002e620008000c00 */
[----:B------:R-:W-:Y:S01]  /*0380*/  ISETP.LE.AND P0, PT, RZ, UR17, PT ;  /* 0x00000011ff007c0c */ /* 0x000fe2000bf03270 */
[----:B--2---:R-:W2:Y:S01]  /*0390*/  LDCU.64 UR6, c[0x0][0x3b8] ;  /* 0x00007700ff0677ac */ /* 0x004ea20008000a00 */
        /* <DEDUP_REMOVED lines=9> */
[----:B0-----:R-:W0:Y:S05]  /*0430*/  MUFU.RCP R0, R0 ;  /* 0x0000000000007308 */ /* 0x001e2a0000001000 */
[----:B------:R-:W3:Y:S01]  /*0440*/  @!P1 LDC.64 R12, c[0x0][0x398] ;  /* 0x0000e600ff0c9b82 */ /* 0x000ee20000000a00 */
[----:B0-----:R-:W-:-:S04]  /*0450*/  IADD3 R2, PT, PT, R0, 0xffffffe, RZ ;  /* 0x0ffffffe00027810 */ /* 0x001fc80007ffe0ff */
[----:B------:R0:W4:Y:S02]  /*0460*/  F2I.FTZ.U32.TRUNC.NTZ R3, R2 ;  /* 0x0000000200037305 */ /* 0x000124000021f000 */
[----:B0-----:R-:W-:Y:S01]  /*0470*/  HFMA2 R2, -RZ, RZ, 0, 0 ;  /* 0x00000000ff027431 */ /* 0x001fe200000001ff */
[----:B----4-:R-:W-:-:S05]  /*0480*/  IADD3 R4, PT, PT, RZ, -R3, RZ ;  /* 0x80000003ff047210 */ /* 0x010fca0007ffe0ff */
[----:B------:R-:W-:Y:S01]  /*0490*/  IMAD R7, R4, R5, RZ ;  /* 0x0000000504077224 */ /* 0x000fe200078e02ff */
[----:B------:R-:W-:-:S03]  /*04a0*/  IABS R4, UR17 ;  /* 0x0000001100047c13 */ /* 0x000fc60008000000 */
[----:B------:R-:W-:Y:S01]  /*04b0*/  IMAD.HI.U32 R3, R3, R7, R2 ;  /* 0x0000000703037227 */ /* 0x000fe200078e0002 */
[----:B------:R-:W-:-:S04]  /*04c0*/  LOP3.LUT R2, R6, UR17, RZ, 0x3c, !PT ;  /* 0x0000001106027c12 */ /* 0x000fc8000f8e3cff */
        /* <DEDUP_REMOVED lines=11> */
[----:B------:R-:W-:Y:S02]  /*0580*/  LOP3.LUT R5, RZ, R6, RZ, 0x33, !PT ;  /* 0x00000006ff057212 */ /* 0x000fe400078e33ff */
[----:B------:R-:W-:Y:S02]  /*0590*/  @!P0 IADD3 R0, PT, PT, -R0, RZ, RZ ;  /* 0x000000ff00008210 */ /* 0x000fe40007ffe1ff */
[----:B------:R-:W-:Y:S02]  /*05a0*/  @P3 IADD3 R3, PT, PT, R3, 0x1, RZ ;  /* 0x0000000103033810 */ /* 0x000fe40007ffe0ff */
[----:B------:R-:W-:Y:S02]  /*05b0*/  ISETP.NE.AND P3, PT, R6, RZ, PT ;  /* 0x000000ff0600720c */ /* 0x000fe40003f65270 */
[----:B------:R-:W-:-:S02]  /*05c0*/  MOV R4, R3 ;  /* 0x0000000300047202 */ /* 0x000fc40000000f00 */
[----:B------:R-:W-:Y:S01]  /*05d0*/  SEL R48, R5, R0, !P3 ;  /* 0x0000000005307207 */ /* 0x000fe20005800000 */
[----:B------:R-:W0:Y:S01]  /*05e0*/  @!P1 LDC.64 R2, c[0x0][0x3f8] ;  /* 0x0000fe00ff029b82 */ /* 0x000e220000000a00 */
[----:B------:R-:W-:Y:S02]  /*05f0*/  @!P2 IADD3 R4, PT, PT, -R4, RZ, RZ ;  /* 0x000000ff0404a210 */ /* 0x000fe40007ffe1ff */
[----:B------:R-:W-:Y:S01]  /*0600*/  ISETP.GE.U32.AND P2, PT, R43, UR20, PT ;  /* 0x000000142b007c0c */ /* 0x000fe2000bf46070 */
[----:B------:R-:W-:Y:S01]  /*0610*/  IMAD R0, R48, 0x30, RZ ;  /* 0x0000003030007824 */ /* 0x000fe200078e02ff */
[----:B------:R-:W-:Y:S02]  /*0620*/  SEL R5, R5, R4, !P3 ;  /* 0x0000000405057207 */ /* 0x000fe40005800000 */
[----:B------:R-:W-:Y:S02]  /*0630*/  ISETP.GE.AND.EX P2, PT, R34, UR21, PT, P2 ;  /* 0x0000001522007c0c */ /* 0x000fe4000bf46320 */
[----:B------:R-:W-:-:S02]  /*0640*/  SHF.R.S32.HI R4, RZ, 0x1f, R5 ;  /* 0x0000001fff047819 */ /* 0x000fc40000011405 */
[----:B------:R-:W-:Y:S02]  /*0650*/  IADD3 R52, P3, PT, R0, R37, RZ ;  /* 0x0000002500347210 */ /* 0x000fe40007f7e0ff */
[----:B------:R-:W-:Y:S01]  /*0660*/  ISETP.GE.U32.AND P0, PT, R47, UR20, PT ;  /* 0x000000142f007c0c */ /* 0x000fe2000bf06070 */
[----:B------:R-:W-:Y:S01]  /*0670*/  IMAD R4, R4, UR22, RZ ;  /* 0x0000001604047c24 */ /* 0x000fe2000f8e02ff */
[----:B------:R-:W-:Y:S02]  /*0680*/  LEA.HI.X.SX32 R53, R0, RZ, 0x1, P3 ;  /* 0x000000ff00357211 */ /* 0x000fe400018f0eff */
[----:B------:R-:W-:Y:S01]  /*0690*/  ISETP.GE.AND.EX P0, PT, R36, UR21, PT, P0 ;  /* 0x0000001524007c0c */ /* 0x000fe2000bf06300 */
[C---:B------:R-:W-:Y:S01]  /*06a0*/  IMAD R51, R5.reuse, UR23, R4 ;  /* 0x0000001705337c24 */ /* 0x040fe2000f8e0204 */
[----:B------:R-:W-:Y:S01]  /*06b0*/  ISETP.GE.U32.AND P3, PT, R42, UR20, PT ;  /* 0x000000142a007c0c */ /* 0x000fe2000bf66070 */
[----:B------:R-:W-:Y:S01]  /*06c0*/  IMAD.WIDE.U32 R52, R5, UR22, R52 ;  /* 0x0000001605347c25 */ /* 0x000fe2000f8e0034 */
[----:B------:R-:W4:Y:S02]  /*06d0*/  @!P2 LDC.64 R14, c[0x0][0x398] ;  /* 0x0000e600ff0eab82 */ /* 0x000f240000000a00 */
[----:B------:R-:W-:Y:S01]  /*06e0*/  ISETP.GE.AND.EX P3, PT, R33, UR21, PT, P3 ;  /* 0x0000001521007c0c */ /* 0x000fe2000bf66330 */
[----:B0-----:R-:W-:Y:S01]  /*06f0*/  @!P1 IMAD R6, R35, R2, RZ ;  /* 0x0000000223069224 */ /* 0x001fe200078e02ff */
[----:B------:R-:W-:-:S02]  /*0700*/  IADD3 R51, PT, PT, R53, R51, RZ ;  /* 0x0000003335337210 */ /* 0x000fc40007ffe0ff */
[----:B------:R-:W-:Y:S01]  /*0710*/  @!P1 MOV R50, R52 ;  /* 0x0000003400329202 */ /* 0x000fe20000000f00 */
[C---:B------:R-:W-:Y:S01]  /*0720*/  @!P1 IMAD R9, R44.reuse, R3, R6 ;  /* 0x000000032c099224 */ /* 0x040fe200078e0206 */
[----:B------:R-:W0:Y:S03]  /*0730*/  @!P2 LDC.64 R4, c[0x0][0x3f8] ;  /* 0x0000fe00ff04ab82 */ /* 0x000e260000000a00 */
[----:B------:R-:W-:-:S05]  /*0740*/  @!P1 IMAD.WIDE.U32 R2, R44, R2, R50 ;  /* 0x000000022c029225 */ /* 0x000fca00078e0032 */
[----:B------:R-:W4:Y:S01]  /*0750*/  @!P0 LDC.64 R6, c[0x0][0x3f8] ;  /* 0x0000fe00ff068b82 */ /* 0x000f220000000a00 */
[----:B------:R-:W-:Y:S02]  /*0760*/  @!P1 IADD3 R3, PT, PT, R3, R9, RZ ;  /* 0x0000000903039210 */ /* 0x000fe40007ffe0ff */
[C---:B------:R-:W-:Y:S02]  /*0770*/  @!P1 SHF.L.U32 R9, R2.reuse, 0x2, RZ ;  /* 0x0000000202099819 */ /* 0x040fe400000006ff */
[----:B------:R-:W-:Y:S02]  /*0780*/  @!P1 SHF.L.U64.HI R20, R2, 0x2, R3 ;  /* 0x0000000202149819 */ /* 0x000fe40000010203 */
[C---:B-1----:R-:W-:Y:S01]  /*0790*/  @!P1 IADD3 R16, P5, PT, R9.reuse, R16, RZ ;  /* 0x0000001009109210 */ /* 0x042fe20007fbe0ff */
[----:B------:R-:W1:Y:S01]  /*07a0*/  @!P2 LDC.64 R2, c[0x0][0x3a0] ;  /* 0x0000e800ff02ab82 */ /* 0x000e620000000a00 */
[----:B---3--:R-:W-:Y:S02]  /*07b0*/  @!P1 IADD3 R12, P6, PT, R9, R12, RZ ;  /* 0x0000000c090c9210 */ /* 0x008fe40007fde0ff */
[----:B------:R-:W-:Y:S01]  /*07c0*/  @!P2 MOV R9, R51 ;  /* 0x000000330009a202 */ /* 0x000fe20000000f00 */
[----:B0-----:R-:W-:-:S04]  /*07d0*/  @!P2 IMAD R8, R34, R4, RZ ;  /* 0x000000042208a224 */ /* 0x001fc800078e02ff */
[----:B------:R-:W0:Y:S01]  /*07e0*/  @!P3 LDC.64 R10, c[0x0][0x3f8] ;  /* 0x0000fe00ff0abb82 */ /* 0x000e220000000a00 */
[----:B------:R-:W-:Y:S01]  /*07f0*/  @!P2 IMAD R25, R43, R5, R8 ;  /* 0x000000052b19a224 */ /* 0x000fe200078e0208 */
[----:B------:R-:W-:Y:S02]  /*0800*/  @!P2 MOV R8, R52 ;  /* 0x000000340008a202 */ /* 0x000fe40000000f00 */
[----:B------:R-:W-:-:S03]  /*0810*/  ISETP.NE.AND P4, PT, RZ, UR30, PT ;  /* 0x0000001eff007c0c */ /* 0x000fc6000bf85270 */
[----:B------:R-:W-:Y:S02]  /*0820*/  @!P2 IMAD.WIDE.U32 R8, R43, R4, R8 ;  /* 0x000000042b08a225 */ /* 0x000fe400078e0008 */
[----:B------:R-:W3:Y:S01]  /*0830*/  @!P0 LDC.64 R4, c[0x0][0x3a0] ;  /* 0x0000e800ff048b82 */ /* 0x000ee20000000a00 */
[C---:B------:R-:W-:Y:S02]  /*0840*/  @!P1 IADD3.X R17, PT, PT, R20.reuse, R17, RZ, P5, !PT ;  /* 0x0000001114119210 */ /* 0x040fe40002ffe4ff */
[----:B------:R-:W-:Y:S02]  /*0850*/  @!P1 IADD3.X R13, PT, PT, R20, R13, RZ, P6, !PT ;  /* 0x0000000d140d9210 */ /* 0x000fe400037fe4ff */
[----:B------:R-:W-:Y:S01]  /*0860*/  @!P2 IADD3 R25, PT, PT, R9, R25, RZ ;  /* 0x000000190919a210 */ /* 0x000fe20007ffe0ff */
[----:B----4-:R-:W-:Y:S02]  /*0870*/  @!P0 IMAD R22, R36, R6, RZ ;  /* 0x0000000624168224 */ /* 0x010fe400078e02ff */
[----:B------:R-:W4:Y:S01]  /*0880*/  @!P0 LDC.64 R20, c[0x0][0x398] ;  /* 0x0000e600ff148b82 */ /* 0x000f220000000a00 */
[----:B------:R-:W-:-:S02]  /*0890*/  @!P0 MOV R26, R52 ;  /* 0x00000034001a8202 */ /* 0x000fc40000000f00 */
[----:B------:R-:W-:Y:S02]  /*08a0*/  @!P0 MOV R27, R51 ;  /* 0x00000033001b8202 */ /* 0x000fe40000000f00 */
[C---:B------:R-:W-:Y:S02]  /*08b0*/  @!P2 SHF.L.U32 R29, R8.reuse, 0x2, RZ ;  /* 0x00000002081da819 */ /* 0x040fe400000006ff */
[----:B------:R-:W-:Y:S02]  /*08c0*/  @!P2 SHF.L.U64.HI R25, R8, 0x2, R25 ;  /* 0x000000020819a819 */ /* 0x000fe40000010219 */
[----:B------:R-:W2:Y:S01]  /*08d0*/  @!P3 LDC.64 R8, c[0x0][0x398] ;  /* 0x0000e600ff08bb82 */ /* 0x000ea20000000a00 */
[C---:B------:R-:W-:Y:S02]  /*08e0*/  @!P0 IMAD R31, R47.reuse, R7, R22 ;  /* 0x000000072f1f8224 */ /* 0x040fe400078e0216 */
[----:B------:R-:W-:-:S05]  /*08f0*/  @!P0 IMAD.WIDE.U32 R26, R47, R6, R26 ;  /* 0x000000062f1a8225 */ /* 0x000fca00078e001a */
[----:B------:R-:W2:Y:S01]  /*0900*/  @!P3 LDC.64 R6, c[0x0][0x3a0] ;  /* 0x0000e800ff06bb82 */ /* 0x000ea20000000a00 */
[----:B------:R-:W-:Y:S01]  /*0910*/  @!P0 IADD3 R27, PT, PT, R27, R31, RZ ;  /* 0x0000001f1b1b8210 */ /* 0x000fe20007ffe0ff */
[----:B0-----:R-:W-:-:S06]  /*0920*/  @!P3 IMAD R24, R33, R10, RZ ;  /* 0x0000000a2118b224 */ /* 0x001fcc00078e02ff */
[----:B------:R-:W0:Y:S01]  /*0930*/  @P4 LDC.64 R22, c[0x0][0x3b0] ;  /* 0x0000ec00ff164b82 */ /* 0x000e220000000a00 */
[----:B-1----:R-:W-:Y:S02]  /*0940*/  @!P2 IADD3 R2, P5, PT, R29, R2, RZ ;  /* 0x000000021d02a210 */ /* 0x002fe40007fbe0ff */
[----:B------:R-:W-:Y:S02]  /*0950*/  @!P3 MOV R40, R52 ;  /* 0x000000340028b202 */ /* 0x000fe40000000f00 */
[----:B------:R-:W-:-:S03]  /*0960*/  @!P3 MOV R41, R51 ;  /* 0x000000330029b202 */ /* 0x000fc60000000f00 */
[----:B------:R-:W1:Y:S01]  /*0970*/  LDC.64 R30, c[0x0][0x3a8] ;  /* 0x0000ea00ff1e7b82 */ /* 0x000e620000000a00 */
[C---:B------:R-:W-:Y:S02]  /*0980*/  @!P0 SHF.L.U32 R28, R26.reuse, 0x2, RZ ;  /* 0x000000021a1c8819 */ /* 0x040fe400000006ff */
[----:B------:R-:W-:Y:S01]  /*0990*/  @!P0 SHF.L.U64.HI R26, R26, 0x2, R27 ;  /* 0x000000021a1a8819 */ /* 0x000fe2000001021b */
[C---:B------:R-:W-:Y:S01]  /*09a0*/  @!P3 IMAD R27, R42.reuse, R11, R24 ;  /* 0x0000000b2a1bb224 */ /* 0x040fe200078e0218 */
[----:B------:R-:W-:Y:S01]  /*09b0*/  @!P2 IADD3 R14, P6, PT, R29, R14, RZ ;  /* 0x0000000e1d0ea210 */ /* 0x000fe20007fde0ff */
[----:B------:R-:W-:Y:S01]  /*09c0*/  @!P3 IMAD.WIDE.U32 R10, R42, R10, R40 ;  /* 0x0000000a2a0ab225 */ /* 0x000fe200078e0028 */
[C---:B------:R-:W-:Y:S02]  /*09d0*/  @!P2 IADD3.X R3, PT, PT, R25.reuse, R3, RZ, P5, !PT ;  /* 0x000000031903a210 */ /* 0x040fe40002ffe4ff */
[----:B---3--:R-:W-:Y:S02]  /*09e0*/  @!P0 IADD3 R24, P5, PT, R28, R4, RZ ;  /* 0x000000041c188210 */ /* 0x008fe40007fbe0ff */
[----:B------:R-:W-:-:S02]  /*09f0*/  @!P2 IADD3.X R15, PT, PT, R25, R15, RZ, P6, !PT ;  /* 0x0000000f190fa210 */ /* 0x000fc400037fe4ff */
[----:B------:R-:W-:Y:S02]  /*0a00*/  @!P0 IADD3.X R25, PT, PT, R26, R5, RZ, P5, !PT ;  /* 0x000000051a198210 */ /* 0x000fe40002ffe4ff */
[----:B----4-:R-:W-:Y:S02]  /*0a10*/  @!P0 IADD3 R20, P6, PT, R28, R20, RZ ;  /* 0x000000141c148210 */ /* 0x010fe40007fde0ff */
[----:B------:R-:W-:Y:S02]  /*0a20*/  @!P3 IADD3 R5, PT, PT, R11, R27, RZ ;  /* 0x0000001b0b05b210 */ /* 0x000fe40007ffe0ff */
[----:B------:R-:W-:Y:S02]  /*0a30*/  @!P3 SHF.L.U32 R27, R10, 0x2, RZ ;  /* 0x000000020a1bb819 */ /* 0x000fe400000006ff */
[----:B------:R-:W-:Y:S02]  /*0a40*/  IADD3 R11, PT, PT, R0, R37, RZ ;  /* 0x00000025000b7210 */ /* 0x000fe40007ffe0ff */
[----:B------:R-:W-:-:S02]  /*0a50*/  @!P0 IADD3.X R21, PT, PT, R26, R21, RZ, P6, !PT ;  /* 0x000000151a158210 */ /* 0x000fc400037fe4ff */
[----:B------:R-:W-:Y:S02]  /*0a60*/  @!P3 SHF.L.U64.HI R10, R10, 0x2, R5 ;  /* 0x000000020a0ab819 */ /* 0x000fe40000010205 */
[----:B--2---:R-:W-:Y:S01]  /*0a70*/  @!P3 IADD3 R26, P6, PT, R27, R8, RZ ;  /* 0x000000081b1ab210 */ /* 0x004fe20007fde0ff */
[----:B0-----:R-:W-:Y:S01]  /*0a80*/  @P4 IMAD.WIDE R4, R11, 0x2, R22 ;  /* 0x000000020b044825 */ /* 0x001fe200078e0216 */
[----:B------:R-:W-:Y:S02]  /*0a90*/  @!P3 IADD3 R28, P5, PT, R27, R6, RZ ;  /* 0x000000061b1cb210 */ /* 0x000fe40007fbe0ff */
[C---:B------:R-:W-:Y:S02]  /*0aa0*/  @!P3 IADD3.X R27, PT, PT, R10.reuse, R9, RZ, P6, !PT ;  /* 0x000000090a1bb210 */ /* 0x040fe400037fe4ff */
[----:B------:R-:W-:Y:S02]  /*0ab0*/  CS2R R8, SRZ ;  /* 0x0000000000087805 */ /* 0x000fe4000001ff00 */
[----:B------:R-:W-:Y:S01]  /*0ac0*/  @!P3 IADD3.X R29, PT, PT, R10, R7, RZ, P5, !PT ;  /* 0x000000070a1db210 */ /* 0x000fe20002ffe4ff */
[----:B------:R-:W2:Y:S01]  /*0ad0*/  @P4 LDG.E.U16 R22, desc[UR26][R4.64] ;  /* 0x0000001a04164981 */ /* 0x000ea2000c1e1500 */
[----:B-1----:R-:W-:Y:S01]  /*0ae0*/  IMAD.WIDE R30, R11, 0x2, R30 ;  /* 0x000000020b1e7825 */ /* 0x002fe200078e021e */
[----:B------:R-:W-:-:S02]  /*0af0*/  CS2R R6, SRZ ;  /* 0x0000000000067805 */ /* 0x000fc4000001ff00 */
[----:B------:R-:W-:Y:S01]  /*0b00*/  CS2R R10, SRZ ;  /* 0x00000000000a7805 */ /* 0x000fe2000001ff00 */
[----:B------:R0:W3:Y:S04]  /*0b10*/  @P4 LDG.E.U16 R23, desc[UR26][R4.64+0x2] ;  /* 0x0000021a04174981 */ /* 0x0000e8000c1e1500 */
[----:B------:R1:W5:Y:S04]  /*0b20*/  @!P2 LDG.E.64 R8, desc[UR26][R2.64] ;  /* 0x0000001a0208a981 */ /* 0x000368000c1e1b00 */
[----:B------:R4:W5:Y:S01]  /*0b30*/  @!P1 LDG.E.64 R6, desc[UR26][R12.64] ;  /* 0x0000001a0c069981 */ /* 0x000962000c1e1b00 */
[----:B0-----:R-:W-:-:S03]  /*0b40*/  CS2R R4, SRZ ;  /* 0x0000000000047805 */ /* 0x001fc6000001ff00 */
[----:B------:R0:W5:Y:S01]  /*0b50*/  @!P2 LDG.E.64 R10, desc[UR26][R14.64] ;  /* 0x0000001a0e0aa981 */ /* 0x000162000c1e1b00 */
[----:B-1----:R-:W-:Y:S01]  /*0b60*/  HFMA2 R3, -RZ, RZ, 0, 0 ;  /* 0x00000000ff037431 */ /* 0x002fe200000001ff */
[----:B------:R-:W-:Y:S02]  /*0b70*/  MOV R2, RZ ;  /* 0x000000ff00027202 */ /* 0x000fe40000000f00 */
[----:B------:R1:W5:Y:S01]  /*0b80*/  @!P1 LDG.E.64 R4, desc[UR26][R16.64] ;  /* 0x0000001a10049981 */ /* 0x000362000c1e1b00 */
[----:B----4-:R-:W-:-:S03]  /*0b90*/  CS2R R12, SRZ ;  /* 0x00000000000c7805 */ /* 0x010fc6000001ff00 */
[----:B------:R-:W4:Y:S01]  /*0ba0*/  LDG.E.U16 R32, desc[UR26][R30.64] ;  /* 0x0000001a1e207981 */ /* 0x000f22000c1e1500 */
[----:B0-----:R-:W-:-:S03]  /*0bb0*/  CS2R R14, SRZ ;  /* 0x00000000000e7805 */ /* 0x001fc6000001ff00 */
[----:B------:R-:W4:Y:S01]  /*0bc0*/  LDG.E.U16 R0, desc[UR26][R30.64+0x2] ;  /* 0x0000021a1e007981 */ /* 0x000f22000c1e1500 */
[----:B-1----:R-:W-:-:S03]  /*0bd0*/  CS2R R16, SRZ ;  /* 0x0000000000107805 */ /* 0x002fc6000001ff00 */
[----:B------:R0:W5:Y:S04]  /*0be0*/  @!P0 LDG.E.64 R12, desc[UR26][R24.64] ;  /* 0x0000001a180c8981 */ /* 0x000168000c1e1b00 */
[----:B------:R0:W5:Y:S04]  /*0bf0*/  @!P0 LDG.E.64 R2, desc[UR26][R20.64] ;  /* 0x0000001a14028981 */ /* 0x000168000c1e1b00 */
[----:B------:R0:W5:Y:S04]  /*0c00*/  @!P3 LDG.E.64 R14, desc[UR26][R28.64] ;  /* 0x0000001a1c0eb981 */ /* 0x000168000c1e1b00 */
[----:B------:R0:W5:Y:S01]  /*0c10*/  @!P3 LDG.E.64 R16, desc[UR26][R26.64] ;  /* 0x0000001a1a10b981 */ /* 0x000162000c1e1b00 */
        /* <DEDUP_REMOVED lines=10> */
[----:B------:R-:W-:Y:S01]  /*0cc0*/  CS2R R40, SRZ ;  /* 0x0000000000287805 */ /* 0x000fe2000001ff00 */
[----:B------:R-:W-:Y:S01]  /*0cd0*/  UMOV UR37, 0x3f800000 ;  /* 0x3f80000000257882 */ /* 0x000fe20000000000 */
[----:B-1----:R-:W-:-:S13]  /*0ce0*/  @P1 R2UR UR6, R18 ;  /* 0x00000000120612ca */ /* 0x002fda00000e0000 */
[----:B------:R-:W-:Y:S01]  /*0cf0*/  @UP0 UMOV UR37, UR6 ;  /* 0x0000000600250c82 */ /* 0x000fe20008000000 */
[----:B--2---:R-:W-:Y:S02]  /*0d00*/  @P4 SHF.L.U32 R41, R22, 0x10, RZ ;  /* 0x0000001016294819 */ /* 0x004fe400000006ff */
[----:B---3--:R-:W-:Y:S02]  /*0d10*/  @P4 SHF.L.U32 R40, R23, 0x10, RZ ;  /* 0x0000001017284819 */ /* 0x008fe400000006ff */
[----:B----4-:R-:W-:Y:S02]  /*0d20*/  SHF.L.U32 R32, R32, 0x10, RZ ;  /* 0x0000001020207819 */ /* 0x010fe400000006ff */
[----:B------:R-:W-:Y:S01]  /*0d30*/  SHF.L.U32 R0, R0, 0x10, RZ ;  /* 0x0000001000007819 */ /* 0x000fe200000006ff */
[----:B0-----:R-:W-:Y:S06]  /*0d40*/  BRA.U UP1, `(.L_x_1451) ;  /* 0x0000000101e47547 */ /* 0x001fec000b800000 */
[----:B-----5:R-:W-:Y:S01]  /*0d50*/  FADD.FTZ R19, R12, -UR36 ;  /* 0x800000240c137e21 */ /* 0x020fe20008010000 */
[----:B------:R-:W-:Y:S01]  /*0d60*/  FMUL.FTZ R20, R2, R32 ;  /* 0x0000002002147220 */ /* 0x000fe20000410000 */
[----:B------:R-:W-:Y:S01]  /*0d70*/  FADD.FTZ R18, R13, -UR36 ;  /* 0x800000240d127e21 */ /* 0x000fe20008010000 */
[----:B------:R-:W-:Y:S01]  /*0d80*/  FMUL.FTZ R21, R3, R0 ;  /* 0x0000000003157220 */ /* 0x000fe20000410000 */
[----:B------:R-:W-:Y:S01]  /*0d90*/  FMUL.FTZ R19, R19, UR37 ;  /* 0x0000002513137c20 */ /* 0x000fe20008410000 */
[----:B------:R-:W-:Y:S01]  /*0da0*/  FADD.FTZ R22, RZ, R20 ;  /* 0x00000014ff167221 */ /* 0x000fe20000010000 */
[----:B------:R-:W-:Y:S01]  /*0db0*/  FMUL.FTZ R18, R18, UR37 ;  /* 0x0000002512127c20 */ /* 0x000fe20008410000 */
[----:B------:R-:W-:Y:S01]  /*0dc0*/  FMUL.FTZ R25, R6, R32 ;  /* 0x0000002006197220 */ /* 0x000fe20000410000 */
[----:B------:R-:W-:Y:S01]  /*0dd0*/  FFMA.FTZ R23, R19, R20, RZ ;  /* 0x0000001413177223 */ /* 0x000fe200000100ff */
[----:B------:R-:W-:Y:S01]  /*0de0*/  FADD.FTZ R20, R4, -UR36 ;  /* 0x8000002404147e21 */ /* 0x000fe20008010000 */
[----:B------:R-:W-:Y:S01]  /*0df0*/  FADD.FTZ R22, R21, R22 ;  /* 0x0000001615167221 */ /* 0x000fe20000010000 */
[----:B------:R-:W-:Y:S01]  /*0e00*/  FMUL.FTZ R27, R10, R32 ;  /* 0x000000200a1b7220 */ /* 0x000fe20000410000 */
[----:B------:R-:W-:Y:S01]  /*0e10*/  FFMA.FTZ R23, R18, R21, R23 ;  /* 0x0000001512177223 */ /* 0x000fe20000010017 */
[----:B------:R-:W-:Y:S01]  /*0e20*/  FMUL.FTZ R24, R20, UR37 ;  /* 0x0000002514187c20 */ /* 0x000fe20008410000 */
[----:B------:R-:W-:Y:S01]  /*0e30*/  FADD.FTZ R20, R5, -UR36 ;  /* 0x8000002405147e21 */ /* 0x000fe20008010000 */
[----:B------:R-:W-:Y:S01]  /*0e40*/  FFMA.FTZ R21, R2, R19, RZ ;  /* 0x0000001302157223 */ /* 0x000fe200000100ff */
        /* <DEDUP_REMOVED lines=8> */
[----:B------:R-:W-:Y:S01]  /*0ed0*/  FMUL.FTZ R22, R25, UR37 ;  /* 0x0000002519167c20 */ /* 0x000fe20008410000 */
[----:B------:R-:W-:Y:S01]  /*0ee0*/  FADD.FTZ R19, R9, -UR36 ;  /* 0x8000002409137e21 */ /* 0x000fe20008010000 */
[----:B------:R-:W-:Y:S01]  /*0ef0*/  FFMA.FTZ R18, R3, R18, RZ ;  /* 0x0000001203127223 */ /* 0x000fe200000100ff */
[----:B------:R-:W-:Y:S01]  /*0f00*/  FADD.FTZ R25, R24, R27 ;  /* 0x0000001b18197221 */ /* 0x000fe20000010000 */
[----:B------:R-:W-:Y:S01]  /*0f10*/  FFMA.FTZ R26, R22, R27, R23 ;  /* 0x0000001b161a7223 */ /* 0x000fe20000010017 */
[----:B------:R-:W-:Y:S01]  /*0f20*/  FMUL.FTZ R23, R19, UR37 ;  /* 0x0000002513177c20 */ /* 0x000fe20008410000 */
[----:B------:R-:W-:Y:S01]  /*0f30*/  FMUL.FTZ R24, R11, R0 ;  /* 0x000000000b187220 */ /* 0x000fe20000410000 */
[----:B------:R-:W-:Y:S01]  /*0f40*/  FADD.FTZ R19, R14, -UR36 ;  /* 0x800000240e137e21 */ /* 0x000fe20008010000 */
[----:B------:R-:W-:Y:S01]  /*0f50*/  FFMA.FTZ R18, R7, R20, R18 ;  /* 0x0000001407127223 */ /* 0x000fe20000010012 */
[----:B------:R-:W-:Y:S01]  /*0f60*/  FMUL.FTZ R20, R16, R32 ;  /* 0x0000002010147220 */ /* 0x000fe20000410000 */
[----:B------:R-:W-:Y:S01]  /*0f70*/  FADD.FTZ R25, R24, R25 ;  /* 0x0000001918197221 */ /* 0x000fe20000010000 */
[----:B------:R-:W-:Y:S01]  /*0f80*/  FFMA.FTZ R26, R23, R24, R26 ;  /* 0x00000018171a7223 */ /* 0x000fe2000001001a */
[----:B------:R-:W-:Y:S01]  /*0f90*/  FMUL.FTZ R19, R19, UR37 ;  /* 0x0000002513137c20 */ /* 0x000fe20008410000 */
[----:B------:R-:W-:Y:S01]  /*0fa0*/  FFMA.FTZ R18, R11, R23, R18 ;  /* 0x000000170b127223 */ /* 0x000fe20000010012 */
[----:B------:R-:W-:Y:S01]  /*0fb0*/  FADD.FTZ R24, R25, R20 ;  /* 0x0000001419187221 */ /* 0x000fe20000010000 */
[----:B------:R-:W-:Y:S01]  /*0fc0*/  FADD.FTZ R23, RZ, R2 ;  /* 0x00000002ff177221 */ /* 0x000fe20000010000 */
[----:B------:R-:W-:Y:S01]  /*0fd0*/  FFMA.FTZ R29, R19, R20, R26 ;  /* 0x00000014131d7223 */ /* 0x000fe2000001001a */
[----:B------:R-:W-:Y:S01]  /*0fe0*/  FADD.FTZ R20, RZ, R3 ;  /* 0x00000003ff147221 */ /* 0x000fe20000010000 */
[----:B------:R-:W-:Y:S01]  /*0ff0*/  FFMA.FTZ R21, R10, R22, R21 ;  /* 0x000000160a157223 */ /* 0x000fe20000010015 */
[----:B------:R-:W-:Y:S01]  /*1000*/  FADD.FTZ R22, R15, -UR36 ;  /* 0x800000240f167e21 */ /* 0x000fe20008010000 */
[----:B------:R-:W-:Y:S01]  /*1010*/  FADD.FTZ R23, R6, R23 ;  /* 0x0000001706177221 */ /* 0x000fe20000010000 */
[----:B------:R-:W-:Y:S01]  /*1020*/  FADD.FTZ R20, R7, R20 ;  /* 0x0000001407147221 */ /* 0x000fe20000010000 */
[----:B------:R-:W-:Y:S01]  /*1030*/  FMUL.FTZ R27, R17, R0 ;  /* 0x00000000111b7220 */ /* 0x000fe20000410000 */
        /* <DEDUP_REMOVED lines=10> */
.L_x_1451:
        /* <DEDUP_REMOVED lines=8> */
[--C-:B------:R-:W-:Y:S01]  /*1160*/  FFMA.FTZ R24, R32, R18, R41.reuse ;  /* 0x0000001220187223 */ /* 0x100fe20000010029 */
        /* <DEDUP_REMOVED lines=19> */
[----:B------:R1:W0:Y:S02]  /*12a0*/  MUFU.RCP R25, R49 ;  /* 0x0000003100197308 */ /* 0x0002240000001000 */
[----:B-1----:R-:W-:Y:S01]  /*12b0*/  FADD.FTZ R49, R27, 1 ;  /* 0x3f8000001b317421 */ /* 0x002fe20000010000 */
[----:B------:R-:W-:Y:S01]  /*12c0*/  FMUL.FTZ R27, R24, R31 ;  /* 0x0000001f181b7220 */ /* 0x000fe20000410000 */
[----:B--2---:R-:W-:Y:S01]  /*12d0*/  FADD.FTZ R29, -R26, 1 ;  /* 0x3f8000001a1d7421 */ /* 0x004fe20000010100 */
[----:B------:R-:W-:-:S03]  /*12e0*/  FMUL.FTZ R28, R3, R26 ;  /* 0x0000001a031c7220 */ /* 0x000fc60000410000 */
[----:B------:R1:W2:Y:S01]  /*12f0*/  MUFU.RCP R24, R49 ;  /* 0x0000003100187308 */ /* 0x0002a20000001000 */
[----:B------:R-:W-:Y:S01]  /*1300*/  FFMA.FTZ R29, R22, R29, 1 ;  /* 0x3f800000161d7423 */ /* 0x000fe2000001001d */
[----:B0-----:R-:W-:Y:S01]  /*1310*/  FADD.FTZ R22, -R25, 1 ;  /* 0x3f80000019167421 */ /* 0x001fe20000010100 */
[----:B------:R-:W-:Y:S02]  /*1320*/  FMUL.FTZ R31, R6, R25 ;  /* 0x00000019061f7220 */ /* 0x000fe40000410000 */
[----:B------:R-:W-:Y:S01]  /*1330*/  FMUL.FTZ R28, R28, R29 ;  /* 0x0000001d1c1c7220 */ /* 0x000fe20000410000 */
[----:B------:R-:W-:Y:S01]  /*1340*/  FFMA.FTZ R22, R23, R22, 1 ;  /* 0x3f80000017167423 */ /* 0x000fe20000010016 */
[----:B-1----:R-:W-:-:S03]  /*1350*/  FFMA.FTZ R49, R18, R27, RZ ;  /* 0x0000001b12317223 */ /* 0x002fc600000100ff */
[----:B------:R-:W-:Y:S01]  /*1360*/  FMUL.FTZ R31, R31, R22 ;  /* 0x000000161f1f7220 */ /* 0x000fe20000410000 */
[----:B------:R-:W-:Y:S01]  /*1370*/  FMUL.FTZ R22, R0, R28 ;  /* 0x0000001c00167220 */ /* 0x000fe20000410000 */
[----:B--2---:R-:W-:Y:S01]  /*1380*/  FADD.FTZ R23, -R24, 1 ;  /* 0x3f80000018177421 */ /* 0x004fe20000010100 */
[----:B------:R-:W-:-:S03]  /*1390*/  FMUL.FTZ R29, R7, R24 ;  /* 0x00000018071d7220 */ /* 0x000fc60000410000 */
[----:B------:R-:W-:Y:S01]  /*13a0*/  FFMA.FTZ R20, R20, R23, 1 ;  /* 0x3f80000014147423 */ /* 0x000fe20000010017 */
[----:B------:R-:W-:-:S03]  /*13b0*/  FMUL.FTZ R23, R32, R27 ;  /* 0x0000001b20177220 */ /* 0x000fc60000410000 */
[----:B------:R-:W-:Y:S01]  /*13c0*/  FMUL.FTZ R29, R29, R20 ;  /* 0x000000141d1d7220 */ /* 0x000fe20000410000 */
[----:B------:R-:W-:Y:S01]  /*13d0*/  FADD.FTZ R20, R8, -UR36 ;  /* 0x8000002408147e21 */ /* 0x000fe20008010000 */
[----:B------:R-:W-:Y:S01]  /*13e0*/  FFMA.FTZ R24, R18, R23, RZ ;  /* 0x0000001712187223 */ /* 0x000fe200000100ff */
[----:B------:R-:W-:Y:S01]  /*13f0*/  FADD.FTZ R23, RZ, R23 ;  /* 0x00000017ff177221 */ /* 0x000fe20000010000 */
[----:B------:R-:W-:Y:S01]  /*1400*/  FADD.FTZ R18, RZ, R27 ;  /* 0x0000001bff127221 */ /* 0x000fe20000010000 */
[----:B------:R-:W-:Y:S01]  /*1410*/  FMUL.FTZ R20, R20, UR37 ;  /* 0x0000002514147c20 */ /* 0x000fe20008410000 */
[----:B------:R-:W-:Y:S01]  /*1420*/  FFMA.FTZ R24, R19, R22, R24 ;  /* 0x0000001613187223 */ /* 0x000fe20000010018 */
[----:B------:R-:W-:Y:S01]  /*1430*/  FADD.FTZ R22, R22, R23 ;  /* 0x0000001716167221 */ /* 0x000fe20000010000 */
[----:B------:R-:W-:Y:S01]  /*1440*/  FADD.FTZ R18, R18, R31 ;  /* 0x0000001f12127221 */ /* 0x000fe20000010000 */
[----:B------:R-:W-:Y:S01]  /*1450*/  FFMA.FTZ R23, R32, R20, R41 ;  /* 0x0000001420177223 */ /* 0x000fe20000010029 */
[-C--:B------:R-:W-:Y:S01]  /*1460*/  FFMA.FTZ R27, R30, R31.reuse, R49 ;  /* 0x0000001f1e1b7223 */ /* 0x080fe20000010031 */
[----:B------:R-:W-:-:S02]  /*1470*/  FMUL.FTZ R31, R32, R31 ;  /* 0x0000001f201f7220 */ /* 0x000fc40000410000 */
[----:B------:R-:W-:Y:S02]  /*1480*/  FMUL.FTZ R26, R23, -1.4426950216293334961 ;  /* 0xbfb8aa3b171a7820 */ /* 0x000fe40000410000 */
[----:B------:R-:W-:Y:S01]  /*1490*/  FFMA.FTZ R30, R30, R31, R24 ;  /* 0x0000001f1e1e7223 */ /* 0x000fe20000010018 */
[----:B------:R-:W-:Y:S01]  /*14a0*/  FADD.FTZ R22, R22, R31 ;  /* 0x0000001f16167221 */ /* 0x000fe20000010000 */
[----:B------:R-:W-:Y:S01]  /*14b0*/  FFMA.FTZ R31, R19, R28, RZ ;  /* 0x0000001c131f7223 */ /* 0x000fe200000100ff */
[----:B------:R-:W-:Y:S01]  /*14c0*/  FADD.FTZ R28, RZ, R28 ;  /* 0x0000001cff1c7221 */ /* 0x000fe20000010000 */
[----:B------:R-:W0:Y:S03]  /*14d0*/  MUFU.EX2 R26, R26 ;  /* 0x0000001a001a7308 */ /* 0x000e260000000800 */
[----:B------:R-:W-:Y:S01]  /*14e0*/  FADD.FTZ R19, R28, R29 ;  /* 0x0000001d1c137221 */ /* 0x000fe20000010000 */
[-C--:B------:R-:W-:Y:S01]  /*14f0*/  FFMA.FTZ R28, R21, R29.reuse, R31 ;  /* 0x0000001d151c7223 */ /* 0x080fe2000001001f */
[----:B------:R-:W-:-:S04]  /*1500*/  FMUL.FTZ R29, R0, R29 ;  /* 0x0000001d001d7220 */ /* 0x000fc80000410000 */
[----:B------:R-:W-:Y:S01]  /*1510*/  FFMA.FTZ R21, R21, R29, R30 ;  /* 0x0000001d15157223 */ /* 0x000fe2000001001e */
[----:B------:R-:W-:Y:S01]  /*1520*/  FADD.FTZ R22, R29, R22 ;  /* 0x000000161d167221 */ /* 0x000fe20000010000 */
[----:B0-----:R-:W-:-:S06]  /*1530*/  FADD.FTZ R25, R26, 1 ;  /* 0x3f8000001a197421 */ /* 0x001fcc0000010000 */
[----:B------:R-:W0:Y:S02]  /*1540*/  MUFU.RCP R25, R25 ;  /* 0x0000001900197308 */ /* 0x000e240000001000 */
[----:B0-----:R-:W-:-:S04]  /*1550*/  FADD.FTZ R24, -R25, 1 ;  /* 0x3f80000019187421 */ /* 0x001fc80000010100 */
[----:B------:R-:W-:Y:S01]  /*1560*/  FFMA.FTZ R24, R23, R24, 1 ;  /* 0x3f80000017187423 */ /* 0x000fe20000010018 */
[----:B------:R-:W-:Y:S01]  /*1570*/  FMUL.FTZ R23, R10, R25 ;  /* 0x000000190a177220 */ /* 0x000fe20000410000 */
[----:B------:R-:W-:-:S03]  /*1580*/  FADD.FTZ R25, R9, -UR36 ;  /* 0x8000002409197e21 */ /* 0x000fc60008010000 */
[----:B------:R-:W-:Y:S01]  /*1590*/  FMUL.FTZ R23, R23, R24 ;  /* 0x0000001817177220 */ /* 0x000fe20000410000 */
[----:B------:R-:W-:-:S03]  /*15a0*/  FMUL.FTZ R25, R25, UR37 ;  /* 0x0000002519197c20 */ /* 0x000fc60008410000 */
[----:B------:R-:W-:Y:S01]  /*15b0*/  FMUL.FTZ R30, R32, R23 ;  /* 0x00000017201e7220 */ /* 0x000fe20000410000 */
[----:B------:R-:W-:Y:S01]  /*15c0*/  FFMA.FTZ R26, R0, R25, R40 ;  /* 0x00000019001a7223 */ /* 0x000fe20000010028 */
[----:B------:R-:W-:Y:S01]  /*15d0*/  FFMA.FTZ R27, R20, R23, R27 ;  /* 0x00000017141b7223 */ /* 0x000fe2000001001b */
[----:B------:R-:W-:Y:S01]  /*15e0*/  FADD.FTZ R18, R18, R23 ;  /* 0x0000001712127221 */ /* 0x000fe20000010000 */
[----:B------:R-:W-:Y:S01]  /*15f0*/  FFMA.FTZ R20, R20, R30, R21 ;  /* 0x0000001e14147223 */ /* 0x000fe20000010015 */
[----:B------:R-:W-:Y:S01]  /*1600*/  FMUL.FTZ R49, R26, -1.4426950216293334961 ;  /* 0xbfb8aa3b1a317820 */ /* 0x000fe20000410000 */
[----:B------:R-:W-:-:S05]  /*1610*/  FADD.FTZ R22, R22, R30 ;  /* 0x0000001e16167221 */ /* 0x000fca0000010000 */
        /* <DEDUP_REMOVED lines=8> */
[----:B------:R-:W-:Y:S01]  /*16a0*/  FFMA.FTZ R28, R25, R24, R28 ;  /* 0x00000018191c7223 */ /* 0x000fe2000001001c */
[----:B------:R-:W-:Y:S01]  /*16b0*/  FMUL.FTZ R26, R26, UR37 ;  /* 0x000000251a1a7c20 */ /* 0x000fe20008410000 */
        /* <DEDUP_REMOVED lines=13> */
[----:B------:R-:W-:-:S03]  /*1790*/  FADD.FTZ R21, R15, -UR36 ;  /* 0x800000240f157e21 */ /* 0x000fc60008010000 */
[----:B------:R-:W-:Y:S01]  /*17a0*/  FMUL.FTZ R31, R32, R23 ;  /* 0x00000017201f7220 */ /* 0x000fe20000410000 */
[----:B------:R-:W-:-:S03]  /*17b0*/  FMUL.FTZ R21, R21, UR37 ;  /* 0x0000002515157c20 */ /* 0x000fc60008410000 */
[----:B------:R-:W-:Y:S01]  /*17c0*/  FFMA.FTZ R24, R26, R31, R25 ;  /* 0x0000001f1a187223 */ /* 0x000fe20000010019 */
[----:B------:R-:W-:Y:S01]  /*17d0*/  FFMA.FTZ R29, R0, R21, R40 ;  /* 0x00000015001d7223 */ /* 0x000fe20000010028 */
[----:B------:R-:W-:Y:S01]  /*17e0*/  FADD.FTZ R25, R22, R31 ;  /* 0x0000001f16197221 */ /* 0x000fe20000010000 */
[----:B------:R-:W-:Y:S02]  /*17f0*/  FADD.FTZ R22, R18, R23 ;  /* 0x0000001712167221 */ /* 0x000fe40000010000 */
[----:B------:R-:W-:-:S06]  /*1800*/  FMUL.FTZ R49, R29, -1.4426950216293334961 ;  /* 0xbfb8aa3b1d317820 */ /* 0x000fcc0000410000 */
[----:B------:R-:W0:Y:S02]  /*1810*/  MUFU.EX2 R49, R49 ;  /* 0x0000003100317308 */ /* 0x000e240000000800 */
[----:B0-----:R-:W-:-:S06]  /*1820*/  FADD.FTZ R30, R49, 1 ;  /* 0x3f800000311e7421 */ /* 0x001fcc0000010000 */
[----:B------:R-:W0:Y:S02]  /*1830*/  MUFU.RCP R30, R30 ;  /* 0x0000001e001e7308 */ /* 0x000e240000001000 */
[----:B0-----:R-:W-:-:S04]  /*1840*/  FADD.FTZ R20, -R30, 1 ;  /* 0x3f8000001e147421 */ /* 0x001fc80000010100 */
[----:B------:R-:W-:Y:S01]  /*1850*/  FFMA.FTZ R20, R29, R20, 1 ;  /* 0x3f8000001d147423 */ /* 0x000fe20000010014 */
[----:B------:R-:W-:-:S04]  /*1860*/  FMUL.FTZ R29, R17, R30 ;  /* 0x0000001e111d7220 */ /* 0x000fc80000410000 */
[----:B------:R-:W-:-:S04]  /*1870*/  FMUL.FTZ R29, R29, R20 ;  /* 0x000000141d1d7220 */ /* 0x000fc80000410000 */
[----:B------:R-:W-:-:S04]  /*1880*/  FMUL.FTZ R20, R0, R29 ;  /* 0x0000001d00147220 */ /* 0x000fc80000410000 */
[C---:B------:R-:W-:Y:S01]  /*1890*/  FFMA.FTZ R24, R21.reuse, R20, R24 ;  /* 0x0000001415187223 */ /* 0x040fe20000010018 */
[----:B------:R-:W-:Y:S01]  /*18a0*/  FADD.FTZ R25, R20, R25 ;  /* 0x0000001914197221 */ /* 0x000fe20000010000 */
[----:B------:R-:W-:Y:S01]  /*18b0*/  FFMA.FTZ R20, R26, R23, R27 ;  /* 0x000000171a147223 */ /* 0x000fe2000001001b */
[----:B------:R-:W-:Y:S01]  /*18c0*/  FFMA.FTZ R21, R21, R29, R28 ;  /* 0x0000001d15157223 */ /* 0x000fe2000001001c */
[----:B------:R-:W-:-:S07]  /*18d0*/  FADD.FTZ R23, R19, R29 ;  /* 0x0000001d13177221 */ /* 0x000fce0000010000 */
.L_x_1452:
        /* <DEDUP_REMOVED lines=34> */
.L_x_1454:
[----:B------:R-:W-:Y:S05]  /*1b00*/  BSYNC.RECONVERGENT B0 ;  /* 0x0000000000007941 */ /* 0x000fea0003800200 */
.L_x_1453:
        /* <DEDUP_REMOVED lines=34> */
.L_x_1456:
[----:B------:R-:W-:Y:S05]  /*1d30*/  BSYNC.RECONVERGENT B0 ;  /* 0x0000000000007941 */ /* 0x000fea0003800200 */
.L_x_1455:
        /* <DEDUP_REMOVED lines=78> */
.L_x_1458:
[----:B------:R-:W-:Y:S05]  /*2220*/  BSYNC.RECONVERGENT B0 ;  /* 0x0000000000007941 */ /* 0x000fea0003800200 */
.L_x_1457:
[----:B------:R-:W-:Y:S04]  /*2230*/  BSSY.RECONVERGENT B0, `(.L_x_1459) ;  /* 0x000001d000007945 */ /* 0x000fe80003800200 */
[----:B------:R-:W-:Y:S05]  /*2240*/  @P5 BRA `(.L_x_1460) ;  /* 0x00000000006c5947 */ /* 0x000fea0003800000 */
[----:B------:R-:W4:Y:S01]  /*2250*/  LDC.64 R26, c[0x0][0x3d8] ;  /* 0x0000f600ff1a7b82 */ /* 0x000f220000000a00 */
[----:B------:R-:W-:-:S07]  /*2260*/  IMAD R29, R48, 0x18, R39 ;  /* 0x00000018301d7824 */ /* 0x000fce00078e0227 */
[----:B-12---:R-:W1:Y:S01]  /*2270*/  LDC.64 R24, c[0x0][0x3f8] ;  /* 0x0000fe00ff187b82 */ /* 0x006e620000000a00 */
[----:B----4-:R-:W-:-:S05]  /*2280*/  IMAD.WIDE R28, R29, 0x4, R26 ;  /* 0x000000041d1c7825 */ /* 0x010fca00078e021a */
        /* <DEDUP_REMOVED lines=23> */
.L_x_1460:
[----:B------:R-:W-:Y:S05]  /*2400*/  BSYNC.RECONVERGENT B0 ;  /* 0x0000000000007941 */ /* 0x000fea0003800200 */
.L_x_1459:
[----:B------:R-:W-:-:S09]  /*2410*/  UISETP.GE.U32.AND UP0, UPT, UR31, 0x2, UPT ;  /* 0x000000021f00788c */ /* 0x000fd2000bf06070 */
[----:B------:R-:W-:Y:S05]  /*2420*/  BRA.U !UP0, `(.L_x_1461) ;  /* 0x0000000d08347547 */ /* 0x000fea000b800000 */
[----:B------:R-:W5:Y:S01]  /*2430*/  LDCU.64 UR6, c[0x0][0x3d0] ;  /* 0x00007a00ff0677ac */ /* 0x000f620008000a00 */
[----:B------:R-:W-:Y:S01]  /*2440*/  MOV R20, UR31 ;  /* 0x0000001f00147c02 */ /* 0x000fe20008000f00 */
[----:B------:R-:W-:-:S03]  /*2450*/  ULOP3.LUT UR18, UR4, 0x1, URZ, 0xc0, !UPT ;  /* 0x0000000104127892 */ /* 0x000fc6000f8ec0ff */
[----:B------:R-:W-:Y:S01]  /*2460*/  ISETP.GE.U32.AND P3, PT, R20, 0x8, PT ;  /* 0x000000081400780c */ /* 0x000fe20003f66070 */
[----:B------:R-:W-:-:S04]  /*2470*/  UIMAD UR19, UR18, UR29, URZ ;  /* 0x0000001d121372a4 */ /* 0x000fc8000f8e02ff */
[----:B------:R-:W-:-:S04]  /*2480*/  UIMAD UR18, UR19, UR31, URZ ;  /* 0x0000001f131272a4 */ /* 0x000fc8000f8e02ff */
[----:B------:R-:W-:-:S04]  /*2490*/  USHF.L.U32 UR18, UR18, 0x1, URZ ;  /* 0x0000000112127899 */ /* 0x000fc800080006ff */
[----:B-----5:R-:W-:Y:S01]  /*24a0*/  UIMAD.WIDE UR6, UR18, 0x4, UR6 ;  /* 0x00000004120678a5 */ /* 0x020fe2000f8e0206 */
[----:B------:R-:W-:Y:S11]  /*24b0*/  @P2 BRA `(.L_x_1462) ;  /* 0x00000000005c2947 */ /* 0x000ff60003800000 */
[----:B----4-:R-:W4:Y:S01]  /*24c0*/  LDC.64 R22, c[0x0][0x3c8] ;  /* 0x0000f200ff167b82 */ /* 0x010f220000000a00 */
[----:B-1----:R-:W-:Y:S01]  /*24d0*/  MOV R24, UR4 ;  /* 0x0000000400187c02 */ /* 0x002fe20008000f00 */
[----:B------:R-:W-:Y:S02]  /*24e0*/  UIADD3 UR18, UPT, UPT, UR19, UR5, URZ ;  /* 0x0000000513127290 */ /* 0x000fe4000fffe0ff */
[----:B------:R-:W-:Y:S01]  /*24f0*/  UIMAD.WIDE.U32 UR20, UR32, 0x8, UR6 ;  /* 0x00000008201478a5 */ /* 0x000fe2000f8e0006 */
[----:B------:R-:W-:-:S03]  /*2500*/  LOP3.LUT P1, R24, R24, 0x2, RZ, 0xc0, !PT ;  /* 0x0000000218187812 */ /* 0x000fc6000782c0ff */
[----:B--2---:R-:W-:Y:S02]  /*2510*/  MOV R25, UR18 ;  /* 0x0000001200197c02 */ /* 0x004fe40008000f00 */
[----:B------:R-:W-:Y:S02]  /*2520*/  SEL R27, RZ, UR31, P1 ;  /* 0x0000001fff1b7c07 */ /* 0x000fe40008800000 */
[----:B------:R-:W-:Y:S02]  /*2530*/  MOV R20, UR20 ;  /* 0x0000001400147c02 */ /* 0x000fe40008000f00 */
[----:B------:R-:W-:Y:S02]  /*2540*/  ISETP.NE.AND P1, PT, R27, -0x1, PT ;  /* 0xffffffff1b00780c */ /* 0x000fe40003f25270 */
[----:B------:R-:W-:-:S05]  /*2550*/  MOV R21, UR21 ;  /* 0x0000001500157c02 */ /* 0x000fca0008000f00 */
[----:B------:R1:W-:Y:S01]  /*2560*/  STG.E.64 desc[UR26][R20.64], R18 ;  /* 0x0000001214007986 */ /* 0x0003e2000c101b1a */
[----:B----4-:R-:W-:Y:S01]  /*2570*/  IMAD.WIDE.U32 R22, R25, 0x4, R22 ;  /* 0x0000000419167825 */ /* 0x010fe200078e0016 */
[----:B------:R-:W-:Y:S01]  /*2580*/  IADD3 R25, PT, PT, -R24, 0x1, RZ ;  /* 0x0000000118197810 */ /* 0x000fe20007ffe1ff */
[----:B------:R-:W-:Y:S06]  /*2590*/  MEMBAR.ALL.GPU ;  /* 0x0000000000007992 */ /* 0x000fec000000a000 */
[----:B------:R-:W-:-:S00]  /*25a0*/  ERRBAR ;  /* 0x00000000000079ab */ /* 0x000fc00000000000 */
[----:B------:R-:W-:Y:S06]  /*25b0*/  CGAERRBAR ;  /* 0x00000000000075ab */ /* 0x000fec0000000000 */
[----:B------:R1:W-:Y:S01]  /*25c0*/  REDG.E.ADD.S32.STRONG.GPU desc[UR26][R22.64], R25 ;  /* 0x000000191600798e */ /* 0x0003e2000c12e31a */
[----:B------:R-:W-:Y:S05]  /*25d0*/  @!P1 BRA `(.L_x_1462) ;  /* 0x0000000000149947 */ /* 0x000fea0003800000 */
.L_x_1463:
[----:B-1----:R-:W2:Y:S04]  /*25e0*/  LDG.E.STRONG.GPU R20, desc[UR26][R22.64] ;  /* 0x0000001a16147981 */ /* 0x002ea8000c1ef900 */
[----:B--2---:R-:W-:Y:S01]  /*25f0*/  CCTL.IVALL ;  /* 0x00000000ff00798f */ /* 0x004fe20002000000 */
[----:B------:R-:W-:Y:S05]  /*2600*/  YIELD ;  /* 0x0000000000007946 */ /* 0x000fea0003800000 */
[----:B------:R-:W-:-:S13]  /*2610*/  ISETP.NE.AND P1, PT, R20, R27, PT ;  /* 0x0000001b1400720c */ /* 0x000fda0003f25270 */
[----:B------:R-:W-:Y:S05]  /*2620*/  @P1 BRA `(.L_x_1463) ;  /* 0xfffffffc00ec1947 */ /* 0x000fea000383ffff */
.L_x_1462:
[----:B------:R-:W-:Y:S05]  /*2630*/  WARPSYNC.ALL ;  /* 0x0000000000007948 */ /* 0x000fea0003800000 */
[----:B------:R-:W-:Y:S01]  /*2640*/  BAR.SYNC.DEFER_BLOCKING 0x0 ;  /* 0x0000000000007b1d */ /* 0x000fe20000010000 */
[----:B----4-:R-:W-:-:S05]  /*2650*/  HFMA2 R28, -RZ, RZ, 0, 0 ;  /* 0x00000000ff1c7431 */ /* 0x010fca00000001ff */
[----:B------:R-:W-:Y:S05]  /*2660*/  @!P3 BRA `(.L_x_1464) ;  /* 0x000000040078b947 */ /* 0x000fea0003800000 */
[----:B------:R-:W-:Y:S01]  /*2670*/  MOV R28, RZ ;  /* 0x000000ff001c7202 */ /* 0x000fe20000000f00 */
[----:B------:R-:W-:Y:S01]  /*2680*/  UIADD3 UR38, UPT, UPT, -UR28, URZ, URZ ;  /* 0x000000ff1c267290 */ /* 0x000fe2000fffe1ff */
[----:B------:R-:W-:Y:S01]  /*2690*/  UMOV UR18, UR5 ;  /* 0x0000000500127c82 */ /* 0x000fe20008000000 */
[----:B------:R-:W-:Y:S01]  /*26a0*/  UMOV UR19, UR16 ;  /* 0x0000001000137c82 */ /* 0x000fe20008000000 */
[----:B------:R-:W-:Y:S01]  /*26b0*/  UMOV UR20, UR15 ;  /* 0x0000000f00147c82 */ /* 0x000fe20008000000 */
[----:B------:R-:W-:Y:S01]  /*26c0*/  UMOV UR21, UR14 ;  /* 0x0000000e00157c82 */ /* 0x000fe20008000000 */
[----:B------:R-:W-:Y:S01]  /*26d0*/  UMOV UR22, UR13 ;  /* 0x0000000d00167c82 */ /* 0x000fe20008000000 */
[----:B------:R-:W-:Y:S01]  /*26e0*/  UMOV UR23, UR12 ;  /* 0x0000000c00177c82 */ /* 0x000fe20008000000 */
[----:B------:R-:W-:Y:S01]  /*26f0*/  UMOV UR24, UR11 ;  /* 0x0000000b00187c82 */ /* 0x000fe20008000000 */
[----:B------:R-:W-:-:S05]  /*2700*/  UMOV UR25, UR10 ;  /* 0x0000000a00197c82 */ /* 0x000fca0008000000 */
.L_x_1465:
[----:B------:R-:W-:Y:S02]  /*2710*/  ISETP.EQ.OR P1, PT, RZ, UR38, P2 ;  /* 0x00000026ff007c0c */ /* 0x000fe40009722670 */
[C---:B-1----:R-:W-:Y:S02]  /*2720*/  IADD3 R20, PT, PT, R28.reuse, 0x1, RZ ;  /* 0x000000011c147810 */ /* 0x042fe40007ffe0ff */
[----:B------:R-:W-:Y:S02]  /*2730*/  IADD3 R21, PT, PT, R28, 0x2, RZ ;  /* 0x000000021c157810 */ /* 0x000fe40007ffe0ff */
        /* <DEDUP_REMOVED lines=13> */
[----:B------:R-:W-:Y:S01]  /*2810*/  MOV R22, UR42 ;  /* 0x0000002a00167c02 */ /* 0x000fe20008000f00 */
[----:B------:R-:W0:Y:S01]  /*2820*/  @!P1 LDG.E.64 R20, desc[UR26][R20.64] ;  /* 0x0000001a14149981 */ /* 0x000e22000c1e1b00 */
[----:B------:R-:W-:Y:S02]  /*2830*/  MOV R23, UR43 ;  /* 0x0000002b00177c02 */ /* 0x000fe40008000f00 */
[----:B------:R-:W-:Y:S02]  /*2840*/  MOV R24, UR40 ;  /* 0x0000002800187c02 */ /* 0x000fe40008000f00 */
[----:B--2---:R-:W-:Y:S01]  /*2850*/  MOV R25, UR41 ;  /* 0x0000002900197c02 */ /* 0x004fe20008000f00 */
        /* <DEDUP_REMOVED lines=63> */
.L_x_1464:
[----:B------:R-:W-:-:S09]  /*2c50*/  UISETP.NE.AND UP0, UPT, UR33, URZ, UPT ;  /* 0x000000ff2100728c */ /* 0x000fd2000bf05270 */
[----:B------:R-:W-:Y:S05]  /*2c60*/  BRA.U !UP0, `(.L_x_1461) ;  /* 0x0000000508247547 */ /* 0x000fea000b800000 */
[----:B------:R-:W-:Y:S02]  /*2c70*/  UIADD3 UR18, UPT, UPT, UR33, -0x1, URZ ;  /* 0xffffffff21127890 */ /* 0x000fe4000fffe0ff */
[----:B------:R-:W-:Y:S02]  /*2c80*/  UISETP.NE.AND UP1, UPT, UR34, URZ, UPT ;  /* 0x000000ff2200728c */ /* 0x000fe4000bf25270 */
[----:B------:R-:W-:-:S09]  /*2c90*/  UISETP.GE.U32.AND UP0, UPT, UR18, 0x3, UPT ;  /* 0x000000031200788c */ /* 0x000fd2000bf06070 */
[----:B------:R-:W-:Y:S05]  /*2ca0*/  BRA.U !UP0, `(.L_x_1466) ;  /* 0x00000001088c7547 */ /* 0x000fea000b800000 */
[C---:B-1----:R-:W-:Y:S01]  /*2cb0*/  IADD3 R22, PT, PT, R28.reuse, 0x1, RZ ;  /* 0x000000011c167810 */ /* 0x042fe20007ffe0ff */
[----:B------:R-:W-:Y:S01]  /*2cc0*/  HFMA2 R29, -RZ, RZ, 0, 4.76837158203125e-07 ;  /* 0x00000008ff1d7431 */ /* 0x000fe200000001ff */
[C---:B------:R-:W-:Y:S02]  /*2cd0*/  ISETP.EQ.OR P1, PT, R28.reuse, UR28, P2 ;  /* 0x0000001c1c007c0c */ /* 0x040fe40009722670 */
[----:B------:R-:W-:Y:S02]  /*2ce0*/  IADD3 R26, PT, PT, R28, 0x2, RZ ;  /* 0x000000021c1a7810 */ /* 0x000fe40007ffe0ff */
[----:B------:R-:W-:Y:S02]  /*2cf0*/  ISETP.EQ.OR P3, PT, R22, UR28, P2 ;  /* 0x0000001c16007c0c */ /* 0x000fe40009762670 */
[----:B------:R-:W-:Y:S02]  /*2d00*/  ISETP.EQ.OR P5, PT, R26, UR28, P2 ;  /* 0x0000001c1a007c0c */ /* 0x000fe400097a2670 */
[----:B------:R-:W-:-:S02]  /*2d10*/  IADD3 R24, PT, PT, R28, 0x3, RZ ;  /* 0x000000031c187810 */ /* 0x000fc40007ffe0ff */
[----:B------:R-:W-:Y:S02]  /*2d20*/  MOV R21, UR29 ;  /* 0x0000001d00157c02 */ /* 0x000fe40008000f00 */
[----:B------:R-:W-:Y:S02]  /*2d30*/  ISETP.EQ.OR P6, PT, R24, UR28, P2 ;  /* 0x0000001c18007c0c */ /* 0x000fe400097c2670 */
[----:B--2---:R-:W-:Y:S01]  /*2d40*/  MOV R25, UR29 ;  /* 0x0000001d00197c02 */ /* 0x004fe20008000f00 */
        /* <DEDUP_REMOVED lines=25> */
.L_x_1466:
[----:B------:R-:W-:Y:S05]  /*2ee0*/  BRA.U !UP1, `(.L_x_1461) ;  /* 0x0000000109847547 */ /* 0x000fea000b800000 */
[----:B------:R-:W-:Y:S02]  /*2ef0*/  UISETP.NE.AND UP0, UPT, UR34, 0x1, UPT ;  /* 0x000000012200788c */ /* 0x000fe4000bf05270 */
[----:B------:R-:W-:-:S07]  /*2f00*/  ULOP3.LUT UP1, URZ, UR31, 0x1, URZ, 0xc0, !UPT ;  /* 0x000000011fff7892 */ /* 0x000fce000f82c0ff */
[----:B------:R-:W-:Y:S05]  /*2f10*/  BRA.U !UP0, `(.L_x_1467) ;  /* 0x0000000108487547 */ /* 0x000fea000b800000 */
[C---:B-1----:R-:W-:Y:S02]  /*2f20*/  IADD3 R22, PT, PT, R28.reuse, 0x1, RZ ;  /* 0x000000011c167810 */ /* 0x042fe40007ffe0ff */
[----:B------:R-:W-:Y:S02]  /*2f30*/  ISETP.EQ.OR P3, PT, R28, UR28, P2 ;  /* 0x0000001c1c007c0c */ /* 0x000fe40009762670 */
[----:B------:R-:W-:Y:S02]  /*2f40*/  ISETP.EQ.OR P1, PT, R22, UR28, P2 ;  /* 0x0000001c16007c0c */ /* 0x000fe40009722670 */
[----:B--2---:R-:W-:Y:S02]  /*2f50*/  MOV R25, UR29 ;  /* 0x0000001d00197c02 */ /* 0x004fe40008000f00 */
[----:B------:R-:W-:Y:S02]  /*2f60*/  MOV R21, UR29 ;  /* 0x0000001d00157c02 */ /* 0x000fe40008000f00 */
        /* <DEDUP_REMOVED lines=13> */
.L_x_1467:
[----:B------:R-:W-:Y:S01]  /*3040*/  ISETP.EQ.OR P1, PT, R28, UR28, P2 ;  /* 0x0000001c1c007c0c */ /* 0x000fe20009722670 */
[----:B------:R-:W-:Y:S03]  /*3050*/  BSSY.RECONVERGENT B0, `(.L_x_1461) ;  /* 0x000000a000007945 */ /* 0x000fe60003800200 */
[----:B------:R-:W-:-:S13]  /*3060*/  PLOP3.LUT P1, PT, P1, PT, UP1, 0xd5, 0x5d ;  /* 0x00000000005d781c */ /* 0x000fda0000f2fa1d */
[----:B------:R-:W-:Y:S05]  /*3070*/  @P1 BRA `(.L_x_1468) ;  /* 0x00000000001c1947 */ /* 0x000fea0003800000 */
[----:B-1----:R-:W-:Y:S02]  /*3080*/  MOV R21, UR29 ;  /* 0x0000001d00157c02 */ /* 0x002fe40008000f00 */
[----:B------:R-:W-:-:S03]  /*3090*/  MOV R23, 0x8 ;  /* 0x0000000800177802 */ /* 0x000fc60000000f00 */
[----:B------:R-:W-:-:S04]  /*30a0*/  IMAD R20, R28, R21, UR5 ;  /* 0x000000051c147e24 */ /* 0x000fc8000f8e0215 */
[----:B------:R-:W-:-:S06]  /*30b0*/  IMAD.WIDE.U32 R20, R20, R23, UR6 ;  /* 0x0000000614147e25 */ /* 0x000fcc000f8e0017 */
[----:B------:R-:W0:Y:S02]  /*30c0*/  LDG.E.64 R20, desc[UR26][R20.64] ;  /* 0x0000001a14147981 */ /* 0x000e24000c1e1b00 */
[----:B0--3--:R-:W-:Y:S01]  /*30d0*/  FADD.FTZ R18, R18, R20 ;  /* 0x0000001412127221 */ /* 0x009fe20000010000 */
[----:B------:R-:W-:-:S07]  /*30e0*/  FADD.FTZ R19, R19, R21 ;  /* 0x0000001513137221 */ /* 0x000fce0000010000 */
.L_x_1468:
[----:B------:R-:W-:Y:S05]  /*30f0*/  BSYNC.RECONVERGENT B0 ;  /* 0x0000000000007941 */ /* 0x000fea0003800200 */
.L_x_1461:
        /* <DEDUP_REMOVED lines=10> */
[----:B01-3--:R-:W0:Y:S01]  /*31a0*/  LDS.64 R18, [UR6+0x78] ;  /* 0x00007806ff127984 */ /* 0x00be220008000a00 */
[----:B------:R-:W0:Y:S02]  /*31b0*/  LDCU UR6, c[0x0][0x42c] ;  /* 0x00008580ff0677ac */ /* 0x000e240008000800 */
[----:B0-----:R-:W-:Y:S01]  /*31c0*/  FMUL.FTZ R20, R18, UR6 ;  /* 0x0000000612147c20 */ /* 0x001fe20008410000 */
[----:B----4-:R-:W-:Y:S01]  /*31d0*/  FMUL.FTZ R21, R19, UR6 ;  /* 0x0000000613157c20 */ /* 0x010fe20008410000 */
[----:B------:R-:W-:Y:S01]  /*31e0*/  FMUL.FTZ R19, R13, UR37 ;  /* 0x000000250d137c20 */ /* 0x000fe20008410000 */
[----:B------:R-:W-:Y:S06]  /*31f0*/  @!P4 BRA `(.L_x_1469) ;  /* 0x000000000048c947 */ /* 0x000fec0003800000 */
[----:B------:R-:W-:Y:S01]  /*3200*/  FFMA.FTZ R18, R32, R12, R41 ;  /* 0x0000000c20127223 */ /* 0x000fe20000010029 */
[----:B------:R-:W-:-:S03]  /*3210*/  FFMA.FTZ R13, R0, R19, R40 ;  /* 0x00000013000d7223 */ /* 0x000fc60000010028 */
[----:B------:R-:W-:Y:S01]  /*3220*/  FMUL.FTZ R22, R18, -1.4426950216293334961 ;  /* 0xbfb8aa3b12167820 */ /* 0x000fe20000410000 */
[----:B------:R-:W-:-:S05]  /*3230*/  FMUL.FTZ R24, R13, -1.4426950216293334961 ;  /* 0xbfb8aa3b0d187820 */ /* 0x000fca0000410000 */
[----:B------:R-:W0:Y:S08]  /*3240*/  MUFU.EX2 R22, R22 ;  /* 0x0000001600167308 */ /* 0x000e300000000800 */
[----:B------:R-:W2:Y:S01]  /*3250*/  MUFU.EX2 R24, R24 ;  /* 0x0000001800187308 */ /* 0x000ea20000000800 */
[----:B0-----:R-:W-:-:S07]  /*3260*/  FADD.FTZ R23, R22, 1 ;  /* 0x3f80000016177421 */ /* 0x001fce0000010000 */
[----:B------:R-:W0:Y:S01]  /*3270*/  MUFU.RCP R23, R23 ;  /* 0x0000001700177308 */ /* 0x000e220000001000 */
[----:B--2---:R-:W-:-:S07]  /*3280*/  FADD.FTZ R25, R24, 1 ;  /* 0x3f80000018197421 */ /* 0x004fce0000010000 */
        /* <DEDUP_REMOVED lines=9> */
.L_x_1469:
[----:B------:R-:W-:Y:S04]  /*3320*/  BSSY.RECONVERGENT B0, `(.L_x_1470) ;  /* 0x0000013000007945 */ /* 0x000fe80003800200 */
[----:B------:R-:W-:Y:S05]  /*3330*/  @P0 BRA `(.L_x_1471) ;  /* 0x0000000000440947 */ /* 0x000fea0003800000 */
[----:B------:R-:W0:Y:S01]  /*3340*/  LDCU.64 UR18, c[0x0][0x3f8] ;  /* 0x00007f00ff1277ac */ /* 0x000e220008000a00 */
[C-C-:B------:R-:W-:Y:S01]  /*3350*/  FFMA.FTZ R23, R20.reuse, R12, R21.reuse ;  /* 0x0000000c14177223 */ /* 0x140fe20000010015 */
[----:B------:R-:W-:Y:S01]  /*3360*/  MOV R12, R52 ;  /* 0x00000034000c7202 */ /* 0x000fe20000000f00 */
[----:B------:R-:W-:Y:S01]  /*3370*/  FFMA.FTZ R19, R20, R19, R21 ;  /* 0x0000001314137223 */ /* 0x000fe20000010015 */
[----:B------:R-:W1:Y:S01]  /*3380*/  LDCU.64 UR6, c[0x0][0x380] ;  /* 0x00007000ff0677ac */ /* 0x000e620008000a00 */
[----:B------:R-:W-:Y:S01]  /*3390*/  MOV R13, R51 ;  /* 0x00000033000d7202 */ /* 0x000fe20000000f00 */
[----:B------:R-:W-:Y:S01]  /*33a0*/  FFMA.FTZ R2, R32, R2, -R23 ;  /* 0x0000000220027223 */ /* 0x000fe20000010817 */
[----:B------:R-:W-:-:S03]  /*33b0*/  FFMA.FTZ R3, R0, R3, -R19 ;  /* 0x0000000300037223 */ /* 0x000fc60000010813 */
[----:B------:R-:W-:Y:S01]  /*33c0*/  FMUL.FTZ R2, R2, UR37 ;  /* 0x0000002502027c20 */ /* 0x000fe20008410000 */
[----:B------:R-:W-:Y:S01]  /*33d0*/  FMUL.FTZ R3, R3, UR37 ;  /* 0x0000002503037c20 */ /* 0x000fe20008410000 */
[----:B0-----:R-:W-:Y:S02]  /*33e0*/  IMAD R18, R36, UR18, RZ ;  /* 0x0000001224127c24 */ /* 0x001fe4000f8e02ff */
[----:B------:R-:W-:-:S04]  /*33f0*/  IMAD.WIDE.U32 R12, R47, UR18, R12 ;  /* 0x000000122f0c7c25 */ /* 0x000fc8000f8e000c */
[----:B--2---:R-:W-:Y:S01]  /*3400*/  IMAD R25, R47, UR19, R18 ;  /* 0x000000132f197c24 */ /* 0x004fe2000f8e0212 */
[----:B-1----:R-:W-:-:S04]  /*3410*/  LEA R18, P0, R12, UR6, 0x2 ;  /* 0x000000060c127c11 */ /* 0x002fc8000f8010ff */
[----:B------:R-:W-:-:S04]  /*3420*/  IADD3 R25, PT, PT, R13, R25, RZ ;  /* 0x000000190d197210 */ /* 0x000fc80007ffe0ff */
[----:B------:R-:W-:-:S05]  /*3430*/  LEA.HI.X R19, R12, UR7, R25, 0x2, P0 ;  /* 0x000000070c137c11 */ /* 0x000fca00080f1419 */
[----:B------:R0:W-:Y:S02]  /*3440*/  STG.E.64 desc[UR26][R18.64], R2 ;  /* 0x0000000212007986 */ /* 0x0001e4000c101b1a */
.L_x_1471:
[----:B------:R-:W-:Y:S05]  /*3450*/  BSYNC.RECONVERGENT B0 ;  /* 0x0000000000007941 */ /* 0x000fea0003800200 */
.L_x_1470:
[----:B------:R-:W-:Y:S01]  /*3460*/  UISETP.NE.AND UP0, UPT, UR30, URZ, UPT ;  /* 0x000000ff1e00728c */ /* 0x000fe2000bf05270 */
[----:B------:R-:W-:Y:S01]  /*3470*/  FADD.FTZ R12, R8, -UR36 ;  /* 0x80000024080c7e21 */ /* 0x000fe20008010000 */
[----:B------:R-:W-:Y:S01]  /*3480*/  FADD.FTZ R5, R5, -UR36 ;  /* 0x8000002405057e21 */ /* 0x000fe20008010000 */
        /* <DEDUP_REMOVED lines=8> */
[----:B------:R-:W-:Y:S01]  /*3510*/  ISETP.GE.U32.AND P0, PT, R44, UR20, PT ;  /* 0x000000142c007c0c */ /* 0x000fe2000bf06070 */
[----:B------:R-:W-:Y:S01]  /*3520*/  FMUL.FTZ R9, R15, UR37 ;  /* 0x000000250f097c20 */ /* 0x000fe20008410000 */
[----:B------:R-:W-:Y:S01]  /*3530*/  ISETP.GE.U32.AND P1, PT, R43, UR20, PT ;  /* 0x000000142b007c0c */ /* 0x000fe2000bf26070 */
[C-C-:B0-----:R-:W-:Y:S01]  /*3540*/  FFMA.FTZ R3, R20.reuse, R4, R21.reuse ;  /* 0x0000000414037223 */ /* 0x141fe20000010015 */
        /* <DEDUP_REMOVED lines=16> */
[----:B------:R-:W2:Y:S01]  /*3650*/  MUFU.RCP R23, R20 ;  /* 0x0000001400177308 */ /* 0x000ea20000001000 */
[----:B-1----:R-:W-:-:S07]  /*3660*/  FADD.FTZ R24, R22, 1 ;  /* 0x3f80000016187421 */ /* 0x002fce0000010000 */
[----:B------:R-:W0:Y:S01]  /*3670*/  MUFU.RCP R24, R24 ;  /* 0x0000001800187308 */ /* 0x000e220000001000 */
[----:B--2---:R-:W-:Y:S01]  /*3680*/  FADD.FTZ R25, -R23, 1 ;  /* 0x3f80000017197421 */ /* 0x004fe20000010100 */
[----:B------:R-:W-:-:S03]  /*3690*/  FMUL.FTZ R6, R6, R23 ;  /* 0x0000001706067220 */ /* 0x000fc60000410000 */
[----:B------:R-:W-:-:S04]  /*36a0*/  FFMA.FTZ R25, R2, R25, 1 ;  /* 0x3f80000002197423 */ /* 0x000fc80000010019 */
[----:B------:R-:W-:Y:S01]  /*36b0*/  FMUL.FTZ R6, R6, R25 ;  /* 0x0000001906067220 */ /* 0x000fe20000410000 */
[----:B0-----:R-:W-:Y:S01]  /*36c0*/  FADD.FTZ R27, -R24, 1 ;  /* 0x3f800000181b7421 */ /* 0x001fe20000010100 */
[----:B------:R-:W-:-:S03]  /*36d0*/  FMUL.FTZ R7, R7, R24 ;  /* 0x0000001807077220 */ /* 0x000fc60000410000 */
[----:B------:R-:W-:-:S04]  /*36e0*/  FFMA.FTZ R4, R4, R27, 1 ;  /* 0x3f80000004047423 */ /* 0x000fc8000001001b */
[----:B------:R-:W-:-:S07]  /*36f0*/  FMUL.FTZ R7, R7, R4 ;  /* 0x0000000407077220 */ /* 0x000fce0000410000 */
.L_x_1472:
        /* <DEDUP_REMOVED lines=17> */
.L_x_1474:
[----:B------:R-:W-:Y:S05]  /*3810*/  BSYNC.RECONVERGENT B0 ;  /* 0x0000000000007941 */ /* 0x000fea0003800200 */
.L_x_1473:
        /* <DEDUP_REMOVED lines=19> */
.L_x_1475:
        /* <DEDUP_REMOVED lines=17> */
.L_x_1477:
[----:B------:R-:W-:Y:S05]  /*3a60*/  BSYNC.RECONVERGENT B0 ;  /* 0x0000000000007941 */ /* 0x000fea0003800200 */
.L_x_1476:
        /* <DEDUP_REMOVED lines=19> */
.L_x_1478:
        /* <DEDUP_REMOVED lines=10> */
[----:B-1----:R-:W-:-:S03]  /*3c40*/  IMAD R3, R33, UR6, RZ ;  /* 0x0000000621037c24 */ /* 0x002fc6000f8e02ff */
[----:B------:R-:W-:-:S04]  /*3c50*/  IMAD.WIDE.U32 R50, R42, UR6, R50 ;  /* 0x000000062a327c25 */ /* 0x000fc8000f8e0032 */
[----:B------:R-:W-:Y:S01]  /*3c60*/  IMAD R3, R42, UR7, R3 ;  /* 0x000000072a037c24 */ /* 0x000fe2000f8e0203 */
[----:B---3--:R-:W-:-:S04]  /*3c70*/  LEA R2, P0, R50, UR18, 0x2 ;  /* 0x0000001232027c11 */ /* 0x008fc8000f8010ff */
[----:B------:R-:W-:-:S04]  /*3c80*/  IADD3 R3, PT, PT, R51, R3, RZ ;  /* 0x0000000333037210 */ /* 0x000fc80007ffe0ff */
[----:B------:R-:W-:-:S05]  /*3c90*/  LEA.HI.X R3, R50, UR19, R3, 0x2, P0 ;  /* 0x0000001332037c11 */ /* 0x000fca00080f1403 */
[----:B------:R1:W-:Y:S02]  /*3ca0*/  STG.E.64 desc[UR26][R2.64], R20 ;  /* 0x0000001402007986 */ /* 0x0003e4000c101b1a */
.L_x_1480:
[----:B------:R-:W-:Y:S05]  /*3cb0*/  BSYNC.RECONVERGENT B0 ;  /* 0x0000000000007941 */ /* 0x000fea0003800200 */
.L_x_1479:
[----:B------:R-:W-:Y:S02]  /*3cc0*/  UIADD3 UR17, UPT, UPT, UR29, UR17, URZ ;  /* 0x000000111d117290 */ /* 0x000fe4000fffe0ff */
[----:B------:R-:W-:Y:S02]  /*3cd0*/  UIADD3 UR4, UPT, UPT, UR4, 0x1, URZ ;  /* 0x0000000104047890 */ /* 0x000fe4000fffe0ff */
[----:B------:R-:W-:-:S09]  /*3ce0*/  UISETP.GE.AND UP0, UPT, UR17, UR8, UPT ;  /* 0x000000081100728c */ /* 0x000fd2000bf06270 */
[----:B------:R-:W-:Y:S05]  /*3cf0*/  BRA.U !UP0, `(.L_x_1481) ;  /* 0xffffffc508987547 */ /* 0x000fea000b83ffff */
.L_x_1450:
[----:B0-----:R-:W0:Y:S01]  /*3d00*/  LDC R4, c[0x0][0x370] ;  /* 0x0000dc00ff047b82 */ /* 0x001e220000000800 */
[----:B------:R-:W-:Y:S01]  /*3d10*/  ISETP.NE.AND P2, PT, R39, RZ, PT ;  /* 0x000000ff2700720c */ /* 0x000fe20003f45270 */
[----:B------:R-:W-:Y:S06]  /*3d20*/  BSSY.RECONVERGENT B0, `(.L_x_1482) ;  /* 0x0000011000007945 */ /* 0x000fec0003800200 */
[----:B------:R-:W3:Y:S08]  /*3d30*/  LDC R7, c[0x0][0x374] ;  /* 0x0000dd00ff077b82 */ /* 0x000ef00000000800 */
[----:B-1----:R-:W1:Y:S01]  /*3d40*/  LDC.64 R2, c[0x0][0x3c8] ;  /* 0x0000f200ff027b82 */ /* 0x002e620000000a00 */
[----:B0-----:R-:W-:-:S02]  /*3d50*/  IADD3 R5, PT, PT, R4, -0x1, RZ ;  /* 0xffffffff04057810 */ /* 0x001fc40007ffe0ff */
[----:B------:R-:W-:Y:S02]  /*3d60*/  ISETP.NE.AND P1, PT, R4, 0x1, PT ;  /* 0x000000010400780c */ /* 0x000fe40003f25270 */
[----:B---3--:R-:W-:-:S04]  /*3d70*/  IADD3 R0, PT, PT, R7, -0x1, RZ ;  /* 0xffffffff07007810 */ /* 0x008fc80007ffe0ff */
[----:B------:R-:W-:Y:S02]  /*3d80*/  ISETP.NE.AND P0, PT, R0, UR5, PT ;  /* 0x0000000500007c0c */ /* 0x000fe4000bf05270 */
[----:B------:R-:W-:Y:S02]  /*3d90*/  SHF.L.U32 R0, R7, 0x1, RZ ;  /* 0x0000000107007819 */ /* 0x000fe400000006ff */
[----:B------:R-:W-:Y:S02]  /*3da0*/  ISETP.NE.OR P0, PT, R5, UR28, P0 ;  /* 0x0000001c05007c0c */ /* 0x000fe40008705670 */
[----:B------:R-:W-:-:S05]  /*3db0*/  SEL R5, R0, RZ, P1 ;  /* 0x000000ff00057207 */ /* 0x000fca0000800000 */
[----:B-1----:R-:W-:Y:S01]  /*3dc0*/  IMAD.WIDE.U32 R2, R5, 0x4, R2 ;  /* 0x0000000405027825 */ /* 0x002fe200078e0002 */
[----:B------:R-:W-:Y:S06]  /*3dd0*/  @P2 BRA `(.L_x_1483) ;  /* 0x0000000000142947 */ /* 0x000fec0003800000 */
[----:B------:R-:W-:Y:S01]  /*3de0*/  HFMA2 R5, -RZ, RZ, 0, 5.9604644775390625e-08 ;  /* 0x00000001ff057431 */ /* 0x000fe200000001ff */
[----:B------:R-:W-:Y:S06]  /*3df0*/  MEMBAR.ALL.GPU ;  /* 0x0000000000007992 */ /* 0x000fec000000a000 */
[----:B------:R-:W-:-:S00]  /*3e00*/  ERRBAR ;  /* 0x00000000000079ab */ /* 0x000fc00000000000 */
[----:B------:R-:W-:Y:S06]  /*3e10*/  CGAERRBAR ;  /* 0x00000000000075ab */ /* 0x000fec0000000000 */
[----:B------:R0:W-:Y:S02]  /*3e20*/  REDG.E.ADD.S32.STRONG.GPU desc[UR26][R2.64], R5 ;  /* 0x000000050200798e */ /* 0x0001e4000c12e31a */
.L_x_1483:
[----:B------:R-:W-:Y:S05]  /*3e30*/  BSYNC.RECONVERGENT B0 ;  /* 0x0000000000007941 */ /* 0x000fea0003800200 */
.L_x_1482:
[----:B------:R-:W-:Y:S05]  /*3e40*/  @P0 EXIT ;  /* 0x000000000000094d */ /* 0x000fea0003800000 */
[----:B------:R-:W-:Y:S05]  /*3e50*/  @P2 BRA `(.L_x_1484) ;  /* 0x0000000000202947 */ /* 0x000fea0003800000 */
[----:B------:R-:W-:-:S05]  /*3e60*/  IMAD R0, R4, R7, RZ ;  /* 0x0000000704007224 */ /* 0x000fca00078e02ff */
[----:B------:R-:W-:-:S13]  /*3e70*/  ISETP.NE.AND P0, PT, R0, -0x1, PT ;  /* 0xffffffff0000780c */ /* 0x000fda0003f05270 */
[----:B------:R-:W-:Y:S05]  /*3e80*/  @!P0 BRA `(.L_x_1484) ;  /* 0x0000000000148947 */ /* 0x000fea0003800000 */
.L_x_1485:
[----:B0-----:R-:W3:Y:S04]  /*3e90*/  LDG.E.STRONG.GPU R5, desc[UR26][R2.64] ;  /* 0x0000001a02057981 */ /* 0x001ee8000c1ef900 */
[----:B---3--:R-:W-:Y:S01]  /*3ea0*/  CCTL.IVALL ;  /* 0x00000000ff00798f */ /* 0x008fe20002000000 */
[----:B------:R-:W-:Y:S05]  /*3eb0*/  YIELD ;  /* 0x0000000000007946 */ /* 0x000fea0003800000 */
[----:B------:R-:W-:-:S13]  /*3ec0*/  ISETP.NE.AND P0, PT, R5, R0, PT ;  /* 0x000000000500720c */ /* 0x000fda0003f05270 */
[----:B------:R-:W-:Y:S05]  /*3ed0*/  @P0 BRA `(.L_x_1485) ;  /* 0xfffffffc00ec0947 */ /* 0x000fea000383ffff */
.L_x_1484:
        /* <DEDUP_REMOVED lines=48> */
[----:B------:R-:W2:Y:S01]  /*41e0*/  LDCU.64 UR6, c[0x0][0x3d8] ;  /* 0x00007b00ff0677ac */ /* 0x000ea20008000a00 */
[----:B------:R-:W-:Y:S02]  /*41f0*/  IADD3 R9, PT, PT, R2, 0x1, RZ ;  /* 0x0000000102097810 */ /* 0x000fe40007ffe0ff */
[----:B------:R-:W-:Y:S01]  /*4200*/  MOV R6, R39 ;  /* 0x0000002700067202 */ /* 0x000fe20000000f00 */
[----:B------:R-:W0:Y:S01]  /*4210*/  LDCU.64 UR8, c[0x0][0x390] ;  /* 0x00007200ff0877ac */ /* 0x000e220008000a00 */
[----:B------:R-:W-:Y:S02]  /*4220*/  LOP3.LUT R9, R9, 0x3, RZ, 0xc0, !PT ;  /* 0x0000000309097812 */ /* 0x000fe400078ec0ff */
[----:B------:R-:W-:Y:S01]  /*4230*/  MOV R7, R18 ;  /* 0x0000001200077202 */ /* 0x000fe20000000f00 */
[----:B------:R-:W1:Y:S01]  /*4240*/  LDCU.64 UR10, c[0x0][0x388] ;  /* 0x00007100ff0a77ac */ /* 0x000e620008000a00 */
[C---:B------:R-:W-:Y:S02]  /*4250*/  SHF.L.U32 R21, R39.reuse, 0x2, RZ ;  /* 0x0000000227157819 */ /* 0x040fe400000006ff */
[----:B------:R-:W-:Y:S01]  /*4260*/  SHF.L.U64.HI R22, R39, 0x2, R18 ;  /* 0x0000000227167819 */ /* 0x000fe20000010212 */
[----:B------:R-:W-:Y:S01]  /*4270*/  IMAD.WIDE.U32 R6, R9, 0x180, R6 ;  /* 0x0000018009067825 */ /* 0x000fe200078e0006 */
[----:B------:R-:W-:Y:S01]  /*4280*/  UMOV UR4, URZ ;  /* 0x000000ff00047c82 */ /* 0x000fe20008000000 */
[----:B------:R-:W-:-:S02]  /*4290*/  SHF.L.U32 R29, R5, 0x2, RZ ;  /* 0x00000002051d7819 */ /* 0x000fc400000006ff */
[----:B------:R-:W-:Y:S02]  /*42a0*/  SHF.L.U64.HI R31, R0, 0x2, R3 ;  /* 0x00000002001f7819 */ /* 0x000fe40000010203 */
[----:B--2---:R-:W-:Y:S02]  /*42b0*/  IADD3 R25, P1, PT, R21, UR6, RZ ;  /* 0x0000000615197c10 */ /* 0x004fe4000ff3e0ff */
[----:B------:R-:W-:Y:S02]  /*42c0*/  IADD3 R18, PT, PT, R7, UR4, RZ ;  /* 0x0000000407127c10 */ /* 0x000fe4000fffe0ff */
[----:B0-----:R-:W-:Y:S02]  /*42d0*/  IADD3 R23, P2, PT, R21, UR8, RZ ;  /* 0x0000000815177c10 */ /* 0x001fe4000ff5e0ff */
[----:B------:R-:W-:Y:S01]  /*42e0*/  MOV R39, R6 ;  /* 0x0000000600277202 */ /* 0x000fe20000000f00 */
[----:B------:R-:W-:Y:S01]  /*42f0*/  IMAD.WIDE.U32 R6, R4, 0x4, RZ ;  /* 0x0000000404067825 */ /* 0x000fe200078e00ff */
[----:B------:R-:W-:-:S02]  /*4300*/  IADD3.X R26, PT, PT, R22, UR7, RZ, P1, !PT ;  /* 0x00000007161a7c10 */ /* 0x000fc40008ffe4ff */
[C---:B------:R-:W-:Y:S02]  /*4310*/  IADD3.X R24, PT, PT, R22.reuse, UR9, RZ, P2, !PT ;  /* 0x0000000916187c10 */ /* 0x040fe400097fe4ff */
[----:B-1----:R-:W-:Y:S02]  /*4320*/  IADD3 R21, P1, PT, R21, UR10, RZ ;  /* 0x0000000a15157c10 */ /* 0x002fe4000ff3e0ff */
[----:B------:R-:W-:Y:S02]  /*4330*/  IADD3 R16, P2, PT, RZ, -R9, RZ ;  /* 0x80000009ff107210 */ /* 0x000fe40007f5e0ff */
[----:B------:R-:W-:Y:S02]  /*4340*/  IADD3.X R22, PT, PT, R22, UR11, RZ, P1, !PT ;  /* 0x0000000b16167c10 */ /* 0x000fe40008ffe4ff */
[----:B------:R-:W-:Y:S02]  /*4350*/  SHF.L.U64.HI R27, R28, 0x2, R33 ;  /* 0x000000021c1b7819 */ /* 0x000fe40000010221 */
[----:B------:R-:W-:-:S02]  /*4360*/  IADD3 R29, PT, PT, R7, R29, RZ ;  /* 0x0000001d071d7210 */ /* 0x000fc40007ffe0ff */
[----:B------:R-:W-:-:S07]  /*4370*/  IADD3.X R20, PT, PT, RZ, -0x1, RZ, P2, !PT ;  /* 0xffffffffff147810 */ /* 0x000fce00017fe4ff */
.L_x_1488:
        /* <DEDUP_REMOVED lines=25> */
[----:B------:R-:W-:Y:S02]  /*4510*/  MOV R11, R24 ;  /* 0x00000018000b7202 */ /* 0x000fe40000000f00 */
[----:B---3--:R-:W-:Y:S01]  /*4520*/  F2FP.BF16.F32.PACK_AB R19, R15, R12 ;  /* 0x0000000c0f13723e */ /* 0x008fe200000010ff */
[----:B------:R0:W-:Y:S04]  /*4530*/  STG.E desc[UR26][R8.64], R17 ;  /* 0x0000001108007986 */ /* 0x0001e8000c10191a */
[----:B------:R0:W-:Y:S01]  /*4540*/  STG.E desc[UR26][R10.64], R19 ;  /* 0x000000130a007986 */ /* 0x0001e2000c10191a */
[----:B------:R-:W-:Y:S01]  /*4550*/  IADD3.X R24, PT, PT, RZ, R24, RZ, P3, !PT ;  /* 0x00000018ff187210 */ /* 0x000fe20001ffe4ff */
[----:B------:R-:W-:Y:S06]  /*4560*/  @P1 BRA `(.L_x_1488) ;  /* 0xfffffffc00841947 */ /* 0x000fec000383ffff */
.L_x_1487:
[----:B------:R-:W-:Y:S05]  /*4570*/  BSYNC.RECONVERGENT B0 ;  /* 0x0000000000007941 */ /* 0x000fea0003800200 */
.L_x_1486:
[----:B------:R-:W-:Y:S05]  /*4580*/  @!P0 EXIT ;  /* 0x000000000000894d */ /* 0x000fea0003800000 */
[C---:B------:R-:W-:Y:S01]  /*4590*/  SHF.L.U64.HI R5, R4.reuse, 0x2, R5 ;  /* 0x0000000204057819 */ /* 0x040fe20000010205 */
[----:B------:R-:W1:Y:S01]  /*45a0*/  LDCU.64 UR4, c[0x0][0x3d8] ;  /* 0x00007b00ff0477ac */ /* 0x000e620008000a00 */
[----:B------:R-:W-:Y:S02]  /*45b0*/  SHF.L.U32 R6, R4, 0x2, RZ ;  /* 0x0000000204067819 */ /* 0x000fe400000006ff */
[C---:B------:R-:W-:Y:S01]  /*45c0*/  SHF.L.U64.HI R7, R28.reuse, 0x2, R33 ;  /* 0x000000021c077819 */ /* 0x040fe20000010221 */
[----:B------:R-:W3:Y:S01]  /*45d0*/  LDCU.64 UR6, c[0x0][0x388] ;  /* 0x00007100ff0677ac */ /* 0x000ee20008000a00 */
[----:B0-----:R-:W-:Y:S02]  /*45e0*/  SHF.L.U32 R8, R28, 0x2, RZ ;  /* 0x000000021c087819 */ /* 0x001fe400000006ff */
[C---:B------:R-:W-:Y:S01]  /*45f0*/  SHF.L.U64.HI R2, R0.reuse, 0x2, R3 ;  /* 0x0000000200027819 */ /* 0x040fe20000010203 */
[----:B------:R-:W0:Y:S01]  /*4600*/  LDCU.64 UR8, c[0x0][0x390] ;  /* 0x00007200ff0877ac */ /* 0x000e220008000a00 */
[----:B------:R-:W-:-:S07]  /*4610*/  SHF.L.U32 R4, R0, 0x2, RZ ;  /* 0x0000000200047819 */ /* 0x000fce00000006ff */
.L_x_1489:
[C---:B----4-:R-:W-:Y:S02]  /*4620*/  SHF.L.U32 R9, R39.reuse, 0x2, RZ ;  /* 0x0000000227097819 */ /* 0x050fe400000006ff */
        /* <DEDUP_REMOVED lines=8> */
[----:B------:R1:W4:Y:S01]  /*46b0*/  LDG.E R10, desc[UR26][R10.64] ;  /* 0x0000001a0a0a7981 */ /* 0x000322000c1e1900 */
[----:B------:R-:W-:-:S03]  /*46c0*/  IADD3.X R15, PT, PT, R11, R5, RZ, P1, !PT ;  /* 0x000000050b0f7210 */ /* 0x000fc60000ffe4ff */
[----:B------:R-:W4:Y:S04]  /*46d0*/  LDG.E R13, desc[UR26][R12.64] ;  /* 0x0000001a0c0d7981 */ /* 0x000f28000c1e1900 */
[----:B------:R-:W5:Y:S04]  /*46e0*/  LDG.E R14, desc[UR26][R14.64] ;  /* 0x0000001a0e0e7981 */ /* 0x000f68000c1e1900 */
[----:B------:R-:W5:Y:S01]  /*46f0*/  LDG.E R17, desc[UR26][R16.64] ;  /* 0x0000001a10117981 */ /* 0x000f62000c1e1900 */
[----:B------:R-:W-:Y:S02]  /*4700*/  LOP3.LUT R23, R9, 0xfffffffc, RZ, 0xc0, !PT ;  /* 0xfffffffc09177812 */ /* 0x000fe400078ec0ff */
[----:B------:R-:W-:-:S02]  /*4710*/  LOP3.LUT R24, R18, 0x1, RZ, 0xc0, !PT ;  /* 0x0000000112187812 */ /* 0x000fc400078ec0ff */
[C---:B---3--:R-:W-:Y:S02]  /*4720*/  IADD3 R20, P0, PT, R23.reuse, UR6, RZ ;  /* 0x0000000617147c10 */ /* 0x048fe4000ff1e0ff */
[----:B-1----:R-:W-:Y:S02]  /*4730*/  LOP3.LUT R11, R18, 0x3, RZ, 0xc0, !PT ;  /* 0x00000003120b7812 */ /* 0x002fe400078ec0ff */
[----:B------:R-:W-:Y:S02]  /*4740*/  IADD3.X R21, PT, PT, R24, UR7, RZ, P0, !PT ;  /* 0x0000000718157c10 */ /* 0x000fe400087fe4ff */
[----:B0-----:R-:W-:Y:S02]  /*4750*/  IADD3 R22, P0, PT, R23, UR8, RZ ;  /* 0x0000000817167c10 */ /* 0x001fe4000ff1e0ff */
[----:B----4-:R-:W-:Y:S02]  /*4760*/  F2FP.BF16.F32.PACK_AB R19, R13, R10 ;  /* 0x0000000a0d13723e */ /* 0x010fe400000010ff */
[----:B------:R-:W-:-:S02]  /*4770*/  IADD3 R10, P1, PT, R23, UR4, RZ ;  /* 0x00000004170a7c10 */ /* 0x000fc4000ff3e0ff */
[----:B------:R-:W-:Y:S02]  /*4780*/  IADD3.X R23, PT, PT, R24, UR9, RZ, P0, !PT ;  /* 0x0000000918177c10 */ /* 0x000fe400087fe4ff */
[----:B------:R-:W-:Y:S02]  /*4790*/  IADD3.X R11, PT, PT, R11, UR5, RZ, P1, !PT ;  /* 0x000000050b0b7c10 */ /* 0x000fe40008ffe4ff */
[----:B-----5:R-:W-:Y:S02]  /*47a0*/  F2FP.BF16.F32.PACK_AB R27, R17, R14 ;  /* 0x0000000e111b723e */ /* 0x020fe400000010ff */
        /* <DEDUP_REMOVED lines=8> */
[----:B------:R-:W3:Y:S04]  /*4830*/  LDG.E R26, desc[UR26][R10.64+0x600] ;  /* 0x0006001a0a1a7981 */ /* 0x000ee8000c1e1900 */
[----:B0-----:R-:W3:Y:S04]  /*4840*/  LDG.E R19, desc[UR26][R16.64+0x600] ;  /* 0x0006001a10137981 */ /* 0x001ee8000c1e1900 */
[----:B------:R-:W4:Y:S04]  /*4850*/  LDG.E R28, desc[UR26][R12.64+0x600] ;  /* 0x0006001a0c1c7981 */ /* 0x000f28000c1e1900 */
[----:B------:R-:W4:Y:S01]  /*4860*/  LDG.E R29, desc[UR26][R14.64+0x600] ;  /* 0x0006001a0e1d7981 */ /* 0x000f22000c1e1900 */
[----:B------:R-:W-:-:S04]  /*4870*/  IADD3 R24, P0, PT, R9, 0x600, RZ ;  /* 0x0000060009187810 */ /* 0x000fc80007f1e0ff */
[----:B--2---:R-:W-:Y:S02]  /*4880*/  IADD3.X R25, PT, PT, RZ, R18, RZ, P0, !PT ;  /* 0x00000012ff197210 */ /* 0x004fe400007fe4ff */
[----:B------:R-:W-:Y:S02]  /*4890*/  LOP3.LUT R24, R24, 0xfffffffc, RZ, 0xc0, !PT ;  /* 0xfffffffc18187812 */ /* 0x000fe400078ec0ff */
[----:B------:R-:W-:Y:S02]  /*48a0*/  LOP3.LUT R25, R25, 0x1, RZ, 0xc0, !PT ;  /* 0x0000000119197812 */ /* 0x000fe400078ec0ff */
[C---:B------:R-:W-:Y:S02]  /*48b0*/  IADD3 R20, P0, PT, R24.reuse, UR6, RZ ;  /* 0x0000000618147c10 */ /* 0x040fe4000ff1e0ff */
[----:B------:R-:W-:Y:S02]  /*48c0*/  IADD3 R24, P1, PT, R24, UR8, RZ ;  /* 0x0000000818187c10 */ /* 0x000fe4000ff3e0ff */
[----:B------:R-:W-:-:S02]  /*48d0*/  IADD3.X R21, PT, PT, R25, UR7, RZ, P0, !PT ;  /* 0x0000000719157c10 */ /* 0x000fc400087fe4ff */
[----:B------:R-:W-:Y:S02]  /*48e0*/  IADD3.X R25, PT, PT, R25, UR9, RZ, P1, !PT ;  /* 0x0000000919197c10 */ /* 0x000fe40008ffe4ff */
[----:B---3--:R-:W-:Y:S02]  /*48f0*/  F2FP.BF16.F32.PACK_AB R19, R19, R26 ;  /* 0x0000001a1313723e */ /* 0x008fe400000010ff */
[----:B----4-:R-:W-:-:S03]  /*4900*/  F2FP.BF16.F32.PACK_AB R29, R29, R28 ;  /* 0x0000001c1d1d723e */ /* 0x010fc600000010ff */
        /* <DEDUP_REMOVED lines=40> */
.L_x_1490:
        /* <DEDUP_REMOVED lines=15> */
.L_x_4521:


//--------------------- .text._Z35group_norm_nhwc_bwd_one_pass_kernelI11Fp32IOBf16WLi128ELi48ELi384EEv26Group_norm_nhwc_bwd_params --------------------------
	.section	.text._Z35group_norm_nhwc_bwd_one_pass_kernelI11Fp32IOBf16WLi128ELi48ELi384EEv26Group_norm_nhwc_bwd_params,"ax",@progbits
	.align	128
        .global         _Z35group_norm_nhwc_bwd_one_pass_kernelI11Fp32IOBf16WLi128ELi48ELi384EEv26Group_norm_nhwc_bwd_params
        .type           _Z35group_norm_nhwc_bwd_one_pass_kernelI11Fp32IOBf16WLi128ELi48ELi384EEv26Group_norm_nhwc_bwd_params,@function
        .size           _Z35group_norm_nhwc_bwd_one_pass_kernelI11Fp32IOBf16WLi128ELi48ELi384EEv26Group_norm_nhwc_bwd_params,(.L_x_4522 - _Z35group_norm_nhwc_bwd_one_pass_kernelI11Fp32IOBf16WLi128ELi48ELi384EEv26Group_norm_nhwc_bwd_params)
        .other          _Z35group_norm_nhwc_bwd_one_pass_kernelI11Fp32IOBf16WLi128ELi48ELi384EEv26Group_norm_nhwc_bwd_params,@"STO_CUDA_ENTRY STV_DEFAULT"
_Z35group_norm_nhwc_bwd_one_pass_kernelI11Fp32IOBf16WLi128ELi48ELi384EEv26Group_norm_nhwc_bwd_params:
.text._Z35group_norm_nhwc_bwd_one_pass_kernelI11Fp32IOBf16WLi128ELi48ELi384EEv26Group_norm_nhwc_bwd_params:
        /* <DEDUP_REMOVED lines=33> */
.L_x_1534:
[----:B0-----:R-:W0:Y:S01]  /*0210*/  LDC R9, c[0x0][0x410] ;  /* 0x00010400ff097b82 */ /* 0x001e220000000800 */
[----:B-1----:R-:W1:Y:S01]  /*0220*/  LDCU.128 UR12, c[0x0][0x400] ;  /* 0x00008000ff0c77ac */ /* 0x002e620008000c00 */
[----:B------:R-:W-:Y:S02]  /*0230*/  SHF.R.S32.HI R13, RZ, 0x1f, R66 ;  /* 0x0000001fff0d7819 */ /* 0x000fe40000011442 */
[----:B------:R-:W-:Y:S02]  /*0240*/  ISETP.GE.AND P1, PT, R60, RZ, PT ;  /* 0x000000ff3c00720c */ /* 0x000fe40003f26270 */
[----:B------:R-:W-:Y:S02]  /*0250*/  LOP3.LUT R39, R62, 0xffff, RZ, 0xc0, !PT ;  /* 0x0000ffff3e277812 */ /* 0x000fe400078ec0ff */
[----:B--2---:R-:W2:Y:S01]  /*0260*/  LDC R42, c[0x0][0x41c] ;  /* 0x00010700ff2a7b82 */ /* 0x004ea20000000800 */
[----:B-1----:R-:W-:-:S04]  /*0270*/  ISETP.GE.U32.AND P4, PT, R66, UR12, PT ;  /* 0x0000000c42007c0c */ /* 0x002fc8000bf86070 */
[----:B------:R-:W-:Y:S02]  /*0280*/  ISETP.GE.AND.EX P4, PT, R13, UR13, PT, P4 ;  /* 0x0000000d0d007c0c */ /* 0x000fe4000bf86340 */
[----:B0-----:R-:W-:-:S04]  /*0290*/  IABS R5, R9 ;  /* 0x0000000900057213 */ /* 0x001fc80000000000 */
[----:B------:R-:W0:Y:S01]  /*02a0*/  I2F.RP R4, R5 ;  /* 0x0000000500047306 */ /* 0x000e220000209400 */
[----:B--2---:R-:W-:-:S06]  /*02b0*/  IMAD R42, R42, UR7, R67 ;  /* 0x000000072a2a7c24 */ /* 0x004fcc000f8e0243 */
[----:B------:R-:W1:Y:S01]  /*02c0*/  @!P4 LDC.64 R22, c[0x0][0x3f8] ;  /* 0x0000fe00ff16cb82 */ /* 0x000e620000000a00 */
[C---:B------:R-:W-:Y:S02]  /*02d0*/  IADD3 R24, PT, PT, R42.reuse, 0x30, RZ ;  /* 0x000000302a187810 */ /* 0x040fe40007ffe0ff */
[----:B------:R-:W-:Y:S02]  /*02e0*/  IADD3 R10, PT, PT, R42, 0x40, RZ ;  /* 0x000000402a0a7810 */ /* 0x000fe40007ffe0ff */
[----:B------:R-:W-:Y:S02]  /*02f0*/  SHF.R.S32.HI R25, RZ, 0x1f, R24 ;  /* 0x0000001fff197819 */ /* 0x000fe40000011418 */
[----:B------:R-:W-:Y:S01]  /*0300*/  SHF.R.S32.HI R11, RZ, 0x1f, R10 ;  /* 0x0000001fff0b7819 */ /* 0x000fe2000001140a */
[----:B0-----:R-:W0:Y:S01]  /*0310*/  MUFU.RCP R4, R4 ;  /* 0x0000000400047308 */ /* 0x001e220000001000 */
[----:B------:R-:W2:Y:S08]  /*0320*/  @!P4 LDC.64 R14, c[0x0][0x3a0] ;  /* 0x0000e800ff0ecb82 */ /* 0x000eb00000000a00 */
[----:B---3--:R-:W3:Y:S01]  /*0330*/  @!P4 LDC.64 R16, c[0x0][0x398] ;  /* 0x0000e600ff10cb82 */ /* 0x008ee20000000a00 */
[----:B0-----:R-:W-:-:S04]  /*0340*/  IADD3 R2, PT, PT, R4, 0xffffffe, RZ ;  /* 0x0ffffffe04027810 */ /* 0x001fc80007ffe0ff */
[----:B------:R0:W4:Y:S02]  /*0350*/  F2I.FTZ.U32.TRUNC.NTZ R3, R2 ;  /* 0x0000000200037305 */ /* 0x000124000021f000 */
[----:B0-----:R-:W-:Y:S02]  /*0360*/  MOV R2, RZ ;  /* 0x000000ff00027202 */ /* 0x001fe40000000f00 */
[----:B----4-:R-:W-:-:S05]  /*0370*/  IADD3 R6, PT, PT, RZ, -R3, RZ ;  /* 0x80000003ff067210 */ /* 0x010fca0007ffe0ff */
[----:B------:R-:W-:Y:S01]  /*0380*/  IMAD R7, R6, R5, RZ ;  /* 0x0000000506077224 */ /* 0x000fe200078e02ff */
[----:B------:R-:W-:-:S03]  /*0390*/  IABS R6, R60 ;  /* 0x0000003c00067213 */ /* 0x000fc60000000000 */
[----:B------:R-:W-:Y:S01]  /*03a0*/  IMAD.HI.U32 R3, R3, R7, R2 ;  /* 0x0000000703037227 */ /* 0x000fe200078e0002 */
[----:B------:R-:W-:Y:S02]  /*03b0*/  SHF.R.S32.HI R7, RZ, 0x1f, R42 ;  /* 0x0000001fff077819 */ /* 0x000fe4000001142a */
[----:B------:R-:W-:-:S03]  /*03c0*/  LOP3.LUT R2, R60, R9, RZ, 0x3c, !PT ;  /* 0x000000093c027212 */ /* 0x000fc600078e3cff */
[----:B------:R-:W-:Y:S01]  /*03d0*/  IMAD.HI.U32 R3, R3, R6, RZ ;  /* 0x0000000603037227 */ /* 0x000fe200078e00ff */
[----:B------:R-:W-:-:S04]  /*03e0*/  ISETP.GE.AND P0, PT, R2, RZ, PT ;  /* 0x000000ff0200720c */ /* 0x000fc80003f06270 */
        /* <DEDUP_REMOVED lines=9> */
[----:B------:R-:W-:Y:S02]  /*0480*/  ISETP.GE.U32.AND P5, PT, R42, UR12, PT ;  /* 0x0000000c2a007c0c */ /* 0x000fe4000bfa6070 */
[----:B------:R-:W-:Y:S02]  /*0490*/  @!P1 IADD3 R4, PT, PT, -R4, RZ, RZ ;  /* 0x000000ff04049210 */ /* 0x000fe40007ffe1ff */
[----:B------:R-:W-:Y:S02]  /*04a0*/  ISETP.GE.AND.EX P5, PT, R7, UR13, PT, P5 ;  /* 0x0000000d07007c0c */ /* 0x000fe4000bfa6350 */
[----:B------:R-:W-:Y:S02]  /*04b0*/  @P2 IADD3 R3, PT, PT, R3, 0x1, RZ ;  /* 0x0000000103032810 */ /* 0x000fe40007ffe0ff */
[----:B------:R-:W-:-:S02]  /*04c0*/  ISETP.NE.AND P2, PT, R9, RZ, PT ;  /* 0x000000ff0900720c */ /* 0x000fc40003f45270 */
[----:B------:R-:W-:Y:S02]  /*04d0*/  MOV R2, R3 ;  /* 0x0000000300027202 */ /* 0x000fe40000000f00 */
[----:B------:R-:W-:Y:S02]  /*04e0*/  LOP3.LUT R3, RZ, R9, RZ, 0x33, !PT ;  /* 0x00000009ff037212 */ /* 0x000fe400078e33ff */
[----:B------:R-:W-:Y:S02]  /*04f0*/  @!P0 IADD3 R2, PT, PT, -R2, RZ, RZ ;  /* 0x000000ff02028210 */ /* 0x000fe40007ffe1ff */
[C---:B------:R-:W-:Y:S01]  /*0500*/  SEL R72, R3.reuse, R4, !P2 ;  /* 0x0000000403487207 */ /* 0x040fe20005000000 */
[----:B------:R-:W0:Y:S01]  /*0510*/  @!P5 LDC.64 R20, c[0x0][0x3f8] ;  /* 0x0000fe00ff14db82 */ /* 0x000e220000000a00 */
[----:B------:R-:W-:Y:S02]  /*0520*/  ISETP.GE.U32.AND P0, PT, R24, UR12, PT ;  /* 0x0000000c18007c0c */ /* 0x000fe4000bf06070 */
[----:B------:R-:W-:Y:S01]  /*0530*/  SEL R3, R3, R2, !P2 ;  /* 0x0000000203037207 */ /* 0x000fe20005000000 */
[----:B------:R-:W-:Y:S01]  /*0540*/  IMAD R38, R72, 0x30, RZ ;  /* 0x0000003048267824 */ /* 0x000fe200078e02ff */
[----:B------:R-:W-:-:S02]  /*0550*/  ISETP.GE.AND.EX P0, PT, R25, UR13, PT, P0 ;  /* 0x0000000d19007c0c */ /* 0x000fc4000bf06300 */
[----:B------:R-:W-:Y:S01]  /*0560*/  SHF.R.S32.HI R2, RZ, 0x1f, R3 ;  /* 0x0000001fff027819 */ /* 0x000fe20000011403 */
[----:B------:R-:W4:Y:S01]  /*0570*/  @!P5 LDC.64 R8, c[0x0][0x3a0] ;  /* 0x0000e800ff08db82 */ /* 0x000f220000000a00 */
[----:B------:R-:W-:-:S03]  /*0580*/  IADD3 R76, P1, PT, R38, R39, RZ ;  /* 0x00000027264c7210 */ /* 0x000fc60007f3e0ff */
[----:B------:R-:W-:Y:S01]  /*0590*/  IMAD R2, R2, UR14, RZ ;  /* 0x0000000e02027c24 */ /* 0x000fe2000f8e02ff */
[----:B------:R-:W-:Y:S02]  /*05a0*/  LEA.HI.X.SX32 R77, R38, RZ, 0x1, P1 ;  /* 0x000000ff264d7211 */ /* 0x000fe400008f0eff */
[----:B------:R-:W-:Y:S01]  /*05b0*/  ISETP.GE.U32.AND P1, PT, R10, UR12, PT ;  /* 0x0000000c0a007c0c */ /* 0x000fe2000bf26070 */
[C---:B------:R-:W-:Y:S02]  /*05c0*/  IMAD R75, R3.reuse, UR15, R2 ;  /* 0x0000000f034b7c24 */ /* 0x040fe4000f8e0202 */
[----:B------:R-:W-:Y:S01]  /*05d0*/  IMAD.WIDE.U32 R76, R3, UR14, R76 ;  /* 0x0000000e034c7c25 */ /* 0x000fe2000f8e004c */
[----:B------:R-:W2:Y:S01]  /*05e0*/  @!P0 LDC.64 R4, c[0x0][0x3f8] ;  /* 0x0000fe00ff048b82 */ /* 0x000ea20000000a00 */
[----:B------:R-:W-:Y:S02]  /*05f0*/  ISETP.GE.AND.EX P1, PT, R11, UR13, PT, P1 ;  /* 0x0000000d0b007c0c */ /* 0x000fe4000bf26310 */
[----:B-1----:R-:W-:Y:S01]  /*0600*/  @!P4 IMAD R2, R13, R22, RZ ;  /* 0x000000160d02c224 */ /* 0x002fe200078e02ff */
[----:B------:R-:W-:-:S02]  /*0610*/  IADD3 R75, PT, PT, R77, R75, RZ ;  /* 0x0000004b4d4b7210 */ /* 0x000fc40007ffe0ff */
[----:B------:R-:W-:Y:S01]  /*0620*/  @!P4 MOV R74, R76 ;  /* 0x0000004c004ac202 */ /* 0x000fe20000000f00 */
[C---:B------:R-:W-:Y:S01]  /*0630*/  @!P4 IMAD R27, R66.reuse, R23, R2 ;  /* 0x00000017421bc224 */ /* 0x040fe200078e0202 */
[----:B------:R-:W-:Y:S01]  /*0640*/  @!P5 MOV R3, R75 ;  /* 0x0000004b0003d202 */ /* 0x000fe20000000f00 */
[----:B0-----:R-:W-:Y:S01]  /*0650*/  @!P5 IMAD R2, R7, R20, RZ ;  /* 0x000000140702d224 */ /* 0x001fe200078e02ff */
[----:B------:R-:W0:Y:S01]  /*0660*/  @!P0 LDC.64 R18, c[0x0][0x3a0] ;  /* 0x0000e800ff128b82 */ /* 0x000e220000000a00 */
[----:B------:R-:W-:-:S04]  /*0670*/  @!P4 IMAD.WIDE.U32 R22, R66, R22, R74 ;  /* 0x000000164216c225 */ /* 0x000fc800078e004a */
[C---:B------:R-:W-:Y:S01]  /*0680*/  @!P5 IMAD R29, R42.reuse, R21, R2 ;  /* 0x000000152a1dd224 */ /* 0x040fe200078e0202 */
[----:B------:R-:W-:Y:S02]  /*0690*/  @!P5 MOV R2, R76 ;  /* 0x0000004c0002d202 */ /* 0x000fe40000000f00 */
[----:B------:R-:W1:Y:S01]  /*06a0*/  @!P5 LDC.64 R6, c[0x0][0x398] ;  /* 0x0000e600ff06db82 */ /* 0x000e620000000a00 */
[----:B------:R-:W-:Y:S02]  /*06b0*/  @!P4 IADD3 R27, PT, PT, R23, R27, RZ ;  /* 0x0000001b171bc210 */ /* 0x000fe40007ffe0ff */
[----:B------:R-:W-:Y:S01]  /*06c0*/  @!P5 IMAD.WIDE.U32 R20, R42, R20, R2 ;  /* 0x000000142a14d225 */ /* 0x000fe200078e0002 */
[C---:B------:R-:W-:Y:S02]  /*06d0*/  @!P4 SHF.L.U32 R23, R22.reuse, 0x2, RZ ;  /* 0x000000021617c819 */ /* 0x040fe400000006ff */
[----:B------:R-:W-:Y:S01]  /*06e0*/  @!P4 SHF.L.U64.HI R22, R22, 0x2, R27 ;  /* 0x000000021616c819 */ /* 0x000fe2000001021b */
[----:B--2---:R-:W-:Y:S01]  /*06f0*/  @!P0 IMAD R25, R25, R4, RZ ;  /* 0x0000000419198224 */ /* 0x004fe200078e02ff */
[----:B------:R-:W2:Y:S01]  /*0700*/  @!P0 LDC.64 R12, c[0x0][0x398] ;  /* 0x0000e600ff0c8b82 */ /* 0x000ea20000000a00 */
[----:B------:R-:W-:-:S02]  /*0710*/  @!P5 IADD3 R21, PT, PT, R21, R29, RZ ;  /* 0x0000001d1515d210 */ /* 0x000fc40007ffe0ff */
[C---:B------:R-:W-:Y:S01]  /*0720*/  @!P4 IADD3 R14, P3, PT, R23.reuse, R14, RZ ;  /* 0x0000000e170ec210 */ /* 0x040fe20007f7e0ff */
[----:B------:R-:W-:Y:S01]  /*0730*/  @!P0 IMAD R25, R24, R5, R25 ;  /* 0x0000000518198224 */ /* 0x000fe200078e0219 */
[----:B---3--:R-:W-:Y:S02]  /*0740*/  @!P4 IADD3 R16, P6, PT, R23, R16, RZ ;  /* 0x000000101710c210 */ /* 0x008fe40007fde0ff */
[C---:B------:R-:W-:Y:S01]  /*0750*/  @!P5 SHF.L.U32 R23, R20.reuse, 0x2, RZ ;  /* 0x000000021417d819 */ /* 0x040fe200000006ff */
[----:B------:R-:W3:Y:S01]  /*0760*/  @!P1 LDC.64 R2, c[0x0][0x3f8] ;  /* 0x0000fe00ff029b82 */ /* 0x000ee20000000a00 */
[----:B------:R-:W-:Y:S02]  /*0770*/  @!P5 SHF.L.U64.HI R26, R20, 0x2, R21 ;  /* 0x00000002141ad819 */ /* 0x000fe40000010215 */
[----:B------:R-:W-:Y:S02]  /*0780*/  @!P0 MOV R20, R76 ;  /* 0x0000004c00148202 */ /* 0x000fe40000000f00 */
[----:B------:R-:W-:-:S02]  /*0790*/  @!P0 MOV R21, R75 ;  /* 0x0000004b00158202 */ /* 0x000fc40000000f00 */
[C---:B----4-:R-:W-:Y:S02]  /*07a0*/  @!P5 IADD3 R8, P2, PT, R23.reuse, R8, RZ ;  /* 0x000000081708d210 */ /* 0x050fe40007f5e0ff */
[----:B------:R-:W-:Y:S01]  /*07b0*/  @!P4 IADD3.X R15, PT, PT, R22, R15, RZ, P3, !PT ;  /* 0x0000000f160fc210 */ /* 0x000fe20001ffe4ff */
[----:B------:R-:W-:Y:S01]  /*07c0*/  @!P0 IMAD.WIDE.U32 R4, R24, R4, R20 ;  /* 0x0000000418048225 */ /* 0x000fe200078e0014 */
[----:B------:R-:W-:Y:S02]  /*07d0*/  @!P5 IADD3.X R9, PT, PT, R26, R9, RZ, P2, !PT ;  /* 0x000000091a09d210 */ /* 0x000fe400017fe4ff */
[----:B------:R-:W-:Y:S02]  /*07e0*/  ISETP.GE.U32.AND P2, PT, R64, UR12, PT ;  /* 0x0000000c40007c0c */ /* 0x000fe4000bf46070 */
[----:B-1----:R-:W-:Y:S02]  /*07f0*/  @!P5 IADD3 R6, P3, PT, R23, R6, RZ ;  /* 0x000000061706d210 */ /* 0x002fe40007f7e0ff */
[----:B------:R-:W-:-:S02]  /*0800*/  ISETP.GE.AND.EX P2, PT, R54, UR13, PT, P2 ;  /* 0x0000000d36007c0c */ /* 0x000fc4000bf46320 */
[----:B------:R-:W-:Y:S02]  /*0810*/  @!P0 IADD3 R21, PT, PT, R5, R25, RZ ;  /* 0x0000001905158210 */ /* 0x000fe40007ffe0ff */
[----:B------:R-:W-:Y:S01]  /*0820*/  @!P0 SHF.L.U32 R5, R4, 0x2, RZ ;  /* 0x0000000204058819 */ /* 0x000fe200000006ff */
[----:B------:R-:W1:Y:S01]  /*0830*/  @!P1 LDC.64 R24, c[0x0][0x398] ;  /* 0x0000e600ff189b82 */ /* 0x000e620000000a00 */
[----:B------:R-:W-:Y:S01]  /*0840*/  @!P5 IADD3.X R7, PT, PT, R26, R7, RZ, P3, !PT ;  /* 0x000000071a07d210 */ /* 0x000fe20001ffe4ff */
[----:B---3--:R-:W-:Y:S01]  /*0850*/  @!P1 IMAD R11, R11, R2, RZ ;  /* 0x000000020b0b9224 */ /* 0x008fe200078e02ff */
[----:B------:R-:W-:Y:S02]  /*0860*/  @!P4 IADD3.X R17, PT, PT, R22, R17, RZ, P6, !PT ;  /* 0x000000111611c210 */ /* 0x000fe400037fe4ff */
[----:B------:R-:W-:Y:S01]  /*0870*/  @!P0 SHF.L.U64.HI R4, R4, 0x2, R21 ;  /* 0x0000000204048819 */ /* 0x000fe20000010215 */
[----:B------:R-:W-:Y:S01]  /*0880*/  @!P1 IMAD R27, R10, R3, R11 ;  /* 0x000000030a1b9224 */ /* 0x000fe200078e020b */
[C---:B0-----:R-:W-:Y:S01]  /*0890*/  @!P0 IADD3 R18, P3, PT, R5.reuse, R18, RZ ;  /* 0x0000001205128210 */ /* 0x041fe20007f7e0ff */
[----:B------:R-:W0:Y:S01]  /*08a0*/  @!P2 LDC.64 R20, c[0x0][0x3f8] ;  /* 0x0000fe00ff14ab82 */ /* 0x000e220000000a00 */
[----:B--2---:R-:W-:-:S02]  /*08b0*/  @!P0 IADD3 R12, P6, PT, R5, R12, RZ ;  /* 0x0000000c050c8210 */ /* 0x004fc40007fde0ff */
[C---:B------:R-:W-:Y:S02]  /*08c0*/  @!P0 IADD3.X R19, PT, PT, R4.reuse, R19, RZ, P3, !PT ;  /* 0x0000001304138210 */ /* 0x040fe40001ffe4ff */
[----:B------:R-:W-:Y:S02]  /*08d0*/  @!P0 IADD3.X R13, PT, PT, R4, R13, RZ, P6, !PT ;  /* 0x0000000d040d8210 */ /* 0x000fe400037fe4ff */
[----:B------:R-:W-:Y:S01]  /*08e0*/  ISETP.GE.U32.AND P3, PT, R63, UR12, PT ;  /* 0x0000000c3f007c0c */ /* 0x000fe2000bf66070 */
[----:B------:R-:W2:Y:S01]  /*08f0*/  @!P1 LDC.64 R22, c[0x0][0x3a0] ;  /* 0x0000e800ff169b82 */ /* 0x000ea20000000a00 */
[----:B------:R-:W-:Y:S02]  /*0900*/  @!P1 MOV R4, R76 ;  /* 0x0000004c00049202 */ /* 0x000fe40000000f00 */
[----:B------:R-:W-:Y:S02]  /*0910*/  @!P1 MOV R5, R75 ;  /* 0x0000004b00059202 */ /* 0x000fe40000000f00 */
[----:B------:R-:W-:-:S02]  /*0920*/  ISETP.GE.AND.EX P3, PT, R0, UR13, PT, P3 ;  /* 0x0000000d00007c0c */ /* 0x000fc4000bf66330 */
[----:B------:R-:W-:Y:S02]  /*0930*/  CS2R R48, SRZ ;  /* 0x0000000000307805 */ /* 0x000fe4000001ff00 */
[----:B------:R-:W-:Y:S01]  /*0940*/  MOV R3, RZ ;  /* 0x000000ff00037202 */ /* 0x000fe20000000f00 */
[----:B------:R-:W-:Y:S01]  /*0950*/  @!P1 IMAD.WIDE.U32 R10, R10, R2, R4 ;  /* 0x000000020a0a9225 */ /* 0x000fe200078e0004 */
[----:B------:R-:W-:Y:S02]  /*0960*/  MOV R2, RZ ;  /* 0x000000ff00027202 */ /* 0x000fe40000000f00 */
[----:B------:R-:W-:Y:S02]  /*0970*/  CS2R R50, SRZ ;  /* 0x0000000000327805 */ /* 0x000fe4000001ff00 */
[----:B------:R-:W-:Y:S01]  /*0980*/  CS2R R4, SRZ ;  /* 0x0000000000047805 */ /* 0x000fe2000001ff00 */
[----:B------:R3:W5:Y:S01]  /*0990*/  @!P5 LDG.E.64 R48, desc[UR8][R6.64] ;  /* 0x000000080630d981 */ /* 0x000762000c1e1b00 */
[----:B------:R-:W-:-:S02]  /*09a0*/  @!P1 IADD3 R11, PT, PT, R11, R27, RZ ;  /* 0x0000001b0b0b9210 */ /* 0x000fc40007ffe0ff */
[C---:B------:R-:W-:Y:S01]  /*09b0*/  @!P1 SHF.L.U32 R27, R10.reuse, 0x2, RZ ;  /* 0x000000020a1b9819 */ /* 0x040fe200000006ff */
[----:B------:R2:W5:Y:S01]  /*09c0*/  @!P4 LDG.E.64 R2, desc[UR8][R14.64] ;  /* 0x000000080e02c981 */ /* 0x000562000c1e1b00 */
[----:B------:R-:W-:Y:S01]  /*09d0*/  @!P1 SHF.L.U64.HI R26, R10, 0x2, R11 ;  /* 0x000000020a1a9819 */ /* 0x000fe2000001020b */
[----:B0-----:R-:W-:Y:S01]  /*09e0*/  @!P2 IMAD R28, R54, R20, RZ ;  /* 0x00000014361ca224 */ /* 0x001fe200078e02ff */
[----:B------:R-:W0:Y:S01]  /*09f0*/  @!P3 LDC.64 R10, c[0x0][0x3f8] ;  /* 0x0000fe00ff0abb82 */ /* 0x000e220000000a00 */
[----:B------:R-:W5:Y:S01]  /*0a00*/  @!P5 LDG.E.64 R50, desc[UR8][R8.64] ;  /* 0x000000080832d981 */ /* 0x000f62000c1e1b00 */
[----:B---3--:R-:W-:Y:S02]  /*0a10*/  @!P2 MOV R6, R76 ;  /* 0x0000004c0006a202 */ /* 0x008fe40000000f00 */
[----:B------:R-:W-:Y:S01]  /*0a20*/  @!P2 MOV R7, R75 ;  /* 0x0000004b0007a202 */ /* 0x000fe20000000f00 */
[----:B------:R3:W5:Y:S01]  /*0a30*/  @!P4 LDG.E.64 R4, desc[UR8][R16.64] ;  /* 0x000000081004c981 */ /* 0x000762000c1e1b00 */
[----:B--2---:R-:W-:-:S02]  /*0a40*/  @!P1 IADD3 R14, P5, PT, R27, R22, RZ ;  /* 0x000000161b0e9210 */ /* 0x004fc40007fbe0ff */
[----:B------:R-:W2:Y:S01]  /*0a50*/  @!P3 LDC.64 R30, c[0x0][0x3a0] ;  /* 0x0000e800ff1ebb82 */ /* 0x000ea20000000a00 */
[----:B------:R-:W-:Y:S01]  /*0a60*/  @!P2 IMAD.WIDE.U32 R6, R64, R20, R6 ;  /* 0x000000144006a225 */ /* 0x000fe200078e0006 */
[----:B------:R-:W-:-:S03]  /*0a70*/  @!P1 IADD3.X R15, PT, PT, R26, R23, RZ, P5, !PT ;  /* 0x000000171a0f9210 */ /* 0x000fc60002ffe4ff */
[----:B---3--:R-:W-:-:S03]  /*0a80*/  @!P2 IMAD R17, R64, R21, R28 ;  /* 0x000000154011a224 */ /* 0x008fc600078e021c */
[----:B------:R-:W3:Y:S01]  /*0a90*/  @!P2 LDC.64 R22, c[0x0][0x3a0] ;  /* 0x0000e800ff16ab82 */ /* 0x000ee20000000a00 */
[----:B------:R-:W-:Y:S02]  /*0aa0*/  ISETP.GE.U32.AND P4, PT, R65, UR12, PT ;  /* 0x0000000c41007c0c */ /* 0x000fe4000bf86070 */
[----:B-1----:R-:W-:-:S05]  /*0ab0*/  @!P1 IADD3 R24, P6, PT, R27, R24, RZ ;  /* 0x000000181b189210 */ /* 0x002fca0007fde0ff */
[----:B------:R-:W1:Y:S01]  /*0ac0*/  @!P2 LDC.64 R20, c[0x0][0x398] ;  /* 0x0000e600ff14ab82 */ /* 0x000e620000000a00 */
[----:B------:R-:W-:Y:S01]  /*0ad0*/  ISETP.GE.AND.EX P4, PT, R55, UR13, PT, P4 ;  /* 0x0000000d37007c0c */ /* 0x000fe2000bf86340 */
[----:B0-----:R-:W-:Y:S01]  /*0ae0*/  @!P3 IMAD R8, R0, R10, RZ ;  /* 0x0000000a0008b224 */ /* 0x001fe200078e02ff */
[----:B------:R-:W-:Y:S02]  /*0af0*/  @!P1 IADD3.X R25, PT, PT, R26, R25, RZ, P6, !PT ;  /* 0x000000191a199210 */ /* 0x000fe400037fe4ff */
[----:B------:R-:W-:Y:S02]  /*0b00*/  @!P3 MOV R26, R76 ;  /* 0x0000004c001ab202 */ /* 0x000fe40000000f00 */
[----:B------:R-:W-:Y:S01]  /*0b10*/  @!P3 MOV R27, R75 ;  /* 0x0000004b001bb202 */ /* 0x000fe20000000f00 */
[----:B------:R-:W0:Y:S01]  /*0b20*/  @!P3 LDC.64 R28, c[0x0][0x398] ;  /* 0x0000e600ff1cbb82 */ /* 0x000e220000000a00 */
[----:B------:R-:W-:Y:S01]  /*0b30*/  @!P2 IADD3 R7, PT, PT, R7, R17, RZ ;  /* 0x000000110707a210 */ /* 0x000fe20007ffe0ff */
[C---:B------:R-:W-:Y:S01]  /*0b40*/  @!P3 IMAD R35, R63.reuse, R11, R8 ;  /* 0x0000000b3f23b224 */ /* 0x040fe200078e0208 */
[----:B------:R-:W-:Y:S01]  /*0b50*/  IADD3 R42, PT, PT, R42, 0x70, RZ ;  /* 0x000000702a2a7810 */ /* 0x000fe20007ffe0ff */
[----:B------:R-:W-:Y:S01]  /*0b60*/  @!P3 IMAD.WIDE.U32 R10, R63, R10, R26 ;  /* 0x0000000a3f0ab225 */ /* 0x000fe200078e001a */
[----:B------:R-:W-:-:S02]  /*0b70*/  @!P2 SHF.L.U32 R33, R6, 0x2, RZ ;  /* 0x000000020621a819 */ /* 0x000fc400000006ff */
[----:B------:R-:W-:Y:S02]  /*0b80*/  CS2R R8, SRZ ;  /* 0x0000000000087805 */ /* 0x000fe4000001ff00 */
[----:B------:R-:W-:Y:S02]  /*0b90*/  @!P2 SHF.L.U64.HI R32, R6, 0x2, R7 ;  /* 0x000000020620a819 */ /* 0x000fe40000010207 */
[----:B------:R-:W-:Y:S02]  /*0ba0*/  CS2R R6, SRZ ;  /* 0x0000000000067805 */ /* 0x000fe4000001ff00 */
[----:B------:R-:W-:Y:S01]  /*0bb0*/  ISETP.GE.U32.AND P5, PT, R42, UR12, PT ;  /* 0x0000000c2a007c0c */ /* 0x000fe2000bfa6070 */
[----:B------:R-:W4:Y:S01]  /*0bc0*/  @!P4 LDC.64 R16, c[0x0][0x3f8] ;  /* 0x0000fe00ff10cb82 */ /* 0x000f220000000a00 */
[----:B------:R-:W-:Y:S01]  /*0bd0*/  SHF.R.S32.HI R36, RZ, 0x1f, R42 ;  /* 0x0000001fff247819 */ /* 0x000fe2000001142a */
[----:B------:R2:W5:Y:S01]  /*0be0*/  @!P0 LDG.E.64 R8, desc[UR8][R12.64] ;  /* 0x000000080c088981 */ /* 0x000562000c1e1b00 */
[----:B------:R-:W-:-:S02]  /*0bf0*/  @!P3 IADD3 R11, PT, PT, R11, R35, RZ ;  /* 0x000000230b0bb210 */ /* 0x000fc40007ffe0ff */
[----:B------:R-:W-:Y:S01]  /*0c00*/  ISETP.GE.AND.EX P5, PT, R36, UR13, PT, P5 ;  /* 0x0000000d24007c0c */ /* 0x000fe2000bfa6350 */
[----:B------:R4:W5:Y:S01]  /*0c10*/  @!P0 LDG.E.64 R6, desc[UR8][R18.64] ;  /* 0x0000000812068981 */ /* 0x000962000c1e1b00 */
[C---:B---3--:R-:W-:Y:S01]  /*0c20*/  @!P2 IADD3 R22, P6, PT, R33.reuse, R22, RZ ;  /* 0x000000162116a210 */ /* 0x048fe20007fde0ff */
[----:B------:R-:W3:Y:S01]  /*0c30*/  @!P4 LDC.64 R26, c[0x0][0x3a0] ;  /* 0x0000e800ff1acb82 */ /* 0x000ee20000000a00 */
[----:B-1----:R-:W-:Y:S02]  /*0c40*/  @!P2 IADD3 R20, P0, PT, R33, R20, RZ ;  /* 0x000000142114a210 */ /* 0x002fe40007f1e0ff */
[C---:B------:R-:W-:Y:S02]  /*0c50*/  @!P3 SHF.L.U32 R33, R10.reuse, 0x2, RZ ;  /* 0x000000020a21b819 */ /* 0x040fe400000006ff */
[----:B------:R-:W-:-:S03]  /*0c60*/  @!P3 SHF.L.U64.HI R40, R10, 0x2, R11 ;  /* 0x000000020a28b819 */ /* 0x000fc6000001020b */
[----:B------:R-:W1:Y:S08]  /*0c70*/  LDC.64 R10, c[0x0][0x3b8] ;  /* 0x0000ee00ff0a7b82 */ /* 0x000e700000000a00 */
[----:B--2---:R-:W2:Y:S01]  /*0c80*/  @!P5 LDC.64 R12, c[0x0][0x3f8] ;  /* 0x0000fe00ff0cdb82 */ /* 0x004ea20000000a00 */
[----:B----4-:R-:W-:Y:S01]  /*0c90*/  @!P4 IMAD R18, R55, R16, RZ ;  /* 0x000000103712c224 */ /* 0x010fe200078e02ff */
[----:B------:R-:W-:-:S02]  /*0ca0*/  @!P2 IADD3.X R23, PT, PT, R32, R23, RZ, P6, !PT ;  /* 0x000000172017a210 */ /* 0x000fc400037fe4ff */
[----:B------:R-:W-:Y:S01]  /*0cb0*/  @!P2 IADD3.X R21, PT, PT, R32, R21, RZ, P0, !PT ;  /* 0x000000152015a210 */ /* 0x000fe200007fe4ff */
[----:B------:R-:W-:Y:S01]  /*0cc0*/  @!P4 IMAD R37, R65, R17, R18 ;  /* 0x000000114125c224 */ /* 0x000fe200078e0212 */
[C---:B------:R-:W-:Y:S02]  /*0cd0*/  @!P3 IADD3 R30, P6, PT, R33.reuse, R30, RZ ;  /* 0x0000001e211eb210 */ /* 0x040fe40007fde0ff */
[----:B0-----:R-:W-:Y:S01]  /*0ce0*/  @!P3 IADD3 R28, P0, PT, R33, R28, RZ ;  /* 0x0000001c211cb210 */ /* 0x001fe20007f1e0ff */
[----:B------:R-:W0:Y:S01]  /*0cf0*/  @!P5 LDC.64 R34, c[0x0][0x3a0] ;  /* 0x0000e800ff22db82 */ /* 0x000e220000000a00 */
[----:B------:R-:W-:Y:S02]  /*0d00*/  @!P4 MOV R18, R76 ;  /* 0x0000004c0012c202 */ /* 0x000fe40000000f00 */
[----:B------:R-:W-:Y:S01]  /*0d10*/  @!P4 MOV R19, R75 ;  /* 0x0000004b0013c202 */ /* 0x000fe20000000f00 */
[----:B-1----:R-:W-:-:S04]  /*0d20*/  IMAD.WIDE R10, R60, 0x8, R10 ;  /* 0x000000083c0a7825 */ /* 0x002fc800078e020a */
[----:B------:R-:W1:Y:S01]  /*0d30*/  @!P4 LDC.64 R32, c[0x0][0x398] ;  /* 0x0000e600ff20cb82 */ /* 0x000e620000000a00 */
[----:B------:R-:W-:Y:S01]  /*0d40*/  @!P4 IMAD.WIDE.U32 R16, R65, R16, R18 ;  /* 0x000000104110c225 */ /* 0x000fe200078e0012 */
[----:B------:R-:W4:Y:S03]  /*0d50*/  LDG.E.64 R10, desc[UR8][R10.64] ;  /* 0x000000080a0a7981 */ /* 0x000f26000c1e1b00 */
[----:B--2---:R-:W-:Y:S01]  /*0d60*/  @!P5 IMAD R18, R36, R12, RZ ;  /* 0x0000000c2412d224 */ /* 0x004fe200078e02ff */
[----:B------:R-:W-:Y:S02]  /*0d70*/  @!P4 IADD3 R17, PT, PT, R17, R37, RZ ;  /* 0x000000251111c210 */ /* 0x000fe40007ffe0ff */
[----:B------:R-:W2:Y:S01]  /*0d80*/  @!P5 LDC.64 R36, c[0x0][0x398] ;  /* 0x0000e600ff24db82 */ /* 0x000ea20000000a00 */
[----:B------:R-:W-:Y:S01]  /*0d90*/  @!P5 IMAD R45, R42, R13, R18 ;  /* 0x0000000d2a2dd224 */ /* 0x000fe200078e0212 */
[----:B------:R-:W-:-:S02]  /*0da0*/  @!P5 MOV R18, R76 ;  /* 0x0000004c0012d202 */ /* 0x000fc40000000f00 */
[----:B------:R-:W-:Y:S02]  /*0db0*/  @!P5 MOV R19, R75 ;  /* 0x0000004b0013d202 */ /* 0x000fe40000000f00 */
[C---:B------:R-:W-:Y:S02]  /*0dc0*/  @!P4 SHF.L.U32 R43, R16.reuse, 0x2, RZ ;  /* 0x00000002102bc819 */ /* 0x040fe400000006ff */
[----:B------:R-:W-:Y:S02]  /*0dd0*/  @!P4 SHF.L.U64.HI R44, R16, 0x2, R17 ;  /* 0x00000002102cc819 */ /* 0x000fe40000010211 */
[----:B------:R-:W2:Y:S01]  /*0de0*/  LDC.64 R16, c[0x0][0x3a8] ;  /* 0x0000ea00ff107b82 */ /* 0x000ea20000000a00 */
[----:B------:R-:W-:Y:S01]  /*0df0*/  @!P3 IADD3.X R31, PT, PT, R40, R31, RZ, P6, !PT ;  /* 0x0000001f281fb210 */ /* 0x000fe200037fe4ff */
[----:B------:R-:W-:Y:S01]  /*0e00*/  @!P5 IMAD.WIDE.U32 R12, R42, R12, R18 ;  /* 0x0000000c2a0cd225 */ /* 0x000fe200078e0012 */
[----:B------:R-:W-:Y:S02]  /*0e10*/  @!P3 IADD3.X R29, PT, PT, R40, R29, RZ, P0, !PT ;  /* 0x0000001d281db210 */ /* 0x000fe400007fe4ff */
[----:B------:R-:W-:-:S02]  /*0e20*/  ISETP.NE.AND P6, PT, RZ, UR10, PT ;  /* 0x0000000aff007c0c */ /* 0x000fc4000bfc5270 */
[----:B---3--:R-:W-:Y:S02]  /*0e30*/  @!P4 IADD3 R26, P0, PT, R43, R26, RZ ;  /* 0x0000001a2b1ac210 */ /* 0x008fe40007f1e0ff */
[----:B------:R-:W-:Y:S02]  /*0e40*/  @!P5 IADD3 R19, PT, PT, R13, R45, RZ ;  /* 0x0000002d0d13d210 */ /* 0x000fe40007ffe0ff */
[----:B------:R-:W-:Y:S02]  /*0e50*/  @!P4 IADD3.X R27, PT, PT, R44, R27, RZ, P0, !PT ;  /* 0x0000001b2c1bc210 */ /* 0x000fe400007fe4ff */
[----:B-1----:R-:W-:Y:S02]  /*0e60*/  @!P4 IADD3 R32, P0, PT, R43, R32, RZ ;  /* 0x000000202b20c210 */ /* 0x002fe40007f1e0ff */
[----:B------:R-:W-:Y:S02]  /*0e70*/  @!P5 SHF.L.U32 R13, R12, 0x2, RZ ;  /* 0x000000020c0dd819 */ /* 0x000fe400000006ff */
[----:B------:R-:W-:Y:S01]  /*0e80*/  @!P4 IADD3.X R33, PT, PT, R44, R33, RZ, P0, !PT ;  /* 0x000000212c21c210 */ /* 0x000fe200007fe4ff */
[----:B------:R-:W1:Y:S01]  /*0e90*/  @P6 LDC.64 R40, c[0x0][0x3b0] ;  /* 0x0000ec00ff286b82 */ /* 0x000e620000000a00 */
[----:B------:R-:W-:-:S02]  /*0ea0*/  @!P5 SHF.L.U64.HI R12, R12, 0x2, R19 ;  /* 0x000000020c0cd819 */ /* 0x000fc40000010213 */
[C---:B0-----:R-:W-:Y:S02]  /*0eb0*/  @!P5 IADD3 R34, P0, PT, R13.reuse, R34, RZ ;  /* 0x000000220d22d210 */ /* 0x041fe40007f1e0ff */
[----:B------:R-:W-:Y:S02]  /*0ec0*/  IADD3 R39, PT, PT, R38, R39, RZ ;  /* 0x0000002726277210 */ /* 0x000fe40007ffe0ff */
[----:B------:R-:W-:Y:S02]  /*0ed0*/  @!P5 IADD3.X R35, PT, PT, R12, R35, RZ, P0, !PT ;  /* 0x000000230c23d210 */ /* 0x000fe400007fe4ff */
[----:B--2---:R-:W-:Y:S01]  /*0ee0*/  @!P5 IADD3 R36, P0, PT, R13, R36, RZ ;  /* 0x000000240d24d210 */ /* 0x004fe20007f1e0ff */
[----:B------:R-:W-:-:S03]  /*0ef0*/  IMAD.WIDE R16, R39, 0x2, R16 ;  /* 0x0000000227107825 */ /* 0x000fc600078e0210 */
[----:B------:R-:W-:Y:S02]  /*0f00*/  @!P5 IADD3.X R37, PT, PT, R12, R37, RZ, P0, !PT ;  /* 0x000000250c25d210 */ /* 0x000fe400007fe4ff */
[----:B------:R-:W-:Y:S01]  /*0f10*/  CS2R R12, SRZ ;  /* 0x00000000000c7805 */ /* 0x000fe2000001ff00 */
[----:B------:R-:W2:Y:S01]  /*0f20*/  LDG.E.U16 R68, desc[UR8][R16.64] ;  /* 0x0000000810447981 */ /* 0x000ea2000c1e1500 */
[----:B------:R-:W-:-:S03]  /*0f30*/  CS2R R18, SRZ ;  /* 0x0000000000127805 */ /* 0x000fc6000001ff00 */
[----:B------:R0:W3:Y:S04]  /*0f40*/  LDG.E.U16 R38, desc[UR8][R16.64+0x2] ;  /* 0x0000020810267981 */ /* 0x0000e8000c1e1500 */
[----:B------:R0:W5:Y:S04]  /*0f50*/  @!P1 LDG.E.64 R12, desc[UR8][R14.64] ;  /* 0x000000080e0c9981 */ /* 0x000168000c1e1b00 */
[----:B------:R0:W5:Y:S02]  /*0f60*/  @!P2 LDG.E.64 R18, desc[UR8][R20.64] ;  /* 0x000000081412a981 */ /* 0x000164000c1e1b00 */
[----:B0-----:R-:W-:-:S02]  /*0f70*/  CS2R R16, SRZ ;  /* 0x0000000000107805 */ /* 0x001fc4000001ff00 */
[----:B------:R-:W-:-:S04]  /*0f80*/  CS2R R14, SRZ ;  /* 0x00000000000e7805 */ /* 0x000fc8000001ff00 */
[----:B------:R0:W5:Y:S01]  /*0f90*/  @!P2 LDG.E.64 R16, desc[UR8][R22.64] ;  /* 0x000000081610a981 */ /* 0x000162000c1e1b00 */
[----:B------:R-:W-:-:S03]  /*0fa0*/  CS2R R20, SRZ ;  /* 0x0000000000147805 */ /* 0x000fc6000001ff00 */
[----:B------:R0:W5:Y:S01]  /*0fb0*/  @!P1 LDG.E.64 R14, desc[UR8][R24.64] ;  /* 0x00000008180e9981 */ /* 0x000162000c1e1b00 */
[----:B-1----:R-:W-:-:S03]  /*0fc0*/  @P6 IMAD.WIDE R40, R39, 0x2, R40 ;  /* 0x0000000227286825 */ /* 0x002fc600078e0228 */
[----:B------:R1:W5:Y:S01]  /*0fd0*/  @!P3 LDG.E.64 R20, desc[UR8][R30.64] ;  /* 0x000000081e14b981 */ /* 0x000362000c1e1b00 */
[----:B0-----:R-:W-:-:S03]  /*0fe0*/  CS2R R22, SRZ ;  /* 0x0000000000167805 */ /* 0x001fc6000001ff00 */
[----:B------:R-:W3:Y:S01]  /*0ff0*/  @P6 LDG.E.U16 R39, desc[UR8][R40.64] ;  /* 0x0000000828276981 */ /* 0x000ee2000c1e1500 */
[----:B------:R-:W-:-:S03]  /*1000*/  CS2R R24, SRZ ;  /* 0x0000000000187805 */ /* 0x000fc6000001ff00 */
[----:B------:R0:W5:Y:S01]  /*1010*/  @!P3 LDG.E.64 R22, desc[UR8][R28.64] ;  /* 0x000000081c16b981 */ /* 0x000162000c1e1b00 */
[----:B-1----:R-:W-:-:S03]  /*1020*/  CS2R R30, SRZ ;  /* 0x00000000001e7805 */ /* 0x002fc6000001ff00 */
[----:B------:R1:W5:Y:S04]  /*1030*/  @!P4 LDG.E.64 R24, desc[UR8][R26.64] ;  /* 0x000000081a18c981 */ /* 0x000368000c1e1b00 */
[----:B------:R4:W3:Y:S01]  /*1040*/  @P6 LDG.E.U16 R40, desc[UR8][R40.64+0x2] ;  /* 0x0000020828286981 */ /* 0x0008e2000c1e1500 */
[----:B0-----:R-:W-:-:S03]  /*1050*/  CS2R R28, SRZ ;  /* 0x00000000001c7805 */ /* 0x001fc6000001ff00 */
[----:B------:R0:W5:Y:S01]  /*1060*/  @!P5 LDG.E.64 R30, desc[UR8][R36.64] ;  /* 0x00000008241ed981 */ /* 0x000162000c1e1b00 */
[----:B-1----:R-:W-:-:S03]  /*1070*/  CS2R R26, SRZ ;  /* 0x00000000001a7805 */ /* 0x002fc6000001ff00 */
[----:B------:R0:W5:Y:S04]  /*1080*/  @!P5 LDG.E.64 R28, desc[UR8][R34.64] ;  /* 0x00000008221cd981 */ /* 0x000168000c1e1b00 */
[----:B------:R0:W5:Y:S01]  /*1090*/  @!P4 LDG.E.64 R26, desc[UR8][R32.64] ;  /* 0x00000008201ac981 */ /* 0x000162000c1e1b00 */
[----:B------:R-:W-:Y:S01]  /*10a0*/  MOV R71, 0x3f800000 ;  /* 0x3f80000000477802 */ /* 0x000fe20000000f00 */
[----:B------:R-:W-:Y:S01]  /*10b0*/  UISETP.NE.AND UP0, UPT, UR10, URZ, UPT ;  /* 0x000000ff0a00728c */ /* 0x000fe2000bf05270 */
[----:B------:R-:W-:Y:S02]  /*10c0*/  MOV R70, RZ ;  /* 0x000000ff00467202 */ /* 0x000fe40000000f00 */
[----:B------:R-:W-:Y:S01]  /*10d0*/  MOV R69, RZ ;  /* 0x000000ff00457202 */ /* 0x000fe20000000f00 */
[----:B----4-:R-:W-:-:S05]  /*10e0*/  FFMA.FTZ R42, -R10, R10, R11 ;  /* 0x0000000a0a2a7223 */ /* 0x010fca000001010b */
[----:B------:R-:W-:-:S13]  /*10f0*/  FSETP.GTU.FTZ.AND P0, PT, R42, RZ, PT ;  /* 0x000000ff2a00720b */ /* 0x000fda0003f1c000 */
[----:B------:R-:W1:Y:S02]  /*1100*/  @P0 LDC R41, c[0x0][0x3c0] ;  /* 0x0000f000ff290b82 */ /* 0x000e640000000800 */
[----:B-1----:R-:W-:-:S04]  /*1110*/  @P0 FADD.FTZ R41, R42, R41 ;  /* 0x000000292a290221 */ /* 0x002fc80000010000 */
[----:B------:R0:W1:Y:S01]  /*1120*/  @P0 MUFU.RSQ R71, R41 ;  /* 0x0000002900470308 */ /* 0x0000620000001400 */
[----:B--2---:R-:W-:Y:S02]  /*1130*/  SHF.L.U32 R68, R68, 0x10, RZ ;  /* 0x0000001044447819 */ /* 0x004fe400000006ff */
[----:B---3--:R-:W-:Y:S02]  /*1140*/  SHF.L.U32 R11, R38, 0x10, RZ ;  /* 0x00000010260b7819 */ /* 0x008fe400000006ff */
[----:B------:R-:W-:Y:S02]  /*1150*/  @P6 SHF.L.U32 R70, R39, 0x10, RZ ;  /* 0x0000001027466819 */ /* 0x000fe400000006ff */
[----:B------:R-:W-:Y:S01]  /*1160*/  @P6 SHF.L.U32 R69, R40, 0x10, RZ ;  /* 0x0000001028456819 */ /* 0x000fe200000006ff */
[----:B01----:R-:W-:Y:S06]  /*1170*/  BRA.U UP0, `(.L_x_1492) ;  /* 0x0000000500c47547 */ /* 0x003fec000b800000 */
[----:B-----5:R-:W-:Y:S01]  /*1180*/  FADD.FTZ R32, -R10, R50 ;  /* 0x000000320a207221 */ /* 0x020fe20000010100 */
[----:B------:R-:W-:Y:S01]  /*1190*/  FMUL.FTZ R36, R48, R68 ;  /* 0x0000004430247220 */ /* 0x000fe20000410000 */
[----:B------:R-:W-:Y:S01]  /*11a0*/  FADD.FTZ R34, -R10, R51 ;  /* 0x000000330a227221 */ /* 0x000fe20000010100 */
[----:B------:R-:W-:Y:S01]  /*11b0*/  FMUL.FTZ R35, R49, R11 ;  /* 0x0000000b31237220 */ /* 0x000fe20000410000 */
[-C--:B------:R-:W-:Y:S01]  /*11c0*/  FMUL.FTZ R33, R32, R71.reuse ;  /* 0x0000004720217220 */ /* 0x080fe20000410000 */
        /* <DEDUP_REMOVED lines=108> */
.L_x_1492:
[C---:B-----5:R-:W-:Y:S01]  /*1890*/  FADD.FTZ R32, -R10.reuse, R50 ;  /* 0x000000320a207221 */ /* 0x060fe20000010100 */
[C---:B------:R-:W-:Y:S01]  /*18a0*/  FADD.FTZ R34, -R10.reuse, R2 ;  /* 0x000000020a227221 */ /* 0x040fe20000010100 */
[----:B------:R-:W-:Y:S02]  /*18b0*/  FADD.FTZ R52, -R10, R3 ;  /* 0x000000030a347221 */ /* 0x000fe40000010100 */
[-C--:B------:R-:W-:Y:S01]  /*18c0*/  FMUL.FTZ R33, R32, R71.reuse ;  /* 0x0000004720217220 */ /* 0x080fe20000410000 */
        /* <DEDUP_REMOVED lines=252> */
.L_x_1493:
        /* <DEDUP_REMOVED lines=44> */
.L_x_1495:
[----:B------:R-:W-:Y:S05]  /*2b50*/  BSYNC.RECONVERGENT B0 ;  /* 0x0000000000007941 */ /* 0x000fea0003800200 */
.L_x_1494:
        /* <DEDUP_REMOVED lines=32> */
.L_x_1497:
[----:B------:R-:W-:Y:S05]  /*2d60*/  BSYNC.RECONVERGENT B0 ;  /* 0x0000000000007941 */ /* 0x000fea0003800200 */
.L_x_1496:
        /* <DEDUP_REMOVED lines=78> */
.L_x_1499:
[----:B------:R-:W-:Y:S05]  /*3250*/  BSYNC.RECONVERGENT B0 ;  /* 0x0000000000007941 */ /* 0x000fea0003800200 */
.L_x_1498:
        /* <DEDUP_REMOVED lines=29> */
.L_x_1501:
[----:B------:R-:W-:Y:S05]  /*3430*/  BSYNC.RECONVERGENT B0 ;  /* 0x0000000000007941 */ /* 0x000fea0003800200 */
.L_x_1500:
        /* <DEDUP_REMOVED lines=27> */
.L_x_1504:
[----:B------:R-:W2:Y:S04]  /*35f0*/  LDG.E.STRONG.GPU R34, desc[UR8][R32.64] ;  /* 0x0000000820227981 */ /* 0x000ea8000c1ef900 */
[----:B--2---:R-:W-:Y:S01]  /*3600*/  CCTL.IVALL ;  /* 0x00000000ff00798f */ /* 0x004fe20002000000 */
[----:B------:R-:W-:Y:S05]  /*3610*/  YIELD ;  /* 0x0000000000007946 */ /* 0x000fea0003800000 */
[----:B------:R-:W-:-:S13]  /*3620*/  ISETP.NE.AND P0, PT, R34, R39, PT ;  /* 0x000000272200720c */ /* 0x000fda0003f05270 */
[----:B------:R-:W-:Y:S05]  /*3630*/  @P0 BRA `(.L_x_1504) ;  /* 0xfffffffc00ec0947 */ /* 0x000fea000383ffff */
.L_x_1503:
        /* <DEDUP_REMOVED lines=16> */
.L_x_1506:
        /* <DEDUP_REMOVED lines=62> */
.L_x_1505:
        /* <DEDUP_REMOVED lines=38> */
.L_x_1507:
        /* <DEDUP_REMOVED lines=19> */
.L_x_1508:
        /* <DEDUP_REMOVED lines=9> */
.L_x_1509:
[----:B------:R-:W-:Y:S05]  /*3f40*/  BSYNC.RECONVERGENT B0 ;  /* 0x0000000000007941 */ /* 0x000fea0003800200 */
.L_x_1502:
[----:B------:R-:W5:Y:S01]  /*3f50*/  S2UR UR6, SR_CgaCtaId ;  /* 0x00000000000679c3 */ /* 0x000f620000008800 */
[----:B------:R-:W-:Y:S01]  /*3f60*/  UMOV UR5, 0x400 ;  /* 0x0000040000057882 */ /* 0x000fe20000000000 */
[----:B------:R-:W0:Y:S01]  /*3f70*/  LDCU.64 UR14, c[0x0][0x400] ;  /* 0x00008000ff0e77ac */ /* 0x000e220008000a00 */
[C---:B----4-:R-:W-:Y:S01]  /*3f80*/  FADD.FTZ R40, -R10.reuse, R2 ;  /* 0x000000020a287221 */ /* 0x050fe20000010100 */
[C---:B------:R-:W-:Y:S01]  /*3f90*/  FADD.FTZ R42, -R10.reuse, R3 ;  /* 0x000000030a2a7221 */ /* 0x040fe20000010100 */
[C---:B------:R-:W-:Y:S01]  /*3fa0*/  FADD.FTZ R3, -R10.reuse, R16 ;  /* 0x000000100a037221 */ /* 0x040fe20000010100 */
[C---:B------:R-:W-:Y:S01]  /*3fb0*/  FADD.FTZ R50, -R10.reuse, R50 ;  /* 0x000000320a327221 */ /* 0x040fe20000010100 */
[C---:B------:R-:W-:Y:S01]  /*3fc0*/  FADD.FTZ R38, -R10.reuse, R51 ;  /* 0x000000330a267221 */ /* 0x040fe20000010100 */
[----:B--2---:R-:W2:Y:S01]  /*3fd0*/  LDC R34, c[0x0][0x41c] ;  /* 0x00010700ff227b82 */ /* 0x004ea20000000800 */
[----:B------:R-:W-:Y:S01]  /*3fe0*/  SHF.R.S32.HI R39, RZ, 0x1f, R66 ;  /* 0x0000001fff277819 */ /* 0x000fe20000011442 */
[C---:B------:R-:W-:Y:S01]  /*3ff0*/  FADD.FTZ R24, -R10.reuse, R24 ;  /* 0x000000180a187221 */ /* 0x040fe20000010100 */
[C---:B------:R-:W-:Y:S01]  /*4000*/  FADD.FTZ R25, -R10.reuse, R25 ;  /* 0x000000190a197221 */ /* 0x040fe20000010100 */
[C---:B------:R-:W-:Y:S01]  /*4010*/  FADD.FTZ R6, -R10.reuse, R6 ;  /* 0x000000060a067221 */ /* 0x040fe20000010100 */
[C---:B------:R-:W-:Y:S01]  /*4020*/  FADD.FTZ R7, -R10.reuse, R7 ;  /* 0x000000070a077221 */ /* 0x040fe20000010100 */
[C---:B------:R-:W-:Y:S01]  /*4030*/  FADD.FTZ R12, -R10.reuse, R12 ;  /* 0x0000000c0a0c7221 */ /* 0x040fe20000010100 */
[C---:B------:R-:W-:Y:S01]  /*4040*/  FADD.FTZ R13, -R10.reuse, R13 ;  /* 0x0000000d0a0d7221 */ /* 0x040fe20000010100 */
[C---:B-1----:R-:W-:Y:S01]  /*4050*/  FADD.FTZ R35, -R10.reuse, R20 ;  /* 0x000000140a237221 */ /* 0x042fe20000010100 */
[C---:B------:R-:W-:Y:S01]  /*4060*/  FADD.FTZ R36, -R10.reuse, R21 ;  /* 0x000000150a247221 */ /* 0x040fe20000010100 */
[----:B------:R-:W-:Y:S01]  /*4070*/  FADD.FTZ R37, -R10, R28 ;  /* 0x0000001c0a257221 */ /* 0x000fe20000010100 */
[----:B------:R-:W-:Y:S01]  /*4080*/  FMUL.FTZ R38, R38, R71 ;  /* 0x0000004726267220 */ /* 0x000fe20000410000 */
[----:B-----5:R-:W-:Y:S01]  /*4090*/  ULEA UR5, UR6, UR5, 0x18 ;  /* 0x0000000506057291 */ /* 0x020fe2000f8ec0ff */
[----:B--2---:R-:W-:-:S08]  /*40a0*/  IMAD R2, R34, UR7, R67 ;  /* 0x0000000722027c24 */ /* 0x004fd0000f8e0243 */
[----:B------:R-:W-:Y:S01]  /*40b0*/  @!P1 STS.64 [UR5+0x78], R52 ;  /* 0x00007834ff009988 */ /* 0x000fe20008000a05 */
[----:B------:R-:W-:Y:S01]  /*40c0*/  BAR.SYNC.DEFER_BLOCKING 0x0 ;  /* 0x0000000000007b1d */ /* 0x000fe20000010000 */
[----:B0-----:R-:W-:Y:S01]  /*40d0*/  ISETP.GE.U32.AND P1, PT, R66, UR14, PT ;  /* 0x0000000e42007c0c */ /* 0x001fe2000bf26070 */
[----:B------:R-:W-:Y:S01]  /*40e0*/  FADD.FTZ R34, -R10, R17 ;  /* 0x000000110a227221 */ /* 0x000fe20000010100 */
[----:B------:R-:W-:Y:S01]  /*40f0*/  ISETP.GE.U32.AND P0, PT, R2, UR14, PT ;  /* 0x0000000e02007c0c */ /* 0x000fe2000bf06070 */
[----:B------:R-:W-:Y:S01]  /*4100*/  FADD.FTZ R10, -R10, R29 ;  /* 0x0000001d0a0a7221 */ /* 0x000fe20000010100 */
[----:B------:R-:W-:Y:S01]  /*4110*/  SHF.R.S32.HI R16, RZ, 0x1f, R2 ;  /* 0x0000001fff107819 */ /* 0x000fe20000011402 */
[----:B------:R-:W-:Y:S01]  /*4120*/  FMUL.FTZ R17, R50, R71 ;  /* 0x0000004732117220 */ /* 0x000fe20000410000 */
        /* <DEDUP_REMOVED lines=25> */
.L_x_1510:
        /* <DEDUP_REMOVED lines=23> */
.L_x_1512:
[----:B------:R-:W-:Y:S05]  /*4430*/  BSYNC.RECONVERGENT B0 ;  /* 0x0000000000007941 */ /* 0x000fea0003800200 */
.L_x_1511:
        /* <DEDUP_REMOVED lines=19> */
.L_x_1513:
        /* <DEDUP_REMOVED lines=17> */
.L_x_1515:
[----:B------:R-:W-:Y:S05]  /*4680*/  BSYNC.RECONVERGENT B0 ;  /* 0x0000000000007941 */ /* 0x000fea0003800200 */
.L_x_1514:
[-C--:B------:R-:W-:Y:S01]  /*4690*/  FMUL.FTZ R29, R24, R71.reuse ;  /* 0x00000047181d7220 */ /* 0x080fe20000410000 */
[----:B------:R-:W-:Y:S01]  /*46a0*/  FMUL.FTZ R38, R25, R71 ;  /* 0x0000004719267220 */ /* 0x000fe20000410000 */
        /* <DEDUP_REMOVED lines=19> */
.L_x_1516:
[----:B------:R-:W-:Y:S04]  /*47e0*/  BSSY.RECONVERGENT B0, `(.L_x_1517) ;  /* 0x0000013000007945 */ /* 0x000fe80003800200 */
[----:B------:R-:W-:Y:S05]  /*47f0*/  @P4 BRA `(.L_x_1518) ;  /* 0x0000000000444947 */ /* 0x000fea0003800000 */
[----:B------:R-:W1:Y:S01]  /*4800*/  LDCU.64 UR12, c[0x0][0x3f8] ;  /* 0x00007f00ff0c77ac */ /* 0x000e620008000a00 */
[----:B------:R-:W-:Y:S01]  /*4810*/  MOV R4, R76 ;  /* 0x0000004c00047202 */ /* 0x000fe20000000f00 */
[C-C-:B0-----:R-:W-:Y:S01]  /*4820*/  FFMA.FTZ R17, R32.reuse, R29, R33.reuse ;  /* 0x0000001d20117223 */ /* 0x141fe20000010021 */
[----:B------:R-:W-:Y:S01]  /*4830*/  MOV R5, R75 ;  /* 0x0000004b00057202 */ /* 0x000fe20000000f00 */
[----:B------:R-:W0:Y:S01]  /*4840*/  LDCU.64 UR16, c[0x0][0x380] ;  /* 0x00007000ff1077ac */ /* 0x000e220008000a00 */
[----:B------:R-:W-:-:S04]  /*4850*/  FFMA.FTZ R24, R32, R38, R33 ;  /* 0x0000002620187223 */ /* 0x000fc80000010021 */
[----:B------:R-:W-:Y:S01]  /*4860*/  FFMA.FTZ R24, R11, R27, -R24 ;  /* 0x0000001b0b187223 */ /* 0x000fe20000010818 */
[----:B-1----:R-:W-:Y:S02]  /*4870*/  IMAD R16, R55, UR12, RZ ;  /* 0x0000000c37107c24 */ /* 0x002fe4000f8e02ff */
[----:B------:R-:W-:-:S04]  /*4880*/  IMAD.WIDE.U32 R4, R65, UR12, R4 ;  /* 0x0000000c41047c25 */ /* 0x000fc8000f8e0004 */
[----:B------:R-:W-:Y:S02]  /*4890*/  IMAD R21, R65, UR13, R16 ;  /* 0x0000000d41157c24 */ /* 0x000fe4000f8e0210 */
[----:B------:R-:W-:Y:S01]  /*48a0*/  FFMA.FTZ R16, R68, R26, -R17 ;  /* 0x0000001a44107223 */ /* 0x000fe20000010811 */
[----:B0-----:R-:W-:Y:S01]  /*48b0*/  LEA R20, P0, R4, UR16, 0x2 ;  /* 0x0000001004147c11 */ /* 0x001fe2000f8010ff */
[----:B------:R-:W-:Y:S01]  /*48c0*/  FMUL.FTZ R17, R24, R71 ;  /* 0x0000004718117220 */ /* 0x000fe20000410000 */
[----:B------:R-:W-:Y:S01]  /*48d0*/  IADD3 R21, PT, PT, R5, R21, RZ ;  /* 0x0000001505157210 */ /* 0x000fe20007ffe0ff */
[----:B------:R-:W-:-:S03]  /*48e0*/  FMUL.FTZ R16, R16, R71 ;  /* 0x0000004710107220 */ /* 0x000fc60000410000 */
[----:B------:R-:W-:-:S05]  /*48f0*/  LEA.HI.X R21, R4, UR17, R21, 0x2, P0 ;  /* 0x0000001104157c11 */ /* 0x000fca00080f1415 */
[----:B------:R1:W-:Y:S02]  /*4900*/  STG.E.64 desc[UR8][R20.64], R16 ;  /* 0x0000001014007986 */ /* 0x0003e4000c101b08 */
.L_x_1518:
[----:B------:R-:W-:Y:S05]  /*4910*/  BSYNC.RECONVERGENT B0 ;  /* 0x0000000000007941 */ /* 0x000fea0003800200 */
.L_x_1517:
[----:B------:R-:W-:Y:S01]  /*4920*/  UISETP.NE.AND UP0, UPT, UR10, URZ, UPT ;  /* 0x000000ff0a00728c */ /* 0x000fe2000bf05270 */
[----:B------:R-:W-:Y:S01]  /*4930*/  IADD3 R5, PT, PT, R2, 0x30, RZ ;  /* 0x0000003002057810 */ /* 0x000fe20007ffe0ff */
[-C--:B------:R-:W-:Y:S01]  /*4940*/  FMUL.FTZ R39, R6, R71.reuse ;  /* 0x0000004706277220 */ /* 0x080fe20000410000 */
[----:B------:R-:W-:Y:S01]  /*4950*/  IADD3 R27, PT, PT, R2, 0x40, RZ ;  /* 0x00000040021b7810 */ /* 0x000fe20007ffe0ff */
[-C--:B01----:R-:W-:Y:S01]  /*4960*/  FMUL.FTZ R20, R12, R71.reuse ;  /* 0x000000470c147220 */ /* 0x083fe20000410000 */
[-C--:B------:R-:W-:Y:S01]  /*4970*/  FMUL.FTZ R26, R13, R71.reuse ;  /* 0x000000470d1a7220 */ /* 0x080fe20000410000 */
[-C--:B------:R-:W-:Y:S01]  /*4980*/  FMUL.FTZ R6, R7, R71.reuse ;  /* 0x0000004707067220 */ /* 0x080fe20000410000 */
[-C--:B------:R-:W-:Y:S01]  /*4990*/  FMUL.FTZ R12, R3, R71.reuse ;  /* 0x00000047030c7220 */ /* 0x080fe20000410000 */
[-C--:B------:R-:W-:Y:S01]  /*49a0*/  FMUL.FTZ R34, R34, R71.reuse ;  /* 0x0000004722227220 */ /* 0x080fe20000410000 */
[-C--:B------:R-:W-:Y:S01]  /*49b0*/  FMUL.FTZ R35, R35, R71.reuse ;  /* 0x0000004723237220 */ /* 0x080fe20000410000 */
[-C--:B------:R-:W-:Y:S01]  /*49c0*/  FMUL.FTZ R36, R36, R71.reuse ;  /* 0x0000004724247220 */ /* 0x080fe20000410000 */
[-C--:B------:R-:W-:Y:S01]  /*49d0*/  FMUL.FTZ R37, R37, R71.reuse ;  /* 0x0000004725257220 */ /* 0x080fe20000410000 */
[----:B------:R-:W-:Y:S01]  /*49e0*/  IADD3 R13, PT, PT, R2, 0x70, RZ ;  /* 0x00000070020d7810 */ /* 0x000fe20007ffe0ff */
[----:B------:R-:W-:Y:S01]  /*49f0*/  FMUL.FTZ R10, R10, R71 ;  /* 0x000000470a0a7220 */ /* 0x000fe20000410000 */
        /* <DEDUP_REMOVED lines=14> */
[--C-:B------:R-:W-:Y:S01]  /*4ae0*/  FFMA.FTZ R21, R32, R37, R33.reuse ;  /* 0x0000002520157223 */ /* 0x100fe20000010021 */
[----:B------:R-:W-:Y:S01]  /*4af0*/  ISETP.GE.AND.EX P0, PT, R54, UR15, PT, P0 ;  /* 0x0000000f36007c0c */ /* 0x000fe2000bf06300 */
[----:B------:R-:W-:Y:S01]  /*4b00*/  FFMA.FTZ R32, R32, R10, R33 ;  /* 0x0000000a20207223 */ /* 0x000fe20000010021 */
[----:B------:R-:W-:-:S02]  /*4b10*/  ISETP.GE.AND.EX P1, PT, R0, UR15, PT, P1 ;  /* 0x0000000f00007c0c */ /* 0x000fc4000bf26310 */
[----:B------:R-:W-:Y:S02]  /*4b20*/  ISETP.GE.U32.AND P2, PT, R13, UR14, PT ;  /* 0x0000000e0d007c0c */ /* 0x000fe4000bf46070 */
        /* <DEDUP_REMOVED lines=21> */
.L_x_1519:
        /* <DEDUP_REMOVED lines=15> */
[----:B------:R-:W-:-:S05]  /*4d70*/  LEA.HI.X R5, R2, UR17, R5, 0x2, P3 ;  /* 0x0000001102057c11 */ /* 0x000fca00098f1405 */
[----:B------:R0:W-:Y:S02]  /*4d80*/  STG.E.64 desc[UR8][R4.64], R6 ;  /* 0x0000000604007986 */ /* 0x0001e4000c101b08 */
.L_x_1521:
[----:B------:R-:W-:Y:S05]  /*4d90*/  BSYNC.RECONVERGENT B0 ;  /* 0x0000000000007941 */ /* 0x000fea0003800200 */
.L_x_1520:
        /* <DEDUP_REMOVED lines=19> */
.L_x_1522:
        /* <DEDUP_REMOVED lines=17> */
.L_x_1524:
[----:B------:R-:W-:Y:S05]  /*4fe0*/  BSYNC.RECONVERGENT B0 ;  /* 0x0000000000007941 */ /* 0x000fea0003800200 */
.L_x_1523:
        /* <DEDUP_REMOVED lines=19> */
.L_x_1525:
        /* <DEDUP_REMOVED lines=17> */
.L_x_1527:
[----:B------:R-:W-:Y:S05]  /*5230*/  BSYNC.RECONVERGENT B0 ;  /* 0x0000000000007941 */ /* 0x000fea0003800200 */
.L_x_1526:
[----:B------:R-:W-:Y:S05]  /*5240*/  BRA.U !UP0, `(.L_x_1528) ;  /* 0x0000000108487547 */ /* 0x000fea000b800000 */
        /* <DEDUP_REMOVED lines=18> */
.L_x_1528:
[----:B------:R-:W-:Y:S01]  /*5370*/  BSSY.RECONVERGENT B0, `(.L_x_1529) ;  /* 0x0000012000007945 */ /* 0x000fe20003800200 */
[----:B------:R-:W-:Y:S01]  /*5380*/  FFMA.FTZ R22, R68, R22, -R17 ;  /* 0x0000001644167223 */ /* 0x000fe20000010811 */
[----:B------:R-:W-:Y:S01]  /*5390*/  SHF.R.S32.HI R9, RZ, 0x1f, R13 ;  /* 0x0000001fff097819 */ /* 0x000fe2000001140d */
[----:B------:R-:W-:Y:S01]  /*53a0*/  FFMA.FTZ R16, R11, R23, -R16 ;  /* 0x000000170b107223 */ /* 0x000fe20000010810 */
[----:B------:R-:W-:Y:S06]  /*53b0*/  @P1 BRA `(.L_x_1530) ;  /* 0x0000000000341947 */ /* 0x000fec0003800000 */
[----:B------:R-:W0:Y:S01]  /*53c0*/  LDCU.64 UR12, c[0x0][0x3f8] ;  /* 0x00007f00ff0c77ac */ /* 0x000e220008000a00 */
[----:B------:R-:W-:Y:S01]  /*53d0*/  MOV R2, R76 ;  /* 0x0000004c00027202 */ /* 0x000fe20000000f00 */
[----:B------:R-:W-:Y:S01]  /*53e0*/  FMUL.FTZ R22, R22, R71 ;  /* 0x0000004716167220 */ /* 0x000fe20000410000 */
[----:B------:R-:W-:Y:S01]  /*53f0*/  MOV R3, R75 ;  /* 0x0000004b00037202 */ /* 0x000fe20000000f00 */
[----:B------:R-:W2:Y:S01]  /*5400*/  LDCU.64 UR16, c[0x0][0x380] ;  /* 0x00007000ff1077ac */ /* 0x000ea20008000a00 */
[----:B------:R-:W-:Y:S01]  /*5410*/  FMUL.FTZ R23, R16, R71 ;  /* 0x0000004710177220 */ /* 0x000fe20000410000 */
[----:B0-----:R-:W-:Y:S02]  /*5420*/  IMAD R6, R0, UR12, RZ ;  /* 0x0000000c00067c24 */ /* 0x001fe4000f8e02ff */
[----:B-1----:R-:W-:-:S04]  /*5430*/  IMAD.WIDE.U32 R4, R63, UR12, R2 ;  /* 0x0000000c3f047c25 */ /* 0x002fc8000f8e0002 */
[----:B------:R-:W-:Y:S01]  /*5440*/  IMAD R3, R63, UR13, R6 ;  /* 0x0000000d3f037c24 */ /* 0x000fe2000f8e0206 */
[----:B--2---:R-:W-:-:S04]  /*5450*/  LEA R2, P0, R4, UR16, 0x2 ;  /* 0x0000001004027c11 */ /* 0x004fc8000f8010ff */
[----:B------:R-:W-:-:S04]  /*5460*/  IADD3 R3, PT, PT, R5, R3, RZ ;  /* 0x0000000305037210 */ /* 0x000fc80007ffe0ff */
[----:B------:R-:W-:-:S05]  /*5470*/  LEA.HI.X R3, R4, UR17, R3, 0x2, P0 ;  /* 0x0000001104037c11 */ /* 0x000fca00080f1403 */
[----:B------:R2:W-:Y:S02]  /*5480*/  STG.E.64 desc[UR8][R2.64], R22 ;  /* 0x0000001602007986 */ /* 0x0005e4000c101b08 */
.L_x_1530:
[----:B------:R-:W-:Y:S05]  /*5490*/  BSYNC.RECONVERGENT B0 ;  /* 0x0000000000007941 */ /* 0x000fea0003800200 */
.L_x_1529:
[----:B------:R-:W-:Y:S05]  /*54a0*/  BRA.U !UP0, `(.L_x_1531) ;  /* 0x0000000108487547 */ /* 0x000fea000b800000 */
[----:B------:R-:W-:Y:S01]  /*54b0*/  FFMA.FTZ R37, R68, R37, R70 ;  /* 0x0000002544257223 */ /* 0x000fe20000010046 */
[----:B------:R-:W-:-:S03]  /*54c0*/  FFMA.FTZ R10, R11, R10, R69 ;  /* 0x0000000a0b0a7223 */ /* 0x000fc60000010045 */
[----:B--2---:R-:W-:Y:S01]  /*54d0*/  FMUL.FTZ R2, R37, -1.4426950216293334961 ;  /* 0xbfb8aa3b25027820 */ /* 0x004fe20000410000 */
        /* <DEDUP_REMOVED lines=15> */
.L_x_1531:
        /* <DEDUP_REMOVED lines=10> */
[----:B--2---:R-:W-:-:S03]  /*5670*/  IMAD R2, R9, UR12, RZ ;  /* 0x0000000c09027c24 */ /* 0x004fc6000f8e02ff */
[----:B------:R-:W-:-:S04]  /*5680*/  IMAD.WIDE.U32 R74, R13, UR12, R74 ;  /* 0x0000000c0d4a7c25 */ /* 0x000fc8000f8e004a */
[----:B------:R-:W-:Y:S01]  /*5690*/  IMAD R13, R13, UR13, R2 ;  /* 0x0000000d0d0d7c24 */ /* 0x000fe2000f8e0202 */
[----:B---3--:R-:W-:-:S04]  /*56a0*/  LEA R2, P0, R74, UR14, 0x2 ;  /* 0x0000000e4a027c11 */ /* 0x008fc8000f8010ff */
[----:B------:R-:W-:-:S04]  /*56b0*/  IADD3 R13, PT, PT, R75, R13, RZ ;  /* 0x0000000d4b0d7210 */ /* 0x000fc80007ffe0ff */
[----:B------:R-:W-:-:S05]  /*56c0*/  LEA.HI.X R3, R74, UR15, R13, 0x2, P0 ;  /* 0x0000000f4a037c11 */ /* 0x000fca00080f140d */
[----:B------:R3:W-:Y:S02]  /*56d0*/  STG.E.64 desc[UR8][R2.64], R30 ;  /* 0x0000001e02007986 */ /* 0x0007e4000c101b08 */
.L_x_1533:
[----:B------:R-:W-:Y:S05]  /*56e0*/  BSYNC.RECONVERGENT B0 ;  /* 0x0000000000007941 */ /* 0x000fea0003800200 */
.L_x_1532:
[----:B------:R-:W-:Y:S02]  /*56f0*/  IADD3 R60, PT, PT, R57, R60, RZ ;  /* 0x0000003c393c7210 */ /* 0x000fe40007ffe0ff */
[----:B------:R-:W-:Y:S02]  /*5700*/  IADD3 R61, PT, PT, R61, 0x1, RZ ;  /* 0x000000013d3d7810 */ /* 0x000fe40007ffe0ff */
[----:B------:R-:W-:-:S13]  /*5710*/  ISETP.GE.AND P0, PT, R60, UR4, PT ;  /* 0x000000043c007c0c */ /* 0x000fda000bf06270 */
[----:B------:R-:W-:Y:S05]  /*5720*/  @!P0 BRA `(.L_x_1534) ;  /* 0xffffffa800b88947 */ /* 0x000fea000383ffff */
.L_x_1491:
[----:B01----:R-:W0:Y:S01]  /*5730*/  LDC R4, c[0x0][0x370] ;  /* 0x0000dc00ff047b82 */ /* 0x003e220000000800 */
[----:B------:R-:W-:Y:S01]  /*5740*/  ISETP.NE.AND P2, PT, R59, RZ, PT ;  /* 0x000000ff3b00720c */ /* 0x000fe20003f45270 */
[----:B------:R-:W-:Y:S06]  /*5750*/  BSSY.RECONVERGENT B0, `(.L_x_1535) ;  /* 0x0000011000007945 */ /* 0x000fec0003800200 */
[----:B------:R-:W1:Y:S08]  /*5760*/  LDC R7, c[0x0][0x374] ;  /* 0x0000dd00ff077b82 */ /* 0x000e700000000800 */
[----:B--23--:R-:W2:Y:S01]  /*5770*/  LDC.64 R2, c[0x0][0x3c8] ;  /* 0x0000f200ff027b82 */ /* 0x00cea20000000a00 */
[----:B0-----:R-:W-:-:S02]  /*5780*/  ISETP.NE.AND P1, PT, R4, 0x1, PT ;  /* 0x000000010400780c */ /* 0x001fc40003f25270 */
[----:B------:R-:W-:Y:S02]  /*5790*/  IADD3 R6, PT, PT, R4, -0x1, RZ ;  /* 0xffffffff04067810 */ /* 0x000fe40007ffe0ff */
[C---:B-1----:R-:W-:Y:S02]  /*57a0*/  IADD3 R5, PT, PT, R7.reuse, -0x1, RZ ;  /* 0xffffffff07057810 */ /* 0x042fe40007ffe0ff */
[----:B------:R-:W-:Y:S02]  /*57b0*/  SHF.L.U32 R0, R7, 0x1, RZ ;  /* 0x0000000107007819 */ /* 0x000fe400000006ff */
[----:B------:R-:W-:Y:S02]  /*57c0*/  ISETP.NE.AND P0, PT, R58, R5, PT ;  /* 0x000000053a00720c */ /* 0x000fe40003f05270 */
[----:B------:R-:W-:Y:S02]  /*57d0*/  SEL R5, R0, RZ, P1 ;  /* 0x000000ff00057207 */ /* 0x000fe40000800000 */
[----:B------:R-:W-:-:S03]  /*57e0*/  ISETP.NE.OR P0, PT, R6, UR7, P0 ;  /* 0x0000000706007c0c */ /* 0x000fc60008705670 */
[----:B--2---:R-:W-:Y:S01]  /*57f0*/  IMAD.WIDE.U32 R2, R5, 0x4, R2 ;  /* 0x0000000405027825 */ /* 0x004fe200078e0002 */
[----:B------:R-:W-:Y:S09]  /*5800*/  @P2 BRA `(.L_x_1536) ;  /* 0x0000000000142947 */ /* 0x000ff20003800000 */
[----:B------:R-:W-:Y:S01]  /*5810*/  HFMA2 R5, -RZ, RZ, 0, 5.9604644775390625e-08 ;  /* 0x00000001ff057431 */ /* 0x000fe200000001ff */
[----:B------:R-:W-:Y:S06]  /*5820*/  MEMBAR.ALL.GPU ;  /* 0x0000000000007992 */ /* 0x000fec000000a000 */
[----:B------:R-:W-:-:S00]  /*5830*/  ERRBAR ;  /* 0x00000000000079ab */ /* 0x000fc00000000000 */
[----:B------:R-:W-:Y:S06]  /*5840*/  CGAERRBAR ;  /* 0x00000000000075ab */ /* 0x000fec0000000000 */
[----:B------:R0:W-:Y:S02]  /*5850*/  REDG.E.ADD.S32.STRONG.GPU desc[UR8][R2.64], R5 ;  /* 0x000000050200798e */ /* 0x0001e4000c12e308 */
.L_x_1536:
[----:B------:R-:W-:Y:S05]  /*5860*/  BSYNC.RECONVERGENT B0 ;  /* 0x0000000000007941 */ /* 0x000fea0003800200 */
.L_x_1535:
[----:B------:R-:W-:Y:S05]  /*5870*/  @P0 EXIT ;  /* 0x000000000000094d */ /* 0x000fea0003800000 */
[----:B------:R-:W-:Y:S05]  /*5880*/  @P2 BRA `(.L_x_1537) ;  /* 0x0000000000202947 */ /* 0x000fea0003800000 */
[----:B------:R-:W-:-:S05]  /*5890*/  IMAD R0, R4, R7, RZ ;  /* 0x0000000704007224 */ /* 0x000fca00078e02ff */
[----:B------:R-:W-:-:S13]  /*58a0*/  ISETP.NE.AND P0, PT, R0, -0x1, PT ;  /* 0xffffffff0000780c */ /* 0x000fda0003f05270 */
[----:B------:R-:W-:Y:S05]  /*58b0*/  @!P0 BRA `(.L_x_1537) ;  /* 0x0000000000148947 */ /* 0x000fea0003800000 */
.L_x_1538:
[----:B0-----:R-:W2:Y:S04]  /*58c0*/  LDG.E.STRONG.GPU R5, desc[UR8][R2.64] ;  /* 0x0000000802057981 */ /* 0x001ea8000c1ef900 */
[----:B--2---:R-:W-:Y:S01]  /*58d0*/  CCTL.IVALL ;  /* 0x00000000ff00798f */ /* 0x004fe20002000000 */
[----:B------:R-:W-:Y:S05]  /*58e0*/  YIELD ;  /* 0x0000000000007946 */ /* 0x000fea0003800000 */
[----:B------:R-:W-:-:S13]  /*58f0*/  ISETP.NE.AND P0, PT, R5, R0, PT ;  /* 0x000000000500720c */ /* 0x000fda0003f05270 */
[----:B------:R-:W-:Y:S05]  /*5900*/  @P0 BRA `(.L_x_1538) ;  /* 0xfffffffc00ec0947 */ /* 0x000fea000383ffff */
.L_x_1537:
        /* <DEDUP_REMOVED lines=74> */
.L_x_1541:
        /* <DEDUP_REMOVED lines=31> */
.L_x_1540:
[----:B------:R-:W-:Y:S05]  /*5fa0*/  BSYNC.RECONVERGENT B0 ;  /* 0x0000000000007941 */ /* 0x000fea0003800200 */
.L_x_1539:
        /* <DEDUP_REMOVED lines=10> */
.L_x_1542:
        /* <DEDUP_REMOVED lines=9> */
[----:B------:R-:W-:-:S02]  /*60e0*/  IADD3.X R25, PT, PT, R5, R21, RZ, P2, !PT ;  /* 0x0000001505197210 */ /* 0x000fc400017fe4ff */
[----:B------:R-:W-:Y:S01]  /*60f0*/  IADD3.X R13, PT, PT, R5, R11, RZ, P1, !PT ;  /* 0x0000000b050d7210 */ /* 0x000fe20000ffe4ff */
[----:B------:R-:W3:Y:S04]  /*6100*/  LDG.E R7, desc[UR8][R6.64] ;  /* 0x0000000806077981 */ /* 0x000ee8000c1e1900 */
[----:B------:R-:W4:Y:S04]  /*6110*/  LDG.E R12, desc[UR8][R12.64] ;  /* 0x000000080c0c7981 */ /* 0x000f28000c1e1900 */
[----:B------:R-:W4:Y:S01]  /*6120*/  LDG.E R25, desc[UR8][R24.64] ;  /* 0x0000000818197981 */ /* 0x000f22000c1e1900 */
[----:B------:R-:W-:-:S02]  /*6130*/  LOP3.LUT R8, R18, 0xfffffffc, RZ, 0xc0, !PT ;  /* 0xfffffffc12087812 */ /* 0x000fc400078ec0ff */
[----:B------:R-:W-:Y:S02]  /*6140*/  LOP3.LUT R9, R20, 0x1, RZ, 0xc0, !PT ;  /* 0x0000000114097812 */ /* 0x000fe400078ec0ff */
[----:B0-----:R-:W-:-:S04]  /*6150*/  IADD3 R26, P0, PT, R8, UR6, RZ ;  /* 0x00000006081a7c10 */ /* 0x001fc8000ff1e0ff */
[C---:B------:R-:W-:Y:S02]  /*6160*/  IADD3.X R27, PT, PT, R9.reuse, UR7, RZ, P0, !PT ;  /* 0x00000007091b7c10 */ /* 0x040fe400087fe4ff */
[C---:B--2---:R-:W-:Y:S02]  /*6170*/  IADD3 R28, P0, PT, R8.reuse, UR10, RZ ;  /* 0x0000000a081c7c10 */ /* 0x044fe4000ff1e0ff */
[----:B------:R-:W-:Y:S02]  /*6180*/  IADD3 R8, P1, PT, R8, UR4, RZ ;  /* 0x0000000408087c10 */ /* 0x000fe4000ff3e0ff */
[----:B------:R-:W-:Y:S02]  /*6190*/  IADD3.X R29, PT, PT, R9, UR11, RZ, P0, !PT ;  /* 0x0000000b091d7c10 */ /* 0x000fe400087fe4ff */
[----:B-1----:R-:W-:Y:S02]  /*61a0*/  IADD3 R4, P2, PT, R8, R23, RZ ;  /* 0x0000001708047210 */ /* 0x002fe40007f5e0ff */
[----:B---3--:R-:W-:-:S02]  /*61b0*/  F2FP.BF16.F32.PACK_AB R31, R7, R2 ;  /* 0x00000002071f723e */ /* 0x008fc400000010ff */
[----:B------:R-:W-:-:S04]  /*61c0*/  LOP3.LUT R2, R20, 0x3, RZ, 0xc0, !PT ;  /* 0x0000000314027812 */ /* 0x000fc800078ec0ff */
[----:B------:R-:W-:Y:S02]  /*61d0*/  IADD3.X R9, PT, PT, R2, UR5, RZ, P1, !PT ;  /* 0x0000000502097c10 */ /* 0x000fe40008ffe4ff */
[----:B----4-:R-:W-:Y:S02]  /*61e0*/  F2FP.BF16.F32.PACK_AB R33, R25, R12 ;  /* 0x0000000c1921723e */ /* 0x010fe400000010ff */
        /* <DEDUP_REMOVED lines=61> */
.L_x_1543:
        /* <DEDUP_REMOVED lines=12> */
.L_x_4522:


//--------------------- .text._Z35group_norm_nhwc_bwd_one_pass_kernelI11Fp32IOBf16WLi256ELi48ELi384EEv26Group_norm_nhwc_bwd_params --------------------------
	.section	.text._Z35group_norm_nhwc_bwd_one_pass_kernelI11Fp32IOBf16WLi256ELi48ELi384EEv26Group_norm_nhwc_bwd_params,"ax",@progbits
	.align	128
        .global         _Z35group_norm_nhwc_bwd_one_pass_kernelI11Fp32IOBf16WLi256ELi48ELi384EEv26Group_norm_nhwc_bwd_params
        .type           _Z35group_norm_nhwc_bwd_one_pass_kernelI11Fp32IOBf16WLi256ELi48ELi384EEv26Group_norm_nhwc_bwd_params,@function
        .size           _Z35group_norm_nhwc_bwd_one_pass_kernelI11Fp32IOBf16WLi256ELi48ELi384EEv26Group_norm_nhwc_bwd_params,(.L_x_4523 - _Z35group_norm_nhwc_bwd_one_pass_kernelI11Fp32IOBf16WLi256ELi48ELi384EEv26Group_norm_nhwc_bwd_params)
        .other          _Z35group_norm_nhwc_bwd_one_pass_kernelI11Fp32IOBf16WLi256ELi48ELi384EEv26Group_norm_nhwc_bwd_params,@"STO_CUDA_ENTRY STV_DEFAULT"
_Z35group_norm_nhwc_bwd_one_pass_kernelI11Fp32IOBf16WLi256ELi48ELi384EEv26Group_norm_nhwc_bwd_params:
.text._Z35group_norm_nhwc_bwd_one_pass_kernelI11Fp32IOBf16WLi256ELi48ELi384EEv26Group_norm_nhwc_bwd_params:
        /* <DEDUP_REMOVED lines=22> */
.L_x_1611:
[----:B0-2---:R-:W0:Y:S01]  /*0160*/  LDC R17, c[0x0][0x410] ;  /* 0x00010400ff117b82 */ /* 0x005e220000000800 */
[----:B-1----:R-:W1:Y:S01]  /*0170*/  LDCU.128 UR12, c[0x0][0x400] ;  /* 0x00008000ff0c77ac */ /* 0x002e620008000c00 */
[----:B------:R-:W-:Y:S01]  /*0180*/  ISETP.GE.AND P1, PT, R6, RZ, PT ;  /* 0x000000ff0600720c */ /* 0x000fe20003f26270 */
[----:B------:R-:W2:Y:S05]  /*0190*/  LDCU.U8 UR4, c[0x0][0x414] ;  /* 0x00008280ff0477ac */ /* 0x000eaa0008000000 */
[----:B------:R-:W3:Y:S08]  /*01a0*/  S2UR UR6, SR_CTAID.X ;  /* 0x00000000000679c3 */ /* 0x000ef00000002500 */
[----:B------:R-:W3:Y:S01]  /*01b0*/  LDC R12, c[0x0][0x41c] ;  /* 0x00010700ff0c7b82 */ /* 0x000ee20000000800 */
[----:B0-----:R-:W-:-:S07]  /*01c0*/  IABS R11, R17 ;  /* 0x00000011000b7213 */ /* 0x001fce0000000000 */
[----:B------:R-:W0:Y:S01]  /*01d0*/  LDC.64 R110, c[0x0][0x3b8] ;  /* 0x0000ee00ff6e7b82 */ /* 0x000e220000000a00 */
[----:B------:R-:W4:Y:S01]  /*01e0*/  I2F.RP R0, R11 ;  /* 0x0000000b00007306 */ /* 0x000f220000209400 */
[----:B---3--:R-:W-:-:S07]  /*01f0*/  IMAD R49, R12, UR6, R9 ;  /* 0x000000060c317c24 */ /* 0x008fce000f8e0209 */
[----:B----4-:R-:W3:Y:S01]  /*0200*/  MUFU.RCP R0, R0 ;  /* 0x0000000000007308 */ /* 0x010ee20000001000 */
[----:B-1----:R-:W-:Y:S02]  /*0210*/  ISETP.GE.U32.AND P3, PT, R49, UR12, PT ;  /* 0x0000000c31007c0c */ /* 0x002fe4000bf66070 */
[----:B------:R-:W-:-:S04]  /*0220*/  SHF.R.S32.HI R15, RZ, 0x1f, R49 ;  /* 0x0000001fff0f7819 */ /* 0x000fc80000011431 */
        /* <DEDUP_REMOVED lines=27> */
[----:B------:R-:W-:Y:S02]  /*03e0*/  @!P1 IADD3 R0, PT, PT, -R0, RZ, RZ ;  /* 0x000000ff00009210 */ /* 0x000fe40007ffe1ff */
[----:B------:R-:W-:Y:S02]  /*03f0*/  @P0 IADD3 R3, PT, PT, R3, 0x1, RZ ;  /* 0x0000000103030810 */ /* 0x000fe40007ffe0ff */
[----:B------:R-:W-:-:S02]  /*0400*/  SHF.R.S32.HI R17, RZ, 0x1f, R13 ;  /* 0x0000001fff117819 */ /* 0x000fc4000001140d */
[----:B------:R-:W-:Y:S02]  /*0410*/  SEL R0, R11, R0, !P5 ;  /* 0x000000000b007207 */ /* 0x000fe40006800000 */
[----:B------:R-:W-:Y:S02]  /*0420*/  @!P4 IADD3 R3, PT, PT, -R3, RZ, RZ ;  /* 0x000000ff0303c210 */ /* 0x000fe40007ffe1ff */
[----:B------:R-:W-:Y:S01]  /*0430*/  ISETP.GE.AND.EX P2, PT, R17, UR13, PT, P2 ;  /* 0x0000000d11007c0c */ /* 0x000fe2000bf46320 */
[----:B------:R-:W-:Y:S01]  /*0440*/  IMAD R2, R0, 0x30, RZ ;  /* 0x0000003000027824 */ /* 0x000fe200078e02ff */
[----:B------:R-:W-:Y:S02]  /*0450*/  SEL R3, R11, R3, !P5 ;  /* 0x000000030b037207 */ /* 0x000fe40006800000 */
[----:B------:R-:W-:Y:S02]  /*0460*/  IADD3 R11, PT, PT, R49, 0x20, RZ ;  /* 0x00000020310b7810 */ /* 0x000fe40007ffe0ff */
[----:B------:R-:W-:-:S02]  /*0470*/  IADD3 R118, P0, PT, R2, R5, RZ ;  /* 0x0000000502767210 */ /* 0x000fc40007f1e0ff */
[----:B------:R-:W-:Y:S02]  /*0480*/  SHF.R.S32.HI R5, RZ, 0x1f, R3 ;  /* 0x0000001fff057819 */ /* 0x000fe40000011403 */
[----:B------:R-:W-:Y:S02]  /*0490*/  ISETP.GE.U32.AND P1, PT, R11, UR12, PT ;  /* 0x0000000c0b007c0c */ /* 0x000fe4000bf26070 */
[----:B------:R-:W-:Y:S01]  /*04a0*/  SHF.R.S32.HI R19, RZ, 0x1f, R11 ;  /* 0x0000001fff137819 */ /* 0x000fe2000001140b */
[----:B------:R-:W2:Y:S01]  /*04b0*/  @!P2 LDC.64 R26, c[0x0][0x3f8] ;  /* 0x0000fe00ff1aab82 */ /* 0x000ea20000000a00 */
[----:B------:R-:W-:Y:S01]  /*04c0*/  LEA.HI.X.SX32 R119, R2, RZ, 0x1, P0 ;  /* 0x000000ff02777211 */ /* 0x000fe200000f0eff */
[----:B------:R-:W-:Y:S01]  /*04d0*/  IMAD R2, R5, UR14, RZ ;  /* 0x0000000e05027c24 */ /* 0x000fe2000f8e02ff */
[----:B------:R-:W-:Y:S02]  /*04e0*/  ISETP.GE.AND.EX P1, PT, R19, UR13, PT, P1 ;  /* 0x0000000d13007c0c */ /* 0x000fe4000bf26310 */
[----:B------:R-:W-:Y:S01]  /*04f0*/  IADD3 R5, PT, PT, R49, 0x30, RZ ;  /* 0x0000003031057810 */ /* 0x000fe20007ffe0ff */
[----:B------:R-:W-:-:S02]  /*0500*/  IMAD R121, R3, UR15, R2 ;  /* 0x0000000f03797c24 */ /* 0x000fc4000f8e0202 */
[----:B------:R-:W-:Y:S01]  /*0510*/  IMAD.WIDE.U32 R118, R3, UR14, R118 ;  /* 0x0000000e03767c25 */ /* 0x000fe2000f8e0076 */
[----:B------:R-:W-:Y:S01]  /*0520*/  ISETP.GE.U32.AND P0, PT, R5, UR12, PT ;  /* 0x0000000c05007c0c */ /* 0x000fe2000bf06070 */
[----:B------:R-:W0:Y:S02]  /*0530*/  @!P2 LDC.64 R28, c[0x0][0x3a0] ;  /* 0x0000e800ff1cab82 */ /* 0x000e240000000a00 */
[----:B----4-:R-:W-:Y:S01]  /*0540*/  @!P3 IMAD R2, R15, R20, RZ ;  /* 0x000000140f02b224 */ /* 0x010fe200078e02ff */
[----:B------:R-:W-:Y:S02]  /*0550*/  IADD3 R121, PT, PT, R119, R121, RZ ;  /* 0x0000007977797210 */ /* 0x000fe40007ffe0ff */
[----:B------:R-:W-:Y:S01]  /*0560*/  @!P3 MOV R120, R118 ;  /* 0x000000760078b202 */ /* 0x000fe20000000f00 */
[C---:B------:R-:W-:Y:S01]  /*0570*/  @!P3 IMAD R15, R49.reuse, R21, R2 ;  /* 0x00000015310fb224 */ /* 0x040fe200078e0202 */
[----:B------:R-:W-:Y:S01]  /*0580*/  SHF.R.S32.HI R21, RZ, 0x1f, R5 ;  /* 0x0000001fff157819 */ /* 0x000fe20000011405 */
[----:B------:R-:W4:Y:S02]  /*0590*/  @!P1 LDC.64 R32, c[0x0][0x3f8] ;  /* 0x0000fe00ff209b82 */ /* 0x000f240000000a00 */
[----:B------:R-:W-:Y:S01]  /*05a0*/  @!P3 IMAD.WIDE.U32 R2, R49, R20, R120 ;  /* 0x000000143102b225 */ /* 0x000fe200078e0078 */
[----:B------:R-:W-:-:S03]  /*05b0*/  ISETP.GE.AND.EX P0, PT, R21, UR13, PT, P0 ;  /* 0x0000000d15007c0c */ /* 0x000fc6000bf06300 */
[----:B--2---:R-:W-:Y:S01]  /*05c0*/  @!P2 IMAD R12, R17, R26, RZ ;  /* 0x0000001a110ca224 */ /* 0x004fe200078e02ff */
[----:B------:R-:W-:Y:S01]  /*05d0*/  @!P3 IADD3 R3, PT, PT, R3, R15, RZ ;  /* 0x0000000f0303b210 */ /* 0x000fe20007ffe0ff */
[----:B------:R-:W2:Y:S01]  /*05e0*/  @!P2 LDC.64 R30, c[0x0][0x398] ;  /* 0x0000e600ff1eab82 */ /* 0x000ea20000000a00 */
[C---:B------:R-:W-:Y:S01]  /*05f0*/  @!P3 SHF.L.U32 R15, R2.reuse, 0x2, RZ ;  /* 0x00000002020fb819 */ /* 0x040fe200000006ff */
[----:B------:R-:W-:Y:S01]  /*0600*/  @!P2 IMAD R17, R13, R27, R12 ;  /* 0x0000001b0d11a224 */ /* 0x000fe200078e020c */
[----:B------:R-:W-:Y:S02]  /*0610*/  @!P3 SHF.L.U64.HI R10, R2, 0x2, R3 ;  /* 0x00000002020ab819 */ /* 0x000fe40000010203 */
[----:B------:R-:W-:Y:S02]  /*0620*/  @!P2 MOV R2, R118 ;  /* 0x000000760002a202 */ /* 0x000fe40000000f00 */
[----:B------:R-:W-:Y:S01]  /*0630*/  @!P2 MOV R3, R121 ;  /* 0x000000790003a202 */ /* 0x000fe20000000f00 */
[----:B------:R-:W2:Y:S01]  /*0640*/  @!P0 LDC.64 R38, c[0x0][0x3f8] ;  /* 0x0000fe00ff268b82 */ /* 0x000ea20000000a00 */
[----:B-1----:R-:W-:-:S02]  /*0650*/  @!P3 IADD3 R12, P4, PT, R15, R22, RZ ;  /* 0x000000160f0cb210 */ /* 0x002fc40007f9e0ff */
[----:B---3--:R-:W-:Y:S01]  /*0660*/  @!P3 IADD3 R14, P5, PT, R15, R24, RZ ;  /* 0x000000180f0eb210 */ /* 0x008fe20007fbe0ff */
[----:B------:R-:W-:Y:S01]  /*0670*/  @!P2 IMAD.WIDE.U32 R2, R13, R26, R2 ;  /* 0x0000001a0d02a225 */ /* 0x000fe200078e0002 */
[C---:B------:R-:W-:Y:S02]  /*0680*/  @!P3 IADD3.X R13, PT, PT, R10.reuse, R23, RZ, P4, !PT ;  /* 0x000000170a0db210 */ /* 0x040fe400027fe4ff */
[----:B------:R-:W-:Y:S01]  /*0690*/  @!P3 IADD3.X R15, PT, PT, R10, R25, RZ, P5, !PT ;  /* 0x000000190a0fb210 */ /* 0x000fe20002ffe4ff */
[----:B------:R-:W1:Y:S01]  /*06a0*/  @!P1 LDC.64 R34, c[0x0][0x3a0] ;  /* 0x0000e800ff229b82 */ /* 0x000e620000000a00 */
[----:B------:R-:W-:Y:S02]  /*06b0*/  @!P2 IADD3 R17, PT, PT, R3, R17, RZ ;  /* 0x000000110311a210 */ /* 0x000fe40007ffe0ff */
[C---:B------:R-:W-:Y:S02]  /*06c0*/  @!P2 SHF.L.U32 R3, R2.reuse, 0x2, RZ ;  /* 0x000000020203a819 */ /* 0x040fe400000006ff */
[----:B------:R-:W-:Y:S01]  /*06d0*/  @!P2 SHF.L.U64.HI R10, R2, 0x2, R17 ;  /* 0x00000002020aa819 */ /* 0x000fe20000010211 */
[----:B----4-:R-:W-:Y:S01]  /*06e0*/  @!P1 IMAD R2, R19, R32, RZ ;  /* 0x0000002013029224 */ /* 0x010fe200078e02ff */
[C---:B0-----:R-:W-:Y:S01]  /*06f0*/  @!P2 IADD3 R16, P4, PT, R3.reuse, R28, RZ ;  /* 0x0000001c0310a210 */ /* 0x041fe20007f9e0ff */
[----:B------:R-:W0:Y:S01]  /*0700*/  @!P1 LDC.64 R36, c[0x0][0x398] ;  /* 0x0000e600ff249b82 */ /* 0x000e220000000a00 */
[----:B--2---:R-:W-:Y:S01]  /*0710*/  @!P2 IADD3 R18, P6, PT, R3, R30, RZ ;  /* 0x0000001e0312a210 */ /* 0x004fe20007fde0ff */
[----:B------:R-:W-:Y:S01]  /*0720*/  @!P1 IMAD R23, R11, R33, R2 ;  /* 0x000000210b179224 */ /* 0x000fe200078e0202 */
[----:B------:R-:W-:-:S02]  /*0730*/  @!P1 MOV R2, R118 ;  /* 0x0000007600029202 */ /* 0x000fc40000000f00 */
[----:B------:R-:W-:Y:S02]  /*0740*/  @!P1 MOV R3, R121 ;  /* 0x0000007900039202 */ /* 0x000fe40000000f00 */
[----:B------:R-:W-:Y:S01]  /*0750*/  IADD3 R27, PT, PT, R49, 0x40, RZ ;  /* 0x00000040311b7810 */ /* 0x000fe20007ffe0ff */
[----:B------:R-:W-:Y:S01]  /*0760*/  @!P0 IMAD R20, R21, R38, RZ ;  /* 0x0000002615148224 */ /* 0x000fe200078e02ff */
[----:B------:R-:W-:Y:S01]  /*0770*/  @!P2 IADD3.X R17, PT, PT, R10, R29, RZ, P4, !PT ;  /* 0x0000001d0a11a210 */ /* 0x000fe200027fe4ff */
[----:B------:R-:W-:Y:S01]  /*0780*/  @!P1 IMAD.WIDE.U32 R2, R11, R32, R2 ;  /* 0x000000200b029225 */ /* 0x000fe200078e0002 */
[----:B------:R-:W-:Y:S01]  /*0790*/  ISETP.GE.U32.AND P5, PT, R27, UR12, PT ;  /* 0x0000000c1b007c0c */ /* 0x000fe2000bfa6070 */
[----:B------:R-:W2:Y:S01]  /*07a0*/  @!P0 LDC.64 R40, c[0x0][0x398] ;  /* 0x0000e600ff288b82 */ /* 0x000ea20000000a00 */
[----:B------:R-:W-:Y:S01]  /*07b0*/  SHF.R.S32.HI R25, RZ, 0x1f, R27 ;  /* 0x0000001fff197819 */ /* 0x000fe2000001141b */
[----:B------:R-:W-:Y:S01]  /*07c0*/  @!P0 IMAD R11, R5, R39, R20 ;  /* 0x00000027050b8224 */ /* 0x000fe200078e0214 */
[----:B------:R-:W-:-:S02]  /*07d0*/  @!P1 IADD3 R3, PT, PT, R3, R23, RZ ;  /* 0x0000001703039210 */ /* 0x000fc40007ffe0ff */
[----:B------:R-:W-:Y:S02]  /*07e0*/  ISETP.GE.AND.EX P5, PT, R25, UR13, PT, P5 ;  /* 0x0000000d19007c0c */ /* 0x000fe4000bfa6350 */
[----:B------:R-:W-:Y:S02]  /*07f0*/  IADD3 R29, PT, PT, R49, 0x50, RZ ;  /* 0x00000050311d7810 */ /* 0x000fe40007ffe0ff */
[----:B------:R-:W-:Y:S02]  /*0800*/  @!P2 IADD3.X R19, PT, PT, R10, R31, RZ, P6, !PT ;  /* 0x0000001f0a13a210 */ /* 0x000fe400037fe4ff */
[C---:B------:R-:W-:Y:S02]  /*0810*/  @!P1 SHF.L.U32 R23, R2.reuse, 0x2, RZ ;  /* 0x0000000202179819 */ /* 0x040fe400000006ff */
[----:B------:R-:W-:Y:S02]  /*0820*/  @!P1 SHF.L.U64.HI R10, R2, 0x2, R3 ;  /* 0x00000002020a9819 */ /* 0x000fe40000010203 */
[----:B------:R-:W-:-:S02]  /*0830*/  @!P0 MOV R2, R118 ;  /* 0x0000007600028202 */ /* 0x000fc40000000f00 */
[----:B------:R-:W-:Y:S01]  /*0840*/  @!P0 MOV R3, R121 ;  /* 0x0000007900038202 */ /* 0x000fe20000000f00 */
[----:B------:R-:W3:Y:S01]  /*0850*/  @!P5 LDC.64 R42, c[0x0][0x3f8] ;  /* 0x0000fe00ff2adb82 */ /* 0x000ee20000000a00 */
[----:B------:R-:W-:Y:S02]  /*0860*/  ISETP.GE.U32.AND P4, PT, R29, UR12, PT ;  /* 0x0000000c1d007c0c */ /* 0x000fe4000bf86070 */
[----:B------:R-:W-:Y:S01]  /*0870*/  SHF.R.S32.HI R31, RZ, 0x1f, R29 ;  /* 0x0000001fff1f7819 */ /* 0x000fe2000001141d */
[----:B------:R-:W-:Y:S01]  /*0880*/  @!P0 IMAD.WIDE.U32 R2, R5, R38, R2 ;  /* 0x0000002605028225 */ /* 0x000fe200078e0002 */
[----:B-1----:R-:W-:Y:S02]  /*0890*/  @!P1 IADD3 R20, P6, PT, R23, R34, RZ ;  /* 0x0000002217149210 */ /* 0x002fe40007fde0ff */
[----:B------:R-:W-:Y:S01]  /*08a0*/  ISETP.GE.AND.EX P4, PT, R31, UR13, PT, P4 ;  /* 0x0000000d1f007c0c */ /* 0x000fe2000bf86340 */
[----:B------:R-:W1:Y:S01]  /*08b0*/  @!P0 LDC.64 R38, c[0x0][0x3a0] ;  /* 0x0000e800ff268b82 */ /* 0x000e620000000a00 */
[----:B------:R-:W-:-:S02]  /*08c0*/  @!P1 IADD3.X R21, PT, PT, R10, R35, RZ, P6, !PT ;  /* 0x000000230a159210 */ /* 0x000fc400037fe4ff */
[----:B0-----:R-:W-:Y:S02]  /*08d0*/  @!P1 IADD3 R22, P6, PT, R23, R36, RZ ;  /* 0x0000002417169210 */ /* 0x001fe40007fde0ff */
[----:B------:R-:W-:Y:S02]  /*08e0*/  @!P0 IADD3 R3, PT, PT, R3, R11, RZ ;  /* 0x0000000b03038210 */ /* 0x000fe40007ffe0ff */
[----:B------:R-:W-:Y:S02]  /*08f0*/  @!P1 IADD3.X R23, PT, PT, R10, R37, RZ, P6, !PT ;  /* 0x000000250a179210 */ /* 0x000fe400037fe4ff */
[----:B------:R-:W-:Y:S02]  /*0900*/  CS2R R10, SRZ ;  /* 0x00000000000a7805 */ /* 0x000fe4000001ff00 */
[C---:B------:R-:W-:Y:S01]  /*0910*/  @!P0 SHF.L.U32 R33, R2.reuse, 0x2, RZ ;  /* 0x0000000202218819 */ /* 0x040fe200000006ff */
[----:B------:R-:W0:Y:S01]  /*0920*/  @!P5 LDC.64 R44, c[0x0][0x3a0] ;  /* 0x0000e800ff2cdb82 */ /* 0x000e220000000a00 */
[----:B------:R-:W-:-:S02]  /*0930*/  @!P0 SHF.L.U64.HI R28, R2, 0x2, R3 ;  /* 0x00000002021c8819 */ /* 0x000fc40000010203 */
[----:B------:R-:W-:Y:S01]  /*0940*/  MOV R3, RZ ;  /* 0x000000ff00037202 */ /* 0x000fe20000000f00 */
[----:B------:R4:W5:Y:S01]  /*0950*/  @!P3 LDG.E.64 R10, desc[UR8][R12.64] ;  /* 0x000000080c0ab981 */ /* 0x000962000c1e1b00 */
[----:B------:R-:W-:Y:S02]  /*0960*/  MOV R2, RZ ;  /* 0x000000ff00027202 */ /* 0x000fe40000000f00 */
[----:B------:R-:W-:Y:S01]  /*0970*/  IADD3 R5, PT, PT, R49, 0x60, RZ ;  /* 0x0000006031057810 */ /* 0x000fe20007ffe0ff */
[----:B------:R-:W0:Y:S03]  /*0980*/  @!P4 LDC.64 R36, c[0x0][0x3f8] ;  /* 0x0000fe00ff24cb82 */ /* 0x000e260000000a00 */
[----:B------:R0:W5:Y:S01]  /*0990*/  @!P3 LDG.E.64 R2, desc[UR8][R14.64] ;  /* 0x000000080e02b981 */ /* 0x000162000c1e1b00 */
[----:B------:R-:W-:Y:S02]  /*09a0*/  ISETP.GE.U32.AND P3, PT, R5, UR12, PT ;  /* 0x0000000c05007c0c */ /* 0x000fe4000bf66070 */
[----:B------:R-:W-:Y:S01]  /*09b0*/  SHF.R.S32.HI R35, RZ, 0x1f, R5 ;  /* 0x0000001fff237819 */ /* 0x000fe20000011405 */
[----:B---3--:R-:W-:Y:S01]  /*09c0*/  @!P5 IMAD R30, R25, R42, RZ ;  /* 0x0000002a191ed224 */ /* 0x008fe200078e02ff */
[----:B------:R-:W3:Y:S02]  /*09d0*/  @!P4 LDC.64 R50, c[0x0][0x3a0] ;  /* 0x0000e800ff32cb82 */ /* 0x000ee40000000a00 */
[----:B------:R-:W-:-:S02]  /*09e0*/  ISETP.GE.AND.EX P3, PT, R35, UR13, PT, P3 ;  /* 0x0000000d23007c0c */ /* 0x000fc4000bf66330 */
[C---:B-1----:R-:W-:Y:S02]  /*09f0*/  @!P0 IADD3 R24, P6, PT, R33.reuse, R38, RZ ;  /* 0x0000002621188210 */ /* 0x042fe40007fde0ff */
[----:B----4-:R-:W-:Y:S02]  /*0a00*/  @!P5 MOV R12, R118 ;  /* 0x00000076000cd202 */ /* 0x010fe40000000f00 */
[----:B------:R-:W-:Y:S01]  /*0a10*/  @!P5 MOV R13, R121 ;  /* 0x00000079000dd202 */ /* 0x000fe20000000f00 */
[----:B------:R-:W1:Y:S01]  /*0a20*/  @!P4 LDC.64 R52, c[0x0][0x398] ;  /* 0x0000e600ff34cb82 */ /* 0x000e620000000a00 */
[----:B------:R-:W-:Y:S02]  /*0a30*/  @!P0 IADD3.X R25, PT, PT, R28, R39, RZ, P6, !PT ;  /* 0x000000271c198210 */ /* 0x000fe400037fe4ff */
[----:B--2---:R-:W-:Y:S01]  /*0a40*/  @!P0 IADD3 R26, P6, PT, R33, R40, RZ ;  /* 0x00000028211a8210 */ /* 0x004fe20007fde0ff */
[C---:B------:R-:W-:Y:S02]  /*0a50*/  @!P5 IMAD R33, R27.reuse, R43, R30 ;  /* 0x0000002b1b21d224 */ /* 0x040fe400078e021e */
[----:B------:R-:W-:-:S02]  /*0a60*/  @!P5 IMAD.WIDE.U32 R12, R27, R42, R12 ;  /* 0x0000002a1b0cd225 */ /* 0x000fc400078e000c */
[----:B------:R-:W2:Y:S02]  /*0a70*/  @!P3 LDC.64 R46, c[0x0][0x3f8] ;  /* 0x0000fe00ff2ebb82 */ /* 0x000ea40000000a00 */
[----:B0-----:R-:W-:Y:S01]  /*0a80*/  @!P4 IMAD R14, R31, R36, RZ ;  /* 0x000000241f0ec224 */ /* 0x001fe200078e02ff */
[----:B------:R-:W-:-:S05]  /*0a90*/  @!P5 IADD3 R13, PT, PT, R13, R33, RZ ;  /* 0x000000210d0dd210 */ /* 0x000fca0007ffe0ff */
[----:B------:R-:W0:Y:S01]  /*0aa0*/  @!P5 LDC.64 R42, c[0x0][0x398] ;  /* 0x0000e600ff2adb82 */ /* 0x000e220000000a00 */
[C---:B------:R-:W-:Y:S01]  /*0ab0*/  @!P5 SHF.L.U32 R31, R12.reuse, 0x2, RZ ;  /* 0x000000020c1fd819 */ /* 0x040fe200000006ff */
[----:B------:R-:W-:Y:S01]  /*0ac0*/  @!P4 IMAD R37, R29, R37, R14 ;  /* 0x000000251d25c224 */ /* 0x000fe200078e020e */
[----:B------:R-:W-:Y:S02]  /*0ad0*/  @!P5 SHF.L.U64.HI R34, R12, 0x2, R13 ;  /* 0x000000020c22d819 */ /* 0x000fe4000001020d */
[----:B------:R-:W-:Y:S02]  /*0ae0*/  CS2R R12, SRZ ;  /* 0x00000000000c7805 */ /* 0x000fe4000001ff00 */
[----:B------:R-:W-:Y:S02]  /*0af0*/  CS2R R14, SRZ ;  /* 0x00000000000e7805 */ /* 0x000fe4000001ff00 */
[----:B------:R-:W-:Y:S02]  /*0b00*/  IADD3 R39, PT, PT, R49, 0x70, RZ ;  /* 0x0000007031277810 */ /* 0x000fe40007ffe0ff */
[----:B------:R-:W-:Y:S01]  /*0b10*/  @!P0 IADD3.X R27, PT, PT, R28, R41, RZ, P6, !PT ;  /* 0x000000291c1b8210 */ /* 0x000fe200037fe4ff */
[----:B------:R-:W4:Y:S01]  /*0b20*/  @!P3 LDC.64 R54, c[0x0][0x3a0] ;  /* 0x0000e800ff36bb82 */ /* 0x000f220000000a00 */
[----:B------:R-:W-:Y:S01]  /*0b30*/  @!P4 MOV R32, R118 ;  /* 0x000000760020c202 */ /* 0x000fe20000000f00 */
[----:B------:R2:W5:Y:S01]  /*0b40*/  @!P2 LDG.E.64 R12, desc[UR8][R16.64] ;  /* 0x00000008100ca981 */ /* 0x000562000c1e1b00 */
[----:B------:R-:W-:-:S02]  /*0b50*/  @!P4 MOV R33, R121 ;  /* 0x000000790021c202 */ /* 0x000fc40000000f00 */
[----:B------:R-:W-:Y:S01]  /*0b60*/  SHF.R.S32.HI R41, RZ, 0x1f, R39 ;  /* 0x0000001fff297819 */ /* 0x000fe20000011427 */
[----:B------:R3:W5:Y:S01]  /*0b70*/  @!P2 LDG.E.64 R14, desc[UR8][R18.64] ;  /* 0x00000008120ea981 */ /* 0x000762000c1e1b00 */
[----:B------:R-:W-:Y:S01]  /*0b80*/  ISETP.GE.U32.AND P2, PT, R39, UR12, PT ;  /* 0x0000000c27007c0c */ /* 0x000fe2000bf46070 */
[----:B------:R-:W-:Y:S01]  /*0b90*/  @!P4 IMAD.WIDE.U32 R32, R29, R36, R32 ;  /* 0x000000241d20c225 */ /* 0x000fe200078e0020 */
[----:B------:R-:W4:Y:S02]  /*0ba0*/  @!P3 LDC.64 R56, c[0x0][0x398] ;  /* 0x0000e600ff38bb82 */ /* 0x000f240000000a00 */
[----:B------:R-:W-:Y:S02]  /*0bb0*/  ISETP.GE.AND.EX P2, PT, R41, UR13, PT, P2 ;  /* 0x0000000d29007c0c */ /* 0x000fe4000bf46320 */
[----:B------:R-:W-:Y:S01]  /*0bc0*/  @!P5 IADD3 R28, P6, PT, R31, R44, RZ ;  /* 0x0000002c1f1cd210 */ /* 0x000fe20007fde0ff */
[----:B--2---:R-:W-:Y:S01]  /*0bd0*/  @!P3 IMAD R16, R35, R46, RZ ;  /* 0x0000002e2310b224 */ /* 0x004fe200078e02ff */
[----:B------:R-:W-:-:S02]  /*0be0*/  @!P4 IADD3 R17, PT, PT, R33, R37, RZ ;  /* 0x000000252111c210 */ /* 0x000fc40007ffe0ff */
[----:B------:R-:W-:Y:S01]  /*0bf0*/  @!P5 IADD3.X R29, PT, PT, R34, R45, RZ, P6, !PT ;  /* 0x0000002d221dd210 */ /* 0x000fe200037fe4ff */
[----:B------:R-:W-:Y:S01]  /*0c00*/  @!P3 IMAD R45, R5, R47, R16 ;  /* 0x0000002f052db224 */ /* 0x000fe200078e0210 */
[----:B0-----:R-:W-:Y:S02]  /*0c10*/  @!P5 IADD3 R30, P6, PT, R31, R42, RZ ;  /* 0x0000002a1f1ed210 */ /* 0x001fe40007fde0ff */
[----:B---3--:R-:W-:Y:S02]  /*0c20*/  CS2R R18, SRZ ;  /* 0x0000000000127805 */ /* 0x008fe4000001ff00 */
[----:B------:R-:W-:Y:S02]  /*0c30*/  @!P4 SHF.L.U64.HI R38, R32, 0x2, R17 ;  /* 0x000000022026c819 */ /* 0x000fe40000010211 */
[----:B------:R-:W-:Y:S02]  /*0c40*/  CS2R R16, SRZ ;  /* 0x0000000000107805 */ /* 0x000fe4000001ff00 */
[----:B------:R-:W-:Y:S01]  /*0c50*/  @!P5 IADD3.X R31, PT, PT, R34, R43, RZ, P6, !PT ;  /* 0x0000002b221fd210 */ /* 0x000fe200037fe4ff */
[----:B------:R-:W0:Y:S01]  /*0c60*/  @!P2 LDC.64 R58, c[0x0][0x3f8] ;  /* 0x0000fe00ff3aab82 */ /* 0x000e220000000a00 */
[----:B------:R-:W-:Y:S01]  /*0c70*/  IADD3 R43, PT, PT, R49, 0x80, RZ ;  /* 0x00000080312b7810 */ /* 0x000fe20007ffe0ff */
[----:B------:R-:W5:Y:S01]  /*0c80*/  @!P1 LDG.E.64 R18, desc[UR8][R22.64] ;  /* 0x0000000816129981 */ /* 0x000f62000c1e1b00 */
[----:B------:R-:W-:-:S02]  /*0c90*/  @!P4 SHF.L.U32 R37, R32, 0x2, RZ ;  /* 0x000000022025c819 */ /* 0x000fc400000006ff */
[----:B------:R-:W-:Y:S01]  /*0ca0*/  SHF.R.S32.HI R47, RZ, 0x1f, R43 ;  /* 0x0000001fff2f7819 */ /* 0x000fe2000001142b */
[----:B------:R2:W5:Y:S01]  /*0cb0*/  @!P1 LDG.E.64 R16, desc[UR8][R20.64] ;  /* 0x0000000814109981 */ /* 0x000562000c1e1b00 */
[----:B------:R-:W-:Y:S01]  /*0cc0*/  ISETP.GE.U32.AND P1, PT, R43, UR12, PT ;  /* 0x0000000c2b007c0c */ /* 0x000fe2000bf26070 */
[----:B------:R-:W3:Y:S01]  /*0cd0*/  @!P2 LDC.64 R60, c[0x0][0x398] ;  /* 0x0000e600ff3cab82 */ /* 0x000ee20000000a00 */
[----:B------:R-:W-:Y:S02]  /*0ce0*/  @!P3 MOV R32, R118 ;  /* 0x000000760020b202 */ /* 0x000fe40000000f00 */
[----:B------:R-:W-:Y:S02]  /*0cf0*/  ISETP.GE.AND.EX P1, PT, R47, UR13, PT, P1 ;  /* 0x0000000d2f007c0c */ /* 0x000fe4000bf26310 */
[----:B------:R-:W-:Y:S02]  /*0d00*/  @!P3 MOV R33, R121 ;  /* 0x000000790021b202 */ /* 0x000fe40000000f00 */
[----:B------:R-:W-:Y:S01]  /*0d10*/  @!P4 IADD3 R34, P6, PT, R37, R50, RZ ;  /* 0x000000322522c210 */ /* 0x000fe20007fde0ff */
[----:B------:R-:W-:-:S03]  /*0d20*/  @!P3 IMAD.WIDE.U32 R32, R5, R46, R32 ;  /* 0x0000002e0520b225 */ /* 0x000fc600078e0020 */
[C---:B------:R-:W-:Y:S02]  /*0d30*/  @!P4 IADD3.X R35, PT, PT, R38.reuse, R51, RZ, P6, !PT ;  /* 0x000000332623c210 */ /* 0x040fe400037fe4ff */
[----:B-1----:R-:W-:Y:S02]  /*0d40*/  @!P4 IADD3 R36, P6, PT, R37, R52, RZ ;  /* 0x000000342524c210 */ /* 0x002fe40007fde0ff */
[----:B------:R-:W-:Y:S01]  /*0d50*/  @!P3 IADD3 R5, PT, PT, R33, R45, RZ ;  /* 0x0000002d2105b210 */ /* 0x000fe20007ffe0ff */
[----:B------:R-:W1:Y:S01]  /*0d60*/  @!P1 LDC.64 R62, c[0x0][0x3f8] ;  /* 0x0000fe00ff3e9b82 */ /* 0x000e620000000a00 */
[----:B------:R-:W-:Y:S02]  /*0d70*/  @!P4 IADD3.X R37, PT, PT, R38, R53, RZ, P6, !PT ;  /* 0x000000352625c210 */ /* 0x000fe400037fe4ff */
[----:B--2---:R-:W-:Y:S02]  /*0d80*/  CS2R R20, SRZ ;  /* 0x0000000000147805 */ /* 0x004fe4000001ff00 */
[----:B------:R-:W-:-:S03]  /*0d90*/  @!P3 SHF.L.U32 R45, R32, 0x2, RZ ;  /* 0x00000002202db819 */ /* 0x000fc600000006ff */
[----:B------:R-:W2:Y:S01]  /*0da0*/  @!P2 LDC.64 R52, c[0x0][0x3a0] ;  /* 0x0000e800ff34ab82 */ /* 0x000ea20000000a00 */
[----:B------:R-:W-:Y:S01]  /*0db0*/  @!P3 SHF.L.U64.HI R40, R32, 0x2, R5 ;  /* 0x000000022028b819 */ /* 0x000fe20000010205 */
[----:B0-----:R-:W-:Y:S01]  /*0dc0*/  @!P2 IMAD R32, R41, R58, RZ ;  /* 0x0000003a2920a224 */ /* 0x001fe200078e02ff */
[----:B------:R-:W-:Y:S02]  /*0dd0*/  CS2R R22, SRZ ;  /* 0x0000000000167805 */ /* 0x000fe4000001ff00 */
[----:B------:R-:W-:Y:S01]  /*0de0*/  @!P2 MOV R33, R121 ;  /* 0x000000790021a202 */ /* 0x000fe20000000f00 */
[----:B------:R0:W5:Y:S01]  /*0df0*/  @!P0 LDG.E.64 R20, desc[UR8][R24.64] ;  /* 0x0000000818148981 */ /* 0x000162000c1e1b00 */
[----:B------:R-:W-:Y:S01]  /*0e00*/  @!P2 IMAD R41, R39, R59, R32 ;  /* 0x0000003b2729a224 */ /* 0x000fe200078e0220 */
[----:B------:R-:W-:Y:S02]  /*0e10*/  @!P2 MOV R32, R118 ;  /* 0x000000760020a202 */ /* 0x000fe40000000f00 */
[----:B------:R3:W5:Y:S01]  /*0e20*/  @!P0 LDG.E.64 R22, desc[UR8][R26.64] ;  /* 0x000000081a168981 */ /* 0x000762000c1e1b00 */
[----:B----4-:R-:W-:-:S02]  /*0e30*/  @!P3 IADD3 R38, P0, PT, R45, R54, RZ ;  /* 0x000000362d26b210 */ /* 0x010fc40007f1e0ff */
[----:B------:R-:W-:Y:S01]  /*0e40*/  IADD3 R5, PT, PT, R49, 0x90, RZ ;  /* 0x0000009031057810 */ /* 0x000fe20007ffe0ff */
[----:B------:R-:W-:Y:S01]  /*0e50*/  @!P2 IMAD.WIDE.U32 R32, R39, R58, R32 ;  /* 0x0000003a2720a225 */ /* 0x000fe200078e0020 */
[----:B------:R-:W-:Y:S01]  /*0e60*/  @!P3 IADD3.X R39, PT, PT, R40, R55, RZ, P0, !PT ;  /* 0x000000372827b210 */ /* 0x000fe200007fe4ff */
[----:B------:R-:W4:Y:S01]  /*0e70*/  @!P1 LDC.64 R58, c[0x0][0x3a0] ;  /* 0x0000e800ff3a9b82 */ /* 0x000f220000000a00 */
[----:B------:R-:W-:Y:S02]  /*0e80*/  ISETP.GE.U32.AND P0, PT, R5, UR12, PT ;  /* 0x0000000c05007c0c */ /* 0x000fe4000bf06070 */
[----:B------:R-:W-:Y:S02]  /*0e90*/  SHF.R.S32.HI R51, RZ, 0x1f, R5 ;  /* 0x0000001fff337819 */ /* 0x000fe40000011405 */
[----:B------:R-:W-:Y:S02]  /*0ea0*/  @!P3 IADD3 R44, P6, PT, R45, R56, RZ ;  /* 0x000000382d2cb210 */ /* 0x000fe40007fde0ff */
[----:B------:R-:W-:-:S02]  /*0eb0*/  @!P2 IADD3 R33, PT, PT, R33, R41, RZ ;  /* 0x000000292121a210 */ /* 0x000fc40007ffe0ff */
[----:B0-----:R-:W-:Y:S02]  /*0ec0*/  @!P2 SHF.L.U32 R25, R32, 0x2, RZ ;  /* 0x000000022019a819 */ /* 0x001fe400000006ff */
[----:B------:R-:W-:Y:S02]  /*0ed0*/  ISETP.GE.AND.EX P0, PT, R51, UR13, PT, P0 ;  /* 0x0000000d33007c0c */ /* 0x000fe4000bf06300 */
[----:B------:R-:W-:Y:S02]  /*0ee0*/  @!P3 IADD3.X R45, PT, PT, R40, R57, RZ, P6, !PT ;  /* 0x00000039282db210 */ /* 0x000fe400037fe4ff */
[----:B------:R-:W-:Y:S02]  /*0ef0*/  @!P2 SHF.L.U64.HI R32, R32, 0x2, R33 ;  /* 0x000000022020a819 */ /* 0x000fe40000010221 */
[----:B--2---:R-:W-:Y:S01]  /*0f00*/  @!P2 IADD3 R40, P6, PT, R25, R52, RZ ;  /* 0x000000341928a210 */ /* 0x004fe20007fde0ff */
[----:B-1----:R-:W-:Y:S01]  /*0f10*/  @!P1 IMAD R24, R47, R62, RZ ;  /* 0x0000003e2f189224 */ /* 0x002fe200078e02ff */
[----:B---3--:R-:W-:-:S02]  /*0f20*/  @!P1 MOV R26, R118 ;  /* 0x00000076001a9202 */ /* 0x008fc40000000f00 */
[----:B------:R-:W-:Y:S02]  /*0f30*/  @!P1 MOV R27, R121 ;  /* 0x00000079001b9202 */ /* 0x000fe40000000f00 */
[----:B------:R-:W-:Y:S01]  /*0f40*/  @!P2 IADD3.X R41, PT, PT, R32, R53, RZ, P6, !PT ;  /* 0x000000352029a210 */ /* 0x000fe200037fe4ff */
[----:B------:R-:W0:Y:S01]  /*0f50*/  @!P0 LDC.64 R66, c[0x0][0x3a0] ;  /* 0x0000e800ff428b82 */ /* 0x000e220000000a00 */
[----:B------:R-:W-:Y:S01]  /*0f60*/  @!P2 IADD3 R42, P6, PT, R25, R60, RZ ;  /* 0x0000003c192aa210 */ /* 0x000fe20007fde0ff */
[C---:B------:R-:W-:Y:S02]  /*0f70*/  @!P1 IMAD R25, R43.reuse, R63, R24 ;  /* 0x0000003f2b199224 */ /* 0x040fe400078e0218 */
[----:B------:R-:W-:-:S04]  /*0f80*/  @!P1 IMAD.WIDE.U32 R26, R43, R62, R26 ;  /* 0x0000003e2b1a9225 */ /* 0x000fc800078e001a */
[----:B------:R-:W1:Y:S01]  /*0f90*/  @!P0 LDC.64 R62, c[0x0][0x3f8] ;  /* 0x0000fe00ff3e8b82 */ /* 0x000e620000000a00 */
[----:B------:R-:W-:Y:S02]  /*0fa0*/  @!P1 IADD3 R27, PT, PT, R27, R25, RZ ;  /* 0x000000191b1b9210 */ /* 0x000fe40007ffe0ff */
[----:B------:R-:W-:Y:S02]  /*0fb0*/  @!P2 IADD3.X R43, PT, PT, R32, R61, RZ, P6, !PT ;  /* 0x0000003d202ba210 */ /* 0x000fe400037fe4ff */
[----:B------:R-:W-:Y:S02]  /*0fc0*/  CS2R R24, SRZ ;  /* 0x0000000000187805 */ /* 0x000fe4000001ff00 */
[C---:B------:R-:W-:Y:S02]  /*0fd0*/  @!P1 SHF.L.U32 R33, R26.reuse, 0x2, RZ ;  /* 0x000000021a219819 */ /* 0x040fe400000006ff */
[----:B------:R-:W-:Y:S02]  /*0fe0*/  @!P1 SHF.L.U64.HI R32, R26, 0x2, R27 ;  /* 0x000000021a209819 */ /* 0x000fe4000001021b */
[----:B------:R-:W-:-:S02]  /*0ff0*/  CS2R R26, SRZ ;  /* 0x00000000001a7805 */ /* 0x000fc4000001ff00 */
[----:B------:R-:W-:Y:S01]  /*1000*/  IADD3 R55, PT, PT, R49, 0xa0, RZ ;  /* 0x000000a031377810 */ /* 0x000fe20007ffe0ff */
[----:B------:R2:W5:Y:S01]  /*1010*/  @!P5 LDG.E.64 R24, desc[UR8][R28.64] ;  /* 0x000000081c18d981 */ /* 0x000562000c1e1b00 */
[----:B------:R-:W3:Y:S02]  /*1020*/  @!P1 LDC.64 R52, c[0x0][0x398] ;  /* 0x0000e600ff349b82 */ /* 0x000ee40000000a00 */
[----:B------:R-:W-:Y:S01]  /*1030*/  SHF.R.S32.HI R57, RZ, 0x1f, R55 ;  /* 0x0000001fff397819 */ /* 0x000fe20000011437 */
[----:B------:R4:W5:Y:S01]  /*1040*/  @!P5 LDG.E.64 R26, desc[UR8][R30.64] ;  /* 0x000000081e1ad981 */ /* 0x000962000c1e1b00 */
[----:B------:R-:W-:-:S04]  /*1050*/  ISETP.GE.U32.AND P5, PT, R55, UR12, PT ;  /* 0x0000000c37007c0c */ /* 0x000fc8000bfa6070 */
[----:B------:R-:W-:Y:S02]  /*1060*/  ISETP.GE.AND.EX P5, PT, R57, UR13, PT, P5 ;  /* 0x0000000d39007c0c */ /* 0x000fe4000bfa6350 */
[----:B--2---:R-:W-:Y:S02]  /*1070*/  CS2R R28, SRZ ;  /* 0x00000000001c7805 */ /* 0x004fe4000001ff00 */
[----:B----4-:R-:W-:Y:S01]  /*1080*/  @!P1 IADD3 R46, P6, PT, R33, R58, RZ ;  /* 0x0000003a212e9210 */ /* 0x010fe20007fde0ff */
[----:B------:R-:W2:Y:S01]  /*1090*/  @!P0 LDC.64 R68, c[0x0][0x398] ;  /* 0x0000e600ff448b82 */ /* 0x000ea20000000a00 */
[----:B------:R-:W-:Y:S01]  /*10a0*/  CS2R R30, SRZ ;  /* 0x00000000001e7805 */ /* 0x000fe2000001ff00 */
[----:B-1----:R-:W-:Y:S01]  /*10b0*/  @!P0 IMAD R48, R51, R62, RZ ;  /* 0x0000003e33308224 */ /* 0x002fe200078e02ff */
[----:B------:R-:W-:Y:S01]  /*10c0*/  IADD3 R61, PT, PT, R49, 0xb0, RZ ;  /* 0x000000b0313d7810 */ /* 0x000fe20007ffe0ff */
[----:B------:R1:W5:Y:S01]  /*10d0*/  @!P4 LDG.E.64 R28, desc[UR8][R34.64] ;  /* 0x00000008221cc981 */ /* 0x000362000c1e1b00 */
[----:B------:R-:W-:Y:S01]  /*10e0*/  @!P1 IADD3.X R47, PT, PT, R32, R59, RZ, P6, !PT ;  /* 0x0000003b202f9210 */ /* 0x000fe200037fe4ff */
[----:B------:R-:W-:Y:S01]  /*10f0*/  @!P0 IMAD R59, R5, R63, R48 ;  /* 0x0000003f053b8224 */ /* 0x000fe200078e0230 */
[----:B------:R-:W-:Y:S01]  /*1100*/  SHF.R.S32.HI R63, RZ, 0x1f, R61 ;  /* 0x0000001fff3f7819 */ /* 0x000fe2000001143d */
[----:B------:R4:W5:Y:S01]  /*1110*/  @!P4 LDG.E.64 R30, desc[UR8][R36.64] ;  /* 0x00000008241ec981 */ /* 0x000962000c1e1b00 */
[----:B------:R-:W-:Y:S01]  /*1120*/  ISETP.GE.U32.AND P4, PT, R61, UR12, PT ;  /* 0x0000000c3d007c0c */ /* 0x000fe2000bf86070 */
[----:B------:R-:W4:Y:S03]  /*1130*/  @!P5 LDC.64 R70, c[0x0][0x3f8] ;  /* 0x0000fe00ff46db82 */ /* 0x000f260000000a00 */
[----:B------:R-:W-:-:S02]  /*1140*/  ISETP.GE.AND.EX P4, PT, R63, UR13, PT, P4 ;  /* 0x0000000d3f007c0c */ /* 0x000fc4000bf86340 */
[----:B---3--:R-:W-:Y:S02]  /*1150*/  @!P1 IADD3 R50, P6, PT, R33, R52, RZ ;  /* 0x0000003421329210 */ /* 0x008fe40007fde0ff */
[----:B------:R-:W-:Y:S01]  /*1160*/  @!P0 MOV R52, R118 ;  /* 0x0000007600348202 */ /* 0x000fe20000000f00 */
[----:B------:R-:W3:Y:S01]  /*1170*/  @!P5 LDC.64 R72, c[0x0][0x3a0] ;  /* 0x0000e800ff48db82 */ /* 0x000ee20000000a00 */
[----:B------:R-:W-:Y:S02]  /*1180*/  @!P1 IADD3.X R51, PT, PT, R32, R53, RZ, P6, !PT ;  /* 0x0000003520339210 */ /* 0x000fe400037fe4ff */
[----:B------:R-:W-:Y:S02]  /*1190*/  @!P0 MOV R53, R121 ;  /* 0x0000007900358202 */ /* 0x000fe40000000f00 */
[----:B------:R-:W-:Y:S02]  /*11a0*/  CS2R R32, SRZ ;  /* 0x0000000000207805 */ /* 0x000fe4000001ff00 */
[----:B-1----:R-:W-:Y:S01]  /*11b0*/  CS2R R34, SRZ ;  /* 0x0000000000227805 */ /* 0x002fe2000001ff00 */
[----:B------:R-:W1:Y:S01]  /*11c0*/  @!P4 LDC.64 R76, c[0x0][0x3f8] ;  /* 0x0000fe00ff4ccb82 */ /* 0x000e620000000a00 */
[----:B------:R-:W-:Y:S01]  /*11d0*/  @!P0 IMAD.WIDE.U32 R52, R5, R62, R52 ;  /* 0x0000003e05348225 */ /* 0x000fe200078e0034 */
[----:B------:R-:W-:Y:S01]  /*11e0*/  IADD3 R5, PT, PT, R49, 0xc0, RZ ;  /* 0x000000c031057810 */ /* 0x000fe20007ffe0ff */
[----:B------:R0:W5:Y:S03]  /*11f0*/  @!P3 LDG.E.64 R32, desc[UR8][R38.64] ;  /* 0x000000082620b981 */ /* 0x000166000c1e1b00 */
[----:B------:R-:W-:Y:S01]  /*1200*/  SHF.R.S32.HI R65, RZ, 0x1f, R5 ;  /* 0x0000001fff417819 */ /* 0x000fe20000011405 */
[----:B------:R3:W5:Y:S01]  /*1210*/  @!P3 LDG.E.64 R34, desc[UR8][R44.64] ;  /* 0x000000082c22b981 */ /* 0x000762000c1e1b00 */
[----:B------:R-:W-:Y:S01]  /*1220*/  ISETP.GE.U32.AND P3, PT, R5, UR12, PT ;  /* 0x0000000c05007c0c */ /* 0x000fe2000bf66070 */
[----:B----4-:R-:W-:Y:S01]  /*1230*/  @!P5 IMAD R36, R57, R70, RZ ;  /* 0x000000463924d224 */ /* 0x010fe200078e02ff */
[----:B------:R-:W-:Y:S01]  /*1240*/  @!P0 IADD3 R37, PT, PT, R53, R59, RZ ;  /* 0x0000003b35258210 */ /* 0x000fe20007ffe0ff */
[----:B------:R-:W4:Y:S01]  /*1250*/  @!P5 LDC.64 R74, c[0x0][0x398] ;  /* 0x0000e600ff4adb82 */ /* 0x000f220000000a00 */
[----:B------:R-:W-:-:S02]  /*1260*/  @!P0 SHF.L.U32 R59, R52, 0x2, RZ ;  /* 0x00000002343b8819 */ /* 0x000fc400000006ff */
[----:B------:R-:W-:Y:S01]  /*1270*/  ISETP.GE.AND.EX P3, PT, R65, UR13, PT, P3 ;  /* 0x0000000d41007c0c */ /* 0x000fe2000bf66330 */
[----:B0-----:R-:W-:Y:S01]  /*1280*/  @!P5 IMAD R39, R55, R71, R36 ;  /* 0x000000473727d224 */ /* 0x001fe200078e0224 */
[----:B------:R-:W-:Y:S02]  /*1290*/  @!P0 SHF.L.U64.HI R48, R52, 0x2, R37 ;  /* 0x0000000234308819 */ /* 0x000fe40000010225 */
[----:B------:R-:W-:Y:S02]  /*12a0*/  @!P0 IADD3 R52, P6, PT, R59, R66, RZ ;  /* 0x000000423b348210 */ /* 0x000fe40007fde0ff */
[----:B------:R-:W-:Y:S02]  /*12b0*/  @!P5 MOV R36, R118 ;  /* 0x000000760024d202 */ /* 0x000fe40000000f00 */
[----:B------:R-:W-:Y:S02]  /*12c0*/  @!P5 MOV R37, R121 ;  /* 0x000000790025d202 */ /* 0x000fe40000000f00 */
[----:B------:R-:W-:-:S02]  /*12d0*/  @!P0 IADD3.X R53, PT, PT, R48, R67, RZ, P6, !PT ;  /* 0x0000004330358210 */ /* 0x000fc400037fe4ff */
[----:B--2---:R-:W-:Y:S01]  /*12e0*/  @!P0 IADD3 R58, P6, PT, R59, R68, RZ ;  /* 0x000000443b3a8210 */ /* 0x004fe20007fde0ff */
[----:B------:R-:W-:Y:S01]  /*12f0*/  @!P5 IMAD.WIDE.U32 R36, R55, R70, R36 ;  /* 0x000000463724d225 */ /* 0x000fe200078e0024 */
[----:B------:R-:W0:Y:S02]  /*1300*/  @!P4 LDC.64 R66, c[0x0][0x3a0] ;  /* 0x0000e800ff42cb82 */ /* 0x000e240000000a00 */
[----:B------:R-:W-:Y:S01]  /*1310*/  @!P0 IADD3.X R59, PT, PT, R48, R69, RZ, P6, !PT ;  /* 0x00000045303b8210 */ /* 0x000fe200037fe4ff */
[----:B-1----:R-:W-:Y:S01]  /*1320*/  @!P4 IMAD R38, R63, R76, RZ ;  /* 0x0000004c3f26c224 */ /* 0x002fe200078e02ff */
[----:B------:R-:W-:-:S04]  /*1330*/  @!P5 IADD3 R37, PT, PT, R37, R39, RZ ;  /* 0x000000272525d210 */ /* 0x000fc80007ffe0ff */
[----:B------:R-:W1:Y:S01]  /*1340*/  @!P3 LDC.64 R68, c[0x0][0x3f8] ;  /* 0x0000fe00ff44bb82 */ /* 0x000e620000000a00 */
[C---:B------:R-:W-:Y:S02]  /*1350*/  @!P5 SHF.L.U32 R55, R36.reuse, 0x2, RZ ;  /* 0x000000022437d819 */ /* 0x040fe400000006ff */
[----:B------:R-:W-:Y:S01]  /*1360*/  @!P5 SHF.L.U64.HI R36, R36, 0x2, R37 ;  /* 0x000000022424d819 */ /* 0x000fe20000010225 */
[----:B------:R-:W-:Y:S01]  /*1370*/  @!P4 IMAD R37, R61, R77, R38 ;  /* 0x0000004d3d25c224 */ /* 0x000fe200078e0226 */
[----:B------:R-:W-:Y:S02]  /*1380*/  @!P4 MOV R38, R118 ;  /* 0x000000760026c202 */ /* 0x000fe40000000f00 */
[----:B------:R-:W-:Y:S01]  /*1390*/  @!P4 MOV R39, R121 ;  /* 0x000000790027c202 */ /* 0x000fe20000000f00 */
[----:B------:R-:W2:Y:S01]  /*13a0*/  @!P4 LDC.64 R70, c[0x0][0x398] ;  /* 0x0000e600ff46cb82 */ /* 0x000ea20000000a00 */
[----:B---3--:R-:W-:Y:S01]  /*13b0*/  @!P5 IADD3 R56, P6, PT, R55, R72, RZ ;  /* 0x000000483738d210 */ /* 0x008fe20007fde0ff */
[----:B------:R-:W-:-:S03]  /*13c0*/  @!P4 IMAD.WIDE.U32 R38, R61, R76, R38 ;  /* 0x0000004c3d26c225 */ /* 0x000fc600078e0026 */
[C---:B------:R-:W-:Y:S02]  /*13d0*/  @!P5 IADD3.X R57, PT, PT, R36.reuse, R73, RZ, P6, !PT ;  /* 0x000000492439d210 */ /* 0x040fe400037fe4ff */
[----:B----4-:R-:W-:Y:S01]  /*13e0*/  @!P5 IADD3 R54, P6, PT, R55, R74, RZ ;  /* 0x0000004a3736d210 */ /* 0x010fe20007fde0ff */
[----:B------:R-:W3:Y:S01]  /*13f0*/  @!P3 LDC.64 R78, c[0x0][0x398] ;  /* 0x0000e600ff4ebb82 */ /* 0x000ee20000000a00 */
[----:B------:R-:W-:Y:S02]  /*1400*/  @!P4 IADD3 R39, PT, PT, R39, R37, RZ ;  /* 0x000000252727c210 */ /* 0x000fe40007ffe0ff */
[----:B------:R-:W-:Y:S02]  /*1410*/  @!P5 IADD3.X R55, PT, PT, R36, R75, RZ, P6, !PT ;  /* 0x0000004b2437d210 */ /* 0x000fe400037fe4ff */
[----:B------:R-:W-:Y:S02]  /*1420*/  CS2R R36, SRZ ;  /* 0x0000000000247805 */ /* 0x000fe4000001ff00 */
[----:B------:R-:W-:-:S02]  /*1430*/  @!P4 SHF.L.U32 R61, R38, 0x2, RZ ;  /* 0x00000002263dc819 */ /* 0x000fc400000006ff */
[----:B------:R-:W-:Y:S02]  /*1440*/  @!P4 SHF.L.U64.HI R48, R38, 0x2, R39 ;  /* 0x000000022630c819 */ /* 0x000fe40000010227 */
[----:B------:R-:W-:Y:S01]  /*1450*/  CS2R R38, SRZ ;  /* 0x0000000000267805 */ /* 0x000fe2000001ff00 */
[----:B-1----:R-:W-:Y:S01]  /*1460*/  @!P3 IMAD R44, R65, R68, RZ ;  /* 0x00000044412cb224 */ /* 0x002fe200078e02ff */
[----:B------:R1:W5:Y:S01]  /*1470*/  @!P2 LDG.E.64 R36, desc[UR8][R40.64] ;  /* 0x000000082824a981 */ /* 0x000362000c1e1b00 */
[----:B------:R-:W-:Y:S02]  /*1480*/  @!P3 MOV R45, R121 ;  /* 0x00000079002db202 */ /* 0x000fe40000000f00 */
[----:B------:R-:W-:Y:S01]  /*1490*/  @!P3 IMAD R65, R5, R69, R44 ;  /* 0x000000450541b224 */ /* 0x000fe200078e022c */
[----:B------:R4:W5:Y:S01]  /*14a0*/  @!P2 LDG.E.64 R38, desc[UR8][R42.64] ;  /* 0x000000082a26a981 */ /* 0x000962000c1e1b00 */
[----:B0-----:R-:W-:Y:S02]  /*14b0*/  @!P4 IADD3 R62, P2, PT, R61, R66, RZ ;  /* 0x000000423d3ec210 */ /* 0x001fe40007f5e0ff */
[----:B------:R-:W-:-:S02]  /*14c0*/  IADD3 R69, PT, PT, R49, 0xd0, RZ ;  /* 0x000000d031457810 */ /* 0x000fc40007ffe0ff */
[----:B------:R-:W-:Y:S02]  /*14d0*/  @!P3 MOV R44, R118 ;  /* 0x00000076002cb202 */ /* 0x000fe40000000f00 */
[----:B------:R-:W-:Y:S02]  /*14e0*/  @!P4 IADD3.X R63, PT, PT, R48, R67, RZ, P2, !PT ;  /* 0x00000043303fc210 */ /* 0x000fe400017fe4ff */
[----:B------:R-:W-:Y:S02]  /*14f0*/  ISETP.GE.U32.AND P2, PT, R69, UR12, PT ;  /* 0x0000000c45007c0c */ /* 0x000fe4000bf46070 */
[----:B------:R-:W-:Y:S01]  /*1500*/  SHF.R.S32.HI R67, RZ, 0x1f, R69 ;  /* 0x0000001fff437819 */ /* 0x000fe20000011445 */
[----:B------:R-:W-:-:S03]  /*1510*/  @!P3 IMAD.WIDE.U32 R44, R5, R68, R44 ;  /* 0x00000044052cb225 */ /* 0x000fc600078e002c */
[----:B------:R-:W-:Y:S02]  /*1520*/  ISETP.GE.AND.EX P2, PT, R67, UR13, PT, P2 ;  /* 0x0000000d43007c0c */ /* 0x000fe4000bf46320 */
[----:B------:R-:W-:Y:S02]  /*1530*/  @!P3 IADD3 R5, PT, PT, R45, R65, RZ ;  /* 0x000000412d05b210 */ /* 0x000fe40007ffe0ff */
[----:B------:R-:W0:Y:S01]  /*1540*/  @!P3 LDC.64 R64, c[0x0][0x3a0] ;  /* 0x0000e800ff40bb82 */ /* 0x000e220000000a00 */
[----:B--2---:R-:W-:Y:S02]  /*1550*/  @!P4 IADD3 R60, P6, PT, R61, R70, RZ ;  /* 0x000000463d3cc210 */ /* 0x004fe40007fde0ff */
[----:B-1----:R-:W-:Y:S02]  /*1560*/  CS2R R40, SRZ ;  /* 0x0000000000287805 */ /* 0x002fe4000001ff00 */
[----:B----4-:R-:W-:Y:S02]  /*1570*/  CS2R R42, SRZ ;  /* 0x00000000002a7805 */ /* 0x010fe4000001ff00 */
[----:B------:R-:W-:-:S02]  /*1580*/  @!P4 IADD3.X R61, PT, PT, R48, R71, RZ, P6, !PT ;  /* 0x00000047303dc210 */ /* 0x000fc400037fe4ff */
[C---:B------:R-:W-:Y:S01]  /*1590*/  @!P3 SHF.L.U64.HI R48, R44.reuse, 0x2, R5 ;  /* 0x000000022c30b819 */ /* 0x040fe20000010205 */
[----:B------:R1:W5:Y:S01]  /*15a0*/  @!P1 LDG.E.64 R40, desc[UR8][R46.64] ;  /* 0x000000082e289981 */ /* 0x000362000c1e1b00 */
[----:B------:R-:W2:Y:S01]  /*15b0*/  @!P2 LDC.64 R80, c[0x0][0x3f8] ;  /* 0x0000fe00ff50ab82 */ /* 0x000ea20000000a00 */
[----:B------:R-:W-:Y:S02]  /*15c0*/  IADD3 R5, PT, PT, R49, 0xe0, RZ ;  /* 0x000000e031057810 */ /* 0x000fe40007ffe0ff */
[----:B------:R2:W5:Y:S02]  /*15d0*/  @!P1 LDG.E.64 R42, desc[UR8][R50.64] ;  /* 0x00000008322a9981 */ /* 0x000564000c1e1b00 */
[----:B------:R-:W-:Y:S02]  /*15e0*/  ISETP.GE.U32.AND P1, PT, R5, UR12, PT ;  /* 0x0000000c05007c0c */ /* 0x000fe4000bf26070 */
[----:B------:R-:W-:Y:S02]  /*15f0*/  SHF.R.S32.HI R71, RZ, 0x1f, R5 ;  /* 0x0000001fff477819 */ /* 0x000fe40000011405 */
[----:B------:R-:W-:-:S02]  /*1600*/  @!P3 SHF.L.U32 R73, R44, 0x2, RZ ;  /* 0x000000022c49b819 */ /* 0x000fc400000006ff */
[----:B------:R-:W-:Y:S02]  /*1610*/  ISETP.GE.AND.EX P1, PT, R71, UR13, PT, P1 ;  /* 0x0000000d47007c0c */ /* 0x000fe4000bf26310 */
[C---:B0-----:R-:W-:Y:S02]  /*1620*/  @!P3 IADD3 R64, P6, PT, R73.reuse, R64, RZ ;  /* 0x000000404940b210 */ /* 0x041fe40007fde0ff */
[----:B------:R-:W-:Y:S02]  /*1630*/  CS2R R44, SRZ ;  /* 0x00000000002c7805 */ /* 0x000fe4000001ff00 */
[----:B-1----:R-:W-:Y:S02]  /*1640*/  CS2R R46, SRZ ;  /* 0x00000000002e7805 */ /* 0x002fe4000001ff00 */
[C---:B------:R-:W-:Y:S02]  /*1650*/  @!P3 IADD3.X R65, PT, PT, R48.reuse, R65, RZ, P6, !PT ;  /* 0x000000413041b210 */ /* 0x040fe400037fe4ff */
[----:B---3--:R-:W-:Y:S01]  /*1660*/  @!P3 IADD3 R66, P6, PT, R73, R78, RZ ;  /* 0x0000004e4942b210 */ /* 0x008fe20007fde0ff */
[----:B------:R0:W5:Y:S01]  /*1670*/  @!P0 LDG.E.64 R44, desc[UR8][R52.64] ;  /* 0x00000008342c8981 */ /* 0x000162000c1e1b00 */
[----:B------:R-:W1:Y:S01]  /*1680*/  @!P2 LDC.64 R72, c[0x0][0x3a0] ;  /* 0x0000e800ff48ab82 */ /* 0x000e620000000a00 */
[----:B------:R-:W-:Y:S01]  /*1690*/  IADD3 R75, PT, PT, R49, 0xf0, RZ ;  /* 0x000000f0314b7810 */ /* 0x000fe20007ffe0ff */
[----:B--2---:R-:W-:Y:S01]  /*16a0*/  @!P2 IMAD R50, R67, R80, RZ ;  /* 0x000000504332a224 */ /* 0x004fe200078e02ff */
[----:B------:R2:W5:Y:S01]  /*16b0*/  @!P0 LDG.E.64 R46, desc[UR8][R58.64] ;  /* 0x000000083a2e8981 */ /* 0x000562000c1e1b00 */
[----:B------:R-:W-:-:S04]  /*16c0*/  @!P3 IADD3.X R67, PT, PT, R48, R79, RZ, P6, !PT ;  /* 0x0000004f3043b210 */ /* 0x000fc800037fe4ff */
[----:B------:R-:W3:Y:S01]  /*16d0*/  @!P1 LDC.64 R82, c[0x0][0x3f8] ;  /* 0x0000fe00ff529b82 */ /* 0x000ee20000000a00 */
[----:B------:R-:W-:Y:S01]  /*16e0*/  ISETP.GE.U32.AND P0, PT, R75, UR12, PT ;  /* 0x0000000c4b007c0c */ /* 0x000fe2000bf06070 */
[----:B------:R-:W-:Y:S01]  /*16f0*/  IMAD.WIDE R110, R6, 0x8, R110 ;  /* 0x00000008066e7825 */ /* 0x000fe200078e026e */
[----:B------:R-:W-:-:S05]  /*1700*/  SHF.R.S32.HI R77, RZ, 0x1f, R75 ;  /* 0x0000001fff4d7819 */ /* 0x000fca000001144b */
[----:B------:R-:W4:Y:S01]  /*1710*/  @!P2 LDC.64 R78, c[0x0][0x398] ;  /* 0x0000e600ff4eab82 */ /* 0x000f220000000a00 */
[----:B------:R-:W-:Y:S01]  /*1720*/  ISETP.GE.AND.EX P0, PT, R77, UR13, PT, P0 ;  /* 0x0000000d4d007c0c */ /* 0x000fe2000bf06300 */
[----:B------:R-:W4:Y:S01]  /*1730*/  LDG.E.64 R110, desc[UR8][R110.64] ;  /* 0x000000086e6e7981 */ /* 0x000f22000c1e1b00 */
[----:B0-----:R-:W-:Y:S02]  /*1740*/  @!P2 MOV R52, R118 ;  /* 0x000000760034a202 */ /* 0x001fe40000000f00 */
[----:B------:R-:W-:Y:S01]  /*1750*/  @!P2 MOV R53, R121 ;  /* 0x000000790035a202 */ /* 0x000fe20000000f00 */
[C---:B--2---:R-:W-:Y:S02]  /*1760*/  @!P2 IMAD R59, R69.reuse, R81, R50 ;  /* 0x00000051453ba224 */ /* 0x044fe400078e0232 */
[----:B------:R-:W0:Y:S01]  /*1770*/  @!P1 LDC.64 R84, c[0x0][0x398] ;  /* 0x0000e600ff549b82 */ /* 0x000e220000000a00 */
[----:B------:R-:W-:Y:S01]  /*1780*/  @!P2 IMAD.WIDE.U32 R52, R69, R80, R52 ;  /* 0x000000504534a225 */ /* 0x000fe200078e0034 */
[----:B------:R-:W-:-:S02]  /*1790*/  CS2R R48, SRZ ;  /* 0x0000000000307805 */ /* 0x000fc4000001ff00 */
[----:B------:R-:W-:Y:S02]  /*17a0*/  CS2R R50, SRZ ;  /* 0x0000000000327805 */ /* 0x000fe4000001ff00 */
[----:B------:R-:W-:Y:S02]  /*17b0*/  @!P2 IADD3 R59, PT, PT, R53, R59, RZ ;  /* 0x0000003b353ba210 */ /* 0x000fe40007ffe0ff */
[----:B------:R-:W2:Y:S01]  /*17c0*/  @!P0 LDC.64 R86, c[0x0][0x3f8] ;  /* 0x0000fe00ff568b82 */ /* 0x000ea20000000a00 */
[C---:B------:R-:W-:Y:S01]  /*17d0*/  @!P2 SHF.L.U32 R53, R52.reuse, 0x2, RZ ;  /* 0x000000023435a819 */ /* 0x040fe200000006ff */
[----:B------:R1:W5:Y:S01]  /*17e0*/  @!P5 LDG.E.64 R48, desc[UR8][R56.64] ;  /* 0x000000083830d981 */ /* 0x000362000c1e1b00 */
[----:B------:R-:W-:Y:S01]  /*17f0*/  @!P2 SHF.L.U64.HI R58, R52, 0x2, R59 ;  /* 0x00000002343aa819 */ /* 0x000fe2000001023b */
[----:B---3--:R-:W-:Y:S01]  /*1800*/  @!P1 IMAD R52, R71, R82, RZ ;  /* 0x0000005247349224 */ /* 0x008fe200078e02ff */
[----:B-1----:R-:W-:Y:S01]  /*1810*/  @!P2 IADD3 R68, P6, PT, R53, R72, RZ ;  /* 0x000000483544a210 */ /* 0x002fe20007fde0ff */
[----:B------:R1:W5:Y:S02]  /*1820*/  @!P5 LDG.E.64 R50, desc[UR8][R54.64] ;  /* 0x000000083632d981 */ /* 0x000364000c1e1b00 */
[----:B------:R-:W3:Y:S01]  /*1830*/  @!P1 LDC.64 R80, c[0x0][0x3a0] ;  /* 0x0000e800ff509b82 */ /* 0x000ee20000000a00 */
[----:B------:R-:W-:-:S02]  /*1840*/  ISETP.NE.AND P5, PT, RZ, UR4, PT ;  /* 0x00000004ff007c0c */ /* 0x000fc4000bfa5270 */
[C---:B------:R-:W-:Y:S01]  /*1850*/  @!P2 IADD3.X R69, PT, PT, R58.reuse, R73, RZ, P6, !PT ;  /* 0x000000493a45a210 */ /* 0x040fe200037fe4ff */
[----:B------:R-:W-:Y:S01]  /*1860*/  @!P1 IMAD R57, R5, R83, R52 ;  /* 0x0000005305399224 */ /* 0x000fe200078e0234 */
[----:B----4-:R-:W-:Y:S02]  /*1870*/  @!P2 IADD3 R70, P6, PT, R53, R78, RZ ;  /* 0x0000004e3546a210 */ /* 0x010fe40007fde0ff */
[----:B------:R-:W-:Y:S01]  /*1880*/  @!P1 MOV R52, R118 ;  /* 0x0000007600349202 */ /* 0x000fe20000000f00 */
[----:B------:R-:W4:Y:S01]  /*1890*/  LDC.64 R72, c[0x0][0x3a8] ;  /* 0x0000ea00ff487b82 */ /* 0x000f220000000a00 */
[----:B------:R-:W-:Y:S02]  /*18a0*/  @!P1 MOV R53, R121 ;  /* 0x0000007900359202 */ /* 0x000fe40000000f00 */
[----:B------:R-:W-:Y:S01]  /*18b0*/  @!P2 IADD3.X R71, PT, PT, R58, R79, RZ, P6, !PT ;  /* 0x0000004f3a47a210 */ /* 0x000fe200037fe4ff */
[----:B------:R-:W-:-:S04]  /*18c0*/  @!P1 IMAD.WIDE.U32 R52, R5, R82, R52 ;  /* 0x0000005205349225 */ /* 0x000fc800078e0034 */
[----:B------:R-:W4:Y:S01]  /*18d0*/  @!P0 LDC.64 R82, c[0x0][0x3a0] ;  /* 0x0000e800ff528b82 */ /* 0x000f220000000a00 */
[----:B------:R-:W-:-:S07]  /*18e0*/  @!P1 IADD3 R53, PT, PT, R53, R57, RZ ;  /* 0x0000003935359210 */ /* 0x000fce0007ffe0ff */
[----:B------:R-:W4:Y:S01]  /*18f0*/  @P5 LDC.64 R58, c[0x0][0x3b0] ;  /* 0x0000ec00ff3a5b82 */ /* 0x000f220000000a00 */
[C---:B------:R-:W-:Y:S02]  /*1900*/  @!P1 SHF.L.U32 R5, R52.reuse, 0x2, RZ ;  /* 0x0000000234059819 */ /* 0x040fe400000006ff */
[----:B-1----:R-:W-:Y:S01]  /*1910*/  @!P1 SHF.L.U64.HI R54, R52, 0x2, R53 ;  /* 0x0000000234369819 */ /* 0x002fe20000010235 */
[----:B--2---:R-:W-:Y:S01]  /*1920*/  @!P0 IMAD R56, R77, R86, RZ ;  /* 0x000000564d388224 */ /* 0x004fe200078e02ff */
[----:B------:R-:W-:Y:S02]  /*1930*/  @!P0 MOV R52, R118 ;  /* 0x0000007600348202 */ /* 0x000fe40000000f00 */
[----:B------:R-:W-:Y:S02]  /*1940*/  @!P0 MOV R53, R121 ;  /* 0x0000007900358202 */ /* 0x000fe40000000f00 */
[----:B------:R-:W-:Y:S02]  /*1950*/  CS2R R96, SRZ ;  /* 0x0000000000607805 */ /* 0x000fe4000001ff00 */
[----:B---3--:R-:W-:Y:S01]  /*1960*/  @!P1 IADD3 R74, P6, PT, R5, R80, RZ ;  /* 0x00000050054a9210 */ /* 0x008fe20007fde0ff */
[C---:B------:R-:W-:Y:S01]  /*1970*/  @!P0 IMAD R55, R75.reuse, R87, R56 ;  /* 0x000000574b378224 */ /* 0x040fe200078e0238 */
[----:B------:R-:W-:Y:S01]  /*1980*/  CS2R R98, SRZ ;  /* 0x0000000000627805 */ /* 0x000fe2000001ff00 */
[----:B------:R-:W-:Y:S01]  /*1990*/  @!P0 IMAD.WIDE.U32 R52, R75, R86, R52 ;  /* 0x000000564b348225 */ /* 0x000fe200078e0034 */
[----:B------:R-:W-:-:S02]  /*19a0*/  @!P1 IADD3.X R75, PT, PT, R54, R81, RZ, P6, !PT ;  /* 0x00000051364b9210 */ /* 0x000fc400037fe4ff */
[----:B------:R-:W-:Y:S02]  /*19b0*/  CS2R R100, SRZ ;  /* 0x0000000000647805 */ /* 0x000fe4000001ff00 */
[----:B0-----:R-:W-:Y:S02]  /*19c0*/  @!P1 IADD3 R76, P6, PT, R5, R84, RZ ;  /* 0x00000054054c9210 */ /* 0x001fe40007fde0ff */
[----:B------:R-:W-:Y:S02]  /*19d0*/  CS2R R102, SRZ ;  /* 0x0000000000667805 */ /* 0x000fe4000001ff00 */
[----:B------:R-:W-:Y:S02]  /*19e0*/  LOP3.LUT R5, R7, 0xffff, RZ, 0xc0, !PT ;  /* 0x0000ffff07057812 */ /* 0x000fe400078ec0ff */
[----:B------:R-:W-:Y:S02]  /*19f0*/  CS2R R56, SRZ ;  /* 0x0000000000387805 */ /* 0x000fe4000001ff00 */
[----:B------:R-:W-:Y:S01]  /*1a00*/  @!P0 IADD3 R55, PT, PT, R53, R55, RZ ;  /* 0x0000003735378210 */ /* 0x000fe20007ffe0ff */
[----:B------:R-:W5:Y:S01]  /*1a10*/  @!P2 LDG.E.64 R96, desc[UR8][R68.64] ;  /* 0x000000084460a981 */ /* 0x000f62000c1e1b00 */
[----:B------:R-:W-:Y:S01]  /*1a20*/  @!P0 SHF.L.U32 R81, R52, 0x2, RZ ;  /* 0x0000000234518819 */ /* 0x000fe200000006ff */
[----:B------:R-:W-:Y:S01]  /*1a30*/  IMAD R53, R0, 0x30, R5 ;  /* 0x0000003000357824 */ /* 0x000fe200078e0205 */
[----:B------:R-:W-:Y:S01]  /*1a40*/  @!P1 IADD3.X R77, PT, PT, R54, R85, RZ, P6, !PT ;  /* 0x00000055364d9210 */ /* 0x000fe200037fe4ff */
[----:B------:R-:W5:Y:S01]  /*1a50*/  @!P3 LDG.E.64 R56, desc[UR8][R64.64] ;  /* 0x000000084038b981 */ /* 0x000f62000c1e1b00 */
[----:B------:R-:W-:Y:S01]  /*1a60*/  @!P0 SHF.L.U64.HI R54, R52, 0x2, R55 ;  /* 0x0000000234368819 */ /* 0x000fe20000010237 */
[----:B----4-:R-:W-:Y:S01]  /*1a70*/  @P5 IMAD.WIDE R58, R53, 0x2, R58 ;  /* 0x00000002353a5825 */ /* 0x010fe200078e023a */
[----:B------:R-:W-:Y:S01]  /*1a80*/  @!P0 IADD3 R78, P6, PT, R81, R82, RZ ;  /* 0x00000052514e8210 */ /* 0x000fe20007fde0ff */
[----:B------:R-:W5:Y:S01]  /*1a90*/  @!P2 LDG.E.64 R98, desc[UR8][R70.64] ;  /* 0x000000084662a981 */ /* 0x000f62000c1e1b00 */
[----:B------:R-:W0:Y:S01]  /*1aa0*/  @!P0 LDC.64 R88, c[0x0][0x398] ;  /* 0x0000e600ff588b82 */ /* 0x000e220000000a00 */
[----:B------:R-:W-:Y:S01]  /*1ab0*/  IMAD.WIDE R72, R53, 0x2, R72 ;  /* 0x0000000235487825 */ /* 0x000fe200078e0248 */
[----:B------:R-:W-:Y:S01]  /*1ac0*/  @!P0 IADD3.X R79, PT, PT, R54, R83, RZ, P6, !PT ;  /* 0x00000053364f8210 */ /* 0x000fe200037fe4ff */
[----:B------:R-:W2:Y:S01]  /*1ad0*/  @P5 LDG.E.U16 R82, desc[UR8][R58.64+0x2] ;  /* 0x000002083a525981 */ /* 0x000ea2000c1e1500 */
[----:B------:R-:W-:-:S03]  /*1ae0*/  CS2R R52, SRZ ;  /* 0x0000000000347805 */ /* 0x000fc6000001ff00 */
[----:B------:R1:W3:Y:S04]  /*1af0*/  @P5 LDG.E.U16 R83, desc[UR8][R58.64] ;  /* 0x000000083a535981 */ /* 0x0002e8000c1e1500 */
[----:B------:R-:W4:Y:S04]  /*1b00*/  LDG.E.U16 R116, desc[UR8][R72.64] ;  /* 0x0000000848747981 */ /* 0x000f28000c1e1500 */
[----:B------:R-:W4:Y:S01]  /*1b10*/  LDG.E.U16 R115, desc[UR8][R72.64+0x2] ;  /* 0x0000020848737981 */ /* 0x000f22000c1e1500 */
[----:B-1----:R-:W-:-:S03]  /*1b20*/  CS2R R58, SRZ ;  /* 0x00000000003a7805 */ /* 0x002fc6000001ff00 */
[----:B------:R-:W5:Y:S04]  /*1b30*/  @!P4 LDG.E.64 R52, desc[UR8][R62.64] ;  /* 0x000000083e34c981 */ /* 0x000f68000c1e1b00 */
[----:B------:R-:W5:Y:S04]  /*1b40*/  @!P3 LDG.E.64 R58, desc[UR8][R66.64] ;  /* 0x00000008423ab981 */ /* 0x000f68000c1e1b00 */
[----:B------:R-:W5:Y:S04]  /*1b50*/  @!P1 LDG.E.64 R100, desc[UR8][R74.64] ;  /* 0x000000084a649981 */ /* 0x000f68000c1e1b00 */
[----:B------:R-:W5:Y:S01]  /*1b60*/  @!P1 LDG.E.64 R102, desc[UR8][R76.64] ;  /* 0x000000084c669981 */ /* 0x000f62000c1e1b00 */
[----:B0-----:R-:W-:-:S02]  /*1b70*/  @!P0 IADD3 R80, P6, PT, R81, R88, RZ ;  /* 0x0000005851508210 */ /* 0x001fc40007fde0ff */
[----:B------:R-:W-:Y:S02]  /*1b80*/  CS2R R104, SRZ ;  /* 0x0000000000687805 */ /* 0x000fe4000001ff00 */
[----:B------:R-:W-:Y:S02]  /*1b90*/  CS2R R106, SRZ ;  /* 0x00000000006a7805 */ /* 0x000fe4000001ff00 */
[----:B------:R-:W-:Y:S02]  /*1ba0*/  @!P0 IADD3.X R81, PT, PT, R54, R89, RZ, P6, !PT ;  /* 0x0000005936518210 */ /* 0x000fe400037fe4ff */
[----:B------:R-:W5:Y:S04]  /*1bb0*/  @!P0 LDG.E.64 R104, desc[UR8][R78.64] ;  /* 0x000000084e688981 */ /* 0x000f68000c1e1b00 */
[----:B------:R-:W5:Y:S01]  /*1bc0*/  @!P0 LDG.E.64 R106, desc[UR8][R80.64] ;  /* 0x00000008506a8981 */ /* 0x000f62000c1e1b00 */
[----:B------:R-:W-:-:S06]  /*1bd0*/  CS2R R54, SRZ ;  /* 0x0000000000367805 */ /* 0x000fcc000001ff00 */
[----:B------:R0:W5:Y:S01]  /*1be0*/  @!P4 LDG.E.64 R54, desc[UR8][R60.64] ;  /* 0x000000083c36c981 */ /* 0x000162000c1e1b00 */
[----:B------:R-:W-:Y:S01]  /*1bf0*/  MOV R112, 0x3f800000 ;  /* 0x3f80000000707802 */ /* 0x000fe20000000f00 */
[----:B------:R-:W-:Y:S01]  /*1c00*/  UISETP.NE.AND UP0, UPT, UR4, URZ, UPT ;  /* 0x000000ff0400728c */ /* 0x000fe2000bf05270 */
[----:B------:R-:W-:Y:S02]  /*1c10*/  MOV R113, RZ ;  /* 0x000000ff00717202 */ /* 0x000fe40000000f00 */
[----:B------:R-:W-:Y:S01]  /*1c20*/  MOV R114, RZ ;  /* 0x000000ff00727202 */ /* 0x000fe20000000f00 */
[----:B------:R-:W-:-:S05]  /*1c30*/  FFMA.FTZ R111, -R110, R110, R111 ;  /* 0x0000006e6e6f7223 */ /* 0x000fca000001016f */
[----:B------:R-:W-:-:S13]  /*1c40*/  FSETP.GTU.FTZ.AND P0, PT, R111, RZ, PT ;  /* 0x000000ff6f00720b */ /* 0x000fda0003f1c000 */
[----:B0-----:R-:W0:Y:S02]  /*1c50*/  @P0 LDC R60, c[0x0][0x3c0] ;  /* 0x0000f000ff3c0b82 */ /* 0x001e240000000800 */
[----:B0-----:R-:W-:-:S04]  /*1c60*/  @P0 FADD.FTZ R60, R111, R60 ;  /* 0x0000003c6f3c0221 */ /* 0x001fc80000010000 */
[----:B------:R0:W1:Y:S01]  /*1c70*/  @P0 MUFU.RSQ R112, R60 ;  /* 0x0000003c00700308 */ /* 0x0000620000001400 */
[----:B--2---:R-:W-:Y:S02]  /*1c80*/  @P5 SHF.L.U32 R114, R82, 0x10, RZ ;  /* 0x0000001052725819 */ /* 0x004fe400000006ff */
[----:B---3--:R-:W-:Y:S02]  /*1c90*/  @P5 SHF.L.U32 R113, R83, 0x10, RZ ;  /* 0x0000001053715819 */ /* 0x008fe400000006ff */
[----:B----4-:R-:W-:Y:S02]  /*1ca0*/  SHF.L.U32 R116, R116, 0x10, RZ ;  /* 0x0000001074747819 */ /* 0x010fe400000006ff */
[----:B------:R-:W-:Y:S01]  /*1cb0*/  SHF.L.U32 R115, R115, 0x10, RZ ;  /* 0x0000001073737819 */ /* 0x000fe200000006ff */
[----:B01----:R-:W-:Y:S06]  /*1cc0*/  BRA.U UP0, `(.L_x_1545) ;  /* 0x0000000d00847547 */ /* 0x003fec000b800000 */
[C---:B-----5:R-:W-:Y:S01]  /*1cd0*/  FADD.FTZ R61, -R110.reuse, R10 ;  /* 0x0000000a6e3d7221 */ /* 0x060fe20000010100 */
[----:B------:R-:W-:Y:S01]  /*1ce0*/  FADD.FTZ R63, -R110, R11 ;  /* 0x0000000b6e3f7221 */ /* 0x000fe20000010100 */
[----:B------:R-:W-:Y:S01]  /*1cf0*/  FMUL.FTZ R62, R2, R116 ;  /* 0x00000074023e7220 */ /* 0x000fe20000410000 */
[----:B------:R-:W-:Y:S01]  /*1d00*/  FMUL.FTZ R65, R3, R115 ;  /* 0x0000007303417220 */ /* 0x000fe20000410000 */
[-C--:B------:R-:W-:Y:S01]  /*1d10*/  FMUL.FTZ R61, R61, R112.reuse ;  /* 0x000000703d3d7220 */ /* 0x080fe20000410000 */
[----:B------:R-:W-:Y:S01]  /*1d20*/  FMUL.FTZ R60, R63, R112 ;  /* 0x000000703f3c7220 */ /* 0x000fe20000410000 */
        /* <DEDUP_REMOVED lines=219> */
.L_x_1545:
[C---:B-----5:R-:W-:Y:S01]  /*2ae0*/  FADD.FTZ R61, -R110.reuse, R10 ;  /* 0x0000000a6e3d7221 */ /* 0x060fe20000010100 */
[C---:B------:R-:W-:Y:S01]  /*2af0*/  FADD.FTZ R63, -R110.reuse, R11 ;  /* 0x0000000b6e3f7221 */ /* 0x040fe20000010100 */
[C---:B------:R-:W-:Y:S01]  /*2b00*/  FADD.FTZ R67, -R110.reuse, R13 ;  /* 0x0000000d6e437221 */ /* 0x040fe20000010100 */
[C---:B------:R-:W-:Y:S01]  /*2b10*/  FADD.FTZ R73, -R110.reuse, R17 ;  /* 0x000000116e497221 */ /* 0x040fe20000010100 */
[-C--:B------:R-:W-:Y:S01]  /*2b20*/  FMUL.FTZ R61, R61, R112.reuse ;  /* 0x000000703d3d7220 */ /* 0x080fe20000410000 */
[-C--:B------:R-:W-:Y:S01]  /*2b30*/  FMUL.FTZ R60, R63, R112.reuse ;  /* 0x000000703f3c7220 */ /* 0x080fe20000410000 */
[----:B------:R-:W-:Y:S01]  /*2b40*/  FADD.FTZ R63, -R110, R12 ;  /* 0x0000000c6e3f7221 */ /* 0x000fe20000010100 */
[----:B------:R-:W-:Y:S01]  /*2b50*/  FMUL.FTZ R68, R67, R112 ;  /* 0x0000007043447220 */ /* 0x000fe20000410000 */
[--C-:B------:R-:W-:Y:S01]  /*2b60*/  FFMA.FTZ R69, R116, R61, R113.reuse ;  /* 0x0000003d74457223 */ /* 0x100fe20000010071 */
[----:B------:R-:W-:Y:S01]  /*2b70*/  FFMA.FTZ R71, R115, R60, R114 ;  /* 0x0000003c73477223 */ /* 0x000fe20000010072 */
[----:B------:R-:W-:Y:S01]  /*2b80*/  FMUL.FTZ R70, R63, R112 ;  /* 0x000000703f467220 */ /* 0x000fe20000410000 */
[----:B------:R-:W-:Y:S01]  /*2b90*/  FADD.FTZ R67, -R110, R16 ;  /* 0x000000106e437221 */ /* 0x000fe20000010100 */
[----:B------:R-:W-:Y:S01]  /*2ba0*/  FMUL.FTZ R62, R69, -1.4426950216293334961 ;  /* 0xbfb8aa3b453e7820 */ /* 0x000fe20000410000 */
[----:B------:R-:W-:Y:S01]  /*2bb0*/  FMUL.FTZ R63, R71, -1.4426950216293334961 ;  /* 0xbfb8aa3b473f7820 */ /* 0x000fe20000410000 */
[C-C-:B------:R-:W-:Y:S01]  /*2bc0*/  FFMA.FTZ R83, R116.reuse, R70, R113.reuse ;  /* 0x0000004674537223 */ /* 0x140fe20000010071 */
[-C--:B------:R-:W-:Y:S01]  /*2bd0*/  FMUL.FTZ R67, R67, R112.reuse ;  /* 0x0000007043437220 */ /* 0x080fe20000410000 */
[----:B------:R0:W-:Y:S01]  /*2be0*/  MUFU.EX2 R65, R62 ;  /* 0x0000003e00417308 */ /* 0x0001e20000000800 */
[----:B------:R-:W-:Y:S01]  /*2bf0*/  FMUL.FTZ R66, R73, R112 ;  /* 0x0000007049427220 */ /* 0x000fe20000410000 */
[----:B------:R-:W-:Y:S01]  /*2c00*/  FMUL.FTZ R64, R83, -1.4426950216293334961 ;  /* 0xbfb8aa3b53407820 */ /* 0x000fe20000410000 */
[----:B------:R-:W-:Y:S01]  /*2c10*/  FFMA.FTZ R91, R116, R67, R113 ;  /* 0x00000043745b7223 */ /* 0x000fe20000010071 */
[C-C-:B------:R-:W-:Y:S01]  /*2c20*/  FFMA.FTZ R85, R115.reuse, R68, R114.reuse ;  /* 0x0000004473557223 */ /* 0x140fe20000010072 */
[----:B------:R-:W-:Y:S01]  /*2c30*/  FFMA.FTZ R81, R115, R66, R114 ;  /* 0x0000004273517223 */ /* 0x000fe20000010072 */
[C---:B------:R-:W-:Y:S01]  /*2c40*/  FADD.FTZ R75, -R110.reuse, R24 ;  /* 0x000000186e4b7221 */ /* 0x040fe20000010100 */
[----:B------:R-:W-:Y:S01]  /*2c50*/  FMUL.FTZ R72, R91, -1.4426950216293334961 ;  /* 0xbfb8aa3b5b487820 */ /* 0x000fe20000410000 */
[----:B------:R1:W2:Y:S01]  /*2c60*/  MUFU.EX2 R74, R63 ;  /* 0x0000003f004a7308 */ /* 0x0002a20000000800 */
[----:B0-----:R-:W-:Y:S01]  /*2c70*/  FMUL.FTZ R62, R85, -1.4426950216293334961 ;  /* 0xbfb8aa3b553e7820 */ /* 0x001fe20000410000 */
[----:B------:R-:W-:Y:S01]  /*2c80*/  FMUL.FTZ R73, R81, -1.4426950216293334961 ;  /* 0xbfb8aa3b51497820 */ /* 0x000fe20000410000 */
[----:B------:R-:W-:-:S05]  /*2c90*/  FADD.FTZ R109, -R110, R29 ;  /* 0x0000001d6e6d7221 */ /* 0x000fca0000010100 */
[----:B------:R0:W-:Y:S01]  /*2ca0*/  MUFU.EX2 R78, R64 ;  /* 0x00000040004e7308 */ /* 0x0001e20000000800 */
[----:B-1----:R-:W-:-:S07]  /*2cb0*/  FADD.FTZ R63, -R110, R20 ;  /* 0x000000146e3f7221 */ /* 0x002fce0000010100 */
[----:B------:R1:W-:Y:S01]  /*2cc0*/  MUFU.EX2 R88, R72 ;  /* 0x0000004800587308 */ /* 0x0003e20000000800 */
[----:B0-----:R-:W-:Y:S01]  /*2cd0*/  FMUL.FTZ R64, R63, R112 ;  /* 0x000000703f407220 */ /* 0x001fe20000410000 */
[----:B--2---:R-:W-:Y:S01]  /*2ce0*/  FADD.FTZ R74, R74, 1 ;  /* 0x3f8000004a4a7421 */ /* 0x004fe20000010000 */
[----:B------:R-:W-:Y:S02]  /*2cf0*/  FADD.FTZ R63, -R110, R21 ;  /* 0x000000156e3f7221 */ /* 0x000fe40000010100 */
[----:B------:R-:W-:Y:S02]  /*2d00*/  FFMA.FTZ R77, R116, R64, R113 ;  /* 0x00000040744d7223 */ /* 0x000fe40000010071 */
[----:B------:R-:W-:Y:S01]  /*2d10*/  FMUL.FTZ R63, R63, R112 ;  /* 0x000000703f3f7220 */ /* 0x000fe20000410000 */
[----:B------:R0:W2:Y:S01]  /*2d20*/  MUFU.EX2 R80, R62 ;  /* 0x0000003e00507308 */ /* 0x0000a20000000800 */
[----:B-1----:R-:W-:Y:S01]  /*2d30*/  FADD.FTZ R72, R65, 1 ;  /* 0x3f80000041487421 */ /* 0x002fe20000010000 */
[----:B------:R-:W-:Y:S01]  /*2d40*/  FMUL.FTZ R79, R77, -1.4426950216293334961 ;  /* 0xbfb8aa3b4d4f7820 */ /* 0x000fe20000410000 */
[----:B------:R-:W-:Y:S01]  /*2d50*/  FADD.FTZ R65, -R110, R25 ;  /* 0x000000196e417221 */ /* 0x000fe20000010100 */
[----:B------:R-:W-:-:S03]  /*2d60*/  FFMA.FTZ R76, R115, R63, R114 ;  /* 0x0000003f734c7223 */ /* 0x000fc60000010072 */
[-C--:B------:R-:W-:Y:S01]  /*2d70*/  FMUL.FTZ R65, R65, R112.reuse ;  /* 0x0000007041417220 */ /* 0x080fe20000410000 */
[----:B------:R-:W1:Y:S01]  /*2d80*/  MUFU.EX2 R92, R73 ;  /* 0x00000049005c7308 */ /* 0x000e620000000800 */
[----:B0-----:R-:W-:Y:S01]  /*2d90*/  FMUL.FTZ R62, R75, R112 ;  /* 0x000000704b3e7220 */ /* 0x001fe20000410000 */
[----:B------:R-:W-:-:S03]  /*2da0*/  FMUL.FTZ R84, R76, -1.4426950216293334961 ;  /* 0xbfb8aa3b4c547820 */ /* 0x000fc60000410000 */
[----:B------:R-:W-:-:S03]  /*2db0*/  FFMA.FTZ R75, R116, R62, R113 ;  /* 0x0000003e744b7223 */ /* 0x000fc60000010071 */
[----:B------:R-:W0:Y:S01]  /*2dc0*/  MUFU.RCP R73, R72 ;  /* 0x0000004800497308 */ /* 0x000e220000001000 */
[----:B--2---:R-:W-:Y:S01]  /*2dd0*/  FADD.FTZ R86, R80, 1 ;  /* 0x3f80000050567421 */ /* 0x004fe20000010000 */
[----:B------:R-:W-:-:S06]  /*2de0*/  FMUL.FTZ R82, R75, -1.4426950216293334961 ;  /* 0xbfb8aa3b4b527820 */ /* 0x000fcc0000410000 */
[----:B------:R-:W2:Y:S01]  /*2df0*/  MUFU.RCP R74, R74 ;  /* 0x0000004a004a7308 */ /* 0x000ea20000001000 */
[----:B-1----:R-:W-:-:S07]  /*2e00*/  FADD.FTZ R92, R92, 1 ;  /* 0x3f8000005c5c7421 */ /* 0x002fce0000010000 */
[----:B------:R1:W3:Y:S01]  /*2e10*/  MUFU.EX2 R94, R79 ;  /* 0x0000004f005e7308 */ /* 0x0002e20000000800 */
[----:B0-----:R-:W-:Y:S01]  /*2e20*/  FADD.FTZ R80, -R73, 1 ;  /* 0x3f80000049507421 */ /* 0x001fe20000010100 */
[----:B------:R-:W-:Y:S01]  /*2e30*/  FMUL.FTZ R87, R2, R73 ;  /* 0x0000004902577220 */ /* 0x000fe20000410000 */
[----:B------:R-:W-:Y:S02]  /*2e40*/  FADD.FTZ R73, R88, 1 ;  /* 0x3f80000058497421 */ /* 0x000fe40000010000 */
[----:B------:R-:W-:Y:S01]  /*2e50*/  FFMA.FTZ R80, R69, R80, 1 ;  /* 0x3f80000045507423 */ /* 0x000fe20000010050 */
[----:B------:R-:W-:Y:S02]  /*2e60*/  FADD.FTZ R69, -R110, R28 ;  /* 0x0000001c6e457221 */ /* 0x000fe40000010100 */
[----:B------:R-:W0:Y:S01]  /*2e70*/  MUFU.RCP R86, R86 ;  /* 0x0000005600567308 */ /* 0x000e220000001000 */
[----:B-1----:R-:W-:Y:S01]  /*2e80*/  FADD.FTZ R79, R78, 1 ;  /* 0x3f8000004e4f7421 */ /* 0x002fe20000010000 */
[----:B--2---:R-:W-:Y:S01]  /*2e90*/  FADD.FTZ R72, -R74, 1 ;  /* 0x3f8000004a487421 */ /* 0x004fe20000010100 */
[----:B------:R-:W-:Y:S01]  /*2ea0*/  FMUL.FTZ R74, R3, R74 ;  /* 0x0000004a034a7220 */ /* 0x000fe20000410000 */
[----:B------:R-:W-:Y:S01]  /*2eb0*/  FFMA.FTZ R78, R115, R65, R114 ;  /* 0x00000041734e7223 */ /* 0x000fe20000010072 */
[----:B------:R-:W-:Y:S01]  /*2ec0*/  FMUL.FTZ R87, R87, R80 ;  /* 0x0000005057577220 */ /* 0x000fe20000410000 */
[----:B------:R-:W-:Y:S01]  /*2ed0*/  FFMA.FTZ R71, R71, R72, 1 ;  /* 0x3f80000047477423 */ /* 0x000fe20000010048 */
[-C--:B------:R-:W-:Y:S01]  /*2ee0*/  FMUL.FTZ R69, R69, R112.reuse ;  /* 0x0000007045457220 */ /* 0x080fe20000410000 */
[----:B------:R1:W2:Y:S01]  /*2ef0*/  MUFU.RCP R89, R79 ;  /* 0x0000004f00597308 */ /* 0x0002a20000001000 */
[----:B---3--:R-:W-:Y:S01]  /*2f00*/  FADD.FTZ R94, R94, 1 ;  /* 0x3f8000005e5e7421 */ /* 0x008fe20000010000 */
[----:B------:R-:W-:Y:S01]  /*2f10*/  FMUL.FTZ R74, R74, R71 ;  /* 0x000000474a4a7220 */ /* 0x000fe20000410000 */
[----:B------:R-:W-:-:S04]  /*2f20*/  FMUL.FTZ R71, R109, R112 ;  /* 0x000000706d477220 */ /* 0x000fc80000410000 */
[----:B------:R-:W-:Y:S01]  /*2f30*/  FFMA.FTZ R80, R115, R71, R114 ;  /* 0x0000004773507223 */ /* 0x000fe20000010072 */
[----:B------:R3:W4:Y:S01]  /*2f40*/  MUFU.RCP R93, R73 ;  /* 0x00000049005d7308 */ /* 0x0007220000001000 */
[----:B0-----:R-:W-:Y:S01]  /*2f50*/  FADD.FTZ R88, -R86, 1 ;  /* 0x3f80000056587421 */ /* 0x001fe20000010100 */
[----:B------:R-:W-:Y:S01]  /*2f60*/  FMUL.FTZ R90, R15, R86 ;  /* 0x000000560f5a7220 */ /* 0x000fe20000410000 */
[----:B------:R-:W-:Y:S01]  /*2f70*/  FMUL.FTZ R86, R80, -1.4426950216293334961 ;  /* 0xbfb8aa3b50567820 */ /* 0x000fe20000410000 */
[----:B-1----:R-:W-:Y:S01]  /*2f80*/  FFMA.FTZ R79, R116, R69, R113 ;  /* 0x00000045744f7223 */ /* 0x002fe20000010071 */
[----:B------:R-:W-:-:S03]  /*2f90*/  FFMA.FTZ R85, R85, R88, 1 ;  /* 0x3f80000055557423 */ /* 0x000fc60000010058 */
[----:B------:R-:W-:Y:S01]  /*2fa0*/  MUFU.RCP R92, R92 ;  /* 0x0000005c005c7308 */ /* 0x000fe20000001000 */
[----:B--2---:R-:W-:Y:S01]  /*2fb0*/  FADD.FTZ R72, -R89, 1 ;  /* 0x3f80000059487421 */ /* 0x004fe20000010100 */
[----:B---3--:R-:W-:Y:S01]  /*2fc0*/  FADD.FTZ R73, -R110, R32 ;  /* 0x000000206e497221 */ /* 0x008fe20000010100 */
[----:B------:R-:W-:Y:S01]  /*2fd0*/  FMUL.FTZ R109, R14, R89 ;  /* 0x000000590e6d7220 */ /* 0x000fe20000410000 */
[----:B------:R-:W-:Y:S01]  /*2fe0*/  FMUL.FTZ R90, R90, R85 ;  /* 0x000000555a5a7220 */ /* 0x000fe20000410000 */
[----:B------:R-:W-:Y:S01]  /*2ff0*/  FFMA.FTZ R72, R83, R72, 1 ;  /* 0x3f80000053487423 */ /* 0x000fe20000010048 */
[----:B------:R-:W-:Y:S01]  /*3000*/  FMUL.FTZ R73, R73, R112 ;  /* 0x0000007049497220 */ /* 0x000fe20000410000 */
[----:B------:R-:W-:Y:S01]  /*3010*/  FMUL.FTZ R108, R79, -1.4426950216293334961 ;  /* 0xbfb8aa3b4f6c7820 */ /* 0x000fe20000410000 */
[----:B------:R0:W1:Y:S01]  /*3020*/  MUFU.EX2 R95, R84 ;  /* 0x00000054005f7308 */ /* 0x0000620000000800 */
[----:B------:R-:W-:Y:S01]  /*3030*/  FMUL.FTZ R109, R109, R72 ;  /* 0x000000486d6d7220 */ /* 0x000fe20000410000 */
[----:B----4-:R-:W-:Y:S01]  /*3040*/  FADD.FTZ R72, -R93, 1 ;  /* 0x3f8000005d487421 */ /* 0x010fe20000010100 */
[----:B------:R-:W-:Y:S01]  /*3050*/  FFMA.FTZ R83, R116, R73, R113 ;  /* 0x0000004974537223 */ /* 0x000fe20000010071 */
[----:B------:R-:W-:Y:S01]  /*3060*/  FMUL.FTZ R89, R18, R93 ;  /* 0x0000005d12597220 */ /* 0x000fe20000410000 */
[----:B------:R-:W-:Y:S01]  /*3070*/  FADD.FTZ R93, -R110, R33 ;  /* 0x000000216e5d7221 */ /* 0x000fe20000010100 */
[----:B------:R-:W-:Y:S01]  /*3080*/  FFMA.FTZ R72, R91, R72, 1 ;  /* 0x3f8000005b487423 */ /* 0x000fe20000010048 */
[----:B------:R-:W-:Y:S01]  /*3090*/  FMUL.FTZ R91, R83, -1.4426950216293334961 ;  /* 0xbfb8aa3b535b7820 */ /* 0x000fe20000410000 */
[----:B------:R-:W-:Y:S01]  /*30a0*/  MUFU.EX2 R82, R82 ;  /* 0x0000005200527308 */ /* 0x000fe20000000800 */
[----:B0-----:R-:W-:Y:S01]  /*30b0*/  FMUL.FTZ R84, R78, -1.4426950216293334961 ;  /* 0xbfb8aa3b4e547820 */ /* 0x001fe20000410000 */
[----:B------:R-:W-:Y:S01]  /*30c0*/  FMUL.FTZ R89, R89, R72 ;  /* 0x0000004859597220 */ /* 0x000fe20000410000 */
[----:B------:R-:W-:-:S05]  /*30d0*/  FMUL.FTZ R72, R93, R112 ;  /* 0x000000705d487220 */ /* 0x000fca0000410000 */
[----:B------:R-:W0:Y:S01]  /*30e0*/  MUFU.EX2 R84, R84 ;  /* 0x0000005400547308 */ /* 0x000e220000000800 */
[----:B-1----:R-:W-:-:S07]  /*30f0*/  FADD.FTZ R95, R95, 1 ;  /* 0x3f8000005f5f7421 */ /* 0x002fce0000010000 */
[----:B------:R1:W2:Y:S08]  /*3100*/  MUFU.EX2 R117, R86 ;  /* 0x0000005600757308 */ /* 0x0002b00000000800 */
[----:B------:R3:W4:Y:S01]  /*3110*/  MUFU.EX2 R122, R91 ;  /* 0x0000005b007a7308 */ /* 0x0007220000000800 */
[----:B-1----:R-:W-:Y:S01]  /*3120*/  FADD.FTZ R86, -R92, 1 ;  /* 0x3f8000005c567421 */ /* 0x002fe20000010100 */
[----:B0-----:R-:W-:-:S03]  /*3130*/  FADD.FTZ R84, R84, 1 ;  /* 0x3f80000054547421 */ /* 0x001fc60000010000 */
[----:B------:R-:W-:Y:S01]  /*3140*/  FFMA.FTZ R86, R81, R86, 1 ;  /* 0x3f80000051567423 */ /* 0x000fe20000010056 */
[----:B------:R-:W-:Y:S02]  /*3150*/  FFMA.FTZ R81, R115, R72, R114 ;  /* 0x0000004873517223 */ /* 0x000fe40000010072 */
[----:B------:R-:W0:Y:S01]  /*3160*/  MUFU.RCP R85, R94 ;  /* 0x0000005e00557308 */ /* 0x000e220000001000 */
[----:B---3--:R-:W-:Y:S01]  /*3170*/  FMUL.FTZ R91, R19, R92 ;  /* 0x0000005c135b7220 */ /* 0x008fe20000410000 */
[----:B------:R-:W-:Y:S01]  /*3180*/  FMUL.FTZ R92, R81, -1.4426950216293334961 ;  /* 0xbfb8aa3b515c7820 */ /* 0x000fe20000410000 */
[----:B--2---:R-:W-:Y:S02]  /*3190*/  FADD.FTZ R117, R117, 1 ;  /* 0x3f80000075757421 */ /* 0x004fe40000010000 */
[----:B------:R-:W-:Y:S01]  /*31a0*/  FMUL.FTZ R91, R91, R86 ;  /* 0x000000565b5b7220 */ /* 0x000fe20000410000 */
[----:B------:R-:W-:Y:S02]  /*31b0*/  FADD.FTZ R86, R82, 1 ;  /* 0x3f80000052567421 */ /* 0x000fe40000010000 */
[----:B------:R-:W1:Y:S01]  /*31c0*/  MUFU.RCP R88, R95 ;  /* 0x0000005f00587308 */ /* 0x000e620000001000 */
[----:B----4-:R-:W-:-:S07]  /*31d0*/  FADD.FTZ R122, R122, 1 ;  /* 0x3f8000007a7a7421 */ /* 0x010fce0000010000 */
[----:B------:R-:W2:Y:S01]  /*31e0*/  MUFU.EX2 R108, R108 ;  /* 0x0000006c006c7308 */ /* 0x000ea20000000800 */
[----:B0-----:R-:W-:Y:S01]  /*31f0*/  FADD.FTZ R82, -R85, 1 ;  /* 0x3f80000055527421 */ /* 0x001fe20000010100 */
[----:B------:R-:W-:-:S03]  /*3200*/  FMUL.FTZ R93, R22, R85 ;  /* 0x00000055165d7220 */ /* 0x000fc60000410000 */
[----:B------:R-:W-:-:S03]  /*3210*/  FFMA.FTZ R82, R77, R82, 1 ;  /* 0x3f8000004d527423 */ /* 0x000fc60000010052 */
[----:B------:R-:W0:Y:S01]  /*3220*/  MUFU.RCP R111, R86 ;  /* 0x00000056006f7308 */ /* 0x000e220000001000 */
[----:B-1----:R-:W-:Y:S01]  /*3230*/  FADD.FTZ R77, -R88, 1 ;  /* 0x3f800000584d7421 */ /* 0x002fe20000010100 */
[----:B------:R-:W-:Y:S01]  /*3240*/  FMUL.FTZ R94, R23, R88 ;  /* 0x00000058175e7220 */ /* 0x000fe20000410000 */
[----:B------:R-:W-:Y:S02]  /*3250*/  FMUL.FTZ R93, R93, R82 ;  /* 0x000000525d5d7220 */ /* 0x000fe40000410000 */
[----:B------:R-:W-:-:S03]  /*3260*/  FFMA.FTZ R77, R76, R77, 1 ;  /* 0x3f8000004c4d7423 */ /* 0x000fc6000001004d */
[----:B------:R-:W1:Y:S01]  /*3270*/  MUFU.RCP R84, R84 ;  /* 0x0000005400547308 */ /* 0x000e620000001000 */
[----:B--2---:R-:W-:Y:S01]  /*3280*/  FADD.FTZ R108, R108, 1 ;  /* 0x3f8000006c6c7421 */ /* 0x004fe20000010000 */
[----:B------:R-:W-:-:S06]  /*3290*/  FMUL.FTZ R94, R94, R77 ;  /* 0x0000004d5e5e7220 */ /* 0x000fcc0000410000 */
[----:B------:R-:W2:Y:S01]  /*32a0*/  MUFU.EX2 R92, R92 ;  /* 0x0000005c005c7308 */ /* 0x000ea20000000800 */
[----:B0-----:R-:W-:Y:S01]  /*32b0*/  FADD.FTZ R76, -R111, 1 ;  /* 0x3f8000006f4c7421 */ /* 0x001fe20000010100 */
[----:B------:R-:W-:Y:S01]  /*32c0*/  FMUL.FTZ R95, R26, R111 ;  /* 0x0000006f1a5f7220 */ /* 0x000fe20000410000 */
[----:B------:R-:W-:Y:S02]  /*32d0*/  FADD.FTZ R111, -R110, R36 ;  /* 0x000000246e6f7221 */ /* 0x000fe40000010100 */
        /* <DEDUP_REMOVED lines=9> */
[----:B------:R-:W2:Y:S01]  /*3370*/  MUFU.RCP R77, R122 ;  /* 0x0000007a004d7308 */ /* 0x000ea20000001000 */
[----:B0-----:R-:W-:Y:S01]  /*3380*/  FADD.FTZ R76, -R85, 1 ;  /* 0x3f800000554c7421 */ /* 0x001fe20000010100 */
[----:B------:R-:W-:-:S03]  /*3390*/  FMUL.FTZ R92, R30, R85 ;  /* 0x000000551e5c7220 */ /* 0x000fc60000410000 */
[----:B------:R-:W-:-:S03]  /*33a0*/  FFMA.FTZ R79, R79, R76, 1 ;  /* 0x3f8000004f4f7423 */ /* 0x000fc6000001004c */
[----:B------:R0:W3:Y:S01]  /*33b0*/  MUFU.RCP R84, R78 ;  /* 0x0000004e00547308 */ /* 0x0000e20000001000 */
[----:B-1----:R-:W-:Y:S01]  /*33c0*/  FADD.FTZ R75, -R82, 1 ;  /* 0x3f800000524b7421 */ /* 0x002fe20000010100 */
[----:B------:R-:W-:Y:S01]  /*33d0*/  FMUL.FTZ R86, R31, R82 ;  /* 0x000000521f567220 */ /* 0x000fe20000410000 */
[----:B------:R-:W-:Y:S01]  /*33e0*/  FMUL.FTZ R82, R111, R112 ;  /* 0x000000706f527220 */ /* 0x000fe20000410000 */
[----:B------:R-:W-:Y:S01]  /*33f0*/  FMUL.FTZ R92, R92, R79 ;  /* 0x0000004f5c5c7220 */ /* 0x000fe20000410000 */
[----:B------:R-:W-:Y:S01]  /*3400*/  FFMA.FTZ R75, R80, R75, 1 ;  /* 0x3f800000504b7423 */ /* 0x000fe2000001004b */
[----:B--2---:R-:W-:Y:S01]  /*3410*/  FADD.FTZ R76, -R77, 1 ;  /* 0x3f8000004d4c7421 */ /* 0x004fe20000010100 */
[----:B------:R-:W-:Y:S02]  /*3420*/  FMUL.FTZ R85, R34, R77 ;  /* 0x0000004d22557220 */ /* 0x000fe40000410000 */
[----:B------:R-:W-:Y:S01]  /*3430*/  FMUL.FTZ R86, R86, R75 ;  /* 0x0000004b56567220 */ /* 0x000fe20000410000 */
[----:B------:R-:W-:Y:S01]  /*3440*/  FADD.FTZ R77, -R110, R37 ;  /* 0x000000256e4d7221 */ /* 0x000fe20000010100 */
[----:B------:R-:W-:Y:S01]  /*3450*/  FFMA.FTZ R76, R83, R76, 1 ;  /* 0x3f800000534c7423 */ /* 0x000fe2000001004c */
[----:B------:R-:W-:-:S02]  /*3460*/  FFMA.FTZ R75, R116, R82, R113 ;  /* 0x00000052744b7223 */ /* 0x000fc40000010071 */
[----:B0-----:R-:W-:Y:S01]  /*3470*/  FMUL.FTZ R78, R77, R112 ;  /* 0x000000704d4e7220 */ /* 0x001fe20000410000 */
[----:B------:R-:W-:Y:S01]  /*3480*/  FMUL.FTZ R85, R85, R76 ;  /* 0x0000004c55557220 */ /* 0x000fe20000410000 */
[----:B---3--:R-:W-:Y:S01]  /*3490*/  FADD.FTZ R76, -R84, 1 ;  /* 0x3f800000544c7421 */ /* 0x008fe20000010100 */
[----:B------:R-:W-:Y:S01]  /*34a0*/  FMUL.FTZ R79, R75, -1.4426950216293334961 ;  /* 0xbfb8aa3b4b4f7820 */ /* 0x000fe20000410000 */
[C---:B------:R-:W-:Y:S01]  /*34b0*/  FADD.FTZ R77, -R110.reuse, R40 ;  /* 0x000000286e4d7221 */ /* 0x040fe20000010100 */
[----:B------:R-:W-:Y:S01]  /*34c0*/  FMUL.FTZ R84, R35, R84 ;  /* 0x0000005423547220 */ /* 0x000fe20000410000 */
[----:B------:R-:W-:Y:S01]  /*34d0*/  FFMA.FTZ R81, R81, R76, 1 ;  /* 0x3f80000051517423 */ /* 0x000fe2000001004c */
[----:B------:R-:W-:Y:S01]  /*34e0*/  FFMA.FTZ R76, R115, R78, R114 ;  /* 0x0000004e734c7223 */ /* 0x000fe20000010072 */
[----:B------:R-:W-:Y:S01]  /*34f0*/  FMUL.FTZ R80, R77, R112 ;  /* 0x000000704d507220 */ /* 0x000fe20000410000 */
[----:B------:R-:W0:Y:S01]  /*3500*/  MUFU.EX2 R79, R79 ;  /* 0x0000004f004f7308 */ /* 0x000e220000000800 */
[----:B------:R-:W-:Y:S01]  /*3510*/  FADD.FTZ R77, -R110, R41 ;  /* 0x000000296e4d7221 */ /* 0x000fe20000010100 */
[----:B------:R-:W-:Y:S01]  /*3520*/  FMUL.FTZ R83, R76, -1.4426950216293334961 ;  /* 0xbfb8aa3b4c537820 */ /* 0x000fe20000410000 */
[----:B------:R-:W-:Y:S01]  /*3530*/  FFMA.FTZ R111, R116, R80, R113 ;  /* 0x00000050746f7223 */ /* 0x000fe20000010071 */
[----:B------:R-:W-:Y:S01]  /*3540*/  FMUL.FTZ R84, R84, R81 ;  /* 0x0000005154547220 */ /* 0x000fe20000410000 */
[----:B------:R-:W-:-:S02]  /*3550*/  FMUL.FTZ R77, R77, R112 ;  /* 0x000000704d4d7220 */ /* 0x000fc40000410000 */
[----:B------:R-:W-:Y:S01]  /*3560*/  FMUL.FTZ R122, R111, -1.4426950216293334961 ;  /* 0xbfb8aa3b6f7a7820 */ /* 0x000fe20000410000 */
[----:B------:R-:W1:Y:S01]  /*3570*/  MUFU.EX2 R83, R83 ;  /* 0x0000005300537308 */ /* 0x000e620000000800 */
[----:B------:R-:W-:-:S04]  /*3580*/  FFMA.FTZ R117, R115, R77, R114 ;  /* 0x0000004d73757223 */ /* 0x000fc80000010072 */
[----:B------:R-:W-:-:S03]  /*3590*/  FMUL.FTZ R124, R117, -1.4426950216293334961 ;  /* 0xbfb8aa3b757c7820 */ /* 0x000fc60000410000 */
[----:B------:R-:W2:Y:S01]  /*35a0*/  MUFU.EX2 R122, R122 ;  /* 0x0000007a007a7308 */ /* 0x000ea20000000800 */
[----:B0-----:R-:W-:-:S07]  /*35b0*/  FADD.FTZ R79, R79, 1 ;  /* 0x3f8000004f4f7421 */ /* 0x001fce0000010000 */
[----:B------:R-:W0:Y:S01]  /*35c0*/  MUFU.RCP R79, R79 ;  /* 0x0000004f004f7308 */ /* 0x000e220000001000 */
[----:B-1----:R-:W-:-:S07]  /*35d0*/  FADD.FTZ R83, R83, 1 ;  /* 0x3f80000053537421 */ /* 0x002fce0000010000 */
[----:B------:R-:W1:Y:S01]  /*35e0*/  MUFU.EX2 R124, R124 ;  /* 0x0000007c007c7308 */ /* 0x000e620000000800 */
[----:B--2---:R-:W-:-:S07]  /*35f0*/  FADD.FTZ R123, R122, 1 ;  /* 0x3f8000007a7b7421 */ /* 0x004fce0000010000 */
[----:B------:R2:W3:Y:S01]  /*3600*/  MUFU.RCP R108, R83 ;  /* 0x00000053006c7308 */ /* 0x0004e20000001000 */
[----:B0-----:R-:W-:-:S04]  /*3610*/  FADD.FTZ R122, -R79, 1 ;  /* 0x3f8000004f7a7421 */ /* 0x001fc80000010100 */
[----:B------:R-:W-:-:S03]  /*3620*/  FFMA.FTZ R122, R75, R122, 1 ;  /* 0x3f8000004b7a7423 */ /* 0x000fc6000001007a */
[----:B------:R-:W0:Y:S01]  /*3630*/  MUFU.RCP R123, R123 ;  /* 0x0000007b007b7308 */ /* 0x000e220000001000 */
[----:B-1----:R-:W-:Y:S01]  /*3640*/  FADD.FTZ R81, R124, 1 ;  /* 0x3f8000007c517421 */ /* 0x002fe20000010000 */
[----:B--2---:R-:W-:-:S04]  /*3650*/  FMUL.FTZ R83, R38, R79 ;  /* 0x0000004f26537220 */ /* 0x004fc80000410000 */
[----:B------:R-:W-:Y:S01]  /*3660*/  FMUL.FTZ R83, R83, R122 ;  /* 0x0000007a53537220 */ /* 0x000fe20000410000 */
[----:B------:R-:W-:Y:S01]  /*3670*/  FMUL.FTZ R122, R116, R109 ;  /* 0x0000006d747a7220 */ /* 0x000fe20000410000 */
[----:B------:R1:W2:Y:S01]  /*3680*/  MUFU.RCP R124, R81 ;  /* 0x00000051007c7308 */ /* 0x0002a20000001000 */
[----:B---3--:R-:W-:Y:S01]  /*3690*/  FADD.FTZ R75, -R108, 1 ;  /* 0x3f8000006c4b7421 */ /* 0x008fe20000010100 */
[----:B------:R-:W-:-:S03]  /*36a0*/  FMUL.FTZ R79, R39, R108 ;  /* 0x0000006c274f7220 */ /* 0x000fc60000410000 */
[----:B------:R-:W-:Y:S01]  /*36b0*/  FFMA.FTZ R76, R76, R75, 1 ;  /* 0x3f8000004c4c7423 */ /* 0x000fe2000001004b */
[----:B-1----:R-:W-:-:S03]  /*36c0*/  FADD.FTZ R81, -R110, R44 ;  /* 0x0000002c6e517221 */ /* 0x002fc60000010100 */
[----:B------:R-:W-:Y:S01]  /*36d0*/  FMUL.FTZ R79, R79, R76 ;  /* 0x0000004c4f4f7220 */ /* 0x000fe20000410000 */
[----:B0-----:R-:W-:Y:S01]  /*36e0*/  FADD.FTZ R76, -R123, 1 ;  /* 0x3f8000007b4c7421 */ /* 0x001fe20000010100 */
[----:B------:R-:W-:Y:S01]  /*36f0*/  FMUL.FTZ R75, R42, R123 ;  /* 0x0000007b2a4b7220 */ /* 0x000fe20000410000 */
[----:B------:R-:W-:Y:S02]  /*3700*/  FMUL.FTZ R81, R81, R112 ;  /* 0x0000007051517220 */ /* 0x000fe40000410000 */
[----:B------:R-:W-:Y:S01]  /*3710*/  FFMA.FTZ R76, R111, R76, 1 ;  /* 0x3f8000006f4c7423 */ /* 0x000fe2000001004c */
[----:B------:R-:W-:Y:S01]  /*3720*/  FMUL.FTZ R111, R115, R74 ;  /* 0x0000004a736f7220 */ /* 0x000fe20000410000 */
[----:B------:R-:W-:Y:S01]  /*3730*/  FFMA.FTZ R123, R116, R81, R113 ;  /* 0x00000051747b7223 */ /* 0x000fe20000010071 */
[----:B--2---:R-:W-:Y:S01]  /*3740*/  FADD.FTZ R108, -R124, 1 ;  /* 0x3f8000007c6c7421 */ /* 0x004fe20000010100 */
[----:B------:R-:W-:Y:S01]  /*3750*/  FMUL.FTZ R124, R43, R124 ;  /* 0x0000007c2b7c7220 */ /* 0x000fe20000410000 */
[----:B------:R-:W-:Y:S01]  /*3760*/  FMUL.FTZ R75, R75, R76 ;  /* 0x0000004c4b4b7220 */ /* 0x000fe20000410000 */
[----:B------:R-:W-:Y:S01]  /*3770*/  FMUL.FTZ R125, R123, -1.4426950216293334961 ;  /* 0xbfb8aa3b7b7d7820 */ /* 0x000fe20000410000 */
[----:B------:R-:W-:Y:S01]  /*3780*/  FFMA.FTZ R117, R117, R108, 1 ;  /* 0x3f80000075757423 */ /* 0x000fe2000001006c */
[----:B------:R-:W-:-:S03]  /*3790*/  FMUL.FTZ R108, R116, R87 ;  /* 0x00000057746c7220 */ /* 0x000fc60000410000 */
[----:B------:R-:W-:Y:S01]  /*37a0*/  FMUL.FTZ R76, R124, R117 ;  /* 0x000000757c4c7220 */ /* 0x000fe20000410000 */
[----:B------:R-:W0:Y:S01]  /*37b0*/  MUFU.EX2 R125, R125 ;  /* 0x0000007d007d7308 */ /* 0x000e220000000800 */
[C---:B------:R-:W-:Y:S01]  /*37c0*/  FFMA.FTZ R117, R61.reuse, R108, RZ ;  /* 0x0000006c3d757223 */ /* 0x040fe200000100ff */
[----:B------:R-:W-:Y:S01]  /*37d0*/  FFMA.FTZ R61, R61, R87, RZ ;  /* 0x000000573d3d7223 */ /* 0x000fe200000100ff */
[----:B------:R-:W-:Y:S02]  /*37e0*/  FADD.FTZ R108, RZ, R108 ;  /* 0x0000006cff6c7221 */ /* 0x000fe40000010000 */
[----:B------:R-:W-:Y:S01]  /*37f0*/  FFMA.FTZ R117, R60, R111, R117 ;  /* 0x0000006f3c757223 */ /* 0x000fe20000010075 */
[C---:B------:R-:W-:Y:S01]  /*3800*/  FFMA.FTZ R124, R70.reuse, R109, R61 ;  /* 0x0000006d467c7223 */ /* 0x040fe2000001003d */
[----:B------:R-:W-:Y:S01]  /*3810*/  FADD.FTZ R111, R111, R108 ;  /* 0x0000006c6f6f7221 */ /* 0x000fe20000010000 */
[----:B------:R-:W-:Y:S01]  /*3820*/  FADD.FTZ R108, RZ, R87 ;  /* 0x00000057ff6c7221 */ /* 0x000fe20000010000 */
[----:B------:R-:W-:Y:S01]  /*3830*/  FFMA.FTZ R126, R70, R122, R117 ;  /* 0x0000007a467e7223 */ /* 0x000fe20000010075 */
[----:B------:R-:W-:Y:S01]  /*3840*/  FADD.FTZ R87, -R110, R45 ;  /* 0x0000002d6e577221 */ /* 0x000fe20000010100 */
[----:B------:R-:W-:Y:S01]  /*3850*/  FADD.FTZ R128, R111, R122 ;  /* 0x0000007a6f807221 */ /* 0x000fe20000010000 */
[----:B------:R-:W-:Y:S01]  /*3860*/  FADD.FTZ R108, R108, R109 ;  /* 0x0000006d6c6c7221 */ /* 0x000fe20000010000 */
[----:B------:R-:W-:-:S03]  /*3870*/  FFMA.FTZ R109, R60, R74, RZ ;  /* 0x0000004a3c6d7223 */ /* 0x000fc600000100ff */
[----:B------:R-:W-:Y:S01]  /*3880*/  FADD.FTZ R108, R108, R89 ;  /* 0x000000596c6c7221 */ /* 0x000fe20000010000 */
[----:B0-----:R-:W-:Y:S01]  /*3890*/  FADD.FTZ R127, R125, 1 ;  /* 0x3f8000007d7f7421 */ /* 0x001fe20000010000 */
[----:B------:R-:W-:Y:S02]  /*38a0*/  FFMA.FTZ R109, R68, R90, R109 ;  /* 0x0000005a446d7223 */ /* 0x000fe4000001006d */
[----:B------:R-:W-:-:S03]  /*38b0*/  FADD.FTZ R108, R108, R93 ;  /* 0x0000005d6c6c7221 */ /* 0x000fc60000010000 */
[----:B------:R-:W0:Y:S02]  /*38c0*/  MUFU.RCP R127, R127 ;  /* 0x0000007f007f7308 */ /* 0x000e240000001000 */
[----:B0-----:R-:W-:Y:S01]  /*38d0*/  FADD.FTZ R70, -R127, 1 ;  /* 0x3f8000007f467421 */ /* 0x001fe20000010100 */
[----:B------:R-:W-:-:S03]  /*38e0*/  FMUL.FTZ R61, R46, R127 ;  /* 0x0000007f2e3d7220 */ /* 0x000fc60000410000 */
[----:B------:R-:W-:-:S04]  /*38f0*/  FFMA.FTZ R70, R123, R70, 1 ;  /* 0x3f8000007b467423 */ /* 0x000fc80000010046 */
[----:B------:R-:W-:Y:S01]  /*3900*/  FMUL.FTZ R61, R61, R70 ;  /* 0x000000463d3d7220 */ /* 0x000fe20000410000 */
[----:B------:R-:W-:Y:S01]  /*3910*/  FMUL.FTZ R70, R87, R112 ;  /* 0x0000007057467220 */ /* 0x000fe20000410000 */
[----:B------:R-:W-:-:S03]  /*3920*/  FADD.FTZ R87, RZ, R74 ;  /* 0x0000004aff577221 */ /* 0x000fc60000010000 */
[----:B------:R-:W-:Y:S01]  /*3930*/  FFMA.FTZ R111, R115, R70, R114 ;  /* 0x00000046736f7223 */ /* 0x000fe20000010072 */
[----:B------:R-:W-:Y:S01]  /*3940*/  FADD.FTZ R122, R87, R90 ;  /* 0x0000005a577a7221 */ /* 0x000fe20000010000 */
[----:B------:R-:W-:Y:S02]  /*3950*/  FMUL.FTZ R87, R115, R90 ;  /* 0x0000005a73577220 */ /* 0x000fe40000410000 */
[----:B------:R-:W-:Y:S02]  /*3960*/  FMUL.FTZ R117, R111, -1.4426950216293334961 ;  /* 0xbfb8aa3b6f757820 */ /* 0x000fe40000410000 */
[----:B------:R-:W-:Y:S01]  /*3970*/  FFMA.FTZ R126, R68, R87, R126 ;  /* 0x00000057447e7223 */ /* 0x000fe2000001007e */
[----:B------:R-:W-:-:S03]  /*3980*/  FADD.FTZ R128, R87, R128 ;  /* 0x0000008057807221 */ /* 0x000fc60000010000 */
[----:B------:R-:W0:Y:S02]  /*3990*/  MUFU.EX2 R117, R117 ;  /* 0x0000007500757308 */ /* 0x000e240000000800 */
[----:B0-----:R-:W-:Y:S01]  /*39a0*/  FADD.FTZ R123, R117, 1 ;  /* 0x3f800000757b7421 */ /* 0x001fe20000010000 */
[-C--:B------:R-:W-:Y:S01]  /*39b0*/  FFMA.FTZ R117, R67, R89.reuse, R124 ;  /* 0x0000005943757223 */ /* 0x080fe2000001007c */
[----:B------:R-:W-:-:S04]  /*39c0*/  FMUL.FTZ R89, R116, R89 ;  /* 0x0000005974597220 */ /* 0x000fc80000410000 */
[----:B------:R-:W0:Y:S01]  /*39d0*/  MUFU.RCP R130, R123 ;  /* 0x0000007b00827308 */ /* 0x000e220000001000 */
[----:B------:R-:W-:Y:S01]  /*39e0*/  FFMA.FTZ R117, R64, R93, R117 ;  /* 0x0000005d40757223 */ /* 0x000fe20000010075 */
        /* <DEDUP_REMOVED lines=11> */
[----:B0-----:R-:W-:Y:S01]  /*3aa0*/  FADD.FTZ R90, R87, 1 ;  /* 0x3f800000575a7421 */ /* 0x001fe20000010000 */
[----:B------:R-:W-:-:S05]  /*3ab0*/  FADD.FTZ R87, -R110, R49 ;  /* 0x000000316e577221 */ /* 0x000fca0000010100 */
[----:B------:R0:W1:Y:S02]  /*3ac0*/  MUFU.RCP R111, R90 ;  /* 0x0000005a006f7308 */ /* 0x0000640000001000 */
[----:B0-----:R-:W-:Y:S01]  /*3ad0*/  FFMA.FTZ R90, R66, R91, R109 ;  /* 0x0000005b425a7223 */ /* 0x001fe2000001006d */
[----:B-1----:R-:W-:-:S04]  /*3ae0*/  FADD.FTZ R67, -R111, 1 ;  /* 0x3f8000006f437421 */ /* 0x002fc80000010100 */
[----:B------:R-:W-:Y:S01]  /*3af0*/  FFMA.FTZ R74, R74, R67, 1 ;  /* 0x3f8000004a4a7423 */ /* 0x000fe20000010043 */
[----:B------:R-:W-:Y:S01]  /*3b00*/  FMUL.FTZ R67, R50, R111 ;  /* 0x0000006f32437220 */ /* 0x000fe20000410000 */
[----:B------:R-:W-:Y:S01]  /*3b10*/  FADD.FTZ R111, R122, R91 ;  /* 0x0000005b7a6f7221 */ /* 0x000fe20000010000 */
[----:B------:R-:W-:Y:S01]  /*3b20*/  FMUL.FTZ R91, R115, R91 ;  /* 0x0000005b735b7220 */ /* 0x000fe20000410000 */
[----:B------:R-:W-:Y:S01]  /*3b30*/  FMUL.FTZ R122, R116, R93 ;  /* 0x0000005d747a7220 */ /* 0x000fe20000410000 */
[----:B------:R-:W-:Y:S01]  /*3b40*/  FMUL.FTZ R67, R67, R74 ;  /* 0x0000004a43437220 */ /* 0x000fe20000410000 */
[----:B------:R-:W-:Y:S01]  /*3b50*/  FMUL.FTZ R74, R87, R112 ;  /* 0x00000070574a7220 */ /* 0x000fe20000410000 */
[----:B------:R-:W-:Y:S01]  /*3b60*/  FFMA.FTZ R89, R66, R91, R126 ;  /* 0x0000005b42597223 */ /* 0x000fe2000001007e */
[----:B------:R-:W-:Y:S01]  /*3b70*/  FADD.FTZ R128, R91, R128 ;  /* 0x000000805b807221 */ /* 0x000fe20000010000 */
[----:B------:R-:W-:Y:S01]  /*3b80*/  FADD.FTZ R111, R111, R94 ;  /* 0x0000005e6f6f7221 */ /* 0x000fe20000010000 */
[----:B------:R-:W-:Y:S01]  /*3b90*/  FFMA.FTZ R87, R115, R74, R114 ;  /* 0x0000004a73577223 */ /* 0x000fe20000010072 */
[----:B------:R-:W-:Y:S01]  /*3ba0*/  FFMA.FTZ R91, R64, R122, R89 ;  /* 0x0000007a405b7223 */ /* 0x000fe20000010059 */
[----:B------:R-:W-:Y:S01]  /*3bb0*/  FADD.FTZ R89, -R110, R53 ;  /* 0x000000356e597221 */ /* 0x000fe20000010100 */
[----:B------:R-:W-:Y:S01]  /*3bc0*/  FADD.FTZ R93, R128, R122 ;  /* 0x0000007a805d7221 */ /* 0x000fe20000010000 */
[----:B------:R-:W-:Y:S01]  /*3bd0*/  FMUL.FTZ R123, R87, -1.4426950216293334961 ;  /* 0xbfb8aa3b577b7820 */ /* 0x000fe20000410000 */
[----:B------:R-:W-:Y:S01]  /*3be0*/  FFMA.FTZ R122, R63, R94, R90 ;  /* 0x0000005e3f7a7223 */ /* 0x000fe2000001005a */
[----:B------:R-:W-:Y:S01]  /*3bf0*/  FMUL.FTZ R89, R89, R112 ;  /* 0x0000007059597220 */ /* 0x000fe20000410000 */
[----:B------:R-:W-:Y:S01]  /*3c00*/  FMUL.FTZ R94, R115, R94 ;  /* 0x0000005e735e7220 */ /* 0x000fe20000410000 */
[----:B------:R-:W-:Y:S01]  /*3c10*/  FADD.FTZ R111, R111, R88 ;  /* 0x000000586f6f7221 */ /* 0x000fe20000010000 */
[----:B------:R-:W-:Y:S01]  /*3c20*/  FFMA.FTZ R122, R65, R88, R122 ;  /* 0x00000058417a7223 */ /* 0x000fe2000001007a */
[----:B------:R-:W0:Y:S01]  /*3c30*/  MUFU.EX2 R123, R123 ;  /* 0x0000007b007b7308 */ /* 0x000e220000000800 */
[----:B------:R-:W-:Y:S01]  /*3c40*/  FFMA.FTZ R91, R63, R94, R91 ;  /* 0x0000005e3f5b7223 */ /* 0x000fe2000001005b */
[----:B------:R-:W-:Y:S01]  /*3c50*/  FADD.FTZ R63, -R110, R56 ;  /* 0x000000386e3f7221 */ /* 0x000fe20000010100 */
[----:B------:R-:W-:Y:S01]  /*3c60*/  FADD.FTZ R93, R94, R93 ;  /* 0x0000005d5e5d7221 */ /* 0x000fe20000010000 */
[----:B------:R-:W-:Y:S01]  /*3c70*/  FFMA.FTZ R94, R62, R95, R117 ;  /* 0x0000005f3e5e7223 */ /* 0x000fe20000010075 */
[----:B------:R-:W-:Y:S01]  /*3c80*/  FADD.FTZ R111, R111, R86 ;  /* 0x000000566f6f7221 */ /* 0x000fe20000010000 */
[----:B------:R-:W-:-:S02]  /*3c90*/  FMUL.FTZ R63, R63, R112 ;  /* 0x000000703f3f7220 */ /* 0x000fc40000410000 */
[----:B------:R-:W-:Y:S01]  /*3ca0*/  FFMA.FTZ R94, R69, R92, R94 ;  /* 0x0000005c455e7223 */ /* 0x000fe2000001005e */
[----:B0-----:R-:W-:-:S06]  /*3cb0*/  FADD.FTZ R124, R123, 1 ;  /* 0x3f8000007b7c7421 */ /* 0x001fcc0000010000 */
[----:B------:R-:W0:Y:S02]  /*3cc0*/  MUFU.RCP R124, R124 ;  /* 0x0000007c007c7308 */ /* 0x000e240000001000 */
        /* <DEDUP_REMOVED lines=15> */
[----:B------:R-:W-:-:S04]  /*3dc0*/  FFMA.FTZ R109, R115, R89, R114 ;  /* 0x00000059736d7223 */ /* 0x000fc80000010072 */
[----:B------:R-:W-:-:S06]  /*3dd0*/  FMUL.FTZ R123, R109, -1.4426950216293334961 ;  /* 0xbfb8aa3b6d7b7820 */ /* 0x000fcc0000410000 */
[----:B------:R-:W0:Y:S02]  /*3de0*/  MUFU.EX2 R123, R123 ;  /* 0x0000007b007b7308 */ /* 0x000e240000000800 */
[----:B0-----:R-:W-:Y:S01]  /*3df0*/  FADD.FTZ R124, R123, 1 ;  /* 0x3f8000007b7c7421 */ /* 0x001fe20000010000 */
[----:B------:R-:W-:-:S05]  /*3e00*/  FFMA.FTZ R123, R116, R63, R113 ;  /* 0x0000003f747b7223 */ /* 0x000fca0000010071 */
[----:B------:R-:W0:Y:S02]  /*3e10*/  MUFU.RCP R124, R124 ;  /* 0x0000007c007c7308 */ /* 0x000e240000001000 */
[----:B0-----:R-:W-:-:S04]  /*3e20*/  FADD.FTZ R90, -R124, 1 ;  /* 0x3f8000007c5a7421 */ /* 0x001fc80000010100 */
[----:B------:R-:W-:Y:S01]  /*3e30*/  FFMA.FTZ R109, R109, R90, 1 ;  /* 0x3f8000006d6d7423 */ /* 0x000fe2000001005a */
[----:B------:R-:W-:Y:S01]  /*3e40*/  FMUL.FTZ R90, R55, R124 ;  /* 0x0000007c375a7220 */ /* 0x000fe20000410000 */
[----:B------:R-:W-:-:S03]  /*3e50*/  FMUL.FTZ R124, R123, -1.4426950216293334961 ;  /* 0xbfb8aa3b7b7c7820 */ /* 0x000fc60000410000 */
[----:B------:R-:W-:Y:S01]  /*3e60*/  FMUL.FTZ R90, R90, R109 ;  /* 0x0000006d5a5a7220 */ /* 0x000fe20000410000 */
[----:B------:R-:W-:Y:S01]  /*3e70*/  FADD.FTZ R109, R108, R95 ;  /* 0x0000005f6c6d7221 */ /* 0x000fe20000010000 */
[----:B------:R-:W-:Y:S01]  /*3e80*/  FMUL.FTZ R108, R116, R95 ;  /* 0x0000005f746c7220 */ /* 0x000fe20000410000 */
[----:B------:R-:W0:Y:S03]  /*3e90*/  MUFU.EX2 R124, R124 ;  /* 0x0000007c007c7308 */ /* 0x000e260000000800 */
[----:B------:R-:W-:Y:S01]  /*3ea0*/  FFMA.FTZ R95, R62, R108, R91 ;  /* 0x0000006c3e5f7223 */ /* 0x000fe2000001005b */
[----:B------:R-:W-:Y:S01]  /*3eb0*/  FADD.FTZ R91, -R110, R57 ;  /* 0x000000396e5b7221 */ /* 0x000fe20000010100 */
[----:B------:R-:W-:Y:S01]  /*3ec0*/  FADD.FTZ R93, R93, R108 ;  /* 0x0000006c5d5d7221 */ /* 0x000fe20000010000 */
[----:B------:R-:W-:Y:S02]  /*3ed0*/  FMUL.FTZ R108, R115, R88 ;  /* 0x00000058736c7220 */ /* 0x000fe40000410000 */
[----:B------:R-:W-:-:S02]  /*3ee0*/  FMUL.FTZ R91, R91, R112 ;  /* 0x000000705b5b7220 */ /* 0x000fc40000410000 */
[----:B------:R-:W-:Y:S02]  /*3ef0*/  FADD.FTZ R93, R108, R93 ;  /* 0x0000005d6c5d7221 */ /* 0x000fe40000010000 */
[----:B------:R-:W-:Y:S01]  /*3f00*/  FFMA.FTZ R117, R115, R91, R114 ;  /* 0x0000005b73757223 */ /* 0x000fe20000010072 */
[----:B0-----:R-:W-:Y:S01]  /*3f10*/  FADD.FTZ R125, R124, 1 ;  /* 0x3f8000007c7d7421 */ /* 0x001fe20000010000 */
[----:B------:R-:W-:Y:S01]  /*3f20*/  FFMA.FTZ R124, R65, R108, R95 ;  /* 0x0000006c417c7223 */ /* 0x000fe2000001005f */
[----:B------:R-:W-:Y:S01]  /*3f30*/  FADD.FTZ R65, -R110, R96 ;  /* 0x000000606e417221 */ /* 0x000fe20000010100 */
[----:B------:R-:W-:Y:S01]  /*3f40*/  FADD.FTZ R108, R109, R92 ;  /* 0x0000005c6d6c7221 */ /* 0x000fe20000010000 */
[----:B------:R-:W-:Y:S02]  /*3f50*/  FMUL.FTZ R95, R116, R92 ;  /* 0x0000005c745f7220 */ /* 0x000fe40000410000 */
[----:B------:R-:W0:Y:S01]  /*3f60*/  MUFU.RCP R125, R125 ;  /* 0x0000007d007d7308 */ /* 0x000e220000001000 */
[----:B------:R-:W-:Y:S01]  /*3f70*/  FMUL.FTZ R65, R65, R112 ;  /* 0x0000007041417220 */ /* 0x000fe20000410000 */
[----:B------:R-:W-:Y:S01]  /*3f80*/  FFMA.FTZ R109, R69, R95, R124 ;  /* 0x0000005f456d7223 */ /* 0x000fe2000001007c */
[----:B------:R-:W-:Y:S01]  /*3f90*/  FADD.FTZ R95, R93, R95 ;  /* 0x0000005f5d5f7221 */ /* 0x000fe20000010000 */
[-C--:B------:R-:W-:Y:S01]  /*3fa0*/  FFMA.FTZ R93, R71, R86.reuse, R122 ;  /* 0x00000056475d7223 */ /* 0x080fe2000001007a */
[----:B------:R-:W-:Y:S01]  /*3fb0*/  FMUL.FTZ R122, R115, R86 ;  /* 0x00000056737a7220 */ /* 0x000fe20000410000 */
[----:B------:R-:W-:-:S03]  /*3fc0*/  FADD.FTZ R108, R108, R85 ;  /* 0x000000556c6c7221 */ /* 0x000fc60000010000 */
[----:B------:R-:W-:Y:S01]  /*3fd0*/  FFMA.FTZ R124, R71, R122, R109 ;  /* 0x0000007a477c7223 */ /* 0x000fe2000001006d */
[----:B------:R-:W-:Y:S01]  /*3fe0*/  FADD.FTZ R109, -R110, R100 ;  /* 0x000000646e6d7221 */ /* 0x000fe20000010100 */
[----:B------:R-:W-:Y:S01]  /*3ff0*/  FADD.FTZ R95, R122, R95 ;  /* 0x0000005f7a5f7221 */ /* 0x000fe20000010000 */
[----:B------:R-:W-:-:S04]  /*4000*/  FADD.FTZ R108, R108, R83 ;  /* 0x000000536c6c7221 */ /* 0x000fc80000010000 */
[----:B------:R-:W-:Y:S01]  /*4010*/  FADD.FTZ R108, R108, R75 ;  /* 0x0000004b6c6c7221 */ /* 0x000fe20000010000 */
[----:B0-----:R-:W-:-:S03]  /*4020*/  FADD.FTZ R62, -R125, 1 ;  /* 0x3f8000007d3e7421 */ /* 0x001fc60000010100 */
[----:B------:R-:W-:Y:S01]  /*4030*/  FADD.FTZ R108, R108, R61 ;  /* 0x0000003d6c6c7221 */ /* 0x000fe20000010000 */
[----:B------:R-:W-:Y:S01]  /*4040*/  FFMA.FTZ R123, R123, R62, 1 ;  /* 0x3f8000007b7b7423 */ /* 0x000fe2000001003e */
[----:B------:R-:W-:-:S04]  /*4050*/  FMUL.FTZ R62, R58, R125 ;  /* 0x0000007d3a3e7220 */ /* 0x000fc80000410000 */
[----:B------:R-:W-:Y:S01]  /*4060*/  FMUL.FTZ R62, R62, R123 ;  /* 0x0000007b3e3e7220 */ /* 0x000fe20000410000 */
        /* <DEDUP_REMOVED lines=29> */
[----:B------:R-:W-:Y:S01]  /*4240*/  FMUL.FTZ R86, R109, R112 ;  /* 0x000000706d567220 */ /* 0x000fe20000410000 */
[C---:B------:R-:W-:Y:S01]  /*4250*/  FFMA.FTZ R109, R73.reuse, R85, R94 ;  /* 0x00000055496d7223 */ /* 0x040fe2000001005e */
[----:B------:R-:W-:Y:S01]  /*4260*/  FFMA.FTZ R124, R73, R117, R124 ;  /* 0x00000075497c7223 */ /* 0x000fe2000001007c */
[----:B------:R-:W-:Y:S01]  /*4270*/  FADD.FTZ R85, -R110, R101 ;  /* 0x000000656e557221 */ /* 0x000fe20000010100 */
[----:B------:R-:W-:Y:S01]  /*4280*/  FFMA.FTZ R122, R116, R86, R113 ;  /* 0x00000056747a7223 */ /* 0x000fe20000010071 */
[----:B------:R-:W-:Y:S02]  /*4290*/  FADD.FTZ R94, R111, R84 ;  /* 0x000000546f5e7221 */ /* 0x000fe40000010000 */
        /* <DEDUP_REMOVED lines=9> */
[----:B------:R-:W-:Y:S01]  /*4330*/  FADD.FTZ R122, R95, R117 ;  /* 0x000000755f7a7221 */ /* 0x000fe20000010000 */
[C---:B------:R-:W-:Y:S01]  /*4340*/  FFMA.FTZ R117, R115.reuse, R85, R114 ;  /* 0x0000005573757223 */ /* 0x040fe20000010072 */
[CC--:B------:R-:W-:Y:S01]  /*4350*/  FFMA.FTZ R95, R72.reuse, R84.reuse, R93 ;  /* 0x00000054485f7223 */ /* 0x0c0fe2000001005d */
[----:B------:R-:W-:Y:S02]  /*4360*/  FMUL.FTZ R93, R115, R84 ;  /* 0x00000054735d7220 */ /* 0x000fe40000410000 */
[----:B------:R-:W-:Y:S02]  /*4370*/  FMUL.FTZ R123, R117, -1.4426950216293334961 ;  /* 0xbfb8aa3b757b7820 */ /* 0x000fe40000410000 */
[----:B------:R-:W-:Y:S01]  /*4380*/  FFMA.FTZ R111, R72, R93, R124 ;  /* 0x0000005d486f7223 */ /* 0x000fe2000001007c */
[----:B------:R-:W-:Y:S01]  /*4390*/  FADD.FTZ R122, R93, R122 ;  /* 0x0000007a5d7a7221 */ /* 0x000fe20000010000 */
[----:B------:R-:W-:-:S02]  /*43a0*/  FMUL.FTZ R124, R116, R83 ;  /* 0x00000053747c7220 */ /* 0x000fc40000410000 */
[----:B------:R-:W0:Y:S02]  /*43b0*/  MUFU.EX2 R123, R123 ;  /* 0x0000007b007b7308 */ /* 0x000e240000000800 */
[----:B------:R-:W-:Y:S01]  /*43c0*/  FADD.FTZ R122, R122, R124 ;  /* 0x0000007c7a7a7221 */ /* 0x000fe20000010000 */
[----:B0-----:R-:W-:-:S05]  /*43d0*/  FADD.FTZ R125, R123, 1 ;  /* 0x3f8000007b7d7421 */ /* 0x001fca0000010000 */
[----:B------:R-:W0:Y:S02]  /*43e0*/  MUFU.RCP R126, R125 ;  /* 0x0000007d007e7308 */ /* 0x000e240000001000 */
[----:B0-----:R-:W-:Y:S01]  /*43f0*/  FADD.FTZ R72, -R126, 1 ;  /* 0x3f8000007e487421 */ /* 0x001fe20000010100 */
[----:B------:R-:W-:Y:S01]  /*4400*/  FMUL.FTZ R84, R103, R126 ;  /* 0x0000007e67547220 */ /* 0x000fe20000410000 */
[----:B------:R-:W-:Y:S02]  /*4410*/  FFMA.FTZ R126, R82, R124, R111 ;  /* 0x0000007c527e7223 */ /* 0x000fe4000001006f */
[----:B------:R-:W-:-:S04]  /*4420*/  FFMA.FTZ R117, R117, R72, 1 ;  /* 0x3f80000075757423 */ /* 0x000fc80000010048 */
[----:B------:R-:W-:Y:S01]  /*4430*/  FMUL.FTZ R84, R84, R117 ;  /* 0x0000007554547220 */ /* 0x000fe20000410000 */
[----:B------:R-:W-:-:S04]  /*4440*/  FADD.FTZ R117, -R110, R104 ;  /* 0x000000686e757221 */ /* 0x000fc80000010100 */
[----:B------:R-:W-:Y:S01]  /*4450*/  FMUL.FTZ R72, R117, R112 ;  /* 0x0000007075487220 */ /* 0x000fe20000410000 */
[----:B------:R-:W-:Y:S01]  /*4460*/  FFMA.FTZ R117, R82, R83, R109 ;  /* 0x0000005352757223 */ /* 0x000fe2000001006d */
[----:B------:R-:W-:Y:S02]  /*4470*/  FADD.FTZ R109, R94, R79 ;  /* 0x0000004f5e6d7221 */ /* 0x000fe40000010000 */
[----:B------:R-:W-:Y:S01]  /*4480*/  FFMA.FTZ R93, R116, R72, R113 ;  /* 0x00000048745d7223 */ /* 0x000fe20000010071 */
[----:B------:R-:W-:Y:S01]  /*4490*/  FFMA.FTZ R94, R80, R75, R117 ;  /* 0x0000004b505e7223 */ /* 0x000fe20000010075 */
[----:B------:R-:W-:Y:S02]  /*44a0*/  FADD.FTZ R109, R109, R76 ;  /* 0x0000004c6d6d7221 */ /* 0x000fe40000010000 */
[----:B------:R-:W-:Y:S02]  /*44b0*/  FMUL.FTZ R123, R93, -1.4426950216293334961 ;  /* 0xbfb8aa3b5d7b7820 */ /* 0x000fe40000410000 */
[----:B------:R-:W-:-:S04]  /*44c0*/  FADD.FTZ R109, R109, R60 ;  /* 0x0000003c6d6d7221 */ /* 0x000fc80000010000 */
[----:B------:R-:W0:Y:S01]  /*44d0*/  MUFU.EX2 R123, R123 ;  /* 0x0000007b007b7308 */ /* 0x000e220000000800 */
[----:B------:R-:W-:-:S04]  /*44e0*/  FADD.FTZ R109, R109, R66 ;  /* 0x000000426d6d7221 */ /* 0x000fc80000010000 */
[----:B------:R-:W-:Y:S01]  /*44f0*/  FADD.FTZ R109, R109, R90 ;  /* 0x0000005a6d6d7221 */ /* 0x000fe20000010000 */
        /* <DEDUP_REMOVED lines=8> */
[CC--:B------:R-:W-:Y:S01]  /*4580*/  FFMA.FTZ R82, R78.reuse, R79.reuse, R95 ;  /* 0x0000004f4e527223 */ /* 0x0c0fe2000001005f */
[C---:B------:R-:W-:Y:S02]  /*4590*/  FMUL.FTZ R79, R115.reuse, R79 ;  /* 0x0000004f734f7220 */ /* 0x040fe40000410000 */
        /* <DEDUP_REMOVED lines=9> */
[----:B------:R-:W-:Y:S01]  /*4630*/  FMUL.FTZ R78, R107, R124 ;  /* 0x0000007c6b4e7220 */ /* 0x000fe20000410000 */
[----:B------:R-:W-:Y:S01]  /*4640*/  FMUL.FTZ R124, R116, R75 ;  /* 0x0000004b747c7220 */ /* 0x000fe20000410000 */
[-C--:B------:R-:W-:Y:S01]  /*4650*/  FFMA.FTZ R75, R77, R76.reuse, R82 ;  /* 0x0000004c4d4b7223 */ /* 0x080fe20000010052 */
[----:B------:R-:W-:Y:S01]  /*4660*/  FMUL.FTZ R76, R115, R76 ;  /* 0x0000004c734c7220 */ /* 0x000fe20000410000 */
[----:B------:R-:W-:Y:S01]  /*4670*/  FMUL.FTZ R78, R78, R111 ;  /* 0x0000006f4e4e7220 */ /* 0x000fe20000410000 */
[----:B------:R-:W-:Y:S01]  /*4680*/  FFMA.FTZ R95, R80, R124, R95 ;  /* 0x0000007c505f7223 */ /* 0x000fe2000001005f */
[----:B------:R-:W-:Y:S01]  /*4690*/  FADD.FTZ R79, R122, R124 ;  /* 0x0000007c7a4f7221 */ /* 0x000fe20000010000 */
[----:B------:R-:W-:Y:S02]  /*46a0*/  FFMA.FTZ R75, R70, R60, R75 ;  /* 0x0000003c464b7223 */ /* 0x000fe4000001004b */
[----:B------:R-:W-:Y:S01]  /*46b0*/  FFMA.FTZ R80, R77, R76, R95 ;  /* 0x0000004c4d507223 */ /* 0x000fe2000001005f */
[-C--:B------:R-:W-:Y:S01]  /*46c0*/  FFMA.FTZ R77, R81, R61.reuse, R94 ;  /* 0x0000003d514d7223 */ /* 0x080fe2000001005e */
[----:B------:R-:W-:Y:S01]  /*46d0*/  FMUL.FTZ R61, R116, R61 ;  /* 0x0000003d743d7220 */ /* 0x000fe20000410000 */
[----:B------:R-:W-:-:S03]  /*46e0*/  FADD.FTZ R79, R76, R79 ;  /* 0x0000004f4c4f7221 */ /* 0x000fc60000010000 */
[----:B------:R-:W-:Y:S01]  /*46f0*/  FFMA.FTZ R80, R81, R61, R80 ;  /* 0x0000003d51507223 */ /* 0x000fe20000010050 */
[----:B------:R-:W-:Y:S01]  /*4700*/  FMUL.FTZ R81, R115, R60 ;  /* 0x0000003c73517220 */ /* 0x000fe20000410000 */
[----:B------:R-:W-:Y:S01]  /*4710*/  FADD.FTZ R76, R79, R61 ;  /* 0x0000003d4f4c7221 */ /* 0x000fe20000010000 */
[----:B------:R-:W-:Y:S02]  /*4720*/  FFMA.FTZ R60, R68, R67, R77 ;  /* 0x00000043443c7223 */ /* 0x000fe4000001004d */
[----:B------:R-:W-:Y:S01]  /*4730*/  FFMA.FTZ R61, R70, R81, R80 ;  /* 0x00000051463d7223 */ /* 0x000fe20000010050 */
[----:B------:R-:W-:Y:S01]  /*4740*/  FMUL.FTZ R70, R116, R67 ;  /* 0x0000004374467220 */ /* 0x000fe20000410000 */
[----:B------:R-:W-:Y:S01]  /*4750*/  FADD.FTZ R76, R81, R76 ;  /* 0x0000004c514c7221 */ /* 0x000fe20000010000 */
[----:B------:R-:W-:Y:S01]  /*4760*/  FADD.FTZ R67, R108, R67 ;  /* 0x000000436c437221 */ /* 0x000fe20000010000 */
[----:B------:R-:W-:Y:S01]  /*4770*/  FFMA.FTZ R60, R87, R64, R60 ;  /* 0x00000040573c7223 */ /* 0x000fe2000001003c */
[----:B------:R-:W-:Y:S01]  /*4780*/  FFMA.FTZ R80, R68, R70, R61 ;  /* 0x0000004644507223 */ /* 0x000fe2000001003d */
[-C--:B------:R-:W-:Y:S01]  /*4790*/  FMUL.FTZ R61, R115, R66.reuse ;  /* 0x00000042733d7220 */ /* 0x080fe20000410000 */
        /* <DEDUP_REMOVED lines=11> */
[C---:B------:R-:W-:Y:S01]  /*4850*/  FFMA.FTZ R64, R89.reuse, R66, R87 ;  /* 0x0000004259407223 */ /* 0x040fe20000010057 */
[----:B------:R-:W-:Y:S01]  /*4860*/  FADD.FTZ R75, R66, R75 ;  /* 0x0000004b424b7221 */ /* 0x000fe20000010000 */
[----:B------:R-:W-:Y:S01]  /*4870*/  FFMA.FTZ R68, R89, R90, R68 ;  /* 0x0000005a59447223 */ /* 0x000fe20000010044 */
[----:B------:R-:W-:Y:S01]  /*4880*/  FFMA.FTZ R60, R65, R69, R60 ;  /* 0x00000045413c7223 */ /* 0x000fe2000001003c */
[----:B------:R-:W-:Y:S01]  /*4890*/  FFMA.FTZ R63, R63, R61, R64 ;  /* 0x0000003d3f3f7223 */ /* 0x000fe20000010040 */
[-C--:B------:R-:W-:Y:S01]  /*48a0*/  FMUL.FTZ R64, R115, R88.reuse ;  /* 0x0000005873407220 */ /* 0x080fe20000410000 */
        /* <DEDUP_REMOVED lines=20> */
[-C--:B------:R-:W-:Y:S01]  /*49f0*/  FMUL.FTZ R60, R116, R83.reuse ;  /* 0x00000053743c7220 */ /* 0x080fe20000410000 */
        /* <DEDUP_REMOVED lines=14> */
.L_x_1546:
        /* <DEDUP_REMOVED lines=44> */
.L_x_1548:
[----:B------:R-:W-:Y:S05]  /*4da0*/  BSYNC.RECONVERGENT B0 ;  /* 0x0000000000007941 */ /* 0x000fea0003800200 */
.L_x_1547:
        /* <DEDUP_REMOVED lines=32> */
.L_x_1550:
[----:B------:R-:W-:Y:S05]  /*4fb0*/  BSYNC.RECONVERGENT B0 ;  /* 0x0000000000007941 */ /* 0x000fea0003800200 */
.L_x_1549:
        /* <DEDUP_REMOVED lines=78> */
.L_x_1552:
[----:B------:R-:W-:Y:S05]  /*54a0*/  BSYNC.RECONVERGENT B0 ;  /* 0x0000000000007941 */ /* 0x000fea0003800200 */
.L_x_1551:
        /* <DEDUP_REMOVED lines=29> */
.L_x_1554:
[----:B------:R-:W-:Y:S05]  /*5680*/  BSYNC.RECONVERGENT B0 ;  /* 0x0000000000007941 */ /* 0x000fea0003800200 */
.L_x_1553:
        /* <DEDUP_REMOVED lines=29> */
.L_x_1557:
        /* <DEDUP_REMOVED lines=10> */
.L_x_1556:
        /* <DEDUP_REMOVED lines=27> */
.L_x_1559:
        /* <DEDUP_REMOVED lines=136> */
.L_x_1558:
        /* <DEDUP_REMOVED lines=77> */
.L_x_1560:
        /* <DEDUP_REMOVED lines=40> */
.L_x_1561:
        /* <DEDUP_REMOVED lines=21> */
.L_x_1562:
[----:B------:R-:W-:Y:S05]  /*6bd0*/  BSYNC.RECONVERGENT B0 ;  /* 0x0000000000007941 */ /* 0x000fea0003800200 */
.L_x_1555:
        /* <DEDUP_REMOVED lines=46> */
.L_x_1563:
        /* <DEDUP_REMOVED lines=21> */
.L_x_1565:
[----:B------:R-:W-:Y:S05]  /*7010*/  BSYNC.RECONVERGENT B0 ;  /* 0x0000000000007941 */ /* 0x000fea0003800200 */
.L_x_1564:
        /* <DEDUP_REMOVED lines=21> */
.L_x_1566:
        /* <DEDUP_REMOVED lines=20> */
.L_x_1568:
[----:B------:R-:W-:Y:S05]  /*72b0*/  BSYNC.RECONVERGENT B0 ;  /* 0x0000000000007941 */ /* 0x000fea0003800200 */
.L_x_1567:
        /* <DEDUP_REMOVED lines=77> */
.L_x_1569:
        /* <DEDUP_REMOVED lines=17> */
.L_x_1571:
[----:B------:R-:W-:Y:S05]  /*78a0*/  BSYNC.RECONVERGENT B0 ;  /* 0x0000000000007941 */ /* 0x000fea0003800200 */
.L_x_1570:
        /* <DEDUP_REMOVED lines=21> */
.L_x_1572:
        /* <DEDUP_REMOVED lines=23> */
.L_x_1574:
[----:B------:R-:W-:Y:S05]  /*7b70*/  BSYNC.RECONVERGENT B0 ;  /* 0x0000000000007941 */ /* 0x000fea0003800200 */
.L_x_1573:
        /* <DEDUP_REMOVED lines=19> */
.L_x_1575:
        /* <DEDUP_REMOVED lines=17> */
.L_x_1577:
[----:B------:R-:W-:Y:S05]  /*7dc0*/  BSYNC.RECONVERGENT B0 ;  /* 0x0000000000007941 */ /* 0x000fea0003800200 */
.L_x_1576:
[-C--:B------:R-:W-:Y:S01]  /*7dd0*/  FMUL.FTZ R40, R63, R112.reuse ;  /* 0x000000703f287220 */ /* 0x080fe20000410000 */
[----:B------:R-:W-:Y:S01]  /*7de0*/  FMUL.FTZ R44, R65, R112 ;  /* 0x00000070412c7220 */ /* 0x000fe20000410000 */
        /* <DEDUP_REMOVED lines=19> */
.L_x_1578:
[C-C-:B01----:R-:W-:Y:S01]  /*7f20*/  FFMA.FTZ R19, R0.reuse, R40, R11.reuse ;  /* 0x0000002800137223 */ /* 0x143fe2000001000b */
        /* <DEDUP_REMOVED lines=22> */
.L_x_1580:
[----:B------:R-:W-:Y:S05]  /*8090*/  BSYNC.RECONVERGENT B0 ;  /* 0x0000000000007941 */ /* 0x000fea0003800200 */
.L_x_1579:
        /* <DEDUP_REMOVED lines=19> */
.L_x_1581:
        /* <DEDUP_REMOVED lines=17> */
.L_x_1583:
[----:B------:R-:W-:Y:S05]  /*82e0*/  BSYNC.RECONVERGENT B0 ;  /* 0x0000000000007941 */ /* 0x000fea0003800200 */
.L_x_1582:
        /* <DEDUP_REMOVED lines=21> */
.L_x_1584:
        /* <DEDUP_REMOVED lines=23> */
.L_x_1586:
[----:B------:R-:W-:Y:S05]  /*85b0*/  BSYNC.RECONVERGENT B0 ;  /* 0x0000000000007941 */ /* 0x000fea0003800200 */
.L_x_1585:
        /* <DEDUP_REMOVED lines=19> */
.L_x_1587:
        /* <DEDUP_REMOVED lines=17> */
.L_x_1589:
[----:B------:R-:W-:Y:S05]  /*8800*/  BSYNC.RECONVERGENT B0 ;  /* 0x0000000000007941 */ /* 0x000fea0003800200 */
.L_x_1588:
        /* <DEDUP_REMOVED lines=73> */
.L_x_1590:
        /* <DEDUP_REMOVED lines=10> */
[----:B------:R-:W-:Y:S01]  /*8d40*/  IMAD R43, R43, UR5, R36 ;  /* 0x000000052b2b7c24 */ /* 0x000fe2000f8e0224 */
[----:B-1----:R-:W-:Y:S01]  /*8d50*/  LEA R32, P2, R34, UR6, 0x2 ;  /* 0x0000000622207c11 */ /* 0x002fe2000f8410ff */
[-C--:B------:R-:W-:Y:S01]  /*8d60*/  FMUL.FTZ R36, R37, R112.reuse ;  /* 0x0000007025247220 */ /* 0x080fe20000410000 */
[----:B------:R-:W-:Y:S02]  /*8d70*/  FMUL.FTZ R37, R47, R112 ;  /* 0x000000702f257220 */ /* 0x000fe40000410000 */
[----:B------:R-:W-:-:S04]  /*8d80*/  IADD3 R43, PT, PT, R35, R43, RZ ;  /* 0x0000002b232b7210 */ /* 0x000fc80007ffe0ff */
[----:B------:R-:W-:-:S05]  /*8d90*/  LEA.HI.X R33, R34, UR7, R43, 0x2, P2 ;  /* 0x0000000722217c11 */ /* 0x000fca00090f142b */
[----:B------:R0:W-:Y:S02]  /*8da0*/  STG.E.64 desc[UR8][R32.64], R36 ;  /* 0x0000002420007986 */ /* 0x0001e4000c101b08 */
.L_x_1592:
[----:B------:R-:W-:Y:S05]  /*8db0*/  BSYNC.RECONVERGENT B0 ;  /* 0x0000000000007941 */ /* 0x000fea0003800200 */
.L_x_1591:
        /* <DEDUP_REMOVED lines=19> */
.L_x_1593:
        /* <DEDUP_REMOVED lines=17> */
.L_x_1595:
[----:B------:R-:W-:Y:S05]  /*9000*/  BSYNC.RECONVERGENT B0 ;  /* 0x0000000000007941 */ /* 0x000fea0003800200 */
.L_x_1594:
        /* <DEDUP_REMOVED lines=19> */
.L_x_1596:
        /* <DEDUP_REMOVED lines=17> */
.L_x_1598:
[----:B------:R-:W-:Y:S05]  /*9250*/  BSYNC.RECONVERGENT B0 ;  /* 0x0000000000007941 */ /* 0x000fea0003800200 */
.L_x_1597:
        /* <DEDUP_REMOVED lines=19> */
.L_x_1599:
        /* <DEDUP_REMOVED lines=11> */
[----:B------:R-:W-:Y:S01]  /*9440*/  IMAD R23, R23, UR5, R30 ;  /* 0x0000000517177c24 */ /* 0x000fe2000f8e021e */
[----:B--2---:R-:W-:Y:S01]  /*9450*/  LEA R26, P0, R28, UR6, 0x2 ;  /* 0x000000061c1a7c11 */ /* 0x004fe2000f8010ff */
[----:B------:R-:W-:-:S03]  /*9460*/  FMUL.FTZ R30, R11, R112 ;  /* 0x000000700b1e7220 */ /* 0x000fc60000410000 */
[----:B------:R-:W-:-:S04]  /*9470*/  IADD3 R23, PT, PT, R29, R23, RZ ;  /* 0x000000171d177210 */ /* 0x000fc80007ffe0ff */
[----:B------:R-:W-:-:S05]  /*9480*/  LEA.HI.X R27, R28, UR7, R23, 0x2, P0 ;  /* 0x000000071c1b7c11 */ /* 0x000fca00080f1417 */
[----:B------:R1:W-:Y:S02]  /*9490*/  STG.E.64 desc[UR8][R26.64], R30 ;  /* 0x0000001e1a007986 */ /* 0x0003e4000c101b08 */
.L_x_1601:
[----:B------:R-:W-:Y:S05]  /*94a0*/  BSYNC.RECONVERGENT B0 ;  /* 0x0000000000007941 */ /* 0x000fea0003800200 */
.L_x_1600:
[----:B------:R-:W-:Y:S05]  /*94b0*/  BRA.U !UP0, `(.L_x_1602) ;  /* 0x0000000108487547 */ /* 0x000fea000b800000 */
        /* <DEDUP_REMOVED lines=18> */
.L_x_1602:
[----:B------:R-:W-:Y:S01]  /*95e0*/  BSSY.RECONVERGENT B0, `(.L_x_1603) ;  /* 0x0000011000007945 */ /* 0x000fe20003800200 */
[----:B------:R-:W-:Y:S01]  /*95f0*/  FFMA.FTZ R11, R116, R98, -R21 ;  /* 0x00000062740b7223 */ /* 0x000fe20000010815 */
[----:B------:R-:W-:Y:S02]  /*9600*/  FFMA.FTZ R25, R115, R99, -R20 ;  /* 0x0000006373197223 */ /* 0x000fe40000010814 */
[----:B------:R-:W-:Y:S05]  /*9610*/  @P4 BRA `(.L_x_1604) ;  /* 0x0000000000344947 */ /* 0x000fea0003800000 */
[----:B------:R-:W2:Y:S01]  /*9620*/  LDCU.64 UR4, c[0x0][0x3f8] ;  /* 0x00007f00ff0477ac */ /* 0x000ea20008000a00 */
[----:B------:R-:W-:Y:S01]  /*9630*/  MOV R20, R118 ;  /* 0x0000007600147202 */ /* 0x000fe20000000f00 */
[----:B------:R-:W-:Y:S01]  /*9640*/  FMUL.FTZ R25, R25, R112 ;  /* 0x0000007019197220 */ /* 0x000fe20000410000 */
[----:B------:R-:W-:Y:S01]  /*9650*/  MOV R21, R121 ;  /* 0x0000007900157202 */ /* 0x000fe20000000f00 */
[----:B------:R-:W3:Y:S01]  /*9660*/  LDCU.64 UR6, c[0x0][0x380] ;  /* 0x00007000ff0677ac */ /* 0x000ee20008000a00 */
[----:B--2---:R-:W-:Y:S02]  /*9670*/  IMAD R24, R19, UR4, RZ ;  /* 0x0000000413187c24 */ /* 0x004fe4000f8e02ff */
[----:B------:R-:W-:-:S04]  /*9680*/  IMAD.WIDE.U32 R22, R17, UR4, R20 ;  /* 0x0000000411167c25 */ /* 0x000fc8000f8e0014 */
[----:B------:R-:W-:Y:S01]  /*9690*/  IMAD R17, R17, UR5, R24 ;  /* 0x0000000511117c24 */ /* 0x000fe2000f8e0218 */
[----:B---3--:R-:W-:Y:S01]  /*96a0*/  LEA R20, P0, R22, UR6, 0x2 ;  /* 0x0000000616147c11 */ /* 0x008fe2000f8010ff */
[----:B------:R-:W-:-:S03]  /*96b0*/  FMUL.FTZ R24, R11, R112 ;  /* 0x000000700b187220 */ /* 0x000fc60000410000 */
[----:B------:R-:W-:-:S04]  /*96c0*/  IADD3 R17, PT, PT, R23, R17, RZ ;  /* 0x0000001117117210 */ /* 0x000fc80007ffe0ff */
[----:B------:R-:W-:-:S05]  /*96d0*/  LEA.HI.X R21, R22, UR7, R17, 0x2, P0 ;  /* 0x0000000716157c11 */ /* 0x000fca00080f1411 */
[----:B------:R2:W-:Y:S02]  /*96e0*/  STG.E.64 desc[UR8][R20.64], R24 ;  /* 0x0000001814007986 */ /* 0x0005e4000c101b08 */
.L_x_1604:
[----:B------:R-:W-:Y:S05]  /*96f0*/  BSYNC.RECONVERGENT B0 ;  /* 0x0000000000007941 */ /* 0x000fea0003800200 */
.L_x_1603:
[----:B------:R-:W-:Y:S05]  /*9700*/  BRA.U !UP0, `(.L_x_1605) ;  /* 0x0000000108487547 */ /* 0x000fea000b800000 */
[----:B------:R-:W-:Y:S01]  /*9710*/  FFMA.FTZ R14, R116, R14, R113 ;  /* 0x0000000e740e7223 */ /* 0x000fe20000010071 */
[----:B------:R-:W-:-:S03]  /*9720*/  FFMA.FTZ R16, R115, R16, R114 ;  /* 0x0000001073107223 */ /* 0x000fc60000010072 */
[----:B------:R-:W-:Y:S01]  /*9730*/  FMUL.FTZ R11, R14, -1.4426950216293334961 ;  /* 0xbfb8aa3b0e0b7820 */ /* 0x000fe20000410000 */
[----:B------:R-:W-:-:S05]  /*9740*/  FMUL.FTZ R19, R16, -1.4426950216293334961 ;  /* 0xbfb8aa3b10137820 */ /* 0x000fca0000410000 */
[----:B------:R-:W3:Y:S08]  /*9750*/  MUFU.EX2 R11, R11 ;  /* 0x0000000b000b7308 */ /* 0x000ef00000000800 */
[----:B------:R-:W2:Y:S01]  /*9760*/  MUFU.EX2 R19, R19 ;  /* 0x0000001300137308 */ /* 0x000ea20000000800 */
[----:B---3--:R-:W-:-:S07]  /*9770*/  FADD.FTZ R17, R11, 1 ;  /* 0x3f8000000b117421 */ /* 0x008fce0000010000 */
[----:B------:R-:W3:Y:S01]  /*9780*/  MUFU.RCP R17, R17 ;  /* 0x0000001100117308 */ /* 0x000ee20000001000 */
[----:B--2---:R-:W-:-:S07]  /*9790*/  FADD.FTZ R20, R19, 1 ;  /* 0x3f80000013147421 */ /* 0x004fce0000010000 */
[----:B------:R-:W2:Y:S01]  /*97a0*/  MUFU.RCP R20, R20 ;  /* 0x0000001400147308 */ /* 0x000ea20000001000 */
[----:B---3--:R-:W-:Y:S01]  /*97b0*/  FADD.FTZ R21, -R17, 1 ;  /* 0x3f80000011157421 */ /* 0x008fe20000010100 */
[----:B------:R-:W-:-:S03]  /*97c0*/  FMUL.FTZ R102, R102, R17 ;  /* 0x0000001166667220 */ /* 0x000fc60000410000 */
[----:B------:R-:W-:Y:S01]  /*97d0*/  FFMA.FTZ R21, R14, R21, 1 ;  /* 0x3f8000000e157423 */ /* 0x000fe20000010015 */
[----:B--2---:R-:W-:Y:S01]  /*97e0*/  FADD.FTZ R23, -R20, 1 ;  /* 0x3f80000014177421 */ /* 0x004fe20000010100 */
[----:B------:R-:W-:Y:S02]  /*97f0*/  FMUL.FTZ R103, R103, R20 ;  /* 0x0000001467677220 */ /* 0x000fe40000410000 */
[----:B------:R-:W-:Y:S01]  /*9800*/  FMUL.FTZ R102, R102, R21 ;  /* 0x0000001566667220 */ /* 0x000fe20000410000 */
[----:B------:R-:W-:-:S04]  /*9810*/  FFMA.FTZ R16, R16, R23, 1 ;  /* 0x3f80000010107423 */ /* 0x000fc80000010017 */
[----:B------:R-:W-:-:S07]  /*9820*/  FMUL.FTZ R103, R103, R16 ;  /* 0x0000001067677220 */ /* 0x000fce0000410000 */
.L_x_1605:
[----:B------:R-:W-:Y:S01]  /*9830*/  BSSY.RECONVERGENT B0, `(.L_x_1606) ;  /* 0x0000012000007945 */ /* 0x000fe20003800200 */
[----:B------:R-:W-:Y:S01]  /*9840*/  FFMA.FTZ R11, R116, R102, -R15 ;  /* 0x00000066740b7223 */ /* 0x000fe2000001080f */
[----:B--2---:R-:W-:Y:S01]  /*9850*/  SHF.R.S32.HI R20, RZ, 0x1f, R60 ;  /* 0x0000001fff147819 */ /* 0x004fe2000001143c */
[----:B------:R-:W-:Y:S01]  /*9860*/  FFMA.FTZ R17, R115, R103, -R18 ;  /* 0x0000006773117223 */ /* 0x000fe20000010812 */
[----:B------:R-:W-:Y:S06]  /*9870*/  @P5 BRA `(.L_x_1607) ;  /* 0x0000000000345947 */ /* 0x000fec0003800000 */
[----:B------:R-:W2:Y:S01]  /*9880*/  LDCU.64 UR4, c[0x0][0x3f8] ;  /* 0x00007f00ff0477ac */ /* 0x000ea20008000a00 */
[----:B------:R-:W-:Y:S01]  /*9890*/  MOV R14, R118 ;  /* 0x00000076000e7202 */ /* 0x000fe20000000f00 */
[-C--:B------:R-:W-:Y:S01]  /*98a0*/  FMUL.FTZ R16, R11, R112.reuse ;  /* 0x000000700b107220 */ /* 0x080fe20000410000 */
[----:B------:R-:W-:Y:S01]  /*98b0*/  MOV R15, R121 ;  /* 0x00000079000f7202 */ /* 0x000fe20000000f00 */
[----:B------:R-:W3:Y:S01]  /*98c0*/  LDCU.64 UR6, c[0x0][0x380] ;  /* 0x00007000ff0677ac */ /* 0x000ee20008000a00 */
[----:B------:R-:W-:Y:S01]  /*98d0*/  FMUL.FTZ R17, R17, R112 ;  /* 0x0000007011117220 */ /* 0x000fe20000410000 */
[----:B--2---:R-:W-:Y:S02]  /*98e0*/  IMAD R13, R13, UR4, RZ ;  /* 0x000000040d0d7c24 */ /* 0x004fe4000f8e02ff */
[----:B------:R-:W-:-:S04]  /*98f0*/  IMAD.WIDE.U32 R14, R12, UR4, R14 ;  /* 0x000000040c0e7c25 */ /* 0x000fc8000f8e000e */
[----:B------:R-:W-:Y:S01]  /*9900*/  IMAD R13, R12, UR5, R13 ;  /* 0x000000050c0d7c24 */ /* 0x000fe2000f8e020d */
[----:B---3--:R-:W-:-:S04]  /*9910*/  LEA R12, P0, R14, UR6, 0x2 ;  /* 0x000000060e0c7c11 */ /* 0x008fc8000f8010ff */
[----:B------:R-:W-:-:S04]  /*9920*/  IADD3 R13, PT, PT, R15, R13, RZ ;  /* 0x0000000d0f0d7210 */ /* 0x000fc80007ffe0ff */
[----:B------:R-:W-:-:S05]  /*9930*/  LEA.HI.X R13, R14, UR7, R13, 0x2, P0 ;  /* 0x000000070e0d7c11 */ /* 0x000fca00080f140d */
[----:B------:R2:W-:Y:S02]  /*9940*/  STG.E.64 desc[UR8][R12.64], R16 ;  /* 0x000000100c007986 */ /* 0x0005e4000c101b08 */
.L_x_1607:
[----:B------:R-:W-:Y:S05]  /*9950*/  BSYNC.RECONVERGENT B0 ;  /* 0x0000000000007941 */ /* 0x000fea0003800200 */
.L_x_1606:
[----:B------:R-:W-:Y:S05]  /*9960*/  BRA.U !UP0, `(.L_x_1608) ;  /* 0x0000000108487547 */ /* 0x000fea000b800000 */
[----:B------:R-:W-:Y:S01]  /*9970*/  FFMA.FTZ R2, R116, R2, R113 ;  /* 0x0000000274027223 */ /* 0x000fe20000010071 */
[----:B------:R-:W-:-:S03]  /*9980*/  FFMA.FTZ R10, R115, R10, R114 ;  /* 0x0000000a730a7223 */ /* 0x000fc60000010072 */
[----:B------:R-:W-:Y:S01]  /*9990*/  FMUL.FTZ R11, R2, -1.4426950216293334961 ;  /* 0xbfb8aa3b020b7820 */ /* 0x000fe20000410000 */
        /* <DEDUP_REMOVED lines=15> */
.L_x_1608:
        /* <DEDUP_REMOVED lines=17> */
.L_x_1610:
[----:B------:R-:W-:Y:S05]  /*9ba0*/  BSYNC.RECONVERGENT B0 ;  /* 0x0000000000007941 */ /* 0x000fea0003800200 */
.L_x_1609:
        /* <DEDUP_REMOVED lines=8> */
.L_x_1544:
        /* <DEDUP_REMOVED lines=15> */
.L_x_1613:
[----:B------:R-:W-:Y:S05]  /*9d20*/  BSYNC.RECONVERGENT B0 ;  /* 0x0000000000007941 */ /* 0x000fea0003800200 */
.L_x_1612:
        /* <DEDUP_REMOVED lines=11> */
.L_x_1615:
[----:B------:R-:W3:Y:S04]  /*9de0*/  LDG.E.STRONG.GPU R5, desc[UR8][R2.64] ;  /* 0x0000000802057981 */ /* 0x000ee8000c1ef900 */
[----:B---3--:R-:W-:Y:S01]  /*9df0*/  CCTL.IVALL ;  /* 0x00000000ff00798f */ /* 0x008fe20002000000 */
[----:B------:R-:W-:Y:S05]  /*9e00*/  YIELD ;  /* 0x0000000000007946 */ /* 0x000fea0003800000 */
[----:B------:R-:W-:-:S13]  /*9e10*/  ISETP.NE.AND P0, PT, R5, R0, PT ;  /* 0x000000000500720c */ /* 0x000fda0003f05270 */
[----:B------:R-:W-:Y:S05]  /*9e20*/  @P0 BRA `(.L_x_1615) ;  /* 0xfffffffc00ec0947 */ /* 0x000fea000383ffff */
.L_x_1614:
        /* <DEDUP_REMOVED lines=51> */
[----:B------:R-:W3:Y:S01]  /*a160*/  LDCU.64 UR10, c[0x0][0x390] ;  /* 0x00007200ff0a77ac */ /* 0x000ee20008000a00 */
[----:B------:R-:W-:Y:S02]  /*a170*/  LOP3.LUT R5, R5, 0x3, RZ, 0xc0, !PT ;  /* 0x0000000305057812 */ /* 0x000fe400078ec0ff */
[----:B------:R-:W-:Y:S01]  /*a180*/  MOV R3, R24 ;  /* 0x0000001800037202 */ /* 0x000fe20000000f00 */
[----:B------:R-:W4:Y:S01]  /*a190*/  LDCU.64 UR12, c[0x0][0x388] ;  /* 0x00007100ff0c77ac */ /* 0x000f220008000a00 */
[C---:B--2---:R-:W-:Y:S02]  /*a1a0*/  SHF.L.U32 R16, R111.reuse, 0x2, RZ ;  /* 0x000000026f107819 */ /* 0x044fe400000006ff */
[----:B------:R-:W-:Y:S01]  /*a1b0*/  SHF.L.U64.HI R17, R111, 0x2, R24 ;  /* 0x000000026f117819 */ /* 0x000fe20000010218 */
[----:B------:R-:W-:Y:S01]  /*a1c0*/  IMAD.WIDE.U32 R2, R5, 0x180, R2 ;  /* 0x0000018005027825 */ /* 0x000fe200078e0002 */
[----:B------:R-:W-:Y:S01]  /*a1d0*/  UMOV UR4, URZ ;  /* 0x000000ff00047c82 */ /* 0x000fe20008000000 */
[----:B------:R-:W-:-:S02]  /*a1e0*/  SHF.L.U32 R25, R31, 0x2, RZ ;  /* 0x000000021f197819 */ /* 0x000fc400000006ff */
[----:B------:R-:W-:Y:S02]  /*a1f0*/  SHF.L.U64.HI R27, R26, 0x2, R28 ;  /* 0x000000021a1b7819 */ /* 0x000fe4000001021c */
[C---:B-1----:R-:W-:Y:S02]  /*a200*/  IADD3 R21, P1, PT, R16.reuse, UR6, RZ ;  /* 0x0000000610157c10 */ /* 0x042fe4000ff3e0ff */
[----:B------:R-:W-:Y:S02]  /*a210*/  IADD3 R24, PT, PT, R3, UR4, RZ ;  /* 0x0000000403187c10 */ /* 0x000fe4000fffe0ff */
[----:B---3--:R-:W-:Y:S02]  /*a220*/  IADD3 R18, P2, PT, R16, UR10, RZ ;  /* 0x0000000a10127c10 */ /* 0x008fe4000ff5e0ff */
[----:B------:R-:W-:Y:S01]  /*a230*/  MOV R111, R2 ;  /* 0x00000002006f7202 */ /* 0x000fe20000000f00 */
[----:B------:R-:W-:Y:S01]  /*a240*/  IMAD.WIDE.U32 R2, R30, 0x4, RZ ;  /* 0x000000041e027825 */ /* 0x000fe200078e00ff */
[----:B------:R-:W-:-:S02]  /*a250*/  IADD3.X R20, PT, PT, R17, UR7, RZ, P1, !PT ;  /* 0x0000000711147c10 */ /* 0x000fc40008ffe4ff */
[C---:B------:R-:W-:Y:S02]  /*a260*/  IADD3.X R19, PT, PT, R17.reuse, UR11, RZ, P2, !PT ;  /* 0x0000000b11137c10 */ /* 0x040fe400097fe4ff */
[----:B----4-:R-:W-:Y:S02]  /*a270*/  IADD3 R16, P1, PT, R16, UR12, RZ ;  /* 0x0000000c10107c10 */ /* 0x010fe4000ff3e0ff */
[----:B------:R-:W-:Y:S02]  /*a280*/  IADD3 R12, P2, PT, RZ, -R5, RZ ;  /* 0x80000005ff0c7210 */ /* 0x000fe40007f5e0ff */
[----:B------:R-:W-:Y:S02]  /*a290*/  IADD3.X R17, PT, PT, R17, UR13, RZ, P1, !PT ;  /* 0x0000000d11117c10 */ /* 0x000fe40008ffe4ff */
[----:B------:R-:W-:Y:S02]  /*a2a0*/  SHF.L.U64.HI R23, R22, 0x2, R29 ;  /* 0x0000000216177819 */ /* 0x000fe4000001021d */
[----:B------:R-:W-:-:S02]  /*a2b0*/  IADD3 R25, PT, PT, R3, R25, RZ ;  /* 0x0000001903197210 */ /* 0x000fc40007ffe0ff */
[----:B------:R-:W-:-:S07]  /*a2c0*/  IADD3.X R14, PT, PT, RZ, -0x1, RZ, P2, !PT ;  /* 0xffffffffff0e7810 */ /* 0x000fce00017fe4ff */
.L_x_1618:
        /* <DEDUP_REMOVED lines=10> */
[----:B------:R-:W4:Y:S04]  /*a370*/  LDG.E R8, desc[UR8][R8.64] ;  /* 0x0000000808087981 */ /* 0x000f28000c1e1900 */
[----:B------:R-:W4:Y:S01]  /*a380*/  LDG.E R11, desc[UR8][R10.64] ;  /* 0x000000080a0b7981 */ /* 0x000f22000c1e1900 */
[----:B-1----:R-:W-:Y:S02]  /*a390*/  MOV R6, R18 ;  /* 0x0000001200067202 */ /* 0x002fe40000000f00 */
[----:B---3--:R-:W-:-:S02]  /*a3a0*/  MOV R4, R16 ;  /* 0x0000001000047202 */ /* 0x008fc40000000f00 */
        /* <DEDUP_REMOVED lines=12> */
[----:B----4-:R-:W-:Y:S01]  /*a470*/  F2FP.BF16.F32.PACK_AB R15, R11, R8 ;  /* 0x000000080b0f723e */ /* 0x010fe200000010ff */
[----:B------:R1:W-:Y:S04]  /*a480*/  STG.E desc[UR8][R4.64], R13 ;  /* 0x0000000d04007986 */ /* 0x0003e8000c101908 */
[----:B------:R1:W-:Y:S01]  /*a490*/  STG.E desc[UR8][R6.64], R15 ;  /* 0x0000000f06007986 */ /* 0x0003e2000c101908 */
[----:B------:R-:W-:Y:S01]  /*a4a0*/  IADD3.X R19, PT, PT, RZ, R19, RZ, P3, !PT ;  /* 0x00000013ff137210 */ /* 0x000fe20001ffe4ff */
[----:B------:R-:W-:Y:S06]  /*a4b0*/  @P1 BRA `(.L_x_1618) ;  /* 0xfffffffc00841947 */ /* 0x000fec000383ffff */
.L_x_1617:
[----:B------:R-:W-:Y:S05]  /*a4c0*/  BSYNC.RECONVERGENT B0 ;  /* 0x0000000000007941 */ /* 0x000fea0003800200 */
.L_x_1616:
[----:B------:R-:W-:Y:S05]  /*a4d0*/  @!P0 EXIT ;  /* 0x000000000000894d */ /* 0x000fea0003800000 */
[----:B------:R-:W-:Y:S01]  /*a4e0*/  SHF.L.U64.HI R27, R30, 0x2, R31 ;  /* 0x000000021e1b7819 */ /* 0x000fe2000001021f */
[----:B------:R-:W3:Y:S01]  /*a4f0*/  LDCU.64 UR4, c[0x0][0x3d8] ;  /* 0x00007b00ff0477ac */ /* 0x000ee20008000a00 */
[----:B0-----:R-:W-:Y:S02]  /*a500*/  SHF.L.U64.HI R33, R22, 0x2, R29 ;  /* 0x0000000216217819 */ /* 0x001fe4000001021d */
[----:B------:R-:W-:Y:S01]  /*a510*/  SHF.L.U32 R25, R30, 0x2, RZ ;  /* 0x000000021e197819 */ /* 0x000fe200000006ff */
[----:B------:R-:W0:Y:S01]  /*a520*/  LDCU.64 UR6, c[0x0][0x388] ;  /* 0x00007100ff0677ac */ /* 0x000e220008000a00 */
[----:B------:R-:W-:Y:S02]  /*a530*/  SHF.L.U32 R35, R22, 0x2, RZ ;  /* 0x0000000216237819 */ /* 0x000fe400000006ff */
[C---:B------:R-:W-:Y:S01]  /*a540*/  SHF.L.U64.HI R29, R26.reuse, 0x2, R28 ;  /* 0x000000021a1d7819 */ /* 0x040fe2000001021c */
[----:B------:R-:W4:Y:S01]  /*a550*/  LDCU.64 UR10, c[0x0][0x390] ;  /* 0x00007200ff0a77ac */ /* 0x000f220008000a00 */
[----:B------:R-:W-:-:S07]  /*a560*/  SHF.L.U32 R31, R26, 0x2, RZ ;  /* 0x000000021a1f7819 */ /* 0x000fce00000006ff */
.L_x_1619:
[C---:B------:R-:W-:Y:S02]  /*a570*/  SHF.L.U32 R20, R111.reuse, 0x2, RZ ;  /* 0x000000026f147819 */ /* 0x040fe400000006ff */
[----:B------:R-:W-:Y:S02]  /*a580*/  SHF.L.U64.HI R22, R111, 0x2, R24 ;  /* 0x000000026f167819 */ /* 0x000fe40000010218 */
[----:B---3--:R-:W-:-:S04]  /*a590*/  IADD3 R2, P0, PT, R20, UR4, RZ ;  /* 0x0000000414027c10 */ /* 0x008fc8000ff1e0ff */
[----:B-1----:R-:W-:Y:S02]  /*a5a0*/  IADD3.X R3, PT, PT, R22, UR5, RZ, P0, !PT ;  /* 0x0000000516037c10 */ /* 0x002fe400087fe4ff */
[C---:B-1----:R-:W-:Y:S02]  /*a5b0*/  IADD3 R4, P0, PT, R2.reuse, R31, RZ ;  /* 0x0000001f02047210 */ /* 0x042fe40007f1e0ff */
[C---:B------:R-:W-:Y:S01]  /*a5c0*/  IADD3 R8, P2, PT, R2.reuse, R35, RZ ;  /* 0x0000002302087210 */ /* 0x040fe20007f5e0ff */
[----:B------:R1:W3:Y:S01]  /*a5d0*/  LDG.E R0, desc[UR8][R2.64] ;  /* 0x0000000802007981 */ /* 0x0002e2000c1e1900 */
[C---:B------:R-:W-:Y:S02]  /*a5e0*/  IADD3.X R5, PT, PT, R3.reuse, R29, RZ, P0, !PT ;  /* 0x0000001d03057210 */ /* 0x040fe400007fe4ff */
[----:B------:R-:W-:Y:S02]  /*a5f0*/  IADD3 R6, P1, PT, R2, R25, RZ ;  /* 0x0000001902067210 */ /* 0x000fe40007f3e0ff */
[----:B------:R-:W-:-:S02]  /*a600*/  IADD3.X R9, PT, PT, R3, R33, RZ, P2, !PT ;  /* 0x0000002103097210 */ /* 0x000fc400017fe4ff */
[----:B------:R-:W-:Y:S01]  /*a610*/  IADD3.X R7, PT, PT, R3, R27, RZ, P1, !PT ;  /* 0x0000001b03077210 */ /* 0x000fe20000ffe4ff */
[----:B------:R-:W3:Y:S04]  /*a620*/  LDG.E R5, desc[UR8][R4.64] ;  /* 0x0000000804057981 */ /* 0x000ee8000c1e1900 */
[----:B------:R-:W5:Y:S04]  /*a630*/  LDG.E R6, desc[UR8][R6.64] ;  /* 0x0000000806067981 */ /* 0x000f68000c1e1900 */
[----:B------:R-:W5:Y:S01]  /*a640*/  LDG.E R9, desc[UR8][R8.64] ;  /* 0x0000000808097981 */ /* 0x000f62000c1e1900 */
[----:B------:R-:W-:-:S02]  /*a650*/  LOP3.LUT R14, R20, 0xfffffffc, RZ, 0xc0, !PT ;  /* 0xfffffffc140e7812 */ /* 0x000fc400078ec0ff */
[----:B--2---:R-:W-:Y:S02]  /*a660*/  LOP3.LUT R13, R22, 0x1, RZ, 0xc0, !PT ;  /* 0x00000001160d7812 */ /* 0x004fe400078ec0ff */
[----:B0-----:R-:W-:-:S04]  /*a670*/  IADD3 R10, P0, PT, R14, UR6, RZ ;  /* 0x000000060e0a7c10 */ /* 0x001fc8000ff1e0ff */
[C---:B------:R-:W-:Y:S02]  /*a680*/  IADD3.X R11, PT, PT, R13.reuse, UR7, RZ, P0, !PT ;  /* 0x000000070d0b7c10 */ /* 0x040fe400087fe4ff */
[C---:B----4-:R-:W-:Y:S02]  /*a690*/  IADD3 R12, P0, PT, R14.reuse, UR10, RZ ;  /* 0x0000000a0e0c7c10 */ /* 0x050fe4000ff1e0ff */
[----:B------:R-:W-:Y:S02]  /*a6a0*/  IADD3 R14, P1, PT, R14, UR4, RZ ;  /* 0x000000040e0e7c10 */ /* 0x000fe4000ff3e0ff */
[----:B------:R-:W-:Y:S02]  /*a6b0*/  IADD3.X R13, PT, PT, R13, UR11, RZ, P0, !PT ;  /* 0x0000000b0d0d7c10 */ /* 0x000fe400087fe4ff */
[----:B-1----:R-:W-:Y:S02]  /*a6c0*/  IADD3 R2, P0, PT, R14, R31, RZ ;  /* 0x0000001f0e027210 */ /* 0x002fe40007f1e0ff */
[----:B---3--:R-:W-:-:S02]  /*a6d0*/  F2FP.BF16.F32.PACK_AB R17, R5, R0 ;  /* 0x000000000511723e */ /* 0x008fc400000010ff */
        /* <DEDUP_REMOVED lines=64> */
.L_x_1620:
        /* <DEDUP_REMOVED lines=10> */
.L_x_4523:


//--------------------- .text._Z35group_norm_nhwc_bwd_one_pass_kernelI11Fp32IOBf16WLi512ELi48ELi384EEv26Group_norm_nhwc_bwd_params --------------------------
	.section	.text._Z35group_norm_nhwc_bwd_one_pass_kernelI11Fp32IOBf16WLi512ELi48ELi384EEv26Group_norm_nhwc_bwd_params,"ax",@progbits
	.align	128
        .global         _Z35group_norm_nhwc_bwd_one_pass_kernelI11Fp32IOBf16WLi512ELi48ELi384EEv26Group_norm_nhwc_bwd_params
        .type           _Z35group_norm_nhwc_bwd_one_pass_kernelI11Fp32IOBf16WLi512ELi48ELi384EEv26Group_norm_nhwc_bwd_params,@function
        .size           _Z35group_norm_nhwc_bwd_one_pass_kernelI11Fp32IOBf16WLi512ELi48ELi384EEv26Group_norm_nhwc_bwd_params,(.L_x_4524 - _Z35group_norm_nhwc_bwd_one_pass_kernelI11Fp32IOBf16WLi512ELi48ELi384EEv26Group_norm_nhwc_bwd_params)
        .other          _Z35group_norm_nhwc_bwd_one_pass_kernelI11Fp32IOBf16WLi512ELi48ELi384EEv26Group_norm_nhwc_bwd_params,@"STO_CUDA_ENTRY STV_DEFAULT"
_Z35group_norm_nhwc_bwd_one_pass_kernelI11Fp32IOBf16WLi512ELi48ELi384EEv26Group_norm_nhwc_bwd_params:
.text._Z35group_norm_nhwc_bwd_one_pass_kernelI11Fp32IOBf16WLi512ELi48ELi384EEv26Group_norm_nhwc_bwd_params:
        /* <DEDUP_REMOVED lines=39> */
.L_x_1647:
        /* <DEDUP_REMOVED lines=70> */
[----:B------:R-:W-:Y:S01]  /*06d0*/  SHF.R.S32.HI R5, RZ, 0x1f, R7 ;  /* 0x0000001fff057819 */ /* 0x000fe20000011407 */
[----:B------:R-:W-:Y:S01]  /*06e0*/  IMAD R2, R2, UR14, RZ ;  /* 0x0000000e02027c24 */ /* 0x000fe2000f8e02ff */
[----:B------:R-:W-:Y:S02]  /*06f0*/  LEA.HI.X.SX32 R73, R159, RZ, 0x1, P1 ;  /* 0x000000ff9f497211 */ /* 0x000fe400008f0eff */
[----:B------:R-:W-:Y:S01]  /*0700*/  ISETP.GE.AND.EX P3, PT, R5, UR13, PT, P0 ;  /* 0x0000000d05007c0c */ /* 0x000fe2000bf66300 */
[C---:B------:R-:W-:Y:S01]  /*0710*/  IMAD R75, R3.reuse, UR15, R2 ;  /* 0x0000000f034b7c24 */ /* 0x040fe2000f8e0202 */
[----:B------:R-:W-:Y:S01]  /*0720*/  ISETP.GE.U32.AND P0, PT, R162, UR12, PT ;  /* 0x0000000ca2007c0c */ /* 0x000fe2000bf06070 */
[----:B------:R-:W-:-:S03]  /*0730*/  IMAD.WIDE.U32 R72, R3, UR14, R72 ;  /* 0x0000000e03487c25 */ /* 0x000fc6000f8e0048 */
[----:B------:R-:W-:Y:S01]  /*0740*/  ISETP.GE.AND.EX P6, PT, R22, UR13, PT, P0 ;  /* 0x0000000d16007c0c */ /* 0x000fe2000bfc6300 */
[----:B0-----:R-:W-:Y:S01]  /*0750*/  @!P4 IMAD R2, R9, R10, RZ ;  /* 0x0000000a0902c224 */ /* 0x001fe200078e02ff */
[----:B------:R-:W-:Y:S02]  /*0760*/  IADD3 R75, PT, PT, R73, R75, RZ ;  /* 0x0000004b494b7210 */ /* 0x000fe40007ffe0ff */
[----:B------:R-:W-:Y:S01]  /*0770*/  @!P4 MOV R74, R72 ;  /* 0x00000048004ac202 */ /* 0x000fe20000000f00 */
[----:B------:R-:W-:Y:S01]  /*0780*/  @!P4 IMAD R9, R81, R11, R2 ;  /* 0x0000000b5109c224 */ /* 0x000fe200078e0202 */
[----:B------:R-:W-:Y:S01]  /*0790*/  ISETP.GE.U32.AND P0, PT, R161, UR12, PT ;  /* 0x0000000ca1007c0c */ /* 0x000fe2000bf06070 */
[----:B------:R-:W0:Y:S01]  /*07a0*/  @!P3 LDC.64 R14, c[0x0][0x3f8] ;  /* 0x0000fe00ff0ebb82 */ /* 0x000e220000000a00 */
[----:B------:R-:W-:Y:S01]  /*07b0*/  @P3 LOP3.LUT R0, R0, 0x20000, RZ, 0xfc, !PT ;  /* 0x0002000000003812 */ /* 0x000fe200078efcff */
[----:B------:R-:W-:Y:S01]  /*07c0*/  @!P4 IMAD.WIDE.U32 R2, R81, R10, R74 ;  /* 0x0000000a5102c225 */ /* 0x000fe200078e004a */
[----:B------:R-:W-:-:S02]  /*07d0*/  ISETP.GE.AND.EX P5, PT, R165, UR13, PT, P0 ;  /* 0x0000000da5007c0c */ /* 0x000fc4000bfa6300 */
[----:B------:R-:W-:Y:S02]  /*07e0*/  LOP3.LUT R0, R0, 0xfffeffff, RZ, 0xc0, !PT ;  /* 0xfffeffff00007812 */ /* 0x000fe400078ec0ff */
[----:B------:R-:W-:Y:S01]  /*07f0*/  @!P4 IADD3 R3, PT, PT, R3, R9, RZ ;  /* 0x000000090303c210 */ /* 0x000fe20007ffe0ff */
[----:B------:R-:W4:Y:S01]  /*0800*/  @!P6 LDC.64 R18, c[0x0][0x3f8] ;  /* 0x0000fe00ff12eb82 */ /* 0x000f220000000a00 */
[C---:B------:R-:W-:Y:S02]  /*0810*/  @!P4 SHF.L.U32 R49, R2.reuse, 0x2, RZ ;  /* 0x000000020231c819 */ /* 0x040fe400000006ff */
[----:B------:R-:W-:Y:S02]  /*0820*/  @!P4 SHF.L.U64.HI R2, R2, 0x2, R3 ;  /* 0x000000020202c819 */ /* 0x000fe40000010203 */
[C---:B--2---:R-:W-:Y:S02]  /*0830*/  @!P4 IADD3 R48, P2, PT, R49.reuse, R12, RZ ;  /* 0x0000000c3130c210 */ /* 0x044fe40007f5e0ff */
[----:B------:R-:W-:Y:S01]  /*0840*/  @P6 LOP3.LUT R0, R0, 0x10000, RZ, 0xfc, !PT ;  /* 0x0001000000006812 */ /* 0x000fe200078efcff */
[----:B------:R-:W2:Y:S01]  /*0850*/  @!P3 LDC.64 R50, c[0x0][0x3a0] ;  /* 0x0000e800ff32bb82 */ /* 0x000ea20000000a00 */
[----:B---3--:R-:W-:-:S02]  /*0860*/  @!P4 IADD3 R86, P1, PT, R49, R86, RZ ;  /* 0x000000563156c210 */ /* 0x008fc40007f3e0ff */
[----:B------:R-:W-:Y:S02]  /*0870*/  @!P4 IADD3.X R49, PT, PT, R2, R13, RZ, P2, !PT ;  /* 0x0000000d0231c210 */ /* 0x000fe400017fe4ff */
[----:B------:R-:W-:Y:S02]  /*0880*/  LOP3.LUT P2, RZ, R0, 0x20000, RZ, 0xc0, !PT ;  /* 0x0002000000ff7812 */ /* 0x000fe4000784c0ff */
[----:B------:R-:W-:Y:S01]  /*0890*/  @!P4 IADD3.X R87, PT, PT, R2, R87, RZ, P1, !PT ;  /* 0x000000570257c210 */ /* 0x000fe20000ffe4ff */
[----:B0-----:R-:W-:Y:S01]  /*08a0*/  @!P3 IMAD R4, R5, R14, RZ ;  /* 0x0000000e0504b224 */ /* 0x001fe200078e02ff */
[----:B------:R-:W-:Y:S01]  /*08b0*/  IADD3 R5, PT, PT, R81, 0x40, RZ ;  /* 0x0000004051057810 */ /* 0x000fe20007ffe0ff */
[----:B------:R-:W0:Y:S01]  /*08c0*/  @!P5 LDC.64 R20, c[0x0][0x3f8] ;  /* 0x0000fe00ff14db82 */ /* 0x000e220000000a00 */
[----:B------:R-:W-:Y:S02]  /*08d0*/  LOP3.LUT R0, R0, 0xffff7fff, RZ, 0xc0, !PT ;  /* 0xffff7fff00007812 */ /* 0x000fe400078ec0ff */
[----:B------:R-:W-:-:S02]  /*08e0*/  ISETP.GE.U32.AND P0, PT, R5, UR12, PT ;  /* 0x0000000c05007c0c */ /* 0x000fc4000bf06070 */
[----:B------:R-:W-:Y:S01]  /*08f0*/  SHF.R.S32.HI R9, RZ, 0x1f, R5 ;  /* 0x0000001fff097819 */ /* 0x000fe20000011405 */
[----:B----4-:R-:W-:Y:S01]  /*0900*/  @!P6 IMAD R6, R22, R18, RZ ;  /* 0x000000121606e224 */ /* 0x010fe200078e02ff */
[----:B------:R-:W-:Y:S01]  /*0910*/  @P5 LOP3.LUT R0, R0, 0x8000, RZ, 0xfc, !PT ;  /* 0x0000800000005812 */ /* 0x000fe200078efcff */
[----:B------:R-:W3:Y:S01]  /*0920*/  @!P2 LDC.64 R16, c[0x0][0x398] ;  /* 0x0000e600ff10ab82 */ /* 0x000ee20000000a00 */
[----:B------:R-:W-:Y:S01]  /*0930*/  @!P2 MOV R2, R72 ;  /* 0x000000480002a202 */ /* 0x000fe20000000f00 */
[----:B------:R-:W-:Y:S01]  /*0940*/  @!P2 IMAD R11, R7, R15, R4 ;  /* 0x0000000f070ba224 */ /* 0x000fe200078e0204 */
[----:B------:R-:W-:Y:S01]  /*0950*/  @!P2 MOV R3, R75 ;  /* 0x0000004b0003a202 */ /* 0x000fe20000000f00 */
[----:B------:R-:W-:Y:S01]  /*0960*/  @!P6 IMAD R13, R162, R19, R6 ;  /* 0x00000013a20de224 */ /* 0x000fe200078e0206 */
[----:B------:R-:W-:Y:S02]  /*0970*/  ISETP.GE.AND.EX P4, PT, R9, UR13, PT, P0 ;  /* 0x0000000d09007c0c */ /* 0x000fe4000bf86300 */
[----:B------:R-:W-:Y:S01]  /*0980*/  LOP3.LUT R0, R0, 0xffffbfff, RZ, 0xc0, !PT ;  /* 0xffffbfff00007812 */ /* 0x000fe200078ec0ff */
[----:B------:R-:W-:Y:S01]  /*0990*/  @!P2 IMAD.WIDE.U32 R2, R7, R14, R2 ;  /* 0x0000000e0702a225 */ /* 0x000fe200078e0002 */
[----:B------:R-:W4:Y:S01]  /*09a0*/  @!P6 LDC.64 R52, c[0x0][0x3a0] ;  /* 0x0000e800ff34eb82 */ /* 0x000f220000000a00 */
[----:B------:R-:W-:-:S03]  /*09b0*/  IADD3 R7, PT, PT, R81, 0x50, RZ ;  /* 0x0000005051077810 */ /* 0x000fc60007ffe0ff */
[----:B------:R-:W-:Y:S02]  /*09c0*/  @!P2 IADD3 R3, PT, PT, R3, R11, RZ ;  /* 0x0000000b0303a210 */ /* 0x000fe40007ffe0ff */
[C---:B------:R-:W-:Y:S02]  /*09d0*/  @!P2 SHF.L.U32 R89, R2.reuse, 0x2, RZ ;  /* 0x000000020259a819 */ /* 0x040fe400000006ff */
[----:B------:R-:W-:Y:S01]  /*09e0*/  @!P2 SHF.L.U64.HI R4, R2, 0x2, R3 ;  /* 0x000000020204a819 */ /* 0x000fe20000010203 */
[----:B------:R-:W5:Y:S01]  /*09f0*/  @!P6 LDC.64 R14, c[0x0][0x398] ;  /* 0x0000e600ff0eeb82 */ /* 0x000f620000000a00 */
[----:B------:R-:W-:Y:S02]  /*0a00*/  @!P6 MOV R2, R72 ;  /* 0x000000480002e202 */ /* 0x000fe40000000f00 */
[----:B------:R-:W-:Y:S02]  /*0a10*/  @!P6 MOV R3, R75 ;  /* 0x0000004b0003e202 */ /* 0x000fe40000000f00 */
[----:B--2---:R-:W-:-:S02]  /*0a20*/  @!P2 IADD3 R50, P0, PT, R89, R50, RZ ;  /* 0x000000325932a210 */ /* 0x004fc40007f1e0ff */
[----:B------:R-:W-:Y:S01]  /*0a30*/  ISETP.GE.U32.AND P1, PT, R7, UR12, PT ;  /* 0x0000000c07007c0c */ /* 0x000fe2000bf26070 */
[----:B------:R-:W-:Y:S01]  /*0a40*/  @!P6 IMAD.WIDE.U32 R2, R162, R18, R2 ;  /* 0x00000012a202e225 */ /* 0x000fe200078e0002 */
[C---:B------:R-:W-:Y:S01]  /*0a50*/  @!P2 IADD3.X R51, PT, PT, R4.reuse, R51, RZ, P0, !PT ;  /* 0x000000330433a210 */ /* 0x040fe200007fe4ff */
[----:B------:R-:W2:Y:S01]  /*0a60*/  @!P4 LDC.64 R18, c[0x0][0x3f8] ;  /* 0x0000fe00ff12cb82 */ /* 0x000ea20000000a00 */
        /* <DEDUP_REMOVED lines=11> */
[----:B----4-:R-:W-:Y:S01]  /*0b20*/  @!P6 IADD3 R52, P0, PT, R91, R52, RZ ;  /* 0x000000345b34e210 */ /* 0x010fe20007f1e0ff */
[----:B------:R-:W-:Y:S01]  /*0b30*/  @!P5 IMAD R13, R161, R21, R2 ;  /* 0x00000015a10dd224 */ /* 0x000fe200078e0202 */
[----:B------:R-:W-:Y:S02]  /*0b40*/  @!P5 MOV R2, R72 ;  /* 0x000000480002d202 */ /* 0x000fe40000000f00 */
[----:B------:R-:W-:-:S02]  /*0b50*/  @!P6 IADD3.X R53, PT, PT, R4, R53, RZ, P0, !PT ;  /* 0x000000350435e210 */ /* 0x000fc400007fe4ff */
[----:B-----5:R-:W-:Y:S01]  /*0b60*/  @!P6 IADD3 R90, P0, PT, R91, R14, RZ ;  /* 0x0000000e5b5ae210 */ /* 0x020fe20007f1e0ff */
[----:B------:R-:W-:Y:S01]  /*0b70*/  @!P5 IMAD.WIDE.U32 R2, R161, R20, R2 ;  /* 0x00000014a102d225 */ /* 0x000fe200078e0002 */
[----:B------:R-:W4:Y:S01]  /*0b80*/  @!P3 LDC.64 R22, c[0x0][0x3f8] ;  /* 0x0000fe00ff16bb82 */ /* 0x000f220000000a00 */
[----:B------:R-:W-:Y:S02]  /*0b90*/  @P4 LOP3.LUT R0, R0, 0x4000, RZ, 0xfc, !PT ;  /* 0x0000400000004812 */ /* 0x000fe400078efcff */
[----:B------:R-:W-:Y:S01]  /*0ba0*/  @!P6 IADD3.X R91, PT, PT, R4, R15, RZ, P0, !PT ;  /* 0x0000000f045be210 */ /* 0x000fe200007fe4ff */
[----:B--2---:R-:W-:Y:S01]  /*0bb0*/  @!P4 IMAD R6, R9, R18, RZ ;  /* 0x000000120906c224 */ /* 0x004fe200078e02ff */
[----:B------:R-:W-:Y:S02]  /*0bc0*/  @!P5 IADD3 R3, PT, PT, R3, R13, RZ ;  /* 0x0000000d0303d210 */ /* 0x000fe40007ffe0ff */
[C---:B------:R-:W-:Y:S01]  /*0bd0*/  @!P5 SHF.L.U32 R93, R2.reuse, 0x2, RZ ;  /* 0x00000002025dd819 */ /* 0x040fe200000006ff */
[----:B------:R-:W2:Y:S01]  /*0be0*/  @!P4 LDC.64 R40, c[0x0][0x3a0] ;  /* 0x0000e800ff28cb82 */ /* 0x000ea20000000a00 */
[----:B------:R-:W-:Y:S01]  /*0bf0*/  @!P5 SHF.L.U64.HI R4, R2, 0x2, R3 ;  /* 0x000000020204d819 */ /* 0x000fe20000010203 */
[----:B------:R-:W-:Y:S01]  /*0c00*/  @!P4 IMAD R9, R5, R19, R6 ;  /* 0x000000130509c224 */ /* 0x000fe200078e0206 */
[----:B------:R-:W-:-:S02]  /*0c10*/  @!P4 MOV R2, R72 ;  /* 0x000000480002c202 */ /* 0x000fc40000000f00 */
[----:B------:R-:W-:Y:S02]  /*0c20*/  @!P4 MOV R3, R75 ;  /* 0x0000004b0003c202 */ /* 0x000fe40000000f00 */
[----:B---3--:R-:W-:Y:S01]  /*0c30*/  @!P5 IADD3 R36, P0, PT, R93, R36, RZ ;  /* 0x000000245d24d210 */ /* 0x008fe20007f1e0ff */
[----:B------:R-:W3:Y:S01]  /*0c40*/  @!P4 LDC.64 R12, c[0x0][0x398] ;  /* 0x0000e600ff0ccb82 */ /* 0x000ee20000000a00 */
[----:B------:R-:W-:Y:S01]  /*0c50*/  LOP3.LUT R0, R0, 0xffffdfff, RZ, 0xc0, !PT ;  /* 0xffffdfff00007812 */ /* 0x000fe200078ec0ff */
[----:B------:R-:W-:Y:S01]  /*0c60*/  @!P4 IMAD.WIDE.U32 R2, R5, R18, R2 ;  /* 0x000000120502c225 */ /* 0x000fe200078e0002 */
[C---:B------:R-:W-:Y:S02]  /*0c70*/  @!P5 IADD3.X R37, PT, PT, R4.reuse, R37, RZ, P0, !PT ;  /* 0x000000250425d210 */ /* 0x040fe400007fe4ff */
[----:B0-----:R-:W-:Y:S02]  /*0c80*/  @!P5 IADD3 R92, P0, PT, R93, R16, RZ ;  /* 0x000000105d5cd210 */ /* 0x001fe40007f1e0ff */
[----:B------:R-:W-:Y:S01]  /*0c90*/  @!P4 IADD3 R3, PT, PT, R3, R9, RZ ;  /* 0x000000090303c210 */ /* 0x000fe20007ffe0ff */
[----:B------:R-:W0:Y:S01]  /*0ca0*/  @!P3 LDC.64 R56, c[0x0][0x3a0] ;  /* 0x0000e800ff38bb82 */ /* 0x000e220000000a00 */
[----:B------:R-:W-:Y:S01]  /*0cb0*/  @!P5 IADD3.X R93, PT, PT, R4, R17, RZ, P0, !PT ;  /* 0x00000011045dd210 */ /* 0x000fe200007fe4ff */
[----:B----4-:R-:W-:Y:S01]  /*0cc0*/  @!P3 IMAD R6, R11, R22, RZ ;  /* 0x000000160b06b224 */ /* 0x010fe200078e02ff */
[----:B------:R-:W-:-:S02]  /*0cd0*/  @!P4 SHF.L.U32 R55, R2, 0x2, RZ ;  /* 0x000000020237c819 */ /* 0x000fc400000006ff */
[----:B------:R-:W-:Y:S01]  /*0ce0*/  @!P4 SHF.L.U64.HI R4, R2, 0x2, R3 ;  /* 0x000000020204c819 */ /* 0x000fe20000010203 */
[----:B------:R-:W-:Y:S01]  /*0cf0*/  @!P3 IMAD R5, R7, R23, R6 ;  /* 0x000000170705b224 */ /* 0x000fe200078e0206 */
[----:B------:R-:W-:Y:S01]  /*0d00*/  @!P3 MOV R2, R72 ;  /* 0x000000480002b202 */ /* 0x000fe20000000f00 */
[----:B------:R-:W4:Y:S01]  /*0d10*/  @!P3 LDC.64 R14, c[0x0][0x398] ;  /* 0x0000e600ff0ebb82 */ /* 0x000f220000000a00 */
[----:B------:R-:W-:Y:S02]  /*0d20*/  @!P3 MOV R3, R75 ;  /* 0x0000004b0003b202 */ /* 0x000fe40000000f00 */
[----:B--2---:R-:W-:Y:S02]  /*0d30*/  @!P4 IADD3 R40, P0, PT, R55, R40, RZ ;  /* 0x000000283728c210 */ /* 0x004fe40007f1e0ff */
[----:B------:R-:W-:Y:S01]  /*0d40*/  @P3 LOP3.LUT R0, R0, 0x2000, RZ, 0xfc, !PT ;  /* 0x0000200000003812 */ /* 0x000fe200078efcff */
[----:B------:R-:W-:Y:S01]  /*0d50*/  @!P3 IMAD.WIDE.U32 R2, R7, R22, R2 ;  /* 0x000000160702b225 */ /* 0x000fe200078e0002 */
[----:B------:R-:W-:-:S02]  /*0d60*/  @!P4 IADD3.X R41, PT, PT, R4, R41, RZ, P0, !PT ;  /* 0x000000290429c210 */ /* 0x000fc400007fe4ff */
[----:B---3--:R-:W-:Y:S02]  /*0d70*/  @!P4 IADD3 R54, P0, PT, R55, R12, RZ ;  /* 0x0000000c3736c210 */ /* 0x008fe40007f1e0ff */
[----:B------:R-:W-:Y:S02]  /*0d80*/  @!P3 IADD3 R3, PT, PT, R3, R5, RZ ;  /* 0x000000050303b210 */ /* 0x000fe40007ffe0ff */
[----:B------:R-:W-:Y:S02]  /*0d90*/  @!P3 SHF.L.U32 R67, R2, 0x2, RZ ;  /* 0x000000020243b819 */ /* 0x000fe400000006ff */
[----:B------:R-:W-:Y:S02]  /*0da0*/  @!P4 IADD3.X R55, PT, PT, R4, R13, RZ, P0, !PT ;  /* 0x0000000d0437c210 */ /* 0x000fe400007fe4ff */
[----:B------:R-:W-:Y:S02]  /*0db0*/  @!P3 SHF.L.U64.HI R2, R2, 0x2, R3 ;  /* 0x000000020202b819 */ /* 0x000fe40000010203 */
[----:B0-----:R-:W-:-:S02]  /*0dc0*/  @!P3 IADD3 R56, P0, PT, R67, R56, RZ ;  /* 0x000000384338b210 */ /* 0x001fc40007f1e0ff */
[----:B------:R-:W-:Y:S02]  /*0dd0*/  IADD3 R5, PT, PT, R81, 0x60, RZ ;  /* 0x0000006051057810 */ /* 0x000fe40007ffe0ff */
[C---:B------:R-:W-:Y:S02]  /*0de0*/  @!P3 IADD3.X R57, PT, PT, R2.reuse, R57, RZ, P0, !PT ;  /* 0x000000390239b210 */ /* 0x040fe400007fe4ff */
[----:B----4-:R-:W-:Y:S02]  /*0df0*/  @!P3 IADD3 R66, P0, PT, R67, R14, RZ ;  /* 0x0000000e4342b210 */ /* 0x010fe40007f1e0ff */
        /* <DEDUP_REMOVED lines=8> */
[----:B------:R-:W2:Y:S01]  /*0e80*/  @!P1 LDC.64 R32, c[0x0][0x3a0] ;  /* 0x0000e800ff209b82 */ /* 0x000ea20000000a00 */
        /* <DEDUP_REMOVED lines=9> */
[----:B--2---:R-:W-:-:S04]  /*0f20*/  @!P1 IADD3 R32, P0, PT, R59, R32, RZ ;  /* 0x000000203b209210 */ /* 0x004fc80007f1e0ff */
        /* <DEDUP_REMOVED lines=275> */
[----:B------:R-:W-:Y:S02]  /*2060*/  IADD3 R5, PT, PT, R81, 0x140, RZ ;  /* 0x0000014051057810 */ /* 0x000fe40007ffe0ff */
[C---:B------:R-:W-:Y:S02]  /*2070*/  LOP3.LUT P0, RZ, R0.reuse, 0x40000, RZ, 0xc0, !PT ;  /* 0x0004000000ff7812 */ /* 0x040fe4000780c0ff */
[----:B------:R-:W-:Y:S02]  /*2080*/  SHF.R.S32.HI R3, RZ, 0x1f, R5 ;  /* 0x0000001fff037819 */ /* 0x000fe40000011405 */
[----:B------:R-:W-:Y:S02]  /*2090*/  ISETP.GE.U32.AND P1, PT, R5, UR12, PT ;  /* 0x0000000c05007c0c */ /* 0x000fe4000bf26070 */
[----:B------:R-:W-:-:S02]  /*20a0*/  LOP3.LUT R0, R0, 0xffdfffff, RZ, 0xc0, !PT ;  /* 0xffdfffff00007812 */ /* 0x000fc400078ec0ff */
        /* <DEDUP_REMOVED lines=45> */
[----:B------:R-:W3:Y:S01]  /*2380*/  @!P3 LDC.64 R14, c[0x0][0x3a0] ;  /* 0x0000e800ff0ebb82 */ /* 0x000ee20000000a00 */
        /* <DEDUP_REMOVED lines=9> */
[----:B---3--:R-:W-:-:S04]  /*2420*/  @!P3 IADD3 R14, P4, PT, R13, R14, RZ ;  /* 0x0000000e0d0eb210 */ /* 0x008fc80007f9e0ff */
        /* <DEDUP_REMOVED lines=36> */
[----:B---3--:R-:W-:-:S04]  /*2670*/  @!P5 IADD3 R6, P6, PT, R5, R42, RZ ;  /* 0x0000002a0506d210 */ /* 0x008fc80007fde0ff */
        /* <DEDUP_REMOVED lines=19> */
[----:B---3--:R-:W-:-:S04]  /*27b0*/  @!P6 IADD3 R2, P1, PT, R123, R78, RZ ;  /* 0x0000004e7b02e210 */ /* 0x008fc80007f3e0ff */
[----:B------:R-:W-:Y:S02]  /*27c0*/  @!P6 IADD3.X R3, PT, PT, R42, R79, RZ, P1, !PT ;  /* 0x0000004f2a03e210 */ /* 0x000fe40000ffe4ff */
[----:B------:R-:W-:-:S06]  /*27d0*/  CS2R R78, SRZ ;  /* 0x00000000004e7805 */ /* 0x000fcc000001ff00 */
[----:B------:R3:W4:Y:S01]  /*27e0*/  @!P0 LDG.E.64 R78, desc[UR16][R48.64] ;  /* 0x00000010304e8981 */ /* 0x000722000c1e1b00 */
[----:B0-----:R-:W-:-:S04]  /*27f0*/  @!P6 IADD3 R122, P1, PT, R123, R46, RZ ;  /* 0x0000002e7b7ae210 */ /* 0x001fc80007f3e0ff */
[----:B------:R-:W-:Y:S02]  /*2800*/  @!P6 IADD3.X R123, PT, PT, R42, R47, RZ, P1, !PT ;  /* 0x0000002f2a7be210 */ /* 0x000fe40000ffe4ff */
[----:B------:R-:W-:Y:S02]  /*2810*/  CS2R R42, SRZ ;  /* 0x00000000002a7805 */ /* 0x000fe4000001ff00 */
[----:B------:R-:W-:-:S04]  /*2820*/  LOP3.LUT P1, RZ, R0, 0x10000, RZ, 0xc0, !PT ;  /* 0x0001000000ff7812 */ /* 0x000fc8000782c0ff */
[----:B------:R-:W5:Y:S01]  /*2830*/  @!P0 LDG.E.64 R42, desc[UR16][R86.64] ;  /* 0x00000010562a8981 */ /* 0x000f62000c1e1b00 */
[----:B------:R-:W-:Y:S02]  /*2840*/  CS2R R46, SRZ ;  /* 0x00000000002e7805 */ /* 0x000fe4000001ff00 */
[----:B---3--:R-:W-:-:S04]  /*2850*/  CS2R R48, SRZ ;  /* 0x0000000000307805 */ /* 0x008fc8000001ff00 */
[----:B------:R0:W3:Y:S04]  /*2860*/  @!P2 LDG.E.64 R46, desc[UR16][R50.64] ;  /* 0x00000010322ea981 */ /* 0x0000e8000c1e1b00 */
[----:B------:R-:W2:Y:S04]  /*2870*/  @!P1 LDG.E.64 R48, desc[UR16][R52.64] ;  /* 0x0000001034309981 */ /* 0x000ea8000c1e1b00 */
[----:B------:R-:W2:Y:S01]  /*2880*/  @!P1 LDG.E.64 R114, desc[UR16][R90.64] ;  /* 0x000000105a729981 */ /* 0x000ea2000c1e1b00 */
[----:B0-----:R-:W-:Y:S02]  /*2890*/  CS2R R50, SRZ ;  /* 0x0000000000327805 */ /* 0x001fe4000001ff00 */
[----:B----4-:R-:W-:-:S02]  /*28a0*/  @!P0 MOV R83, R78 ;  /* 0x0000004e00538202 */ /* 0x010fc40000000f00 */
[----:B------:R-:W-:Y:S02]  /*28b0*/  @!P0 MOV R84, R79 ;  /* 0x0000004f00548202 */ /* 0x000fe40000000f00 */
[----:B-----5:R-:W-:Y:S02]  /*28c0*/  @!P0 MOV R156, R42 ;  /* 0x0000002a009c8202 */ /* 0x020fe40000000f00 */
[----:B------:R-:W-:Y:S02]  /*28d0*/  @!P0 MOV R157, R43 ;  /* 0x0000002b009d8202 */ /* 0x000fe40000000f00 */
[----:B------:R-:W-:-:S13]  /*28e0*/  LOP3.LUT P0, RZ, R0, 0x8000, RZ, 0xc0, !PT ;  /* 0x0000800000ff7812 */ /* 0x000fda000780c0ff */
[----:B------:R0:W4:Y:S04]  /*28f0*/  @!P0 LDG.E.64 R50, desc[UR16][R36.64] ;  /* 0x0000001024328981 */ /* 0x000128000c1e1b00 */
[----:B------:R-:W5:Y:S01]  /*2900*/  @!P0 LDG.E.64 R118, desc[UR16][R92.64] ;  /* 0x000000105c768981 */ /* 0x000f62000c1e1b00 */
[----:B------:R-:W-:Y:S02]  /*2910*/  CS2R R86, SRZ ;  /* 0x0000000000567805 */ /* 0x000fe4000001ff00 */
[----:B---3--:R-:W-:Y:S02]  /*2920*/  @!P2 MOV R154, R46 ;  /* 0x0000002e009aa202 */ /* 0x008fe40000000f00 */
[----:B------:R-:W-:Y:S02]  /*2930*/  @!P2 MOV R155, R47 ;  /* 0x0000002f009ba202 */ /* 0x000fe40000000f00 */
[----:B--2---:R-:W-:-:S02]  /*2940*/  @!P2 MOV R85, R106 ;  /* 0x0000006a0055a202 */ /* 0x004fc40000000f00 */
        /* <DEDUP_REMOVED lines=14> */
[----:B---3--:R-:W-:-:S04]  /*2a30*/  CS2R R54, SRZ ;  /* 0x0000000000367805 */ /* 0x008fc8000001ff00 */
[----:B------:R0:W3:Y:S04]  /*2a40*/  @!P1 LDG.E.64 R40, desc[UR16][R66.64] ;  /* 0x0000001042289981 */ /* 0x0000e8000c1e1b00 */
[----:B------:R1:W3:Y:S01]  /*2a50*/  @!P1 LDG.E.64 R54, desc[UR16][R56.64] ;  /* 0x0000001038369981 */ /* 0x0002e2000c1e1b00 */
[----:B0-----:R-:W-:Y:S02]  /*2a60*/  CS2R R66, SRZ ;  /* 0x0000000000427805 */ /* 0x001fe4000001ff00 */
[----:B-1----:R-:W-:Y:S02]  /*2a70*/  CS2R R56, SRZ ;  /* 0x0000000000387805 */ /* 0x002fe4000001ff00 */
[----:B----4-:R-:W-:Y:S02]  /*2a80*/  @!P0 MOV R150, R50 ;  /* 0x0000003200968202 */ /* 0x010fe40000000f00 */
[----:B------:R-:W-:-:S02]  /*2a90*/  @!P0 MOV R151, R51 ;  /* 0x0000003300978202 */ /* 0x000fc40000000f00 */
[----:B-----5:R-:W-:Y:S02]  /*2aa0*/  @!P0 MOV R89, R118 ;  /* 0x0000007600598202 */ /* 0x020fe40000000f00 */
[----:B------:R-:W-:Y:S02]  /*2ab0*/  @!P0 MOV R90, R119 ;  /* 0x00000077005a8202 */ /* 0x000fe40000000f00 */
[----:B------:R-:W-:-:S13]  /*2ac0*/  LOP3.LUT P0, RZ, R0, 0x1000, RZ, 0xc0, !PT ;  /* 0x0000100000ff7812 */ /* 0x000fda000780c0ff */
[----:B------:R-:W4:Y:S04]  /*2ad0*/  @!P0 LDG.E.64 R56, desc[UR16][R32.64] ;  /* 0x0000001020388981 */ /* 0x000f28000c1e1b00 */
[----:B------:R0:W5:Y:S01]  /*2ae0*/  @!P0 LDG.E.64 R66, desc[UR16][R58.64] ;  /* 0x000000103a428981 */ /* 0x000162000c1e1b00 */
[----:B------:R-:W-:Y:S02]  /*2af0*/  CS2R R92, SRZ ;  /* 0x00000000005c7805 */ /* 0x000fe4000001ff00 */
[----:B--2---:R-:W-:Y:S02]  /*2b00*/  @!P2 MOV R148, R52 ;  /* 0x000000340094a202 */ /* 0x004fe40000000f00 */
[----:B------:R-:W-:Y:S02]  /*2b10*/  @!P2 MOV R149, R53 ;  /* 0x000000350095a202 */ /* 0x000fe40000000f00 */
[----:B------:R-:W-:-:S02]  /*2b20*/  @!P2 MOV R91, R36 ;  /* 0x00000024005ba202 */ /* 0x000fc40000000f00 */
[----:B------:R-:W-:Y:S02]  /*2b30*/  @!P2 MOV R92, R37 ;  /* 0x00000025005ca202 */ /* 0x000fe40000000f00 */
[----:B------:R-:W-:Y:S02]  /*2b40*/  LOP3.LUT P2, RZ, R0, 0x800, RZ, 0xc0, !PT ;  /* 0x0000080000ff7812 */ /* 0x000fe4000784c0ff */
[----:B0-----:R-:W-:Y:S02]  /*2b50*/  CS2R R58, SRZ ;  /* 0x00000000003a7805 */ /* 0x001fe4000001ff00 */
[----:B---3--:R-:W-:Y:S02]  /*2b60*/  @!P1 MOV R93, R40 ;  /* 0x00000028005d9202 */ /* 0x008fe40000000f00 */
[----:B------:R-:W-:Y:S02]  /*2b70*/  @!P1 MOV R94, R41 ;  /* 0x00000029005e9202 */ /* 0x000fe40000000f00 */
[----:B------:R-:W-:-:S05]  /*2b80*/  @!P1 MOV R146, R54 ;  /* 0x0000003600929202 */ /* 0x000fca0000000f00 */
[----:B------:R0:W2:Y:S01]  /*2b90*/  @!P2 LDG.E.64 R58, desc[UR16][R60.64] ;  /* 0x000000103c3aa981 */ /* 0x0000a2000c1e1b00 */
[----:B------:R-:W-:Y:S02]  /*2ba0*/  @!P1 MOV R147, R55 ;  /* 0x0000003700939202 */ /* 0x000fe40000000f00 */
[----:B------:R-:W-:Y:S02]  /*2bb0*/  LOP3.LUT P1, RZ, R0, 0x400, RZ, 0xc0, !PT ;  /* 0x0000040000ff7812 */ /* 0x000fe4000782c0ff */
[----:B0-----:R-:W-:-:S11]  /*2bc0*/  CS2R R60, SRZ ;  /* 0x00000000003c7805 */ /* 0x001fd6000001ff00 */
[----:B------:R0:W3:Y:S02]  /*2bd0*/  @!P1 LDG.E.64 R60, desc[UR16][R28.64] ;  /* 0x000000101c3c9981 */ /* 0x0000e4000c1e1b00 */
[----:B0-----:R-:W-:-:S06]  /*2be0*/  CS2R R28, SRZ ;  /* 0x00000000001c7805 */ /* 0x001fcc000001ff00 */
[----:B------:R0:W2:Y:S02]  /*2bf0*/  @!P1 LDG.E.64 R28, desc[UR16][R62.64] ;  /* 0x000000103e1c9981 */ /* 0x0000a4000c1e1b00 */
[----:B0-----:R-:W-:Y:S02]  /*2c00*/  CS2R R62, SRZ ;  /* 0x00000000003e7805 */ /* 0x001fe4000001ff00 */
[----:B------:R-:W-:-:S06]  /*2c10*/  CS2R R32, SRZ ;  /* 0x0000000000207805 */ /* 0x000fcc000001ff00 */
[----:B------:R-:W2:Y:S01]  /*2c20*/  @!P2 LDG.E.64 R32, desc[UR16][R98.64] ;  /* 0x000000106220a981 */ /* 0x000ea2000c1e1b00 */
[----:B----4-:R-:W-:Y:S02]  /*2c30*/  @!P0 MOV R144, R56 ;  /* 0x0000003800908202 */ /* 0x010fe40000000f00 */
[----:B------:R-:W-:Y:S02]  /*2c40*/  @!P0 MOV R145, R57 ;  /* 0x0000003900918202 */ /* 0x000fe40000000f00 */
[----:B-----5:R-:W-:Y:S02]  /*2c50*/  @!P0 MOV R95, R66 ;  /* 0x00000042005f8202 */ /* 0x020fe40000000f00 */
[----:B------:R-:W-:Y:S02]  /*2c60*/  @!P0 MOV R96, R67 ;  /* 0x0000004300608202 */ /* 0x000fe40000000f00 */
[----:B------:R-:W-:-:S13]  /*2c70*/  LOP3.LUT P0, RZ, R0, 0x200, RZ, 0xc0, !PT ;  /* 0x0000020000ff7812 */ /* 0x000fda000780c0ff */
[----:B------:R0:W4:Y:S02]  /*2c80*/  @!P0 LDG.E.64 R62, desc[UR16][R68.64] ;  /* 0x00000010443e8981 */ /* 0x000124000c1e1b00 */
[----:B0-----:R-:W-:-:S06]  /*2c90*/  CS2R R68, SRZ ;  /* 0x0000000000447805 */ /* 0x001fcc000001ff00 */
[----:B------:R0:W5:Y:S04]  /*2ca0*/  @!P0 LDG.E.64 R68, desc[UR16][R70.64] ;  /* 0x0000001046448981 */ /* 0x000168000c1e1b00 */
[----:B------:R1:W-:Y:S01]  /*2cb0*/  STL.64 [R1+0x118], R106 ;  /* 0x0001186a01007387 */ /* 0x0003e20000100a00 */
[----:B------:R-:W-:Y:S02]  /*2cc0*/  CS2R R98, SRZ ;  /* 0x0000000000627805 */ /* 0x000fe4000001ff00 */
[----:B---3--:R-:W-:Y:S02]  /*2cd0*/  @!P1 MOV R140, R60 ;  /* 0x0000003c008c9202 */ /* 0x008fe40000000f00 */
[----:B------:R-:W-:Y:S02]  /*2ce0*/  @!P1 MOV R141, R61 ;  /* 0x0000003d008d9202 */ /* 0x000fe40000000f00 */
[----:B-1----:R-:W-:-:S02]  /*2cf0*/  CS2R R106, SRZ ;  /* 0x00000000006a7805 */ /* 0x002fc4000001ff00 */
[----:B--2---:R-:W-:Y:S02]  /*2d00*/  @!P1 MOV R99, R28 ;  /* 0x0000001c00639202 */ /* 0x004fe40000000f00 */
        /* <DEDUP_REMOVED lines=12> */
[----:B------:R0:W3:Y:S04]  /*2dd0*/  @!P2 LDG.E.64 R70, desc[UR16][R76.64] ;  /* 0x000000104c46a981 */ /* 0x0000e8000c1e1b00 */
[----:B------:R-:W3:Y:S01]  /*2de0*/  @!P1 LDG.E.64 R104, desc[UR16][R134.64] ;  /* 0x0000001086689981 */ /* 0x000ee2000c1e1b00 */
[----:B0-----:R-:W-:-:S06]  /*2df0*/  CS2R R76, SRZ ;  /* 0x00000000004c7805 */ /* 0x001fcc000001ff00 */
[----:B------:R-:W3:Y:S01]  /*2e00*/  @!P2 LDG.E.64 R76, desc[UR16][R44.64] ;  /* 0x000000102c4ca981 */ /* 0x000ee2000c1e1b00 */
        /* <DEDUP_REMOVED lines=8> */
[----:B------:R1:W-:Y:S04]  /*2e90*/  STL.64 [R1+0x18], R46 ;  /* 0x0000182e01007387 */ /* 0x0003e80000100a00 */
[----:B------:R2:W-:Y:S01]  /*2ea0*/  STL.64 [R1+0x20], R48 ;  /* 0x0000203001007387 */ /* 0x0005e20000100a00 */
[----:B0-----:R-:W-:Y:S02]  /*2eb0*/  CS2R R132, SRZ ;  /* 0x0000000000847805 */ /* 0x001fe4000001ff00 */
[----:B-1----:R-:W-:-:S02]  /*2ec0*/  CS2R R46, SRZ ;  /* 0x00000000002e7805 */ /* 0x002fc4000001ff00 */
[----:B--2---:R-:W-:Y:S01]  /*2ed0*/  CS2R R48, SRZ ;  /* 0x0000000000307805 */ /* 0x004fe2000001ff00 */
[----:B------:R0:W-:Y:S01]  /*2ee0*/  STL.64 [R1+0x130], R36 ;  /* 0x0001302401007387 */ /* 0x0001e20000100a00 */
[----:B------:R-:W-:Y:S02]  /*2ef0*/  CS2R R44, SRZ ;  /* 0x00000000002c7805 */ /* 0x000fe4000001ff00 */
[----:B------:R-:W-:Y:S02]  /*2f00*/  CS2R R134, SRZ ;  /* 0x0000000000867805 */ /* 0x000fe4000001ff00 */
[----:B------:R-:W-:Y:S02]  /*2f10*/  @!P1 MOV R134, R78 ;  /* 0x0000004e00869202 */ /* 0x000fe40000000f00 */
[----:B0-----:R-:W-:Y:S02]  /*2f20*/  CS2R R36, SRZ ;  /* 0x0000000000247805 */ /* 0x001fe4000001ff00 */
[----:B------:R-:W-:-:S02]  /*2f30*/  @!P1 MOV R135, R79 ;  /* 0x0000004f00879202 */ /* 0x000fc40000000f00 */
[----:B---3--:R-:W-:Y:S02]  /*2f40*/  @!P1 MOV R45, R104 ;  /* 0x00000068002d9202 */ /* 0x008fe40000000f00 */
        /* <DEDUP_REMOVED lines=14> */
[----:B------:R-:W3:Y:S01]  /*3030*/  @!P1 LDG.E.64 R120, desc[UR16][R128.64] ;  /* 0x0000001080789981 */ /* 0x000ee2000c1e1b00 */
[----:B-1----:R-:W-:-:S06]  /*3040*/  CS2R R114, SRZ ;  /* 0x0000000000727805 */ /* 0x002fcc000001ff00 */
[----:B------:R0:W3:Y:S02]  /*3050*/  @!P2 LDG.E.64 R114, desc[UR16][R116.64] ;  /* 0x000000107472a981 */ /* 0x0000e4000c1e1b00 */
        /* <DEDUP_REMOVED lines=22> */
[----:B---3--:R-:W-:Y:S02]  /*31c0*/  @!P1 MOV R51, R120 ;  /* 0x0000007800339202 */ /* 0x008fe40000000f00 */
        /* <DEDUP_REMOVED lines=47> */
[----:B----4-:R-:W-:Y:S02]  /*34c0*/  @!P0 MOV R108, R32 ;  /* 0x00000020006c8202 */ /* 0x010fe40000000f00 */
[----:B------:R-:W-:Y:S02]  /*34d0*/  @!P0 MOV R109, R33 ;  /* 0x00000021006d8202 */ /* 0x000fe40000000f00 */
[----:B-----5:R-:W-:Y:S02]  /*34e0*/  @!P0 MOV R59, R34 ;  /* 0x00000022003b8202 */ /* 0x020fe40000000f00 */
        /* <DEDUP_REMOVED lines=8> */
[----:B------:R0:W5:Y:S02]  /*3570*/  @!P1 LDG.E.64 R22, desc[UR16][R16.64] ;  /* 0x0000001010169981 */ /* 0x000164000c1e1b00 */
        /* <DEDUP_REMOVED lines=19> */
[----:B------:R0:W5:Y:S01]  /*36b0*/  @!P6 LDG.E.64 R2, desc[UR16][R122.64] ;  /* 0x000000107a02e981 */ /* 0x000162000c1e1b00 */
        /* <DEDUP_REMOVED lines=14> */
[----:B------:R1:W-:Y:S01]  /*37a0*/  STL.64 [R1+0x170], R112 ;  /* 0x0001707001007387 */ /* 0x0003e20000100a00 */
[----:B------:R-:W-:Y:S02]  /*37b0*/  CS2R R64, SRZ ;  /* 0x0000000000407805 */ /* 0x000fe4000001ff00 */
[----:B------:R-:W-:Y:S02]  /*37c0*/  CS2R R66, SRZ ;  /* 0x0000000000427805 */ /* 0x000fe4000001ff00 */
[----:B-1----:R-:W-:Y:S01]  /*37d0*/  SHF.R.S32.HI R113, RZ, 0x1f, R40 ;  /* 0x0000001fff717819 */ /* 0x002fe20000011428 */
[----:B------:R1:W-:Y:S01]  /*37e0*/  STL.64 [R1+0x188], R38 ;  /* 0x0001882601007387 */ /* 0x0003e20000100a00 */
[----:B--2---:R-:W-:Y:S02]  /*37f0*/  @!P0 MOV R61, R28 ;  /* 0x0000001c003d8202 */ /* 0x004fe40000000f00 */
[----:B------:R-:W-:Y:S02]  /*3800*/  @!P0 MOV R107, R29 ;  /* 0x0000001d006b8202 */ /* 0x000fe40000000f00 */
[----:B---3--:R-:W-:-:S02]  /*3810*/  @!P0 MOV R62, R30 ;  /* 0x0000001e003e8202 */ /* 0x008fc40000000f00 */
[----:B------:R-:W-:Y:S02]  /*3820*/  @!P0 MOV R63, R31 ;  /* 0x0000001f003f8202 */ /* 0x000fe40000000f00 */
[----:B------:R-:W-:-:S04]  /*3830*/  ISETP.GE.U32.AND P0, PT, R0, UR12, PT ;  /* 0x0000000c00007c0c */ /* 0x000fc8000bf06070 */
[----:B------:R-:W-:Y:S02]  /*3840*/  ISETP.GE.AND.EX P0, PT, R77, UR13, PT, P0 ;  /* 0x0000000d4d007c0c */ /* 0x000fe4000bf06300 */
[----:B----4-:R-:W-:Y:S02]  /*3850*/  @!P1 MOV R64, R24 ;  /* 0x0000001800409202 */ /* 0x010fe40000000f00 */
[----:B------:R-:W-:-:S09]  /*3860*/  @!P1 MOV R65, R25 ;  /* 0x0000001900419202 */ /* 0x000fd20000000f00 */
[----:B------:R-:W2:Y:S01]  /*3870*/  @!P0 LDC.64 R36, c[0x0][0x3f8] ;  /* 0x0000fe00ff248b82 */ /* 0x000ea20000000a00 */
[----:B-----5:R-:W-:Y:S02]  /*3880*/  @!P1 MOV R66, R22 ;  /* 0x0000001600429202 */ /* 0x020fe40000000f00 */
[----:B------:R-:W-:Y:S02]  /*3890*/  @!P1 MOV R67, R23 ;  /* 0x0000001700439202 */ /* 0x000fe40000000f00 */
[----:B------:R-:W-:-:S04]  /*38a0*/  ISETP.GE.U32.AND P1, PT, R40, UR12, PT ;  /* 0x0000000c28007c0c */ /* 0x000fc8000bf26070 */
[----:B------:R-:W-:Y:S01]  /*38b0*/  ISETP.GE.AND.EX P1, PT, R113, UR13, PT, P1 ;  /* 0x0000000d71007c0c */ /* 0x000fe2000bf26310 */
[----:B------:R3:W-:Y:S01]  /*38c0*/  STL.64 [R1+0x168], R104 ;  /* 0x0001686801007387 */ /* 0x0007e20000100a00 */
[----:B-1----:R-:W-:-:S03]  /*38d0*/  IADD3 R38, PT, PT, R81, 0x1c0, RZ ;  /* 0x000001c051267810 */ /* 0x002fc60007ffe0ff */
[----:B------:R1:W-:Y:S01]  /*38e0*/  STL.64 [R1+0xa0], R32 ;  /* 0x0000a02001007387 */ /* 0x0003e20000100a00 */
[----:B------:R-:W-:Y:S02]  /*38f0*/  IADD3 R39, PT, PT, R81, 0x1d0, RZ ;  /* 0x000001d051277810 */ /* 0x000fe40007ffe0ff */
[----:B------:R-:W-:Y:S01]  /*3900*/  @!P2 MOV R103, R16 ;  /* 0x000000100067a202 */ /* 0x000fe20000000f00 */
[----:B------:R4:W-:Y:S01]  /*3910*/  STL.64 [R1+0x68], R78 ;  /* 0x0000684e01007387 */ /* 0x0009e20000100a00 */
[----:B---3--:R-:W-:Y:S02]  /*3920*/  CS2R R104, SRZ ;  /* 0x0000000000687805 */ /* 0x008fe4000001ff00 */
[----:B------:R-:W-:Y:S01]  /*3930*/  @!P2 MOV R104, R17 ;  /* 0x000000110068a202 */ /* 0x000fe20000000f00 */
[----:B-1----:R-:W1:Y:S01]  /*3940*/  @!P1 LDC.64 R32, c[0x0][0x3f8] ;  /* 0x0000fe00ff209b82 */ /* 0x002e620000000a00 */
[----:B------:R3:W-:Y:S01]  /*3950*/  STL.64 [R1+0x158], R68 ;  /* 0x0001584401007387 */ /* 0x0007e20000100a00 */
[----:B--2---:R-:W-:Y:S01]  /*3960*/  @!P0 IMAD R41, R77, R36, RZ ;  /* 0x000000244d298224 */ /* 0x004fe200078e02ff */
[----:B----4-:R-:W-:-:S02]  /*3970*/  SHF.R.S32.HI R79, RZ, 0x1f, R38 ;  /* 0x0000001fff4f7819 */ /* 0x010fc40000011426 */
[----:B------:R2:W-:Y:S01]  /*3980*/  STL.64 [R1+0x60], R70 ;  /* 0x0000604601007387 */ /* 0x0005e20000100a00 */
[----:B------:R-:W-:Y:S02]  /*3990*/  @!P2 MOV R105, R18 ;  /* 0x000000120069a202 */ /* 0x000fe40000000f00 */
[----:B------:R-:W-:Y:S01]  /*39a0*/  @!P2 MOV R106, R19 ;  /* 0x00000013006aa202 */ /* 0x000fe20000000f00 */
[----:B------:R4:W-:Y:S01]  /*39b0*/  STL.64 [R1+0x198], R26 ;  /* 0x0001981a01007387 */ /* 0x0009e20000100a00 */
[----:B------:R-:W-:Y:S02]  /*39c0*/  ISETP.GE.U32.AND P2, PT, R38, UR12, PT ;  /* 0x0000000c26007c0c */ /* 0x000fe4000bf46070 */
[----:B---3--:R-:W-:Y:S01]  /*39d0*/  CS2R R68, SRZ ;  /* 0x0000000000447805 */ /* 0x008fe2000001ff00 */
[----:B------:R3:W-:Y:S01]  /*39e0*/  STL.64 [R1+0x1a0], R34 ;  /* 0x0001a02201007387 */ /* 0x0007e20000100a00 */
[----:B------:R-:W-:Y:S02]  /*39f0*/  ISETP.GE.AND.EX P2, PT, R79, UR13, PT, P2 ;  /* 0x0000000d4f007c0c */ /* 0x000fe4000bf46320 */
[----:B--2---:R-:W-:-:S02]  /*3a00*/  CS2R R70, SRZ ;  /* 0x0000000000467805 */ /* 0x004fc4000001ff00 */
[----:B------:R-:W-:Y:S02]  /*3a10*/  SHF.R.S32.HI R78, RZ, 0x1f, R39 ;  /* 0x0000001fff4e7819 */ /* 0x000fe40000011427 */
[----:B----4-:R-:W-:Y:S02]  /*3a20*/  @!P0 MOV R26, R72 ;  /* 0x00000048001a8202 */ /* 0x010fe40000000f00 */
[----:B------:R-:W-:Y:S02]  /*3a30*/  @!P0 MOV R27, R75 ;  /* 0x0000004b001b8202 */ /* 0x000fe40000000f00 */
[----:B------:R-:W-:Y:S02]  /*3a40*/  @!P3 MOV R68, R20 ;  /* 0x000000140044b202 */ /* 0x000fe40000000f00 */
[----:B------:R-:W-:Y:S01]  /*3a50*/  @!P3 MOV R69, R21 ;  /* 0x000000150045b202 */ /* 0x000fe20000000f00 */
[C---:B---3--:R-:W-:Y:S01]  /*3a60*/  @!P0 IMAD R35, R0.reuse, R37, R41 ;  /* 0x0000002500238224 */ /* 0x048fe200078e0229 */
[----:B------:R2:W-:Y:S01]  /*3a70*/  STL.64 [R1+0xa8], R28 ;  /* 0x0000a81c01007387 */ /* 0x0005e20000100a00 */
[----:B------:R-:W-:Y:S01]  /*3a80*/  @!P0 IMAD.WIDE.U32 R36, R0, R36, R26 ;  /* 0x0000002400248225 */ /* 0x000fe200078e001a */
[----:B------:R-:W3:Y:S01]  /*3a90*/  @!P2 LDC.64 R76, c[0x0][0x3f8] ;  /* 0x0000fe00ff4cab82 */ /* 0x000ee20000000a00 */
[----:B------:R-:W-:-:S07]  /*3aa0*/  @!P3 MOV R70, R14 ;  /* 0x0000000e0046b202 */ /* 0x000fce0000000f00 */
[----:B------:R-:W4:Y:S01]  /*3ab0*/  @!P0 LDC.64 R26, c[0x0][0x3a0] ;  /* 0x0000e800ff1a8b82 */ /* 0x000f220000000a00 */
[----:B------:R-:W-:Y:S02]  /*3ac0*/  @!P3 MOV R71, R15 ;  /* 0x0000000f0047b202 */ /* 0x000fe40000000f00 */
[----:B------:R-:W-:-:S04]  /*3ad0*/  ISETP.GE.U32.AND P3, PT, R39, UR12, PT ;  /* 0x0000000c27007c0c */ /* 0x000fc8000bf66070 */
[----:B------:R-:W-:Y:S01]  /*3ae0*/  ISETP.GE.AND.EX P3, PT, R78, UR13, PT, P3 ;  /* 0x0000000d4e007c0c */ /* 0x000fe2000bf66330 */
[----:B--2---:R-:W2:Y:S01]  /*3af0*/  @!P0 LDC.64 R28, c[0x0][0x398] ;  /* 0x0000e600ff1c8b82 */ /* 0x004ea20000000a00 */
[----:B------:R-:W-:Y:S01]  /*3b00*/  @!P0 IADD3 R35, PT, PT, R37, R35, RZ ;  /* 0x0000002325238210 */ /* 0x000fe20007ffe0ff */
[----:B------:R5:W-:Y:S01]  /*3b10*/  STL.64 [R1+0x1a8], R30 ;  /* 0x0001a81e01007387 */ /* 0x000be20000100a00 */
[----:B-1----:R-:W-:Y:S02]  /*3b20*/  @!P1 IMAD R113, R113, R32, RZ ;  /* 0x0000002071719224 */ /* 0x002fe400078e02ff */
[----:B------:R-:W-:Y:S01]  /*3b30*/  @!P0 SHF.L.U64.HI R112, R36, 0x2, R35 ;  /* 0x0000000224708819 */ /* 0x000fe20000010223 */
[----:B------:R1:W-:Y:S02]  /*3b40*/  STL.64 [R1+0xb0], R24 ;  /* 0x0000b01801007387 */ /* 0x0003e40000100a00 */
[----:B------:R-:W0:Y:S01]  /*3b50*/  @!P1 LDC.64 R34, c[0x0][0x3a0] ;  /* 0x0000e800ff229b82 */ /* 0x000e220000000a00 */
[----:B------:R-:W-:-:S02]  /*3b60*/  HFMA2 R0, -RZ, RZ, 0, 0 ;  /* 0x00000000ff007431 */ /* 0x000fc400000001ff */
[----:B------:R-:W-:-:S05]  /*3b70*/  @!P1 IMAD R113, R40, R33, R113 ;  /* 0x0000002128719224 */ /* 0x000fca00078e0271 */
[----:B-----5:R-:W5:Y:S01]  /*3b80*/  @!P3 LDC.64 R30, c[0x0][0x3f8] ;  /* 0x0000fe00ff1ebb82 */ /* 0x020f620000000a00 */
[----:B-1----:R-:W-:Y:S02]  /*3b90*/  @!P1 MOV R24, R72 ;  /* 0x0000004800189202 */ /* 0x002fe40000000f00 */
[----:B------:R-:W-:Y:S02]  /*3ba0*/  @!P1 MOV R25, R75 ;  /* 0x0000004b00199202 */ /* 0x000fe40000000f00 */
[----:B------:R-:W-:Y:S01]  /*3bb0*/  @!P0 SHF.L.U32 R37, R36, 0x2, RZ ;  /* 0x0000000224258819 */ /* 0x000fe200000006ff */
[----:B------:R-:W-:Y:S01]  /*3bc0*/  @!P1 IMAD.WIDE.U32 R24, R40, R32, R24 ;  /* 0x0000002028189225 */ /* 0x000fe200078e0018 */
[----:B------:R-:W-:Y:S01]  /*3bd0*/  CS2R R40, SRZ ;  /* 0x0000000000287805 */ /* 0x000fe2000001ff00 */
[----:B------:R-:W1:Y:S01]  /*3be0*/  @!P1 LDC.64 R32, c[0x0][0x398] ;  /* 0x0000e600ff209b82 */ /* 0x000e620000000a00 */
[----:B------:R-:W-:Y:S02]  /*3bf0*/  @!P4 MOV R42, R12 ;  /* 0x0000000c002ac202 */ /* 0x000fe40000000f00 */
[----:B------:R-:W-:-:S02]  /*3c00*/  @!P4 MOV R41, R13 ;  /* 0x0000000d0029c202 */ /* 0x000fc40000000f00 */
[----:B------:R-:W-:Y:S02]  /*3c10*/  @!P4 MOV R40, R10 ;  /* 0x0000000a0028c202 */ /* 0x000fe40000000f00 */
[----:B------:R-:W-:Y:S02]  /*3c20*/  @!P4 MOV R0, R11 ;  /* 0x0000000b0000c202 */ /* 0x000fe40000000f00 */
[----:B----4-:R-:W-:Y:S02]  /*3c30*/  @!P0 IADD3 R26, P4, PT, R37, R26, RZ ;  /* 0x0000001a251a8210 */ /* 0x010fe40007f9e0ff */
[----:B------:R-:W-:Y:S02]  /*3c40*/  @!P1 IADD3 R113, PT, PT, R25, R113, RZ ;  /* 0x0000007119719210 */ /* 0x000fe40007ffe0ff */
[----:B------:R-:W-:Y:S02]  /*3c50*/  @!P0 IADD3.X R27, PT, PT, R112, R27, RZ, P4, !PT ;  /* 0x0000001b701b8210 */ /* 0x000fe400027fe4ff */
[----:B--2---:R-:W-:Y:S01]  /*3c60*/  @!P0 IADD3 R28, P4, PT, R37, R28, RZ ;  /* 0x0000001c251c8210 */ /* 0x004fe20007f9e0ff */
[----:B---3--:R-:W-:Y:S01]  /*3c70*/  @!P2 IMAD R79, R79, R76, RZ ;  /* 0x0000004c4f4fa224 */ /* 0x008fe200078e02ff */
[----:B------:R-:W-:-:S02]  /*3c80*/  @!P2 MOV R36, R72 ;  /* 0x000000480024a202 */ /* 0x000fc40000000f00 */
[----:B------:R-:W-:Y:S02]  /*3c90*/  @!P2 MOV R37, R75 ;  /* 0x0000004b0025a202 */ /* 0x000fe40000000f00 */
[----:B------:R-:W-:Y:S02]  /*3ca0*/  @!P0 IADD3.X R29, PT, PT, R112, R29, RZ, P4, !PT ;  /* 0x0000001d701d8210 */ /* 0x000fe400027fe4ff */
[C---:B------:R-:W-:Y:S02]  /*3cb0*/  @!P1 SHF.L.U64.HI R112, R24.reuse, 0x2, R113 ;  /* 0x0000000218709819 */ /* 0x040fe40000010271 */
[----:B------:R-:W-:Y:S01]  /*3cc0*/  @!P1 SHF.L.U32 R113, R24, 0x2, RZ ;  /* 0x0000000218719819 */ /* 0x000fe200000006ff */
[C---:B------:R-:W-:Y:S01]  /*3cd0*/  @!P2 IMAD R79, R38.reuse, R77, R79 ;  /* 0x0000004d264fa224 */ /* 0x040fe200078e024f */
[----:B------:R-:W-:Y:S01]  /*3ce0*/  @!P3 MOV R24, R72 ;  /* 0x000000480018b202 */ /* 0x000fe20000000f00 */
[----:B------:R-:W-:Y:S01]  /*3cf0*/  @!P2 IMAD.WIDE.U32 R76, R38, R76, R36 ;  /* 0x0000004c264ca225 */ /* 0x000fe200078e0024 */
[----:B------:R-:W-:Y:S01]  /*3d00*/  @!P3 MOV R25, R75 ;  /* 0x0000004b0019b202 */ /* 0x000fe20000000f00 */
[----:B------:R-:W2:Y:S01]  /*3d10*/  @!P2 LDC.64 R36, c[0x0][0x3a0] ;  /* 0x0000e800ff24ab82 */ /* 0x000ea20000000a00 */
[----:B0-----:R-:W-:Y:S01]  /*3d20*/  @!P1 IADD3 R34, P4, PT, R113, R34, RZ ;  /* 0x0000002271229210 */ /* 0x001fe20007f9e0ff */
[----:B-----5:R-:W-:-:S03]  /*3d30*/  @!P3 IMAD R78, R78, R30, RZ ;  /* 0x0000001e4e4eb224 */ /* 0x020fc600078e02ff */
[C---:B------:R-:W-:Y:S01]  /*3d40*/  @!P1 IADD3.X R35, PT, PT, R112.reuse, R35, RZ, P4, !PT ;  /* 0x0000002370239210 */ /* 0x040fe200027fe4ff */
[C---:B------:R-:W-:Y:S02]  /*3d50*/  @!P3 IMAD R78, R39.reuse, R31, R78 ;  /* 0x0000001f274eb224 */ /* 0x040fe400078e024e */
[----:B------:R-:W-:Y:S01]  /*3d60*/  @!P3 IMAD.WIDE.U32 R30, R39, R30, R24 ;  /* 0x0000001e271eb225 */ /* 0x000fe200078e0018 */
[----:B-1----:R-:W-:Y:S01]  /*3d70*/  @!P1 IADD3 R24, P4, PT, R113, R32, RZ ;  /* 0x0000002071189210 */ /* 0x002fe20007f9e0ff */
[----:B------:R-:W0:Y:S01]  /*3d80*/  @!P2 LDC.64 R38, c[0x0][0x398] ;  /* 0x0000e600ff26ab82 */ /* 0x000e220000000a00 */
[----:B------:R-:W-:Y:S02]  /*3d90*/  @!P2 IADD3 R79, PT, PT, R77, R79, RZ ;  /* 0x0000004f4d4fa210 */ /* 0x000fe40007ffe0ff */
[----:B------:R-:W-:Y:S02]  /*3da0*/  @!P1 IADD3.X R25, PT, PT, R112, R33, RZ, P4, !PT ;  /* 0x0000002170199210 */ /* 0x000fe400027fe4ff */
[----:B------:R-:W-:-:S03]  /*3db0*/  @!P2 SHF.L.U64.HI R112, R76, 0x2, R79 ;  /* 0x000000024c70a819 */ /* 0x000fc6000001024f */
[----:B------:R-:W1:Y:S01]  /*3dc0*/  @!P3 LDC.64 R32, c[0x0][0x3a0] ;  /* 0x0000e800ff20bb82 */ /* 0x000e620000000a00 */
[----:B------:R-:W-:-:S07]  /*3dd0*/  @!P2 SHF.L.U32 R79, R76, 0x2, RZ ;  /* 0x000000024c4fa819 */ /* 0x000fce00000006ff */
[----:B------:R-:W3:Y:S01]  /*3de0*/  @!P3 LDC.64 R76, c[0x0][0x398] ;  /* 0x0000e600ff4cbb82 */ /* 0x000ee20000000a00 */
[----:B--2---:R-:W-:Y:S02]  /*3df0*/  @!P2 IADD3 R36, P4, PT, R79, R36, RZ ;  /* 0x000000244f24a210 */ /* 0x004fe40007f9e0ff */
[----:B------:R-:W-:Y:S02]  /*3e00*/  @!P3 IADD3 R31, PT, PT, R31, R78, RZ ;  /* 0x0000004e1f1fb210 */ /* 0x000fe40007ffe0ff */
[----:B------:R-:W-:Y:S02]  /*3e10*/  @!P2 IADD3.X R37, PT, PT, R112, R37, RZ, P4, !PT ;  /* 0x000000257025a210 */ /* 0x000fe400027fe4ff */
[----:B0-----:R-:W-:Y:S02]  /*3e20*/  @!P2 IADD3 R38, P4, PT, R79, R38, RZ ;  /* 0x000000264f26a210 */ /* 0x001fe40007f9e0ff */
[C---:B------:R-:W-:Y:S02]  /*3e30*/  @!P3 SHF.L.U32 R79, R30.reuse, 0x2, RZ ;  /* 0x000000021e4fb819 */ /* 0x040fe400000006ff */
[----:B------:R-:W-:-:S02]  /*3e40*/  @!P3 SHF.L.U64.HI R78, R30, 0x2, R31 ;  /* 0x000000021e4eb819 */ /* 0x000fc4000001021f */
[----:B------:R-:W-:Y:S02]  /*3e50*/  @!P2 IADD3.X R39, PT, PT, R112, R39, RZ, P4, !PT ;  /* 0x000000277027a210 */ /* 0x000fe400027fe4ff */
[----:B-1----:R-:W-:-:S04]  /*3e60*/  @!P3 IADD3 R30, P4, PT, R79, R32, RZ ;  /* 0x000000204f1eb210 */ /* 0x002fc80007f9e0ff */
[C---:B------:R-:W-:Y:S02]  /*3e70*/  @!P3 IADD3.X R31, PT, PT, R78.reuse, R33, RZ, P4, !PT ;  /* 0x000000214e1fb210 */ /* 0x040fe400027fe4ff */
[----:B---3--:R-:W-:Y:S02]  /*3e80*/  @!P3 IADD3 R32, P4, PT, R79, R76, RZ ;  /* 0x0000004c4f20b210 */ /* 0x008fe40007f9e0ff */
[----:B------:R-:W-:Y:S01]  /*3e90*/  IADD3 R79, PT, PT, R81, 0x1e0, RZ ;  /* 0x000001e0514f7810 */ /* 0x000fe20007ffe0ff */
[----:B------:R0:W-:Y:S01]  /*3ea0*/  STL.64 [R1+0x178], R116 ;  /* 0x0001787401007387 */ /* 0x0001e20000100a00 */
[----:B------:R-:W-:Y:S02]  /*3eb0*/  @!P3 IADD3.X R33, PT, PT, R78, R77, RZ, P4, !PT ;  /* 0x0000004d4e21b210 */ /* 0x000fe400027fe4ff */
[----:B------:R-:W-:Y:S01]  /*3ec0*/  ISETP.GE.U32.AND P4, PT, R79, UR12, PT ;  /* 0x0000000c4f007c0c */ /* 0x000fe2000bf86070 */
[----:B------:R1:W-:Y:S01]  /*3ed0*/  STL.64 [R1+0x78], R114 ;  /* 0x0000787201007387 */ /* 0x0003e20000100a00 */
[----:B------:R-:W-:-:S02]  /*3ee0*/  IADD3 R76, PT, PT, R81, 0x1f0, RZ ;  /* 0x000001f0514c7810 */ /* 0x000fc40007ffe0ff */
[----:B------:R-:W-:Y:S02]  /*3ef0*/  CS2R R112, SRZ ;  /* 0x0000000000707805 */ /* 0x000fe4000001ff00 */
[----:B------:R-:W-:Y:S02]  /*3f00*/  @!P5 MOV R112, R8 ;  /* 0x000000080070d202 */ /* 0x000fe40000000f00 */
[----:B0-----:R-:W-:Y:S02]  /*3f10*/  SHF.R.S32.HI R117, RZ, 0x1f, R79 ;  /* 0x0000001fff757819 */ /* 0x001fe4000001144f */
[----:B------:R-:W-:Y:S02]  /*3f20*/  @!P5 MOV R113, R9 ;  /* 0x000000090071d202 */ /* 0x000fe40000000f00 */
[----:B-1----:R-:W-:Y:S02]  /*3f30*/  CS2R R114, SRZ ;  /* 0x0000000000727805 */ /* 0x002fe4000001ff00 */
[----:B------:R-:W-:-:S02]  /*3f40*/  ISETP.GE.AND.EX P4, PT, R117, UR13, PT, P4 ;  /* 0x0000000d75007c0c */ /* 0x000fc4000bf86340 */
[----:B------:R-:W-:Y:S02]  /*3f50*/  @!P5 MOV R114, R6 ;  /* 0x000000060072d202 */ /* 0x000fe40000000f00 */
[----:B------:R-:W-:Y:S02]  /*3f60*/  @!P5 MOV R115, R7 ;  /* 0x000000070073d202 */ /* 0x000fe40000000f00 */
[----:B------:R-:W-:Y:S02]  /*3f70*/  ISETP.GE.U32.AND P5, PT, R76, UR12, PT ;  /* 0x0000000c4c007c0c */ /* 0x000fe4000bfa6070 */
[----:B------:R-:W-:Y:S01]  /*3f80*/  SHF.R.S32.HI R77, RZ, 0x1f, R76 ;  /* 0x0000001fff4d7819 */ /* 0x000fe2000001144c */
[----:B------:R0:W-:Y:S03]  /*3f90*/  STL.64 [R1+0x1b0], R22 ;  /* 0x0001b01601007387 */ /* 0x0001e60000100a00 */
[----:B------:R-:W-:Y:S01]  /*3fa0*/  ISETP.GE.AND.EX P5, PT, R77, UR13, PT, P5 ;  /* 0x0000000d4d007c0c */ /* 0x000fe2000bfa6350 */
[----:B------:R1:W-:Y:S01]  /*3fb0*/  STL.64 [R1+0xc0], R20 ;  /* 0x0000c01401007387 */ /* 0x0003e20000100a00 */
[----:B0-----:R-:W-:-:S02]  /*3fc0*/  CS2R R22, SRZ ;  /* 0x0000000000167805 */ /* 0x001fc4000001ff00 */
[----:B-1----:R-:W-:-:S04]  /*3fd0*/  CS2R R20, SRZ ;  /* 0x0000000000147805 */ /* 0x002fc8000001ff00 */
[----:B------:R0:W2:Y:S04]  /*3fe0*/  @!P1 LDG.E.64 R22, desc[UR16][R24.64] ;  /* 0x0000001018169981 */ /* 0x0000a8000c1e1b00 */
[----:B------:R1:W3:Y:S01]  /*3ff0*/  @!P1 LDG.E.64 R20, desc[UR16][R34.64] ;  /* 0x0000001022149981 */ /* 0x0002e2000c1e1b00 */
[----:B0-----:R-:W-:-:S03]  /*4000*/  CS2R R24, SRZ ;  /* 0x0000000000187805 */ /* 0x001fc6000001ff00 */
[----:B------:R0:W-:Y:S01]  /*4010*/  STL.64 [R1+0x1b8], R18 ;  /* 0x0001b81201007387 */ /* 0x0001e20000100a00 */
[----:B-1----:R-:W1:Y:S03]  /*4020*/  @!P4 LDC.64 R34, c[0x0][0x3f8] ;  /* 0x0000fe00ff22cb82 */ /* 0x002e660000000a00 */
[----:B------:R4:W5:Y:S01]  /*4030*/  @!P2 LDG.E.64 R24, desc[UR16][R36.64] ;  /* 0x000000102418a981 */ /* 0x000962000c1e1b00 */
[----:B0-----:R-:W-:-:S04]  /*4040*/  CS2R R18, SRZ ;  /* 0x0000000000127805 */ /* 0x001fc8000001ff00 */
[----:B----4-:R-:W0:Y:S02]  /*4050*/  @!P5 LDC.64 R36, c[0x0][0x3f8] ;  /* 0x0000fe00ff24db82 */ /* 0x010e240000000a00 */
[----:B------:R4:W2:Y:S02]  /*4060*/  @!P0 LDG.E.64 R18, desc[UR16][R28.64] ;  /* 0x000000101c128981 */ /* 0x0008a4000c1e1b00 */
[----:B----4-:R-:W-:-:S06]  /*4070*/  CS2R R28, SRZ ;  /* 0x00000000001c7805 */ /* 0x010fcc000001ff00 */
[----:B------:R4:W5:Y:S01]  /*4080*/  @!P3 LDG.E.64 R28, desc[UR16][R30.64] ;  /* 0x000000101e1cb981 */ /* 0x000962000c1e1b00 */
[----:B-1----:R-:W-:Y:S01]  /*4090*/  @!P4 IMAD R78, R117, R34, RZ ;  /* 0x00000022754ec224 */ /* 0x002fe200078e02ff */
[----:B----4-:R-:W-:-:S06]  /*40a0*/  CS2R R30, SRZ ;  /* 0x00000000001e7805 */ /* 0x010fcc000001ff00 */
[----:B------:R1:W4:Y:S01]  /*40b0*/  @!P3 LDG.E.64 R30, desc[UR16][R32.64] ;  /* 0x00000010201eb981 */ /* 0x000322000c1e1b00 */
[----:B------:R-:W-:Y:S01]  /*40c0*/  @!P4 IMAD R117, R79, R35, R78 ;  /* 0x000000234f75c224 */ /* 0x000fe200078e024e */
[-C--:B------:R-:W-:Y:S01]  /*40d0*/  @!P5 MOV R35, R75.reuse ;  /* 0x0000004b0023d202 */ /* 0x080fe20000000f00 */
[----:B0-----:R-:W-:Y:S01]  /*40e0*/  @!P5 IMAD R77, R77, R36, RZ ;  /* 0x000000244d4dd224 */ /* 0x001fe200078e02ff */
[----:B-1----:R-:W-:Y:S02]  /*40f0*/  @!P4 MOV R32, R72 ;  /* 0x000000480020c202 */ /* 0x002fe40000000f00 */
[----:B------:R-:W-:-:S03]  /*4100*/  @!P4 MOV R33, R75 ;  /* 0x0000004b0021c202 */ /* 0x000fc60000000f00 */
[----:B------:R-:W-:Y:S01]  /*4110*/  @!P4 IMAD.WIDE.U32 R32, R79, R34, R32 ;  /* 0x000000224f20c225 */ /* 0x000fe200078e0020 */
[----:B------:R-:W-:Y:S01]  /*4120*/  @!P5 MOV R34, R72 ;  /* 0x000000480022d202 */ /* 0x000fe20000000f00 */
[----:B------:R0:W-:Y:S01]  /*4130*/  STL.64 [R1+0x180], R120 ;  /* 0x0001807801007387 */ /* 0x0001e20000100a00 */
[----:B------:R-:W1:Y:S01]  /*4140*/  @!P5 LDC.64 R78, c[0x0][0x398] ;  /* 0x0000e600ff4edb82 */ /* 0x000e620000000a00 */
[C---:B------:R-:W-:Y:S02]  /*4150*/  @!P5 IMAD R77, R76.reuse, R37, R77 ;  /* 0x000000254c4dd224 */ /* 0x040fe400078e024d */
[----:B------:R-:W-:Y:S01]  /*4160*/  @!P5 IMAD.WIDE.U32 R36, R76, R36, R34 ;  /* 0x000000244c24d225 */ /* 0x000fe200078e0022 */
[----:B------:R-:W-:-:S04]  /*4170*/  @!P4 IADD3 R35, PT, PT, R33, R117, RZ ;  /* 0x000000752123c210 */ /* 0x000fc80007ffe0ff */
[C---:B------:R-:W-:Y:S02]  /*4180*/  @!P4 SHF.L.U64.HI R33, R32.reuse, 0x2, R35 ;  /* 0x000000022021c819 */ /* 0x040fe40000010223 */
[----:B------:R-:W-:Y:S01]  /*4190*/  @!P5 IADD3 R37, PT, PT, R37, R77, RZ ;  /* 0x0000004d2525d210 */ /* 0x000fe20007ffe0ff */
[----:B------:R-:W1:Y:S01]  /*41a0*/  @!P4 LDC.64 R34, c[0x0][0x3a0] ;  /* 0x0000e800ff22cb82 */ /* 0x000e620000000a00 */
[----:B------:R-:W-:Y:S02]  /*41b0*/  @!P4 SHF.L.U32 R76, R32, 0x2, RZ ;  /* 0x00000002204cc819 */ /* 0x000fe400000006ff */
[C---:B0-----:R-:W-:Y:S02]  /*41c0*/  @!P5 SHF.L.U64.HI R120, R36.reuse, 0x2, R37 ;  /* 0x000000022478d819 */ /* 0x041fe40000010225 */
[----:B------:R-:W-:-:S03]  /*41d0*/  @!P5 SHF.L.U32 R32, R36, 0x2, RZ ;  /* 0x000000022420d819 */ /* 0x000fc600000006ff */
[----:B------:R-:W0:Y:S01]  /*41e0*/  @!P4 LDC.64 R36, c[0x0][0x398] ;  /* 0x0000e600ff24cb82 */ /* 0x000e220000000a00 */
[----:B------:R1:W-:Y:S01]  /*41f0*/  STL.64 [R1+0x80], R118 ;  /* 0x0000807601007387 */ /* 0x0003e20000100a00 */
[----:B------:R-:W-:Y:S02]  /*4200*/  CS2R R116, SRZ ;  /* 0x0000000000747805 */ /* 0x000fe4000001ff00 */
[----:B------:R-:W-:Y:S02]  /*4210*/  @!P6 MOV R116, R4 ;  /* 0x000000040074e202 */ /* 0x000fe40000000f00 */
[----:B------:R-:W-:Y:S02]  /*4220*/  @!P6 MOV R117, R5 ;  /* 0x000000050075e202 */ /* 0x000fe40000000f00 */
[----:B-1----:R-:W-:Y:S02]  /*4230*/  CS2R R118, SRZ ;  /* 0x0000000000767805 */ /* 0x002fe4000001ff00 */
[----:B------:R-:W-:-:S02]  /*4240*/  @!P6 MOV R118, R2 ;  /* 0x000000020076e202 */ /* 0x000fc40000000f00 */
[----:B------:R-:W-:Y:S02]  /*4250*/  @!P6 MOV R119, R3 ;  /* 0x000000030077e202 */ /* 0x000fe40000000f00 */
[C---:B------:R-:W-:Y:S01]  /*4260*/  @!P4 IADD3 R34, P6, PT, R76.reuse, R34, RZ ;  /* 0x000000224c22c210 */ /* 0x040fe20007fde0ff */
[----:B------:R1:W-:Y:S01]  /*4270*/  STL.64 [R1+0xb8], R16 ;  /* 0x0000b81001007387 */ /* 0x0003e20000100a00 */
[----:B------:R-:W-:Y:S02]  /*4280*/  MOV R77, UR7 ;  /* 0x00000007004d7c02 */ /* 0x000fe40008000f00 */
[----:B------:R-:W-:Y:S02]  /*4290*/  @!P4 IADD3.X R35, PT, PT, R33, R35, RZ, P6, !PT ;  /* 0x000000232123c210 */ /* 0x000fe400037fe4ff */
[----:B0-----:R-:W-:Y:S02]  /*42a0*/  @!P4 IADD3 R36, P6, PT, R76, R36, RZ ;  /* 0x000000244c24c210 */ /* 0x001fe40007fde0ff */
[----:B------:R-:W-:-:S02]  /*42b0*/  MOV R76, UR6 ;  /* 0x00000006004c7c02 */ /* 0x000fc40008000f00 */
[----:B-1----:R-:W-:-:S04]  /*42c0*/  CS2R R16, SRZ ;  /* 0x0000000000107805 */ /* 0x002fc8000001ff00 */
[----:B------:R-:W4:Y:S04]  /*42d0*/  LDG.E.64 R76, desc[UR16][R76.64] ;  /* 0x000000104c4c7981 */ /* 0x000f28000c1e1b00 */
[----:B------:R0:W4:Y:S02]  /*42e0*/  @!P0 LDG.E.64 R16, desc[UR16][R26.64] ;  /* 0x000000101a108981 */ /* 0x000124000c1e1b00 */
[----:B0-----:R-:W-:-:S06]  /*42f0*/  CS2R R26, SRZ ;  /* 0x00000000001a7805 */ /* 0x001fcc000001ff00 */
[----:B------:R0:W4:Y:S02]  /*4300*/  @!P2 LDG.E.64 R26, desc[UR16][R38.64] ;  /* 0x00000010261aa981 */ /* 0x000124000c1e1b00 */
[----:B0-----:R-:W0:Y:S01]  /*4310*/  @!P5 LDC.64 R38, c[0x0][0x3a0] ;  /* 0x0000e800ff26db82 */ /* 0x001e220000000a00 */
        /* <DEDUP_REMOVED lines=13> */
[----:B-1----:R-:W-:Y:S02]  /*43f0*/  CS2R R38, SRZ ;  /* 0x0000000000267805 */ /* 0x002fe4000001ff00 */
[----:B------:R-:W-:-:S04]  /*4400*/  IADD3 R159, PT, PT, R159, R163, RZ ;  /* 0x000000a39f9f7210 */ /* 0x000fc80007ffe0ff */
[----:B------:R0:W4:Y:S02]  /*4410*/  @!P5 LDG.E.64 R38, desc[UR16][R78.64] ;  /* 0x000000104e26d981 */ /* 0x000124000c1e1b00 */
[----:B0-----:R-:W-:-:S05]  /*4420*/  @P6 IMAD.WIDE R78, R159, 0x2, R120 ;  /* 0x000000029f4e6825 */ /* 0x001fca00078e0278 */
[----:B------:R-:W4:Y:S04]  /*4430*/  @P6 LDG.E.U16 R120, desc[UR16][R78.64] ;  /* 0x000000104e786981 */ /* 0x000f28000c1e1500 */
[----:B------:R0:W4:Y:S02]  /*4440*/  @P6 LDG.E.U16 R121, desc[UR16][R78.64+0x2] ;  /* 0x000002104e796981 */ /* 0x000124000c1e1500 */
[----:B0-----:R-:W-:-:S05]  /*4450*/  IMAD.WIDE R78, R159, 0x2, R122 ;  /* 0x000000029f4e7825 */ /* 0x001fca00078e027a */
[----:B------:R-:W4:Y:S04]  /*4460*/  LDG.E.U16 R122, desc[UR16][R78.64] ;  /* 0x000000104e7a7981 */ /* 0x000f28000c1e1500 */
[----:B------:R-:W4:Y:S01]  /*4470*/  LDG.E.U16 R123, desc[UR16][R78.64+0x2] ;  /* 0x000002104e7b7981 */ /* 0x000f22000c1e1500 */
[----:B------:R-:W-:-:S03]  /*4480*/  HFMA2 R159, -RZ, RZ, 0, 0 ;  /* 0x00000000ff9f7431 */ /* 0x000fc600000001ff */
[----:B------:R0:W-:Y:S02]  /*4490*/  STL.64 [R1+0x1c0], R14 ;  /* 0x0001c00e01007387 */ /* 0x0001e40000100a00 */
[----:B0-----:R-:W-:Y:S02]  /*44a0*/  CS2R R14, SRZ ;  /* 0x00000000000e7805 */ /* 0x001fe4000001ff00 */
[----:B--2---:R-:W-:Y:S01]  /*44b0*/  @!P0 MOV R14, R19 ;  /* 0x00000013000e8202 */ /* 0x004fe20000000f00 */
[----:B------:R0:W-:Y:S04]  /*44c0*/  STL.64 [R1+0xd8], R4 ;  /* 0x0000d80401007387 */ /* 0x0001e80000100a00 */
[----:B---3--:R1:W-:Y:S01]  /*44d0*/  STL.64 [R1+0xe8], R20 ;  /* 0x0000e81401007387 */ /* 0x0083e20000100a00 */
[----:B0-----:R-:W-:-:S02]  /*44e0*/  CS2R R4, SRZ ;  /* 0x0000000000047805 */ /* 0x001fc4000001ff00 */
[----:B------:R-:W-:Y:S01]  /*44f0*/  @!P1 MOV R5, R21 ;  /* 0x0000001500059202 */ /* 0x000fe20000000f00 */
[----:B-----5:R-:W-:Y:S01]  /*4500*/  STL.64 [R1+0xf8], R28 ;  /* 0x0000f81c01007387 */ /* 0x020fe20000100a00 */
[----:B------:R-:W-:-:S03]  /*4510*/  UISETP.NE.AND UP1, UPT, UR22, URZ, UPT ;  /* 0x000000ff1600728c */ /* 0x000fc6000bf25270 */
[----:B------:R0:W-:Y:S04]  /*4520*/  STL.64 [R1+0x1d8], R2 ;  /* 0x0001d80201007387 */ /* 0x0001e80000100a00 */
[----:B----4-:R-:W-:Y:S01]  /*4530*/  STL.64 [R1+0x1f8], R30 ;  /* 0x0001f81e01007387 */ /* 0x010fe20000100a00 */
[----:B------:R-:W-:-:S13]  /*4540*/  R2UR UR24, R76 ;  /* 0x000000004c1872ca */ /* 0x000fda00000e0000 */
[----:B------:R-:W-:-:S05]  /*4550*/  MOV R76, UR24 ;  /* 0x00000018004c7c02 */ /* 0x000fca0008000f00 */
[----:B------:R-:W-:Y:S01]  /*4560*/  FFMA.FTZ R163, -R76, UR24, R77 ;  /* 0x000000184ca37c23 */ /* 0x000fe2000801014d */
[----:B------:R-:W-:Y:S02]  /*4570*/  CS2R R76, SRZ ;  /* 0x00000000004c7805 */ /* 0x000fe4000001ff00 */
[----:B------:R-:W-:Y:S02]  /*4580*/  @!P0 MOV R159, R16 ;  /* 0x00000010009f8202 */ /* 0x000fe40000000f00 */
[----:B------:R-:W-:Y:S02]  /*4590*/  @!P0 MOV R77, R17 ;  /* 0x00000011004d8202 */ /* 0x000fe40000000f00 */
[----:B------:R-:W-:Y:S02]  /*45a0*/  @!P0 MOV R76, R18 ;  /* 0x00000012004c8202 */ /* 0x000fe40000000f00 */
[----:B------:R-:W-:-:S13]  /*45b0*/  FSETP.GTU.FTZ.AND P0, PT, R163, RZ, PT ;  /* 0x000000ffa300720b */ /* 0x000fda0003f1c000 */
[----:B------:R-:W-:-:S05]  /*45c0*/  VOTEU.ANY UP0, P0 ;  /* 0x0000000000ff7886 */ /* 0x000fca0000000100 */
[----:B------:R-:W1:Y:S01]  /*45d0*/  @UP0 LDCU UR6, c[0x0][0x3c0] ;  /* 0x00007800ff0607ac */ /* 0x000e620008000800 */
[----:B------:R-:W-:Y:S01]  /*45e0*/  PLOP3.LUT P0, PT, PT, PT, UP0, 0x80, 0x8 ;  /* 0x000000000008781c */ /* 0x000fe20003f0f008 */
[----:B------:R-:W-:-:S12]  /*45f0*/  STL.64 [R1+0x1f0], R26 ;  /* 0x0001f01a01007387 */ /* 0x000fd80000100a00 */
[----:B-1----:R-:W-:-:S06]  /*4600*/  @P0 FADD.FTZ R21, R163, UR6 ;  /* 0x00000006a3150e21 */ /* 0x002fcc0008010000 */
[----:B------:R-:W1:Y:S01]  /*4610*/  @P0 MUFU.RSQ R21, R21 ;  /* 0x0000001500150308 */ /* 0x000e620000001400 */
[----:B------:R-:W-:Y:S01]  /*4620*/  STL.64 [R1+0x100], R32 ;  /* 0x0001002001007387 */ /* 0x000fe20000100a00 */
[----:B0-----:R-:W-:Y:S02]  /*4630*/  CS2R R2, SRZ ;  /* 0x0000000000027805 */ /* 0x001fe4000001ff00 */
[----:B------:R-:W-:Y:S01]  /*4640*/  @!P1 MOV R4, R20 ;  /* 0x0000001400049202 */ /* 0x000fe20000000f00 */
[----:B------:R-:W-:Y:S01]  /*4650*/  STL.64 [R1+0x200], R34 ;  /* 0x0002002201007387 */ /* 0x000fe20000100a00 */
[----:B-1----:R-:W-:Y:S01]  /*4660*/  @P0 R2UR UR6, R21 ;  /* 0x00000000150602ca */ /* 0x002fe200000e0000 */
[----:B------:R-:W-:Y:S01]  /*4670*/  HFMA2 R20, -RZ, RZ, 0, 0 ;  /* 0x00000000ff147431 */ /* 0x000fe200000001ff */
[----:B------:R-:W-:Y:S01]  /*4680*/  @!P2 MOV R2, R24 ;  /* 0x000000180002a202 */ /* 0x000fe20000000f00 */
[----:B------:R-:W-:Y:S04]  /*4690*/  STL.64 [R1+0x108], R36 ;  /* 0x0001082401007387 */ /* 0x000fe80000100a00 */
[----:B------:R-:W-:Y:S04]  /*46a0*/  STL.64 [R1+0x208], R38 ;  /* 0x0002082601007387 */ /* 0x000fe80000100a00 */
[----:B------:R0:W-:Y:S04]  /*46b0*/  STL.64 [R1+0xf0], R24 ;  /* 0x0000f01801007387 */ /* 0x0001e80000100a00 */
[----:B------:R1:W-:Y:S01]  /*46c0*/  STL.64 [R1+0x1d0], R6 ;  /* 0x0001d00601007387 */ /* 0x0003e20000100a00 */
[----:B------:R-:W-:-:S03]  /*46d0*/  MOV R21, RZ ;  /* 0x000000ff00157202 */ /* 0x000fc60000000f00 */
[----:B------:R2:W-:Y:S01]  /*46e0*/  STL.64 [R1+0xc8], R12 ;  /* 0x0000c80c01007387 */ /* 0x0005e20000100a00 */
[----:B0-----:R-:W-:-:S03]  /*46f0*/  HFMA2 R24, -RZ, RZ, 0, 0 ;  /* 0x00000000ff187431 */ /* 0x001fc600000001ff */
[----:B------:R0:W-:Y:S01]  /*4700*/  STL.64 [R1+0x1c8], R10 ;  /* 0x0001c80a01007387 */ /* 0x0001e20000100a00 */
[----:B-1----:R-:W-:-:S03]  /*4710*/  CS2R R6, SRZ ;  /* 0x0000000000067805 */ /* 0x002fc6000001ff00 */
[----:B------:R1:W-:Y:S01]  /*4720*/  STL.64 [R1+0xd0], R8 ;  /* 0x0000d00801007387 */ /* 0x0003e20000100a00 */
[----:B------:R-:W-:Y:S02]  /*4730*/  @!P1 MOV R6, R22 ;  /* 0x0000001600069202 */ /* 0x000fe40000000f00 */
[----:B------:R-:W-:Y:S01]  /*4740*/  @!P1 MOV R7, R23 ;  /* 0x0000001700079202 */ /* 0x000fe20000000f00 */
[----:B------:R3:W-:Y:S01]  /*4750*/  STL.64 [R1+0xe0], R16 ;  /* 0x0000e01001007387 */ /* 0x0007e20000100a00 */
[----:B--2---:R-:W-:-:S03]  /*4760*/  CS2R R12, SRZ ;  /* 0x00000000000c7805 */ /* 0x004fc6000001ff00 */
[----:B------:R2:W-:Y:S01]  /*4770*/  STL.64 [R1+0x1e0], R18 ;  /* 0x0001e01201007387 */ /* 0x0005e20000100a00 */
[----:B0-----:R-:W-:-:S03]  /*4780*/  CS2R R10, SRZ ;  /* 0x00000000000a7805 */ /* 0x001fc6000001ff00 */
[----:B------:R0:W-:Y:S01]  /*4790*/  STL.64 [R1+0x1e8], R22 ;  /* 0x0001e81601007387 */ /* 0x0001e20000100a00 */
[----:B-1----:R-:W-:Y:S02]  /*47a0*/  CS2R R8, SRZ ;  /* 0x0000000000087805 */ /* 0x002fe4000001ff00 */
[----:B------:R-:W-:Y:S02]  /*47b0*/  @!P2 MOV R3, R25 ;  /* 0x000000190003a202 */ /* 0x000fe40000000f00 */
[----:B---3--:R-:W-:Y:S02]  /*47c0*/  CS2R R16, SRZ ;  /* 0x0000000000107805 */ /* 0x008fe4000001ff00 */
[----:B------:R-:W-:Y:S02]  /*47d0*/  @!P2 MOV R8, R26 ;  /* 0x0000001a0008a202 */ /* 0x000fe40000000f00 */
[----:B--2---:R-:W-:Y:S02]  /*47e0*/  CS2R R18, SRZ ;  /* 0x0000000000127805 */ /* 0x004fe4000001ff00 */
[----:B------:R-:W-:-:S02]  /*47f0*/  @!P2 MOV R9, R27 ;  /* 0x0000001b0009a202 */ /* 0x000fc40000000f00 */
[----:B0-----:R-:W-:Y:S02]  /*4800*/  CS2R R22, SRZ ;  /* 0x0000000000167805 */ /* 0x001fe4000001ff00 */
        /* <DEDUP_REMOVED lines=9> */
[----:B------:R-:W-:Y:S02]  /*48a0*/  @!P5 MOV R17, R37 ;  /* 0x000000250011d202 */ /* 0x000fe40000000f00 */
[----:B------:R-:W-:-:S02]  /*48b0*/  @!P5 MOV R23, R38 ;  /* 0x000000260017d202 */ /* 0x000fc40000000f00 */
[----:B------:R-:W-:Y:S02]  /*48c0*/  @!P5 MOV R24, R39 ;  /* 0x000000270018d202 */ /* 0x000fe40000000f00 */
[----:B------:R-:W-:Y:S02]  /*48d0*/  @P6 SHF.L.U32 R21, R120, 0x10, RZ ;  /* 0x0000001078156819 */ /* 0x000fe400000006ff */
[----:B------:R-:W-:Y:S02]  /*48e0*/  @P6 SHF.L.U32 R22, R121, 0x10, RZ ;  /* 0x0000001079166819 */ /* 0x000fe400000006ff */
[----:B------:R-:W-:Y:S02]  /*48f0*/  SHF.L.U32 R122, R122, 0x10, RZ ;  /* 0x000000107a7a7819 */ /* 0x000fe400000006ff */
[----:B------:R-:W-:Y:S01]  /*4900*/  SHF.L.U32 R123, R123, 0x10, RZ ;  /* 0x000000107b7b7819 */ /* 0x000fe200000006ff */
[----:B------:R-:W-:Y:S01]  /*4910*/  UMOV UR25, 0x3f800000 ;  /* 0x3f80000000197882 */ /* 0x000fe20000000000 */
[----:B------:R-:W-:Y:S01]  /*4920*/  @UP0 UMOV UR25, UR6 ;  /* 0x0000000600190c82 */ /* 0x000fe20008000000 */
[----:B------:R-:W-:Y:S05]  /*4930*/  BRA.U UP1, `(.L_x_1622) ;  /* 0x0000001d01047547 */ /* 0x000fea000b800000 */
[----:B------:R-:W-:Y:S01]  /*4940*/  FADD.FTZ R26, R156, -UR24 ;  /* 0x800000189c1a7e21 */ /* 0x000fe20008010000 */
[----:B------:R-:W-:Y:S01]  /*4950*/  FMUL.FTZ R27, R122, R83 ;  /* 0x000000537a1b7220 */ /* 0x000fe20000410000 */
        /* <DEDUP_REMOVED lines=361> */
[----:B------:R-:W-:Y:S01]  /*5ff0*/  FMUL.FTZ R29, R123, R14 ;  /* 0x0000000e7b1d7220 */ /* 0x000fe20000410000 */
[----:B------:R-:W-:Y:S01]  /*6000*/  FMUL.FTZ R28, R77, UR25 ;  /* 0x000000194d1c7c20 */ /* 0x000fe20008410000 */
[----:B------:R-:W-:Y:S01]  /*6010*/  FADD.FTZ R27, R27, R40 ;  /* 0x000000281b1b7221 */ /* 0x000fe20000010000 */
[----:B------:R-:W-:Y:S01]  /*6020*/  FADD.FTZ R26, R26, R115 ;  /* 0x000000731a1a7221 */ /* 0x000fe20000010000 */
        /* <DEDUP_REMOVED lines=65> */
[----:B------:R-:W-:Y:S01]  /*6440*/  FFMA.FTZ R12, R12, R16, R3 ;  /* 0x000000100c0c7223 */ /* 0x000fe20000010003 */
[----:B------:R-:W-:Y:S01]  /*6450*/  FADD.FTZ R17, R17, -UR24 ;  /* 0x8000001811117e21 */ /* 0x000fe20008010000 */
[----:B------:R-:W-:Y:S01]  /*6460*/  FADD.FTZ R18, R9, R20 ;  /* 0x0000001409127221 */ /* 0x000fe20000010000 */
[----:B------:R-:W-:Y:S01]  /*6470*/  FFMA.FTZ R4, R4, R20, R7 ;  /* 0x0000001404047223 */ /* 0x000fe20000010007 */
[----:B------:R-:W-:Y:S01]  /*6480*/  FADD.FTZ R8, R11, R2 ;  /* 0x000000020b087221 */ /* 0x000fe20000010000 */
[----:B------:R-:W-:Y:S01]  /*6490*/  FFMA.FTZ R9, R5, R2, R6 ;  /* 0x0000000205097223 */ /* 0x000fe20000010006 */
[-C--:B------:R-:W-:Y:S01]  /*64a0*/  FMUL.FTZ R7, R123, R24.reuse ;  /* 0x000000187b077220 */ /* 0x080fe20000410000 */
        /* <DEDUP_REMOVED lines=10> */
.L_x_1622:
        /* <DEDUP_REMOVED lines=8> */
[C-C-:B------:R-:W-:Y:S01]  /*65d0*/  FFMA.FTZ R36, R122.reuse, R26, R21.reuse ;  /* 0x0000001a7a247223 */ /* 0x140fe20000010015 */
[--C-:B------:R-:W-:Y:S01]  /*65e0*/  FFMA.FTZ R30, R123, R25, R22.reuse ;  /* 0x000000197b1e7223 */ /* 0x100fe20000010016 */
[--C-:B------:R-:W-:Y:S01]  /*65f0*/  FFMA.FTZ R29, R122, R27, R21.reuse ;  /* 0x0000001b7a1d7223 */ /* 0x100fe20000010015 */
[----:B------:R-:W-:Y:S01]  /*6600*/  FMUL.FTZ R38, R38, UR25 ;  /* 0x0000001926267c20 */ /* 0x000fe20008410000 */
[----:B------:R-:W-:Y:S01]  /*6610*/  FMUL.FTZ R28, R36, -1.4426950216293334961 ;  /* 0xbfb8aa3b241c7820 */ /* 0x000fe20000410000 */
[----:B------:R-:W-:Y:S01]  /*6620*/  FMUL.FTZ R31, R30, -1.4426950216293334961 ;  /* 0xbfb8aa3b1e1f7820 */ /* 0x000fe20000410000 */
[----:B------:R-:W-:Y:S01]  /*6630*/  FMUL.FTZ R32, R29, -1.4426950216293334961 ;  /* 0xbfb8aa3b1d207820 */ /* 0x000fe20000410000 */
[----:B------:R-:W-:Y:S01]  /*6640*/  FMUL.FTZ R78, R78, UR25 ;  /* 0x000000194e4e7c20 */ /* 0x000fe20008410000 */
[----:B------:R-:W-:Y:S01]  /*6650*/  FADD.FTZ R148, R148, -UR24 ;  /* 0x8000001894947e21 */ /* 0x000fe20008010000 */
[--C-:B------:R-:W-:Y:S01]  /*6660*/  FFMA.FTZ R150, R122, R38, R21.reuse ;  /* 0x000000267a967223 */ /* 0x100fe20000010015 */
[----:B------:R-:W0:Y:S01]  /*6670*/  MUFU.EX2 R28, R28 ;  /* 0x0000001c001c7308 */ /* 0x000e220000000800 */
[----:B------:R-:W-:Y:S01]  /*6680*/  FADD.FTZ R149, R149, -UR24 ;  /* 0x8000001895957e21 */ /* 0x000fe20008010000 */
[----:B------:R-:W-:Y:S01]  /*6690*/  FMUL.FTZ R148, R148, UR25 ;  /* 0x0000001994947c20 */ /* 0x000fe20008410000 */
[----:B------:R-:W-:Y:S01]  /*66a0*/  FADD.FTZ R142, R142, -UR24 ;  /* 0x800000188e8e7e21 */ /* 0x000fe20008010000 */
[----:B------:R-:W-:Y:S01]  /*66b0*/  FADD.FTZ R138, R138, -UR24 ;  /* 0x800000188a8a7e21 */ /* 0x000fe20008010000 */
[----:B------:R-:W-:Y:S01]  /*66c0*/  FADD.FTZ R139, R139, -UR24 ;  /* 0x800000188b8b7e21 */ /* 0x000fe20008010000 */
[--C-:B------:R-:W-:Y:S01]  /*66d0*/  FFMA.FTZ R154, R122, R148, R21.reuse ;  /* 0x000000947a9a7223 */ /* 0x100fe20000010015 */
[----:B------:R-:W-:Y:S01]  /*66e0*/  FMUL.FTZ R142, R142, UR25 ;  /* 0x000000198e8e7c20 */ /* 0x000fe20008410000 */
[----:B------:R-:W1:Y:S01]  /*66f0*/  MUFU.EX2 R31, R31 ;  /* 0x0000001f001f7308 */ /* 0x000e620000000800 */
[----:B------:R-:W-:Y:S01]  /*6700*/  FADD.FTZ R136, R136, -UR24 ;  /* 0x8000001888887e21 */ /* 0x000fe20008010000 */
[----:B------:R-:W-:Y:S01]  /*6710*/  FMUL.FTZ R151, R154, -1.4426950216293334961 ;  /* 0xbfb8aa3b9a977820 */ /* 0x000fe20000410000 */
        /* <DEDUP_REMOVED lines=9> */
[----:B------:R-:W-:Y:S01]  /*67b0*/  FMUL.FTZ R133, R133, UR25 ;  /* 0x0000001985857c20 */ /* 0x000fe20008410000 */
[----:B------:R-:W-:Y:S01]  /*67c0*/  FMUL.FTZ R129, R129, UR25 ;  /* 0x0000001981817c20 */ /* 0x000fe20008410000 */
[----:B------:R-:W-:Y:S01]  /*67d0*/  FMUL.FTZ R28, R28, UR25 ;  /* 0x000000191c1c7c20 */ /* 0x000fe20008410000 */
[----:B------:R-:W-:Y:S01]  /*67e0*/  FMUL.FTZ R127, R127, UR25 ;  /* 0x000000197f7f7c20 */ /* 0x000fe20008410000 */
[----:B------:R0:W3:Y:S01]  /*67f0*/  MUFU.RCP R34, R33 ;  /* 0x0000002100227308 */ /* 0x0000e20000001000 */
[----:B-1----:R-:W-:Y:S01]  /*6800*/  FADD.FTZ R31, R31, 1 ;  /* 0x3f8000001f1f7421 */ /* 0x002fe20000010000 */
[----:B------:R-:W-:Y:S01]  /*6810*/  FMUL.FTZ R125, R125, UR25 ;  /* 0x000000197d7d7c20 */ /* 0x000fe20008410000 */
[----:B------:R-:W-:Y:S01]  /*6820*/  FADD.FTZ R111, R111, -UR24 ;  /* 0x800000186f6f7e21 */ /* 0x000fe20008010000 */
[----:B------:R-:W-:Y:S01]  /*6830*/  FADD.FTZ R109, R109, -UR24 ;  /* 0x800000186d6d7e21 */ /* 0x000fe20008010000 */
[----:B------:R-:W-:Y:S01]  /*6840*/  FADD.FTZ R107, R107, -UR24 ;  /* 0x800000186b6b7e21 */ /* 0x000fe20008010000 */
[----:B------:R-:W-:Y:S01]  /*6850*/  FADD.FTZ R65, R65, -UR24 ;  /* 0x8000001841417e21 */ /* 0x000fe20008010000 */
[----:B------:R-:W-:Y:S01]  /*6860*/  FMUL.FTZ R111, R111, UR25 ;  /* 0x000000196f6f7c20 */ /* 0x000fe20008410000 */
[----:B------:R-:W1:Y:S01]  /*6870*/  MUFU.RCP R31, R31 ;  /* 0x0000001f001f7308 */ /* 0x000e620000001000 */
[--C-:B0-----:R-:W-:Y:S01]  /*6880*/  FFMA.FTZ R33, R123, R28, R22.reuse ;  /* 0x0000001c7b217223 */ /* 0x101fe20000010016 */
[----:B--2---:R-:W-:Y:S01]  /*6890*/  FADD.FTZ R32, R32, 1 ;  /* 0x3f80000020207421 */ /* 0x004fe20000010000 */
[----:B------:R-:W-:Y:S01]  /*68a0*/  FMUL.FTZ R109, R109, UR25 ;  /* 0x000000196d6d7c20 */ /* 0x000fe20008410000 */
[----:B------:R-:W-:Y:S01]  /*68b0*/  FMUL.FTZ R107, R107, UR25 ;  /* 0x000000196b6b7c20 */ /* 0x000fe20008410000 */
[----:B------:R-:W-:Y:S01]  /*68c0*/  FMUL.FTZ R37, R33, -1.4426950216293334961 ;  /* 0xbfb8aa3b21257820 */ /* 0x000fe20000410000 */
[----:B------:R-:W-:Y:S01]  /*68d0*/  FMUL.FTZ R65, R65, UR25 ;  /* 0x0000001941417c20 */ /* 0x000fe20008410000 */
[----:B------:R-:W-:Y:S01]  /*68e0*/  FADD.FTZ R103, R103, -UR24 ;  /* 0x8000001867677e21 */ /* 0x000fe20008010000 */
[----:B------:R-:W0:Y:S01]  /*68f0*/  MUFU.RCP R32, R32 ;  /* 0x0000002000207308 */ /* 0x000e220000001000 */
[C---:B---3--:R-:W-:Y:S01]  /*6900*/  FADD.FTZ R35, -R34.reuse, 1 ;  /* 0x3f80000022237421 */ /* 0x048fe20000010100 */
[----:B------:R-:W-:Y:S01]  /*6910*/  FMUL.FTZ R83, R34, R83 ;  /* 0x0000005322537220 */ /* 0x000fe20000410000 */
[----:B------:R-:W-:Y:S01]  /*6920*/  FADD.FTZ R34, R152, -UR24 ;  /* 0x8000001898227e21 */ /* 0x000fe20008010000 */
[----:B------:R-:W-:Y:S01]  /*6930*/  FMUL.FTZ R152, R155, -1.4426950216293334961 ;  /* 0xbfb8aa3b9b987820 */ /* 0x000fe20000410000 */
[----:B------:R-:W-:Y:S01]  /*6940*/  FFMA.FTZ R36, R36, R35, 1 ;  /* 0x3f80000024247423 */ /* 0x000fe20000010023 */
[----:B------:R-:W-:Y:S01]  /*6950*/  FADD.FTZ R35, R153, -UR24 ;  /* 0x8000001899237e21 */ /* 0x000fe20008010000 */
[----:B------:R-:W-:Y:S01]  /*6960*/  FMUL.FTZ R34, R34, UR25 ;  /* 0x0000001922227c20 */ /* 0x000fe20008410000 */
[----:B------:R-:W2:Y:S01]  /*6970*/  MUFU.EX2 R37, R37 ;  /* 0x0000002500257308 */ /* 0x000ea20000000800 */
[----:B------:R-:W-:Y:S01]  /*6980*/  FMUL.FTZ R153, R150, -1.4426950216293334961 ;  /* 0xbfb8aa3b96997820 */ /* 0x000fe20000410000 */
[----:B------:R-:W-:Y:S01]  /*6990*/  FMUL.FTZ R35, R35, UR25 ;  /* 0x0000001923237c20 */ /* 0x000fe20008410000 */
[----:B------:R-:W-:Y:S01]  /*69a0*/  FFMA.FTZ R39, R122, R34, R21 ;  /* 0x000000227a277223 */ /* 0x000fe20000010015 */
[----:B-1----:R-:W-:Y:S01]  /*69b0*/  FMUL.FTZ R84, R31, R84 ;  /* 0x000000541f547220 */ /* 0x002fe20000410000 */
[----:B------:R-:W-:Y:S01]  /*69c0*/  FMUL.FTZ R83, R83, R36 ;  /* 0x0000002453537220 */ /* 0x000fe20000410000 */
[----:B------:R-:W-:Y:S01]  /*69d0*/  FFMA.FTZ R120, R123, R35, R22 ;  /* 0x000000237b787223 */ /* 0x000fe20000010016 */
[----:B------:R-:W-:Y:S01]  /*69e0*/  FMUL.FTZ R79, R39, -1.4426950216293334961 ;  /* 0xbfb8aa3b274f7820 */ /* 0x000fe20000410000 */
[----:B------:R-:W1:Y:S01]  /*69f0*/  MUFU.EX2 R153, R153 ;  /* 0x0000009900997308 */ /* 0x000e620000000800 */
[----:B0-----:R-:W-:Y:S01]  /*6a00*/  FMUL.FTZ R85, R32, R85 ;  /* 0x0000005520557220 */ /* 0x001fe20000410000 */
[----:B------:R-:W-:Y:S01]  /*6a10*/  FMUL.FTZ R121, R120, -1.4426950216293334961 ;  /* 0xbfb8aa3b78797820 */ /* 0x000fe20000410000 */
[----:B------:R-:W-:Y:S01]  /*6a20*/  FADD.FTZ R32, -R32, 1 ;  /* 0x3f80000020207421 */ /* 0x000fe20000010100 */
[----:B------:R-:W-:Y:S01]  /*6a30*/  FADD.FTZ R68, R68, -UR24 ;  /* 0x8000001844447e21 */ /* 0x000fe20008010000 */
[----:B------:R-:W-:Y:S01]  /*6a40*/  FADD.FTZ R69, R69, -UR24 ;  /* 0x8000001845457e21 */ /* 0x000fe20008010000 */
[----:B------:R-:W-:Y:S01]  /*6a50*/  FADD.FTZ R42, R42, -UR24 ;  /* 0x800000182a2a7e21 */ /* 0x000fe20008010000 */
[----:B------:R-:W-:Y:S01]  /*6a60*/  FFMA.FTZ R32, R29, R32, 1 ;  /* 0x3f8000001d207423 */ /* 0x000fe20000010020 */
[----:B------:R-:W0:Y:S01]  /*6a70*/  MUFU.EX2 R79, R79 ;  /* 0x0000004f004f7308 */ /* 0x000e220000000800 */
[----:B--2---:R-:W-:Y:S01]  /*6a80*/  FADD.FTZ R37, R37, 1 ;  /* 0x3f80000025257421 */ /* 0x004fe20000010000 */
[----:B------:R-:W-:Y:S01]  /*6a90*/  FMUL.FTZ R68, R68, UR25 ;  /* 0x0000001944447c20 */ /* 0x000fe20008410000 */
[----:B------:R-:W-:Y:S01]  /*6aa0*/  FMUL.FTZ R32, R85, R32 ;  /* 0x0000002055207220 */ /* 0x000fe20000410000 */
[----:B------:R-:W-:Y:S01]  /*6ab0*/  FMUL.FTZ R69, R69, UR25 ;  /* 0x0000001945457c20 */ /* 0x000fe20008410000 */
[----:B------:R-:W-:Y:S01]  /*6ac0*/  FMUL.FTZ R42, R42, UR25 ;  /* 0x000000192a2a7c20 */ /* 0x000fe20008410000 */
[----:B------:R-:W-:Y:S01]  /*6ad0*/  FADD.FTZ R41, R41, -UR24 ;  /* 0x8000001829297e21 */ /* 0x000fe20008010000 */
[----:B------:R-:W-:Y:S01]  /*6ae0*/  FADD.FTZ R113, R113, -UR24 ;  /* 0x8000001871717e21 */ /* 0x000fe20008010000 */
[----:B------:R-:W2:Y:S01]  /*6af0*/  MUFU.EX2 R121, R121 ;  /* 0x0000007900797308 */ /* 0x000ea20000000800 */
[----:B-1----:R-:W-:Y:S01]  /*6b00*/  FADD.FTZ R153, R153, 1 ;  /* 0x3f80000099997421 */ /* 0x002fe20000010000 */
[----:B------:R-:W-:Y:S01]  /*6b10*/  FMUL.FTZ R41, R41, UR25 ;  /* 0x0000001929297c20 */ /* 0x000fe20008410000 */
[----:B------:R-:W-:Y:S01]  /*6b20*/  FMUL.FTZ R113, R113, UR25 ;  /* 0x0000001971717c20 */ /* 0x000fe20008410000 */
[----:B------:R-:W-:Y:S01]  /*6b30*/  FADD.FTZ R117, R117, -UR24 ;  /* 0x8000001875757e21 */ /* 0x000fe20008010000 */
[----:B------:R-:W-:Y:S01]  /*6b40*/  FADD.FTZ R4, R4, -UR24 ;  /* 0x8000001804047e21 */ /* 0x000fe20008010000 */
[----:B------:R-:W-:Y:S01]  /*6b50*/  FADD.FTZ R5, R5, -UR24 ;  /* 0x8000001805057e21 */ /* 0x000fe20008010000 */
[----:B------:R-:W-:Y:S01]  /*6b60*/  FADD.FTZ R2, R2, -UR24 ;  /* 0x8000001802027e21 */ /* 0x000fe20008010000 */
[----:B------:R-:W1:Y:S01]  /*6b70*/  MUFU.EX2 R152, R152 ;  /* 0x0000009800987308 */ /* 0x000e620000000800 */
[----:B0-----:R-:W-:Y:S01]  /*6b80*/  FADD.FTZ R156, R79, 1 ;  /* 0x3f8000004f9c7421 */ /* 0x001fe20000010000 */
[----:B------:R-:W-:Y:S01]  /*6b90*/  FMUL.FTZ R117, R117, UR25 ;  /* 0x0000001975757c20 */ /* 0x000fe20008410000 */
[----:B------:R-:W-:Y:S01]  /*6ba0*/  FMUL.FTZ R4, R4, UR25 ;  /* 0x0000001904047c20 */ /* 0x000fe20008410000 */
[----:B------:R-:W-:Y:S01]  /*6bb0*/  FMUL.FTZ R5, R5, UR25 ;  /* 0x0000001905057c20 */ /* 0x000fe20008410000 */
[----:B------:R-:W-:Y:S01]  /*6bc0*/  FMUL.FTZ R2, R2, UR25 ;  /* 0x0000001902027c20 */ /* 0x000fe20008410000 */
[----:B------:R-:W-:Y:S01]  /*6bd0*/  FADD.FTZ R13, R13, -UR24 ;  /* 0x800000180d0d7e21 */ /* 0x000fe20008010000 */
[----:B------:R-:W-:Y:S01]  /*6be0*/  FADD.FTZ R15, R15, -UR24 ;  /* 0x800000180f0f7e21 */ /* 0x000fe20008010000 */
[----:B------:R-:W0:Y:S01]  /*6bf0*/  MUFU.RCP R37, R37 ;  /* 0x0000002500257308 */ /* 0x000e220000001000 */
[----:B--2---:R-:W-:Y:S01]  /*6c00*/  FADD.FTZ R79, R121, 1 ;  /* 0x3f800000794f7421 */ /* 0x004fe20000010000 */
[----:B------:R-:W-:Y:S01]  /*6c10*/  FADD.FTZ R121, -R31, 1 ;  /* 0x3f8000001f797421 */ /* 0x000fe20000010100 */
[----:B------:R-:W-:Y:S01]  /*6c20*/  FMUL.FTZ R13, R13, UR25 ;  /* 0x000000190d0d7c20 */ /* 0x000fe20008410000 */
[----:B------:R-:W-:Y:S01]  /*6c30*/  FMUL.FTZ R15, R15, UR25 ;  /* 0x000000190f0f7c20 */ /* 0x000fe20008410000 */
[----:B------:R-:W-:Y:S01]  /*6c40*/  FADD.FTZ R18, R18, -UR24 ;  /* 0x8000001812127e21 */ /* 0x000fe20008010000 */
[----:B------:R-:W-:Y:S01]  /*6c50*/  FFMA.FTZ R31, R30, R121, 1 ;  /* 0x3f8000001e1f7423 */ /* 0x000fe20000010079 */
[----:B------:R-:W-:Y:S01]  /*6c60*/  FADD.FTZ R17, R17, -UR24 ;  /* 0x8000001811117e21 */ /* 0x000fe20008010000 */
[----:B------:R-:W2:Y:S01]  /*6c70*/  MUFU.EX2 R151, R151 ;  /* 0x0000009700977308 */ /* 0x000ea20000000800 */
[----:B-1----:R-:W-:Y:S01]  /*6c80*/  FADD.FTZ R121, R152, 1 ;  /* 0x3f80000098797421 */ /* 0x002fe20000010000 */
[----:B------:R-:W-:Y:S01]  /*6c90*/  FMUL.FTZ R84, R84, R31 ;  /* 0x0000001f54547220 */ /* 0x000fe20000410000 */
[----:B------:R-:W-:Y:S01]  /*6ca0*/  FMUL.FTZ R18, R18, UR25 ;  /* 0x0000001912127c20 */ /* 0x000fe20008410000 */
[----:B------:R-:W-:-:S04]  /*6cb0*/  FMUL.FTZ R17, R17, UR25 ;  /* 0x0000001911117c20 */ /* 0x000fc80008410000 */
[----:B------:R-:W1:Y:S01]  /*6cc0*/  MUFU.RCP R156, R156 ;  /* 0x0000009c009c7308 */ /* 0x000e620000001000 */
[C---:B0-----:R-:W-:Y:S01]  /*6cd0*/  FADD.FTZ R152, -R37.reuse, 1 ;  /* 0x3f80000025987421 */ /* 0x041fe20000010100 */
[----:B------:R-:W-:-:S03]  /*6ce0*/  FMUL.FTZ R86, R37, R86 ;  /* 0x0000005625567220 */ /* 0x000fc60000410000 */
[----:B------:R-:W-:-:S03]  /*6cf0*/  FFMA.FTZ R33, R33, R152, 1 ;  /* 0x3f80000021217423 */ /* 0x000fc60000010098 */
[----:B------:R-:W0:Y:S01]  /*6d00*/  MUFU.RCP R30, R153 ;  /* 0x00000099001e7308 */ /* 0x000e220000001000 */
[----:B--2---:R-:W-:Y:S01]  /*6d10*/  FADD.FTZ R151, R151, 1 ;  /* 0x3f80000097977421 */ /* 0x004fe20000010000 */
[----:B------:R-:W-:-:S06]  /*6d20*/  FMUL.FTZ R33, R86, R33 ;  /* 0x0000002156217220 */ /* 0x000fcc0000410000 */
[----:B------:R-:W2:Y:S01]  /*6d30*/  MUFU.RCP R29, R121 ;  /* 0x00000079001d7308 */ /* 0x000ea20000001000 */
[C---:B-1----:R-:W-:Y:S01]  /*6d40*/  FMUL.FTZ R87, R156.reuse, R87 ;  /* 0x000000579c577220 */ /* 0x042fe20000410000 */
[----:B------:R-:W-:-:S04]  /*6d50*/  FADD.FTZ R156, -R156, 1 ;  /* 0x3f8000009c9c7421 */ /* 0x000fc80000010100 */
[----:B------:R-:W-:Y:S02]  /*6d60*/  FFMA.FTZ R156, R39, R156, 1 ;  /* 0x3f800000279c7423 */ /* 0x000fe4000001009c */
[----:B------:R-:W1:Y:S01]  /*6d70*/  MUFU.RCP R152, R151 ;  /* 0x0000009700987308 */ /* 0x000e620000001000 */
[C---:B0-----:R-:W-:Y:S01]  /*6d80*/  FMUL.FTZ R89, R30.reuse, R89 ;  /* 0x000000591e597220 */ /* 0x041fe20000410000 */
[----:B------:R-:W-:Y:S01]  /*6d90*/  FADD.FTZ R39, -R30, 1 ;  /* 0x3f8000001e277421 */ /* 0x000fe20000010100 */
[----:B------:R-:W-:-:S03]  /*6da0*/  FMUL.FTZ R87, R87, R156 ;  /* 0x0000009c57577220 */ /* 0x000fc60000410000 */
[----:B------:R-:W-:Y:S01]  /*6db0*/  FFMA.FTZ R150, R150, R39, 1 ;  /* 0x3f80000096967423 */ /* 0x000fe20000010027 */
[----:B------:R-:W-:Y:S01]  /*6dc0*/  FADD.FTZ R39, R147, -UR24 ;  /* 0x8000001893277e21 */ /* 0x000fe20008010000 */
[----:B------:R-:W0:Y:S01]  /*6dd0*/  MUFU.RCP R79, R79 ;  /* 0x0000004f004f7308 */ /* 0x000e220000001000 */
[C---:B--2---:R-:W-:Y:S01]  /*6de0*/  FADD.FTZ R30, -R29.reuse, 1 ;  /* 0x3f8000001d1e7421 */ /* 0x044fe20000010100 */
[----:B------:R-:W-:Y:S01]  /*6df0*/  FMUL.FTZ R90, R29, R90 ;  /* 0x0000005a1d5a7220 */ /* 0x000fe20000410000 */
[----:B------:R-:W-:Y:S01]  /*6e00*/  FMUL.FTZ R39, R39, UR25 ;  /* 0x0000001927277c20 */ /* 0x000fe20008410000 */
[----:B------:R-:W-:Y:S01]  /*6e10*/  FMUL.FTZ R89, R89, R150 ;  /* 0x0000009659597220 */ /* 0x000fe20000410000 */
[----:B------:R-:W-:Y:S01]  /*6e20*/  FFMA.FTZ R155, R155, R30, 1 ;  /* 0x3f8000009b9b7423 */ /* 0x000fe2000001001e */
[----:B------:R-:W-:Y:S01]  /*6e30*/  FADD.FTZ R30, R146, -UR24 ;  /* 0x80000018921e7e21 */ /* 0x000fe20008010000 */
[----:B-1----:R-:W-:-:S03]  /*6e40*/  FADD.FTZ R29, -R152, 1 ;  /* 0x3f800000981d7421 */ /* 0x002fc60000010100 */
[----:B------:R-:W-:Y:S01]  /*6e50*/  FMUL.FTZ R30, R30, UR25 ;  /* 0x000000191e1e7c20 */ /* 0x000fe20008410000 */
[----:B------:R-:W-:Y:S01]  /*6e60*/  FMUL.FTZ R91, R152, R91 ;  /* 0x0000005b985b7220 */ /* 0x000fe20000410000 */
[----:B------:R-:W-:Y:S01]  /*6e70*/  FMUL.FTZ R90, R90, R155 ;  /* 0x0000009b5a5a7220 */ /* 0x000fe20000410000 */
[----:B------:R-:W-:Y:S01]  /*6e80*/  FFMA.FTZ R154, R154, R29, 1 ;  /* 0x3f8000009a9a7423 */ /* 0x000fe2000001001d */
[----:B------:R-:W-:Y:S01]  /*6e90*/  FMUL.FTZ R29, R149, UR25 ;  /* 0x00000019951d7c20 */ /* 0x000fe20008410000 */
[--C-:B------:R-:W-:Y:S01]  /*6ea0*/  FFMA.FTZ R149, R123, R39, R22.reuse ;  /* 0x000000277b957223 */ /* 0x100fe20000010016 */
[C---:B0-----:R-:W-:Y:S01]  /*6eb0*/  FADD.FTZ R37, -R79.reuse, 1 ;  /* 0x3f8000004f257421 */ /* 0x041fe20000010100 */
[----:B------:R-:W-:Y:S01]  /*6ec0*/  FMUL.FTZ R88, R79, R88 ;  /* 0x000000584f587220 */ /* 0x000fe20000410000 */
[----:B------:R-:W-:Y:S01]  /*6ed0*/  FADD.FTZ R79, R144, -UR24 ;  /* 0x80000018904f7e21 */ /* 0x000fe20008010000 */
[----:B------:R-:W-:Y:S01]  /*6ee0*/  FFMA.FTZ R152, R123, R29, R22 ;  /* 0x0000001d7b987223 */ /* 0x000fe20000010016 */
[----:B------:R-:W-:Y:S01]  /*6ef0*/  FFMA.FTZ R37, R120, R37, 1 ;  /* 0x3f80000078257423 */ /* 0x000fe20000010025 */
[--C-:B------:R-:W-:Y:S01]  /*6f00*/  FFMA.FTZ R120, R122, R30, R21.reuse ;  /* 0x0000001e7a787223 */ /* 0x100fe20000010015 */
[----:B------:R-:W-:Y:S01]  /*6f10*/  FMUL.FTZ R79, R79, UR25 ;  /* 0x000000194f4f7c20 */ /* 0x000fe20008410000 */
[----:B------:R-:W-:Y:S01]  /*6f20*/  FMUL.FTZ R121, R152, -1.4426950216293334961 ;  /* 0xbfb8aa3b98797820 */ /* 0x000fe20000410000 */
[----:B------:R-:W-:Y:S01]  /*6f30*/  FMUL.FTZ R144, R149, -1.4426950216293334961 ;  /* 0xbfb8aa3b95907820 */ /* 0x000fe20000410000 */
[----:B------:R-:W-:Y:S01]  /*6f40*/  FMUL.FTZ R151, R120, -1.4426950216293334961 ;  /* 0xbfb8aa3b78977820 */ /* 0x000fe20000410000 */
[----:B------:R-:W-:Y:S01]  /*6f50*/  FFMA.FTZ R146, R122, R79, R21 ;  /* 0x0000004f7a927223 */ /* 0x000fe20000010015 */
[----:B------:R0:W1:Y:S01]  /*6f60*/  MUFU.EX2 R147, R121 ;  /* 0x0000007900937308 */ /* 0x0000620000000800 */
[----:B------:R-:W-:Y:S01]  /*6f70*/  FMUL.FTZ R88, R88, R37 ;  /* 0x0000002558587220 */ /* 0x000fe20000410000 */
[----:B------:R-:W-:-:S06]  /*6f80*/  FMUL.FTZ R91, R91, R154 ;  /* 0x0000009a5b5b7220 */ /* 0x000fcc0000410000 */
[----:B------:R-:W2:Y:S01]  /*6f90*/  MUFU.EX2 R151, R151 ;  /* 0x0000009700977308 */ /* 0x000ea20000000800 */
[----:B0-----:R-:W-:-:S07]  /*6fa0*/  FMUL.FTZ R121, R146, -1.4426950216293334961 ;  /* 0xbfb8aa3b92797820 */ /* 0x001fce0000410000 */
[----:B------:R-:W0:Y:S01]  /*6fb0*/  MUFU.EX2 R144, R144 ;  /* 0x0000009000907308 */ /* 0x000e220000000800 */
[----:B-1----:R-:W-:-:S07]  /*6fc0*/  FADD.FTZ R153, R147, 1 ;  /* 0x3f80000093997421 */ /* 0x002fce0000010000 */
[----:B------:R-:W1:Y:S01]  /*6fd0*/  MUFU.EX2 R121, R121 ;  /* 0x0000007900797308 */ /* 0x000e620000000800 */
[----:B--2---:R-:W-:-:S07]  /*6fe0*/  FADD.FTZ R163, R151, 1 ;  /* 0x3f80000097a37421 */ /* 0x004fce0000010000 */
[----:B------:R-:W2:Y:S01]  /*6ff0*/  MUFU.RCP R153, R153 ;  /* 0x0000009900997308 */ /* 0x000ea20000001000 */
[----:B0-----:R-:W-:-:S07]  /*7000*/  FADD.FTZ R151, R144, 1 ;  /* 0x3f80000090977421 */ /* 0x001fce0000010000 */
[----:B------:R-:W0:Y:S01]  /*7010*/  MUFU.RCP R147, R163 ;  /* 0x000000a300937308 */ /* 0x000e220000001000 */
[----:B-1----:R-:W-:-:S07]  /*7020*/  FADD.FTZ R144, R121, 1 ;  /* 0x3f80000079907421 */ /* 0x002fce0000010000 */
[----:B------:R-:W1:Y:S01]  /*7030*/  MUFU.RCP R151, R151 ;  /* 0x0000009700977308 */ /* 0x000e620000001000 */
[C---:B--2---:R-:W-:Y:S01]  /*7040*/  FMUL.FTZ R121, R153.reuse, R92 ;  /* 0x0000005c99797220 */ /* 0x044fe20000410000 */
[----:B------:R-:W-:-:S04]  /*7050*/  FADD.FTZ R157, -R153, 1 ;  /* 0x3f800000999d7421 */ /* 0x000fc80000010100 */
[----:B------:R-:W-:Y:S02]  /*7060*/  FFMA.FTZ R92, R152, R157, 1 ;  /* 0x3f800000985c7423 */ /* 0x000fe4000001009d */
[----:B------:R-:W2:Y:S01]  /*7070*/  MUFU.RCP R144, R144 ;  /* 0x0000009000907308 */ /* 0x000ea20000001000 */
[C---:B0-----:R-:W-:Y:S01]  /*7080*/  FMUL.FTZ R93, R147.reuse, R93 ;  /* 0x0000005d935d7220 */ /* 0x041fe20000410000 */
[----:B------:R-:W-:Y:S01]  /*7090*/  FADD.FTZ R153, -R147, 1 ;  /* 0x3f80000093997421 */ /* 0x000fe20000010100 */
[----:B------:R-:W-:-:S03]  /*70a0*/  FMUL.FTZ R92, R121, R92 ;  /* 0x0000005c795c7220 */ /* 0x000fc60000410000 */
[----:B------:R-:W-:Y:S01]  /*70b0*/  FFMA.FTZ R120, R120, R153, 1 ;  /* 0x3f80000078787423 */ /* 0x000fe20000010099 */
[C---:B-1----:R-:W-:Y:S01]  /*70c0*/  FMUL.FTZ R147, R151.reuse, R94 ;  /* 0x0000005e97937220 */ /* 0x042fe20000410000 */
[----:B------:R-:W-:Y:S02]  /*70d0*/  FADD.FTZ R94, -R151, 1 ;  /* 0x3f800000975e7421 */ /* 0x000fe40000010100 */
[----:B------:R-:W-:Y:S02]  /*70e0*/  FMUL.FTZ R93, R93, R120 ;  /* 0x000000785d5d7220 */ /* 0x000fe40000410000 */
[----:B------:R-:W-:Y:S01]  /*70f0*/  FFMA.FTZ R94, R149, R94, 1 ;  /* 0x3f800000955e7423 */ /* 0x000fe2000001005e */
[C---:B--2---:R-:W-:Y:S01]  /*7100*/  FMUL.FTZ R95, R144.reuse, R95 ;  /* 0x0000005f905f7220 */ /* 0x044fe20000410000 */
[----:B------:R-:W-:Y:S01]  /*7110*/  FADD.FTZ R149, -R144, 1 ;  /* 0x3f80000090957421 */ /* 0x000fe20000010100 */
[----:B------:R-:W-:Y:S01]  /*7120*/  FADD.FTZ R144, R145, -UR24 ;  /* 0x8000001891907e21 */ /* 0x000fe20008010000 */
[----:B------:R-:W-:-:S02]  /*7130*/  FMUL.FTZ R94, R147, R94 ;  /* 0x0000005e935e7220 */ /* 0x000fc40000410000 */
[----:B------:R-:W-:Y:S01]  /*7140*/  FFMA.FTZ R146, R146, R149, 1 ;  /* 0x3f80000092927423 */ /* 0x000fe20000010095 */
[----:B------:R-:W-:Y:S01]  /*7150*/  FMUL.FTZ R144, R144, UR25 ;  /* 0x0000001990907c20 */ /* 0x000fe20008410000 */
[----:B------:R-:W-:Y:S02]  /*7160*/  FFMA.FTZ R149, R122, R142, R21 ;  /* 0x0000008e7a957223 */ /* 0x000fe40000010015 */
[----:B------:R-:W-:Y:S01]  /*7170*/  FMUL.FTZ R95, R95, R146 ;  /* 0x000000925f5f7220 */ /* 0x000fe20000410000 */
[----:B------:R-:W-:Y:S01]  /*7180*/  FFMA.FTZ R152, R123, R144, R22 ;  /* 0x000000907b987223 */ /* 0x000fe20000010016 */
[----:B------:R-:W-:-:S03]  /*7190*/  FMUL.FTZ R145, R149, -1.4426950216293334961 ;  /* 0xbfb8aa3b95917820 */ /* 0x000fc60000410000 */
[----:B------:R-:W-:-:S03]  /*71a0*/  FMUL.FTZ R157, R152, -1.4426950216293334961 ;  /* 0xbfb8aa3b989d7820 */ /* 0x000fc60000410000 */
[----:B------:R-:W0:Y:S08]  /*71b0*/  MUFU.EX2 R145, R145 ;  /* 0x0000009100917308 */ /* 0x000e300000000800 */
[----:B------:R-:W1:Y:S01]  /*71c0*/  MUFU.EX2 R157, R157 ;  /* 0x0000009d009d7308 */ /* 0x000e620000000800 */
[----:B0-----:R-:W-:-:S07]  /*71d0*/  FADD.FTZ R151, R145, 1 ;  /* 0x3f80000091977421 */ /* 0x001fce0000010000 */
[----:B------:R-:W0:Y:S01]  /*71e0*/  MUFU.RCP R151, R151 ;  /* 0x0000009700977308 */ /* 0x000e220000001000 */
[----:B-1----:R-:W-:Y:S01]  /*71f0*/  FADD.FTZ R153, R157, 1 ;  /* 0x3f8000009d997421 */ /* 0x002fe20000010000 */
[----:B------:R-:W-:-:S06]  /*7200*/  FADD.FTZ R157, R143, -UR24 ;  /* 0x800000188f9d7e21 */ /* 0x000fcc0008010000 */
[----:B------:R-:W1:Y:S01]  /*7210*/  MUFU.RCP R153, R153 ;  /* 0x0000009900997308 */ /* 0x000e620000001000 */
[----:B0-----:R-:W-:-:S04]  /*7220*/  FADD.FTZ R143, -R151, 1 ;  /* 0x3f800000978f7421 */ /* 0x001fc80000010100 */
[----:B------:R-:W-:Y:S01]  /*7230*/  FFMA.FTZ R143, R149, R143, 1 ;  /* 0x3f800000958f7423 */ /* 0x000fe2000001008f */
[C---:B-1----:R-:W-:Y:S01]  /*7240*/  FADD.FTZ R163, -R153.reuse, 1 ;  /* 0x3f80000099a37421 */ /* 0x042fe20000010100 */
[----:B------:R-:W-:-:S03]  /*7250*/  FMUL.FTZ R145, R153, R96 ;  /* 0x0000006099917220 */ /* 0x000fc60000410000 */
[----:B------:R-:W-:Y:S01]  /*7260*/  FFMA.FTZ R96, R152, R163, 1 ;  /* 0x3f80000098607423 */ /* 0x000fe200000100a3 */
[----:B------:R-:W-:Y:S01]  /*7270*/  FMUL.FTZ R152, R151, R97 ;  /* 0x0000006197987220 */ /* 0x000fe20000410000 */
[----:B------:R-:W-:Y:S01]  /*7280*/  FMUL.FTZ R97, R157, UR25 ;  /* 0x000000199d617c20 */ /* 0x000fe20008410000 */
[----:B------:R-:W-:Y:S01]  /*7290*/  FADD.FTZ R163, R140, -UR24 ;  /* 0x800000188ca37e21 */ /* 0x000fe20008010000 */
[----:B------:R-:W-:Y:S01]  /*72a0*/  FMUL.FTZ R96, R145, R96 ;  /* 0x0000006091607220 */ /* 0x000fe20000410000 */
        /* <DEDUP_REMOVED lines=128> */
[----:B------:R-:W-:-:S03]  /*7ab0*/  FADD.FTZ R131, R104, -UR24 ;  /* 0x8000001868837e21 */ /* 0x000fc60008010000 */
        /* <DEDUP_REMOVED lines=108> */
[----:B------:R-:W-:-:S04]  /*8180*/  FMUL.FTZ R60, R155, UR25 ;  /* 0x000000199b3c7c20 */ /* 0x000fc80008410000 */
        /* <DEDUP_REMOVED lines=15> */
[----:B------:R-:W-:Y:S01]  /*8280*/  FADD.FTZ R63, R64, -UR24 ;  /* 0x80000018403f7e21 */ /* 0x000fe20008010000 */
[----:B------:R-:W-:-:S03]  /*8290*/  FADD.FTZ R155, -R155, 1 ;  /* 0x3f8000009b9b7421 */ /* 0x000fc60000010100 */
[----:B------:R-:W-:Y:S01]  /*82a0*/  FMUL.FTZ R63, R63, UR25 ;  /* 0x000000193f3f7c20 */ /* 0x000fe20008410000 */
[----:B------:R-:W-:-:S03]  /*82b0*/  FFMA.FTZ R64, R150, R155, 1 ;  /* 0x3f80000096407423 */ /* 0x000fc6000001009b */
[----:B------:R-:W-:Y:S01]  /*82c0*/  FFMA.FTZ R155, R122, R63, R21 ;  /* 0x0000003f7a9b7223 */ /* 0x000fe20000010015 */
[----:B------:R-:W-:-:S03]  /*82d0*/  FMUL.FTZ R64, R135, R64 ;  /* 0x0000004087407220 */ /* 0x000fc60000410000 */
        /* <DEDUP_REMOVED lines=120> */
[----:B0-----:R-:W-:Y:S01]  /*8a60*/  FMUL.FTZ R152, R159, R76 ;  /* 0x0000004c9f987220 */ /* 0x001fe20000410000 */
[----:B------:R-:W-:Y:S01]  /*8a70*/  FADD.FTZ R76, R77, -UR24 ;  /* 0x800000184d4c7e21 */ /* 0x000fe20008010000 */
[----:B------:R-:W-:-:S03]  /*8a80*/  FADD.FTZ R163, -R159, 1 ;  /* 0x3f8000009fa37421 */ /* 0x000fc60000010100 */
[----:B------:R-:W-:Y:S01]  /*8a90*/  FMUL.FTZ R76, R76, UR25 ;  /* 0x000000194c4c7c20 */ /* 0x000fe20008410000 */
[----:B------:R-:W-:Y:S01]  /*8aa0*/  FFMA.FTZ R77, R154, R163, 1 ;  /* 0x3f8000009a4d7423 */ /* 0x000fe200000100a3 */
[----:B------:R-:W-:Y:S02]  /*8ab0*/  FMUL.FTZ R154, R137, R61 ;  /* 0x0000003d899a7220 */ /* 0x000fe40000410000 */
[----:B------:R-:W-:Y:S01]  /*8ac0*/  FFMA.FTZ R61, R123, R76, R22 ;  /* 0x0000004c7b3d7223 */ /* 0x000fe20000010016 */
[----:B------:R-:W-:-:S03]  /*8ad0*/  FMUL.FTZ R77, R152, R77 ;  /* 0x0000004d984d7220 */ /* 0x000fc60000410000 */
[----:B------:R-:W-:-:S06]  /*8ae0*/  FMUL.FTZ R163, R61, -1.4426950216293334961 ;  /* 0xbfb8aa3b3da37820 */ /* 0x000fcc0000410000 */
[----:B------:R-:W0:Y:S02]  /*8af0*/  MUFU.EX2 R163, R163 ;  /* 0x000000a300a37308 */ /* 0x000e240000000800 */
[----:B0-----:R-:W-:-:S06]  /*8b00*/  FADD.FTZ R156, R163, 1 ;  /* 0x3f800000a39c7421 */ /* 0x001fcc0000010000 */
[----:B------:R-:W0:Y:S02]  /*8b10*/  MUFU.RCP R137, R156 ;  /* 0x0000009c00897308 */ /* 0x000e240000001000 */
[C---:B0-----:R-:W-:Y:S01]  /*8b20*/  FMUL.FTZ R14, R137.reuse, R14 ;  /* 0x0000000e890e7220 */ /* 0x041fe20000410000 */
        /* <DEDUP_REMOVED lines=14> */
[----:B------:R-:W-:-:S05]  /*8c10*/  FFMA.FTZ R6, R26, R83, RZ ;  /* 0x000000531a067223 */ /* 0x000fca00000100ff */
[----:B------:R-:W0:Y:S02]  /*8c20*/  MUFU.EX2 R135, R135 ;  /* 0x0000008700877308 */ /* 0x000e240000000800 */
[----:B0-----:R-:W-:-:S06]  /*8c30*/  FADD.FTZ R159, R135, 1 ;  /* 0x3f800000879f7421 */ /* 0x001fcc0000010000 */
[----:B------:R-:W0:Y:S02]  /*8c40*/  MUFU.RCP R156, R159 ;  /* 0x0000009f009c7308 */ /* 0x000e240000001000 */
[C---:B0-----:R-:W-:Y:S01]  /*8c50*/  FMUL.FTZ R7, R156.reuse, R7 ;  /* 0x000000079c077220 */ /* 0x041fe20000410000 */
[----:B------:R-:W-:Y:S01]  /*8c60*/  FADD.FTZ R163, -R156, 1 ;  /* 0x3f8000009ca37421 */ /* 0x000fe20000010100 */
[----:B------:R-:W-:-:S03]  /*8c70*/  FFMA.FTZ R156, R122, R2, R21 ;  /* 0x000000027a9c7223 */ /* 0x000fc60000010015 */
[----:B------:R-:W-:Y:S01]  /*8c80*/  FFMA.FTZ R62, R62, R163, 1 ;  /* 0x3f8000003e3e7423 */ /* 0x000fe200000100a3 */
[----:B------:R-:W-:-:S03]  /*8c90*/  FMUL.FTZ R155, R156, -1.4426950216293334961 ;  /* 0xbfb8aa3b9c9b7820 */ /* 0x000fc60000410000 */
[----:B------:R-:W-:Y:S01]  /*8ca0*/  FMUL.FTZ R62, R7, R62 ;  /* 0x0000003e073e7220 */ /* 0x000fe20000410000 */
[----:B------:R-:W-:Y:S02]  /*8cb0*/  FFMA.FTZ R7, R27, R32, R6 ;  /* 0x000000201b077223 */ /* 0x000fe40000010006 */
[----:B------:R-:W0:Y:S02]  /*8cc0*/  MUFU.EX2 R155, R155 ;  /* 0x0000009b009b7308 */ /* 0x000e240000000800 */
[----:B------:R-:W-:-:S04]  /*8cd0*/  FFMA.FTZ R7, R34, R87, R7 ;  /* 0x0000005722077223 */ /* 0x000fc80000010007 */
[----:B------:R-:W-:-:S04]  /*8ce0*/  FFMA.FTZ R7, R38, R89, R7 ;  /* 0x0000005926077223 */ /* 0x000fc80000010007 */
[----:B------:R-:W-:Y:S01]  /*8cf0*/  FFMA.FTZ R7, R148, R91, R7 ;  /* 0x0000005b94077223 */ /* 0x000fe20000010007 */
[----:B0-----:R-:W-:-:S06]  /*8d00*/  FADD.FTZ R163, R155, 1 ;  /* 0x3f8000009ba37421 */ /* 0x001fcc0000010000 */
[----:B------:R-:W0:Y:S02]  /*8d10*/  MUFU.RCP R163, R163 ;  /* 0x000000a300a37308 */ /* 0x000e240000001000 */
[----:B0-----:R-:W-:Y:S01]  /*8d20*/  FMUL.FTZ R135, R163, R8 ;  /* 0x00000008a3877220 */ /* 0x001fe20000410000 */
[----:B------:R-:W-:Y:S01]  /*8d30*/  FADD.FTZ R8, R3, -UR24 ;  /* 0x8000001803087e21 */ /* 0x000fe20008010000 */
[----:B------:R-:W-:Y:S01]  /*8d40*/  FADD.FTZ R159, -R163, 1 ;  /* 0x3f800000a39f7421 */ /* 0x000fe20000010100 */
[----:B------:R-:W-:Y:S02]  /*8d50*/  FADD.FTZ R163, R10, -UR24 ;  /* 0x800000180aa37e21 */ /* 0x000fe40008010000 */
        /* <DEDUP_REMOVED lines=14> */
[C---:B------:R-:W-:Y:S01]  /*8e40*/  FFMA.FTZ R121, R122.reuse, R9, R21 ;  /* 0x000000097a797223 */ /* 0x040fe20000010015 */
[----:B------:R-:W-:Y:S01]  /*8e50*/  FMUL.FTZ R3, R122, R83 ;  /* 0x000000537a037220 */ /* 0x000fe20000410000 */
[----:B------:R-:W-:Y:S02]  /*8e60*/  FADD.FTZ R83, RZ, R83 ;  /* 0x00000053ff537221 */ /* 0x000fe40000010000 */
[----:B------:R-:W-:Y:S01]  /*8e70*/  FMUL.FTZ R163, R121, -1.4426950216293334961 ;  /* 0xbfb8aa3b79a37820 */ /* 0x000fe20000410000 */
[----:B------:R-:W-:Y:S01]  /*8e80*/  FFMA.FTZ R26, R26, R3, RZ ;  /* 0x000000031a1a7223 */ /* 0x000fe200000100ff */
[----:B------:R-:W-:Y:S01]  /*8e90*/  FADD.FTZ R3, RZ, R3 ;  /* 0x00000003ff037221 */ /* 0x000fe20000010000 */
[----:B------:R-:W-:-:S03]  /*8ea0*/  FADD.FTZ R114, R83, R32 ;  /* 0x0000002053727221 */ /* 0x000fc60000010000 */
[----:B------:R-:W0:Y:S01]  /*8eb0*/  MUFU.EX2 R163, R163 ;  /* 0x000000a300a37308 */ /* 0x000e220000000800 */
[----:B------:R-:W-:-:S04]  /*8ec0*/  FADD.FTZ R114, R114, R87 ;  /* 0x0000005772727221 */ /* 0x000fc80000010000 */
[----:B------:R-:W-:-:S04]  /*8ed0*/  FADD.FTZ R114, R114, R89 ;  /* 0x0000005972727221 */ /* 0x000fc80000010000 */
[----:B------:R-:W-:-:S04]  /*8ee0*/  FADD.FTZ R114, R114, R91 ;  /* 0x0000005b72727221 */ /* 0x000fc80000010000 */
[----:B------:R-:W-:Y:S01]  /*8ef0*/  FADD.FTZ R114, R114, R93 ;  /* 0x0000005d72727221 */ /* 0x000fe20000010000 */
[----:B0-----:R-:W-:-:S03]  /*8f00*/  FADD.FTZ R159, R163, 1 ;  /* 0x3f800000a39f7421 */ /* 0x001fc60000010000 */
[----:B------:R-:W-:-:S04]  /*8f10*/  FADD.FTZ R114, R114, R95 ;  /* 0x0000005f72727221 */ /* 0x000fc80000010000 */
[----:B------:R-:W-:Y:S01]  /*8f20*/  FADD.FTZ R114, R114, R143 ;  /* 0x0000008f72727221 */ /* 0x000fe20000010000 */
[----:B------:R-:W0:Y:S03]  /*8f30*/  MUFU.RCP R159, R159 ;  /* 0x0000009f009f7308 */ /* 0x000e260000001000 */
[----:B------:R-:W-:-:S04]  /*8f40*/  FADD.FTZ R114, R114, R99 ;  /* 0x0000006372727221 */ /* 0x000fc80000010000 */
[----:B------:R-:W-:-:S04]  /*8f50*/  FADD.FTZ R114, R114, R101 ;  /* 0x0000006572727221 */ /* 0x000fc80000010000 */
[----:B------:R-:W-:-:S04]  /*8f60*/  FADD.FTZ R114, R114, R43 ;  /* 0x0000002b72727221 */ /* 0x000fc80000010000 */
[----:B------:R-:W-:Y:S01]  /*8f70*/  FADD.FTZ R114, R114, R45 ;  /* 0x0000002d72727221 */ /* 0x000fe20000010000 */
[C---:B0-----:R-:W-:Y:S01]  /*8f80*/  FMUL.FTZ R105, R159.reuse, R11 ;  /* 0x0000000b9f697220 */ /* 0x041fe20000410000 */
[----:B------:R-:W-:Y:S02]  /*8f90*/  FADD.FTZ R11, -R159, 1 ;  /* 0x3f8000009f0b7421 */ /* 0x000fe40000010100 */
[----:B------:R-:W-:Y:S02]  /*8fa0*/  FADD.FTZ R114, R114, R47 ;  /* 0x0000002f72727221 */ /* 0x000fe40000010000 */
[----:B------:R-:W-:Y:S01]  /*8fb0*/  FFMA.FTZ R12, R121, R11, 1 ;  /* 0x3f800000790c7423 */ /* 0x000fe2000001000b */
[----:B------:R-:W-:Y:S01]  /*8fc0*/  FMUL.FTZ R11, R155, UR25 ;  /* 0x000000199b0b7c20 */ /* 0x000fe20008410000 */
[----:B------:R-:W-:Y:S02]  /*8fd0*/  FADD.FTZ R114, R114, R49 ;  /* 0x0000003172727221 */ /* 0x000fe40000010000 */
[----:B------:R-:W-:Y:S01]  /*8fe0*/  FMUL.FTZ R12, R105, R12 ;  /* 0x0000000c690c7220 */ /* 0x000fe20000410000 */
        /* <DEDUP_REMOVED lines=32> */
[----:B------:R-:W-:Y:S01]  /*91f0*/  FMUL.FTZ R70, R19, R70 ;  /* 0x0000004613467220 */ /* 0x000fe20000410000 */
[----:B------:R-:W-:Y:S02]  /*9200*/  FMUL.FTZ R19, R122, R32 ;  /* 0x000000207a137220 */ /* 0x000fe40000410000 */
        /* <DEDUP_REMOVED lines=8> */
[----:B------:R-:W-:Y:S01]  /*9290*/  FMUL.FTZ R40, R123, R84 ;  /* 0x000000547b287220 */ /* 0x000fe20000410000 */
[----:B------:R-:W-:-:S03]  /*92a0*/  FMUL.FTZ R149, R71, -1.4426950216293334961 ;  /* 0xbfb8aa3b47957820 */ /* 0x000fc60000410000 */
[C---:B------:R-:W-:Y:S01]  /*92b0*/  FFMA.FTZ R26, R25.reuse, R40, R26 ;  /* 0x00000028191a7223 */ /* 0x040fe2000001001a */
[----:B------:R-:W-:Y:S01]  /*92c0*/  FADD.FTZ R3, R40, R3 ;  /* 0x0000000328037221 */ /* 0x000fe20000010000 */
[----:B------:R-:W-:Y:S01]  /*92d0*/  FFMA.FTZ R25, R25, R84, RZ ;  /* 0x0000005419197223 */ /* 0x000fe200000100ff */
[----:B------:R-:W-:Y:S01]  /*92e0*/  FADD.FTZ R84, RZ, R84 ;  /* 0x00000054ff547221 */ /* 0x000fe20000010000 */
        /* <DEDUP_REMOVED lines=8> */
[C---:B------:R-:W-:Y:S01]  /*9370*/  FMUL.FTZ R28, R123.reuse, R88 ;  /* 0x000000587b1c7220 */ /* 0x040fe20000410000 */
        /* <DEDUP_REMOVED lines=8> */
[C---:B------:R-:W-:Y:S01]  /*9400*/  FMUL.FTZ R32, R123.reuse, R92 ;  /* 0x0000005c7b207220 */ /* 0x040fe20000410000 */
[----:B------:R-:W-:Y:S01]  /*9410*/  FFMA.FTZ R38, R38, R6, R19 ;  /* 0x0000000626267223 */ /* 0x000fe20000010013 */
[-C--:B------:R-:W-:Y:S01]  /*9420*/  FMUL.FTZ R19, R123, R90.reuse ;  /* 0x0000005a7b137220 */ /* 0x080fe20000410000 */
[----:B------:R-:W-:Y:S01]  /*9430*/  FADD.FTZ R26, R25, R6 ;  /* 0x00000006191a7221 */ /* 0x000fe20000010000 */
[----:B------:R-:W-:Y:S01]  /*9440*/  FFMA.FTZ R6, R78, R90, R3 ;  /* 0x0000005a4e067223 */ /* 0x000fe20000010003 */
[----:B------:R-:W-:Y:S01]  /*9450*/  FMUL.FTZ R25, R122, R95 ;  /* 0x0000005f7a197220 */ /* 0x000fe20000410000 */
        /* <DEDUP_REMOVED lines=10> */
[----:B------:R-:W-:Y:S01]  /*9500*/  FADD.FTZ R33, R33, R90 ;  /* 0x0000005a21217221 */ /* 0x000fe20000010000 */
[----:B------:R-:W0:Y:S01]  /*9510*/  MUFU.EX2 R149, R149 ;  /* 0x0000009500957308 */ /* 0x000e220000000800 */
        /* <DEDUP_REMOVED lines=8> */
[----:B------:R-:W-:Y:S01]  /*95a0*/  FMUL.FTZ R30, R123, R140 ;  /* 0x0000008c7b1e7220 */ /* 0x000fe20000410000 */
[----:B------:R-:W-:Y:S01]  /*95b0*/  FFMA.FTZ R26, R79, R25, R6 ;  /* 0x000000194f1a7223 */ /* 0x000fe20000010006 */
[----:B------:R-:W-:Y:S01]  /*95c0*/  FADD.FTZ R28, R19, R25 ;  /* 0x00000019131c7221 */ /* 0x000fe20000010000 */
[----:B------:R-:W-:Y:S01]  /*95d0*/  FFMA.FTZ R6, R144, R96, R3 ;  /* 0x0000006090067223 */ /* 0x000fe20000010003 */
        /* <DEDUP_REMOVED lines=17> */
[C---:B------:R-:W-:Y:S01]  /*96f0*/  FFMA.FTZ R26, R36.reuse, R100, R3 ;  /* 0x00000064241a7223 */ /* 0x040fe20000010003 */
[----:B------:R-:W-:Y:S01]  /*9700*/  FFMA.FTZ R98, R36, R7, R98 ;  /* 0x0000000724627223 */ /* 0x000fe20000010062 */
[----:B------:R-:W-:Y:S01]  /*9710*/  FADD.FTZ R28, R7, R28 ;  /* 0x0000001c071c7221 */ /* 0x000fe20000010000 */
[----:B------:R-:W-:Y:S01]  /*9720*/  FFMA.FTZ R3, R31, R101, R6 ;  /* 0x000000651f037223 */ /* 0x000fe20000010006 */
[-C--:B------:R-:W-:Y:S01]  /*9730*/  FMUL.FTZ R6, R123, R102.reuse ;  /* 0x000000667b067220 */ /* 0x080fe20000410000 */
[----:B------:R-:W-:Y:S01]  /*9740*/  FFMA.FTZ R31, R31, R19, R98 ;  /* 0x000000131f1f7223 */ /* 0x000fe20000010062 */
[----:B------:R-:W-:Y:S01]  /*9750*/  FADD.FTZ R19, R28, R19 ;  /* 0x000000131c137221 */ /* 0x000fe20000010000 */
[C---:B------:R-:W-:Y:S01]  /*9760*/  FFMA.FTZ R7, R85.reuse, R102, R26 ;  /* 0x0000006655077223 */ /* 0x040fe2000001001a */
[-C--:B------:R-:W-:Y:S01]  /*9770*/  FMUL.FTZ R26, R122, R43.reuse ;  /* 0x0000002b7a1a7220 */ /* 0x080fe20000410000 */
        /* <DEDUP_REMOVED lines=14> */
[----:B------:R-:W-:Y:S01]  /*9860*/  FFMA.FTZ R6, R134, R132, R7 ;  /* 0x0000008486067223 */ /* 0x000fe20000010007 */
[----:B------:R-:W-:Y:S01]  /*9870*/  FMUL.FTZ R28, R122, R47 ;  /* 0x0000002f7a1c7220 */ /* 0x000fe20000410000 */
[----:B------:R-:W-:Y:S01]  /*9880*/  FFMA.FTZ R7, R134, R25, R86 ;  /* 0x0000001986077223 */ /* 0x000fe20000010056 */
[----:B------:R-:W-:Y:S01]  /*9890*/  FADD.FTZ R26, R25, R26 ;  /* 0x0000001a191a7221 */ /* 0x000fe20000010000 */
[----:B------:R-:W-:Y:S01]  /*98a0*/  FMUL.FTZ R30, R123, R130 ;  /* 0x000000827b1e7220 */ /* 0x000fe20000410000 */
[C---:B------:R-:W-:Y:S01]  /*98b0*/  FFMA.FTZ R3, R46.reuse, R47, R3 ;  /* 0x0000002f2e037223 */ /* 0x040fe20000010003 */
[----:B------:R-:W-:Y:S01]  /*98c0*/  FFMA.FTZ R19, R46, R28, R7 ;  /* 0x0000001c2e137223 */ /* 0x000fe20000010007 */
[----:B------:R-:W-:Y:S01]  /*98d0*/  FADD.FTZ R25, R26, R28 ;  /* 0x0000001c1a197221 */ /* 0x000fe20000010000 */
[C---:B------:R-:W-:Y:S01]  /*98e0*/  FFMA.FTZ R7, R133.reuse, R130, R6 ;  /* 0x0000008285077223 */ /* 0x040fe20000010006 */
[-C--:B------:R-:W-:Y:S01]  /*98f0*/  FMUL.FTZ R6, R122, R49.reuse ;  /* 0x000000317a067220 */ /* 0x080fe20000410000 */
[----:B------:R-:W-:Y:S01]  /*9900*/  FFMA.FTZ R19, R133, R30, R19 ;  /* 0x0000001e85137223 */ /* 0x000fe20000010013 */
[----:B------:R-:W-:Y:S01]  /*9910*/  FADD.FTZ R25, R30, R25 ;  /* 0x000000191e197221 */ /* 0x000fe20000010000 */
[----:B------:R-:W-:Y:S01]  /*9920*/  FFMA.FTZ R3, R48, R49, R3 ;  /* 0x0000003130037223 */ /* 0x000fe20000010003 */
[----:B------:R-:W-:Y:S01]  /*9930*/  FMUL.FTZ R28, R122, R51 ;  /* 0x000000337a1c7220 */ /* 0x000fe20000410000 */
[----:B------:R-:W-:Y:S01]  /*9940*/  FFMA.FTZ R48, R48, R6, R19 ;  /* 0x0000000630307223 */ /* 0x000fe20000010013 */
[-C--:B------:R-:W-:Y:S01]  /*9950*/  FMUL.FTZ R19, R123, R128.reuse ;  /* 0x000000807b137220 */ /* 0x080fe20000410000 */
        /* <DEDUP_REMOVED lines=26> */
[-C--:B------:R-:W-:Y:S01]  /*9b00*/  FFMA.FTZ R3, R58, R59.reuse, R3 ;  /* 0x0000003b3a037223 */ /* 0x080fe20000010003 */
        /* <DEDUP_REMOVED lines=25> */
[----:B------:R-:W-:Y:S01]  /*9ca0*/  FADD.FTZ R19, R28, R19 ;  /* 0x000000131c137221 */ /* 0x000fe20000010000 */
[----:B------:R-:W-:Y:S01]  /*9cb0*/  FMUL.FTZ R28, R123, R150 ;  /* 0x000000967b1c7220 */ /* 0x000fe20000410000 */
[-C--:B------:R-:W-:Y:S01]  /*9cc0*/  FMUL.FTZ R7, R122, R104.reuse ;  /* 0x000000687a077220 */ /* 0x080fe20000410000 */
[----:B------:R-:W-:Y:S01]  /*9cd0*/  FFMA.FTZ R63, R63, R3, R30 ;  /* 0x000000033f3f7223 */ /* 0x000fe2000001001e */
[----:B------:R-:W-:Y:S01]  /*9ce0*/  FADD.FTZ R19, R19, R3 ;  /* 0x0000000313137221 */ /* 0x000fe20000010000 */
[----:B------:R-:W-:Y:S01]  /*9cf0*/  FFMA.FTZ R3, R67, R104, R26 ;  /* 0x0000006843037223 */ /* 0x000fe2000001001a */
        /* <DEDUP_REMOVED lines=24> */
[C---:B------:R-:W-:Y:S01]  /*9e80*/  FFMA.FTZ R67, R42.reuse, R28, R67 ;  /* 0x0000001c2a437223 */ /* 0x040fe20000010043 */
[----:B------:R-:W-:Y:S01]  /*9e90*/  FMUL.FTZ R26, R123, R112 ;  /* 0x000000707b1a7220 */ /* 0x000fe20000410000 */
        /* <DEDUP_REMOVED lines=37> */
[----:B------:R-:W-:Y:S01]  /*a0f0*/  FFMA.FTZ R3, R76, R27, R6 ;  /* 0x0000001b4c037223 */ /* 0x000fe20000010006 */
[-C--:B------:R-:W-:Y:S01]  /*a100*/  FMUL.FTZ R6, R122, R137.reuse ;  /* 0x000000897a067220 */ /* 0x080fe20000410000 */
[----:B0-----:R-:W-:Y:S01]  /*a110*/  FADD.FTZ R155, R149, 1 ;  /* 0x3f800000959b7421 */ /* 0x001fe20000010000 */
        /* <DEDUP_REMOVED lines=11> */
[-C--:B------:R-:W-:Y:S01]  /*a1d0*/  FMUL.FTZ R6, R122, R135.reuse ;  /* 0x000000877a067220 */ /* 0x080fe20000410000 */
        /* <DEDUP_REMOVED lines=36> */
[-C--:B------:R-:W-:Y:S01]  /*a420*/  FMUL.FTZ R6, R122, R23.reuse ;  /* 0x000000177a067220 */ /* 0x080fe20000410000 */
[----:B------:R-:W-:Y:S01]  /*a430*/  FFMA.FTZ R5, R15, R0, R4 ;  /* 0x000000000f057223 */ /* 0x000fe20000010004 */
[----:B------:R-:W-:Y:S01]  /*a440*/  FADD.FTZ R135, R135, R12 ;  /* 0x0000000c87877221 */ /* 0x000fe20000010000 */
[----:B------:R-:W-:Y:S01]  /*a450*/  FFMA.FTZ R2, R11, R16, R2 ;  /* 0x000000100b027223 */ /* 0x000fe20000010002 */
[----:B------:R-:W-:Y:S01]  /*a460*/  FADD.FTZ R33, R33, R16 ;  /* 0x0000001021217221 */ /* 0x000fe20000010000 */
[----:B------:R-:W-:Y:S01]  /*a470*/  FADD.FTZ R7, R0, R7 ;  /* 0x0000000700077221 */ /* 0x000fe20000010000 */
[----:B------:R-:W-:Y:S01]  /*a480*/  FFMA.FTZ R3, R13, R20, R3 ;  /* 0x000000140d037223 */ /* 0x000fe20000010003 */
[----:B------:R-:W-:Y:S01]  /*a490*/  FMUL.FTZ R8, R123, R24 ;  /* 0x000000187b087220 */ /* 0x000fe20000410000 */
[C---:B------:R-:W-:Y:S01]  /*a4a0*/  FFMA.FTZ R0, R18.reuse, R6, R5 ;  /* 0x0000000612007223 */ /* 0x040fe20000010005 */
[----:B------:R-:W-:Y:S01]  /*a4b0*/  FADD.FTZ R20, R135, R20 ;  /* 0x0000001487147221 */ /* 0x000fe20000010000 */
[----:B------:R-:W-:Y:S01]  /*a4c0*/  FADD.FTZ R5, R7, R6 ;  /* 0x0000000607057221 */ /* 0x000fe20000010000 */
[----:B------:R-:W-:Y:S01]  /*a4d0*/  FFMA.FTZ R2, R15, R70, R2 ;  /* 0x000000460f027223 */ /* 0x000fe20000010002 */
[----:B------:R-:W-:Y:S01]  /*a4e0*/  FADD.FTZ R33, R33, R70 ;  /* 0x0000004621217221 */ /* 0x000fe20000010000 */
[C---:B------:R-:W-:Y:S01]  /*a4f0*/  FFMA.FTZ R7, R17.reuse, R8, R0 ;  /* 0x0000000811077223 */ /* 0x040fe20000010000 */
[----:B------:R-:W-:Y:S01]  /*a500*/  FFMA.FTZ R16, R18, R23, R3 ;  /* 0x0000001712107223 */ /* 0x000fe20000010003 */
[----:B------:R-:W-:Y:S01]  /*a510*/  FADD.FTZ R8, R8, R5 ;  /* 0x0000000508087221 */ /* 0x000fe20000010000 */
[----:B------:R-:W-:Y:S01]  /*a520*/  FADD.FTZ R18, R20, R23 ;  /* 0x0000001714127221 */ /* 0x000fe20000010000 */
[----:B------:R-:W-:Y:S01]  /*a530*/  FFMA.FTZ R17, R17, R24, R2 ;  /* 0x0000001811117223 */ /* 0x000fe20000010002 */
[----:B------:R-:W-:-:S07]  /*a540*/  FADD.FTZ R19, R33, R24 ;  /* 0x0000001821137221 */ /* 0x000fce0000010000 */
.L_x_1623:
        /* <DEDUP_REMOVED lines=40> */
.L_x_1625:
[----:B------:R-:W-:Y:S05]  /*a7d0*/  BSYNC.RECONVERGENT B0 ;  /* 0x0000000000007941 */ /* 0x000fea0003800200 */
.L_x_1624:
        /* <DEDUP_REMOVED lines=8> */
[----:B------:R-:W0:Y:S04]  /*a860*/  LDS.128 R28, [UR6+0x30] ;  /* 0x00003006ff1c7984 */ /* 0x000e280008000c00 */
[----:B------:R-:W0:Y:S04]  /*a870*/  LDS.128 R32, [UR6+0x40] ;  /* 0x00004006ff207984 */ /* 0x000e280008000c00 */
[----:B------:R-:W0:Y:S04]  /*a880*/  LDS.128 R8, [UR6+0x50] ;  /* 0x00005006ff087984 */ /* 0x000e280008000c00 */
[----:B-12---:R-:W1:Y:S01]  /*a890*/  LDS.128 R4, [UR6+0x60] ;  /* 0x00006006ff047984 */ /* 0x006e620008000c00 */
[----:B----4-:R-:W-:Y:S01]  /*a8a0*/  FADD.FTZ R15, R2, R12 ;  /* 0x0000000c020f7221 */ /* 0x010fe20000010000 */
[----:B---3--:R-:W-:-:S03]  /*a8b0*/  FADD.FTZ R0, R3, R13 ;  /* 0x0000000d03007221 */ /* 0x008fc60000010000 */
        /* <DEDUP_REMOVED lines=20> */
.L_x_1627:
[----:B------:R-:W-:Y:S05]  /*aa00*/  BSYNC.RECONVERGENT B0 ;  /* 0x0000000000007941 */ /* 0x000fea0003800200 */
.L_x_1626:
[----:B------:R-:W-:Y:S06]  /*aa10*/  BAR.SYNC.DEFER_BLOCKING 0x0 ;  /* 0x0000000000007b1d */ /* 0x000fec0000010000 */
[----:B------:R-:W-:Y:S04]  /*aa20*/  BSSY.RECONVERGENT B0, `(.L_x_1628) ;  /* 0x000004d000007945 */ /* 0x000fe80003800200 */
[----:B------:R-:W-:Y:S05]  /*aa30*/  @P3 BRA `(.L_x_1629) ;  /* 0x00000004002c3947 */ /* 0x000fea0003800000 */
[----:B------:R-:W3:Y:S04]  /*aa40*/  LDS.128 R44, [R82+0x180] ;  /* 0x00018000522c7984 */ /* 0x000ee80000000c00 */
[----:B------:R-:W4:Y:S04]  /*aa50*/  LDS.128 R48, [R82+0x300] ;  /* 0x0003000052307984 */ /* 0x000f280000000c00 */
[----:B------:R-:W5:Y:S04]  /*aa60*/  LDS.128 R40, [R82+0x480] ;  /* 0x0004800052287984 */ /* 0x000f680000000c00 */
[----:B------:R-:W0:Y:S04]  /*aa70*/  LDS.128 R36, [R82+0x600] ;  /* 0x0006000052247984 */ /* 0x000e280000000c00 */
[----:B-12---:R-:W1:Y:S04]  /*aa80*/  LDS.128 R4, [R82+0x780] ;  /* 0x0007800052047984 */ /* 0x006e680000000c00 */
[----:B------:R-:W2:Y:S04]  /*aa90*/  LDS.128 R32, [R82+0x900] ;  /* 0x0009000052207984 */ /* 0x000ea80000000c00 */
[----:B------:R-:W2:Y:S04]  /*aaa0*/  LDS.128 R28, [R82+0xa80] ;  /* 0x000a8000521c7984 */ /* 0x000ea80000000c00 */
[----:B------:R-:W2:Y:S04]  /*aab0*/  LDS.128 R24, [R82+0xc00] ;  /* 0x000c000052187984 */ /* 0x000ea80000000c00 */
[----:B------:R-:W2:Y:S04]  /*aac0*/  LDS.128 R12, [R82+0xd80] ;  /* 0x000d8000520c7984 */ /* 0x000ea80000000c00 */
[----:B------:R-:W2:Y:S01]  /*aad0*/  LDS.128 R8, [R82+0xf00] ;  /* 0x000f000052087984 */ /* 0x000ea20000000c00 */
        /* <DEDUP_REMOVED lines=9> */
[----:B------:R-:W4:Y:S01]  /*ab70*/  LDS.128 R44, [R82+0x1200] ;  /* 0x00120000522c7984 */ /* 0x000f220000000c00 */
[----:B-----5:R-:W-:Y:S01]  /*ab80*/  FADD.FTZ R53, R49, R42 ;  /* 0x0000002a31357221 */ /* 0x020fe20000010000 */
[----:B------:R-:W-:Y:S01]  /*ab90*/  FADD.FTZ R23, R23, R40 ;  /* 0x0000002817177221 */ /* 0x000fe20000010000 */
[----:B------:R-:W-:Y:S01]  /*aba0*/  FADD.FTZ R0, R0, R41 ;  /* 0x0000002900007221 */ /* 0x000fe20000010000 */
[----:B------:R-:W5:Y:S01]  /*abb0*/  LDS.128 R48, [R82+0x1380] ;  /* 0x0013800052307984 */ /* 0x000f620000000c00 */
[----:B------:R-:W-:Y:S01]  /*abc0*/  FADD.FTZ R20, R20, R43 ;  /* 0x0000002b14147221 */ /* 0x000fe20000010000 */
[----:B0-----:R-:W-:Y:S01]  /*abd0*/  FADD.FTZ R23, R23, R36 ;  /* 0x0000002417177221 */ /* 0x001fe20000010000 */
[----:B------:R-:W-:Y:S01]  /*abe0*/  FADD.FTZ R0, R0, R37 ;  /* 0x0000002500007221 */ /* 0x000fe20000010000 */
[----:B------:R-:W0:Y:S01]  /*abf0*/  LDS.128 R40, [R82+0x1500] ;  /* 0x0015000052287984 */ /* 0x000e220000000c00 */
[----:B------:R-:W-:Y:S01]  /*ac00*/  FADD.FTZ R53, R53, R38 ;  /* 0x0000002635357221 */ /* 0x000fe20000010000 */
[----:B------:R-:W-:Y:S01]  /*ac10*/  FADD.FTZ R20, R20, R39 ;  /* 0x0000002714147221 */ /* 0x000fe20000010000 */
[----:B-1----:R-:W-:Y:S01]  /*ac20*/  FADD.FTZ R23, R23, R4 ;  /* 0x0000000417177221 */ /* 0x002fe20000010000 */
[----:B------:R-:W1:Y:S01]  /*ac30*/  LDS.128 R36, [R82+0x1680] ;  /* 0x0016800052247984 */ /* 0x000e620000000c00 */
        /* <DEDUP_REMOVED lines=40> */
[----:B------:R-:W-:Y:S01]  /*aec0*/  FADD.FTZ R17, R0, R37 ;  /* 0x0000002500117221 */ /* 0x000fe20000010000 */
[----:B------:R-:W-:Y:S01]  /*aed0*/  FADD.FTZ R18, R53, R38 ;  /* 0x0000002635127221 */ /* 0x000fe20000010000 */
[----:B------:R-:W-:-:S07]  /*aee0*/  FADD.FTZ R19, R20, R39 ;  /* 0x0000002714137221 */ /* 0x000fce0000010000 */
.L_x_1629:
[----:B------:R-:W-:Y:S05]  /*aef0*/  BSYNC.RECONVERGENT B0 ;  /* 0x0000000000007941 */ /* 0x000fea0003800200 */
.L_x_1628:
[----:B------:R-:W-:Y:S04]  /*af00*/  BSSY.RECONVERGENT B0, `(.L_x_1630) ;  /* 0x000001d000007945 */ /* 0x000fe80003800200 */
[----:B------:R-:W-:Y:S05]  /*af10*/  @P3 BRA `(.L_x_1631) ;  /* 0x00000000006c3947 */ /* 0x000fea0003800000 */
[----:B------:R-:W1:Y:S01]  /*af20*/  LDC.64 R24, c[0x0][0x3f8] ;  /* 0x0000fe00ff187b82 */ /* 0x000e620000000a00 */
[----:B------:R-:W-:-:S07]  /*af30*/  IMAD R11, R158, 0x18, R80 ;  /* 0x000000189e0b7824 */ /* 0x000fce00078e0250 */
[----:B------:R-:W4:Y:S01]  /*af40*/  LDC.64 R4, c[0x0][0x3d8] ;  /* 0x0000f600ff047b82 */ /* 0x000f220000000a00 */
[----:B-12---:R-:W-:Y:S01]  /*af50*/  IMAD.WIDE.U32 R6, R24, 0x3, RZ ;  /* 0x0000000318067825 */ /* 0x006fe200078e00ff */
[C---:B------:R-:W-:Y:S02]  /*af60*/  LEA R9, R25.reuse, R25, 0x1 ;  /* 0x0000001919097211 */ /* 0x040fe400078e08ff */
        /* <DEDUP_REMOVED lines=22> */
.L_x_1631:
[----:B------:R-:W-:Y:S05]  /*b0d0*/  BSYNC.RECONVERGENT B0 ;  /* 0x0000000000007941 */ /* 0x000fea0003800200 */
.L_x_1630:
        /* <DEDUP_REMOVED lines=19> */
[----:B--2---:R-:W-:-:S04]  /*b210*/  MOV R6, UR12 ;  /* 0x0000000c00067c02 */ /* 0x004fc80008000f00 */
[----:B------:R-:W-:Y:S02]  /*b220*/  MOV R4, UR10 ;  /* 0x0000000a00047c02 */ /* 0x000fe40008000f00 */
[----:B------:R-:W-:Y:S02]  /*b230*/  MOV R5, UR11 ;  /* 0x0000000b00057c02 */ /* 0x000fe40008000f00 */
[----:B-1----:R-:W-:-:S03]  /*b240*/  MOV R7, UR13 ;  /* 0x0000000d00077c02 */ /* 0x002fc60008000f00 */
        /* <DEDUP_REMOVED lines=9> */
[----:B-1----:R-:W-:Y:S05]  /*b2e0*/  BRA.U !UP0, `(.L_x_1634) ;  /* 0x0000000108147547 */ /* 0x002fea000b800000 */
.L_x_1635:
[----:B------:R-:W2:Y:S04]  /*b2f0*/  LDG.E.STRONG.GPU R0, desc[UR16][R6.64] ;  /* 0x0000001006007981 */ /* 0x000ea8000c1ef900 */
[----:B--2---:R-:W-:Y:S04]  /*b300*/  CCTL.IVALL ;  /* 0x00000000ff00798f */ /* 0x004fe80002000000 */
[----:B------:R1:W-:Y:S01]  /*b310*/  STL [R1], R0 ;  /* 0x0000000001007387 */ /* 0x0003e20000100800 */
[----:B------:R-:W-:-:S13]  /*b320*/  ISETP.NE.AND P0, PT, R0, UR10, PT ;  /* 0x0000000a00007c0c */ /* 0x000fda000bf05270 */
[----:B-1----:R-:W-:Y:S05]  /*b330*/  @P0 BRA `(.L_x_1635) ;  /* 0xfffffffc00ec0947 */ /* 0x002fea000383ffff */
.L_x_1634:
[----:B------:R-:W-:Y:S05]  /*b340*/  BSYNC.RECONVERGENT B0 ;  /* 0x0000000000007941 */ /* 0x000fea0003800200 */
.L_x_1633:
[----:B------:R-:W-:Y:S01]  /*b350*/  BAR.SYNC.DEFER_BLOCKING 0x0 ;  /* 0x0000000000007b1d */ /* 0x000fe20000010000 */
[----:B------:R-:W-:Y:S01]  /*b360*/  UISETP.GE.U32.AND UP0, UPT, UR20, 0x8, UPT ;  /* 0x000000081400788c */ /* 0x000fe2000bf06070 */
[----:B---3--:R-:W-:-:S08]  /*b370*/  HFMA2 R0, -RZ, RZ, 0, 0 ;  /* 0x00000000ff007431 */ /* 0x008fd000000001ff */
[----:B------:R-:W-:Y:S05]  /*b380*/  BRA.U !UP0, `(.L_x_1636) ;  /* 0x00000005089c7547 */ /* 0x000fea000b800000 */
[----:B----4-:R-:W-:Y:S01]  /*b390*/  MOV R18, RZ ;  /* 0x000000ff00127202 */ /* 0x010fe20000000f00 */
        /* <DEDUP_REMOVED lines=10> */
.L_x_1637:
[----:B------:R-:W-:-:S04]  /*b440*/  ISETP.NE.AND P5, PT, RZ, UR28, PT ;  /* 0x0000001cff007c0c */ /* 0x000fc8000bfa5270 */
[----:B------:R-:W-:-:S13]  /*b450*/  ISETP.NE.OR P5, PT, R80, RZ, !P5 ;  /* 0x000000ff5000720c */ /* 0x000fda0006fa5670 */
[----:B------:R-:W-:-:S05]  /*b460*/  VOTEU.ALL UP0, P5 ;  /* 0x0000000000ff7886 */ /* 0x000fca0002800000 */
[----:B------:R-:W-:-:S06]  /*b470*/  @!UP0 UIMAD.WIDE.U32 UR30, UR10, 0x8, UR6 ;  /* 0x000000080a1e88a5 */ /* 0x000fcc000f8e0006 */
[----:B------:R-:W-:Y:S02]  /*b480*/  MOV R4, UR30 ;  /* 0x0000001e00047c02 */ /* 0x000fe40008000f00 */
[----:B------:R-:W-:-:S06]  /*b490*/  MOV R5, UR31 ;  /* 0x0000001f00057c02 */ /* 0x000fcc0008000f00 */
[----:B------:R-:W0:Y:S01]  /*b4a0*/  @!P5 LDG.E.64 R4, desc[UR16][R4.64] ;  /* 0x000000100404d981 */ /* 0x000e22000c1e1b00 */
[C---:B------:R-:W-:Y:S02]  /*b4b0*/  IADD3 R0, PT, PT, R18.reuse, 0x1, RZ ;  /* 0x0000000112007810 */ /* 0x040fe40007ffe0ff */
[----:B--2---:R-:W-:Y:S02]  /*b4c0*/  IADD3 R6, PT, PT, R18, 0x2, RZ ;  /* 0x0000000212067810 */ /* 0x004fe40007ffe0ff */
        /* <DEDUP_REMOVED lines=24> */
[----:B-1----:R-:W-:Y:S01]  /*b650*/  MOV R7, UR33 ;  /* 0x0000002100077c02 */ /* 0x002fe20008000f00 */
[----:B------:R-:W-:-:S03]  /*b660*/  @!UP1 UIMAD.WIDE.U32 UR32, UR11, 0x8, UR6 ;  /* 0x000000080b2098a5 */ /* 0x000fc6000f8e0006 */
[----:B------:R-:W-:Y:S01]  /*b670*/  VOTEU.ALL UP1, P6 ;  /* 0x0000000000ff7886 */ /* 0x000fe20003020000 */
[----:B------:R-:W2:Y:S02]  /*b680*/  @!P4 LDG.E.64 R16, desc[UR16][R6.64] ;  /* 0x000000100610c981 */ /* 0x000ea4000c1e1b00 */
[----:B------:R-:W-:Y:S02]  /*b690*/  MOV R10, UR32 ;  /* 0x00000020000a7c02 */ /* 0x000fe40008000f00 */
[----:B------:R-:W-:Y:S01]  /*b6a0*/  MOV R11, UR33 ;  /* 0x00000021000b7c02 */ /* 0x000fe20008000f00 */
[----:B------:R-:W-:-:S05]  /*b6b0*/  @!UP1 UIMAD.WIDE.U32 UR32, UR14, 0x8, UR6 ;  /* 0x000000080e2098a5 */ /* 0x000fca000f8e0006 */
[----:B------:R-:W3:Y:S01]  /*b6c0*/  @!P2 LDG.E.64 R10, desc[UR16][R10.64] ;  /* 0x000000100a0aa981 */ /* 0x000ee2000c1e1b00 */
        /* <DEDUP_REMOVED lines=15> */
[----:B------:R-:W-:Y:S01]  /*b7c0*/  MOV R13, UR31 ;  /* 0x0000001f000d7c02 */ /* 0x000fe20008000f00 */
[----:B------:R-:W-:Y:S01]  /*b7d0*/  @!UP0 UIMAD.WIDE.U32 UR30, UR15, 0x8, UR6 ;  /* 0x000000080f1e88a5 */ /* 0x000fe2000f8e0006 */
[----:B0-----:R-:W-:Y:S02]  /*b7e0*/  MOV R4, UR32 ;  /* 0x0000002000047c02 */ /* 0x001fe40008000f00 */
[----:B------:R-:W-:Y:S02]  /*b7f0*/  MOV R5, UR33 ;  /* 0x0000002100057c02 */ /* 0x000fe40008000f00 */
[----:B------:R-:W3:Y:S01]  /*b800*/  @!P1 LDG.E.64 R12, desc[UR16][R12.64] ;  /* 0x000000100c0c9981 */ /* 0x000ee2000c1e1b00 */
[----:B------:R-:W-:-:S02]  /*b810*/  MOV R6, UR30 ;  /* 0x0000001e00067c02 */ /* 0x000fc40008000f00 */
[----:B------:R-:W-:Y:S01]  /*b820*/  MOV R7, UR31 ;  /* 0x0000001f00077c02 */ /* 0x000fe20008000f00 */
[----:B------:R-:W3:Y:S05]  /*b830*/  @!P6 LDG.E.64 R4, desc[UR16][R4.64] ;  /* 0x000000100404e981 */ /* 0x000eea000c1e1b00 */
[----:B------:R-:W3:Y:S01]  /*b840*/  @!P5 LDG.E.64 R6, desc[UR16][R6.64] ;  /* 0x000000100606d981 */ /* 0x000ee2000c1e1b00 */
        /* <DEDUP_REMOVED lines=12> */
[----:B--2---:R-:W-:Y:S01]  /*b910*/  @!P4 FADD.FTZ R2, R2, R16 ;  /* 0x000000100202c221 */ /* 0x004fe20000010000 */
[----:B------:R-:W-:Y:S01]  /*b920*/  @!P4 FADD.FTZ R3, R3, R17 ;  /* 0x000000110303c221 */ /* 0x000fe20000010000 */
[----:B------:R-:W-:Y:S02]  /*b930*/  ISETP.NE.AND P0, PT, R18, UR29, PT ;  /* 0x0000001d12007c0c */ /* 0x000fe4000bf05270 */
[----:B-----5:R-:W-:Y:S01]  /*b940*/  @!P3 FADD.FTZ R2, R2, R8 ;  /* 0x000000080202b221 */ /* 0x020fe20000010000 */
[----:B------:R-:W-:-:S03]  /*b950*/  @!P3 FADD.FTZ R3, R3, R9 ;  /* 0x000000090303b221 */ /* 0x000fc60000010000 */
[----:B---3--:R-:W-:Y:S01]  /*b960*/  @!P2 FADD.FTZ R2, R2, R10 ;  /* 0x0000000a0202a221 */ /* 0x008fe20000010000 */
        /* <DEDUP_REMOVED lines=9> */
.L_x_1636:
[----:B------:R-:W-:-:S09]  /*ba00*/  UISETP.NE.AND UP0, UPT, UR23, URZ, UPT ;  /* 0x000000ff1700728c */ /* 0x000fd2000bf05270 */
[----:B------:R-:W-:Y:S05]  /*ba10*/  BRA.U !UP0, `(.L_x_1632) ;  /* 0x0000000508447547 */ /* 0x000fea000b800000 */
[----:B------:R-:W-:Y:S02]  /*ba20*/  UIADD3 UR10, UPT, UPT, UR23, -0x1, URZ ;  /* 0xffffffff170a7890 */ /* 0x000fe4000fffe0ff */
[----:B------:R-:W-:Y:S02]  /*ba30*/  ULOP3.LUT UP1, UR11, UR20, 0x3, URZ, 0xc0, !UPT ;  /* 0x00000003140b7892 */ /* 0x000fe4000f82c0ff */
[----:B------:R-:W-:-:S09]  /*ba40*/  UISETP.GE.U32.AND UP0, UPT, UR10, 0x3, UPT ;  /* 0x000000030a00788c */ /* 0x000fd2000bf06070 */
[----:B------:R-:W-:Y:S05]  /*ba50*/  BRA.U !UP0, `(.L_x_1638) ;  /* 0x0000000108987547 */ /* 0x000fea000b800000 */
[C---:B-1--4-:R-:W-:Y:S02]  /*ba60*/  IADD3 R7, PT, PT, R0.reuse, 0x1, RZ ;  /* 0x0000000100077810 */ /* 0x052fe40007ffe0ff */
[C---:B------:R-:W-:Y:S02]  /*ba70*/  ISETP.NE.AND P0, PT, R0.reuse, UR18, PT ;  /* 0x0000001200007c0c */ /* 0x040fe4000bf05270 */
[----:B------:R-:W-:Y:S02]  /*ba80*/  IADD3 R9, PT, PT, R0, 0x2, RZ ;  /* 0x0000000200097810 */ /* 0x000fe40007ffe0ff */
[----:B------:R-:W-:Y:S02]  /*ba90*/  ISETP.NE.AND P1, PT, R7, UR18, PT ;  /* 0x0000001207007c0c */ /* 0x000fe4000bf25270 */
[----:B------:R-:W-:Y:S02]  /*baa0*/  ISETP.NE.OR P0, PT, R80, RZ, !P0 ;  /* 0x000000ff5000720c */ /* 0x000fe40004705670 */
[----:B------:R-:W-:-:S02]  /*bab0*/  IADD3 R13, PT, PT, R0, 0x3, RZ ;  /* 0x00000003000d7810 */ /* 0x000fc40007ffe0ff */
        /* <DEDUP_REMOVED lines=8> */
[----:B------:R-:W-:Y:S01]  /*bb40*/  MOV R10, UR6 ;  /* 0x00000006000a7c02 */ /* 0x000fe20008000f00 */
[----:B------:R-:W-:Y:S01]  /*bb50*/  @!P1 IMAD R7, R7, R4, UR5 ;  /* 0x0000000507079e24 */ /* 0x000fe2000f8e0204 */
[----:B------:R-:W-:Y:S02]  /*bb60*/  MOV R11, UR7 ;  /* 0x00000007000b7c02 */ /* 0x000fe40008000f00 */
[----:B--2---:R-:W-:Y:S02]  /*bb70*/  MOV R6, UR21 ;  /* 0x0000001500067c02 */ /* 0x004fe40008000f00 */
        /* <DEDUP_REMOVED lines=20> */
.L_x_1638:
        /* <DEDUP_REMOVED lines=9> */
[----:B-1----:R-:W-:-:S02]  /*bd50*/  MOV R7, UR21 ;  /* 0x0000001500077c02 */ /* 0x002fc40008000f00 */
[----:B--2---:R-:W-:Y:S02]  /*bd60*/  MOV R6, UR21 ;  /* 0x0000001500067c02 */ /* 0x004fe40008000f00 */
[----:B------:R-:W-:Y:S02]  /*bd70*/  MOV R4, UR6 ;  /* 0x0000000600047c02 */ /* 0x000fe40008000f00 */
[----:B------:R-:W-:-:S03]  /*bd80*/  MOV R5, UR7 ;  /* 0x0000000700057c02 */ /* 0x000fc60008000f00 */
[----:B------:R-:W-:Y:S02]  /*bd90*/  @!P1 IMAD R7, R0, R7, UR5 ;  /* 0x0000000500079e24 */ /* 0x000fe4000f8e0207 */
[----:B------:R-:W-:Y:S02]  /*bda0*/  @!P0 IMAD R9, R9, R6, UR5 ;  /* 0x0000000509098e24 */ /* 0x000fe4000f8e0206 */
        /* <DEDUP_REMOVED lines=9> */
.L_x_1639:
[----:B------:R-:W-:Y:S01]  /*be40*/  ISETP.NE.AND P0, PT, R0, UR18, PT ;  /* 0x0000001200007c0c */ /* 0x000fe2000bf05270 */
[----:B------:R-:W-:Y:S01]  /*be50*/  BSSY.RECONVERGENT B0, `(.L_x_1632) ;  /* 0x000000d000007945 */ /* 0x000fe20003800200 */
[----:B----4-:R-:W-:Y:S02]  /*be60*/  MOV R4, UR10 ;  /* 0x0000000a00047c02 */ /* 0x010fe40008000f00 */
[----:B------:R-:W-:-:S04]  /*be70*/  ISETP.NE.OR P0, PT, R80, RZ, !P0 ;  /* 0x000000ff5000720c */ /* 0x000fc80004705670 */
[----:B------:R-:W-:-:S13]  /*be80*/  ISETP.NE.U32.OR P0, PT, R4, 0x1, P0 ;  /* 0x000000010400780c */ /* 0x000fda0000705470 */
[----:B------:R-:W-:Y:S05]  /*be90*/  @P0 BRA `(.L_x_1640) ;  /* 0x0000000000200947 */ /* 0x000fea0003800000 */
[----:B-1----:R-:W-:Y:S02]  /*bea0*/  MOV R7, UR21 ;  /* 0x0000001500077c02 */ /* 0x002fe40008000f00 */
[----:B------:R-:W-:Y:S02]  /*beb0*/  MOV R4, UR6 ;  /* 0x0000000600047c02 */ /* 0x000fe40008000f00 */
[----:B------:R-:W-:Y:S01]  /*bec0*/  MOV R5, UR7 ;  /* 0x0000000700057c02 */ /* 0x000fe20008000f00 */
[----:B------:R-:W-:-:S04]  /*bed0*/  IMAD R7, R0, R7, UR5 ;  /* 0x0000000500077e24 */ /* 0x000fc8000f8e0207 */
[----:B------:R-:W-:-:S06]  /*bee0*/  IMAD.WIDE.U32 R4, R7, 0x8, R4 ;  /* 0x0000000807047825 */ /* 0x000fcc00078e0004 */
[----:B------:R-:W0:Y:S02]  /*bef0*/  LDG.E.64 R4, desc[UR16][R4.64] ;  /* 0x0000001004047981 */ /* 0x000e24000c1e1b00 */
[----:B0-----:R-:W-:Y:S01]  /*bf00*/  FADD.FTZ R2, R2, R4 ;  /* 0x0000000402027221 */ /* 0x001fe20000010000 */
[----:B------:R-:W-:-:S07]  /*bf10*/  FADD.FTZ R3, R3, R5 ;  /* 0x0000000503037221 */ /* 0x000fce0000010000 */
.L_x_1640:
[----:B------:R-:W-:Y:S05]  /*bf20*/  BSYNC.RECONVERGENT B0 ;  /* 0x0000000000007941 */ /* 0x000fea0003800200 */
.L_x_1632:
[----:B------:R-:W5:Y:S01]  /*bf30*/  S2UR UR7, SR_CgaCtaId ;  /* 0x00000000000779c3 */ /* 0x000f620000008800 */
[----:B------:R-:W-:Y:S01]  /*bf40*/  ISETP.NE.AND P0, PT, R80, RZ, PT ;  /* 0x000000ff5000720c */ /* 0x000fe20003f05270 */
[----:B------:R-:W-:Y:S01]  /*bf50*/  UMOV UR6, 0x400 ;  /* 0x0000040000067882 */ /* 0x000fe20000000000 */
[----:B------:R-:W-:Y:S01]  /*bf60*/  UISETP.NE.AND UP0, UPT, UR22, URZ, UPT ;  /* 0x000000ff1600728c */ /* 0x000fe2000bf05270 */
[----:B------:R-:W-:Y:S01]  /*bf70*/  MOV R12, RZ ;  /* 0x000000ff000c7202 */ /* 0x000fe20000000f00 */
[----:B------:R-:W0:Y:S04]  /*bf80*/  LDCU.64 UR14, c[0x0][0x3f8] ;  /* 0x00007f00ff0e77ac */ /* 0x000e280008000a00 */
[----:B------:R-:W-:Y:S01]  /*bf90*/  PLOP3.LUT P2, PT, PT, PT, UP0, 0x80, 0x8 ;  /* 0x000000000008781c */ /* 0x000fe20003f4f008 */
[----:B------:R-:W0:Y:S01]  /*bfa0*/  LDCU.64 UR10, c[0x0][0x380] ;  /* 0x00007000ff0a77ac */ /* 0x000e220008000a00 */
[----:B------:R-:W0:Y:S01]  /*bfb0*/  LDCU.64 UR12, c[0x0][0x400] ;  /* 0x00008000ff0c77ac */ /* 0x000e220008000a00 */
[----:B-----5:R-:W-:-:S09]  /*bfc0*/  ULEA UR6, UR7, UR6, 0x18 ;  /* 0x0000000607067291 */ /* 0x020fd2000f8ec0ff */
[----:B------:R-:W-:Y:S01]  /*bfd0*/  @!P0 STS.64 [UR6+0x78], R2 ;  /* 0x00007802ff008988 */ /* 0x000fe20008000a06 */
[----:B------:R-:W-:Y:S06]  /*bfe0*/  BAR.SYNC.DEFER_BLOCKING 0x0 ;  /* 0x0000000000007b1d */ /* 0x000fec0000010000 */
[----:B----4-:R-:W3:Y:S01]  /*bff0*/  LDS.64 R4, [UR6+0x78] ;  /* 0x00007806ff047984 */ /* 0x010ee20008000a00 */
[----:B------:R-:W3:Y:S02]  /*c000*/  LDCU UR6, c[0x0][0x42c] ;  /* 0x00008580ff0677ac */ /* 0x000ee40008000800 */
[----:B---3--:R-:W-:Y:S01]  /*c010*/  FMUL.FTZ R0, R4, UR6 ;  /* 0x0000000604007c20 */ /* 0x008fe20008410000 */
[----:B0-----:R-:W-:-:S07]  /*c020*/  FMUL.FTZ R13, R5, UR6 ;  /* 0x00000006050d7c20 */ /* 0x001fce0008410000 */
.L_x_1646:
[----:B------:R-:W-:-:S05]  /*c030*/  LEA R15, R12, UR19, 0x3 ;  /* 0x000000130c0f7c11 */ /* 0x000fca000f8e18ff */
[----:B0-----:R-:W3:Y:S04]  /*c040*/  LDL.128 R8, [R15+0x10] ;  /* 0x000010000f087983 */ /* 0x001ee80000100c00 */
[----:B-12---:R0:W2:Y:S01]  /*c050*/  LDL.128 R4, [R15+0x110] ;  /* 0x000110000f047983 */ /* 0x0060a20000100c00 */
        /* <DEDUP_REMOVED lines=10> */
[----:B------:R-:W-:Y:S01]  /*c100*/  @P2 FMUL.FTZ R8, R2, -1.4426950216293334961 ;  /* 0xbfb8aa3b02082820 */ /* 0x000fe20000410000 */
[----:B------:R-:W-:-:S05]  /*c110*/  @P2 FMUL.FTZ R14, R3, -1.4426950216293334961 ;  /* 0xbfb8aa3b030e2820 */ /* 0x000fca0000410000 */
[----:B------:R-:W1:Y:S08]  /*c120*/  @P2 MUFU.EX2 R8, R8 ;  /* 0x0000000800082308 */ /* 0x000e700000000800 */
[----:B------:R-:W0:Y:S01]  /*c130*/  @P2 MUFU.EX2 R14, R14 ;  /* 0x0000000e000e2308 */ /* 0x000e220000000800 */
[----:B-1----:R-:W-:-:S07]  /*c140*/  @P2 FADD.FTZ R9, R8, 1 ;  /* 0x3f80000008092421 */ /* 0x002fce0000010000 */
[----:B------:R-:W1:Y:S01]  /*c150*/  @P2 MUFU.RCP R9, R9 ;  /* 0x0000000900092308 */ /* 0x000e620000001000 */
[----:B0-----:R-:W-:Y:S01]  /*c160*/  @P2 FADD.FTZ R15, R14, 1 ;  /* 0x3f8000000e0f2421 */ /* 0x001fe20000010000 */
[----:B------:R-:W-:-:S06]  /*c170*/  FMUL.FTZ R14, R11, UR25 ;  /* 0x000000190b0e7c20 */ /* 0x000fcc0008410000 */
[----:B------:R0:W3:Y:S01]  /*c180*/  @P2 MUFU.RCP R16, R15 ;  /* 0x0000000f00102308 */ /* 0x0000e20000001000 */
[----:B-1----:R-:W-:Y:S01]  /*c190*/  @P2 FADD.FTZ R19, -R9, 1 ;  /* 0x3f80000009132421 */ /* 0x002fe20000010100 */
[----:B--2---:R-:W-:Y:S01]  /*c1a0*/  @P2 FMUL.FTZ R17, R4, R9 ;  /* 0x0000000904112220 */ /* 0x004fe20000410000 */
[----:B0-----:R-:W-:Y:S02]  /*c1b0*/  FFMA.FTZ R15, R0, R10, R13 ;  /* 0x0000000a000f7223 */ /* 0x001fe4000001000d */
[----:B------:R-:W-:Y:S01]  /*c1c0*/  @P2 FFMA.FTZ R2, R2, R19, 1 ;  /* 0x3f80000002022423 */ /* 0x000fe20000010013 */
[----:B------:R-:W-:-:S03]  /*c1d0*/  LEA R19, R12, R81, 0x4 ;  /* 0x000000510c137211 */ /* 0x000fc600078e20ff */
[----:B------:R-:W-:Y:S01]  /*c1e0*/  @P2 FMUL.FTZ R4, R17, R2 ;  /* 0x0000000211042220 */ /* 0x000fe20000410000 */
[----:B------:R-:W-:Y:S01]  /*c1f0*/  FFMA.FTZ R17, R0, R18, R13 ;  /* 0x0000001200117223 */ /* 0x000fe2000001000d */
[C---:B------:R-:W-:Y:S01]  /*c200*/  ISETP.GE.U32.AND P0, PT, R19.reuse, UR12, PT ;  /* 0x0000000c13007c0c */ /* 0x040fe2000bf06070 */
[----:B---3--:R-:W-:Y:S01]  /*c210*/  @P2 FADD.FTZ R8, -R16, 1 ;  /* 0x3f80000010082421 */ /* 0x008fe20000010100 */
        /* <DEDUP_REMOVED lines=26> */
.L_x_1642:
[----:B------:R-:W-:Y:S05]  /*c3c0*/  BSYNC.RECONVERGENT B0 ;  /* 0x0000000000007941 */ /* 0x000fea0003800200 */
.L_x_1641:
        /* <DEDUP_REMOVED lines=19> */
.L_x_1643:
        /* <DEDUP_REMOVED lines=15> */
.L_x_1645:
[----:B------:R-:W-:Y:S05]  /*c5f0*/  BSYNC.RECONVERGENT B0 ;  /* 0x0000000000007941 */ /* 0x000fea0003800200 */
.L_x_1644:
[----:B------:R-:W-:-:S04]  /*c600*/  IADD3 R12, PT, PT, R12, 0x2, RZ ;  /* 0x000000020c0c7810 */ /* 0x000fc80007ffe0ff */
[----:B------:R-:W-:-:S13]  /*c610*/  ISETP.NE.AND P0, PT, R12, 0x20, PT ;  /* 0x000000200c00780c */ /* 0x000fda0003f05270 */
[----:B------:R-:W-:Y:S05]  /*c620*/  @P0 BRA `(.L_x_1646) ;  /* 0xfffffff800800947 */ /* 0x000fea000383ffff */
[----:B------:R-:W-:Y:S02]  /*c630*/  UIADD3 UR9, UPT, UPT, UR21, UR9, URZ ;  /* 0x0000000915097290 */ /* 0x000fe4000fffe0ff */
[----:B------:R-:W-:Y:S02]  /*c640*/  UIADD3 UR4, UPT, UPT, UR4, 0x1, URZ ;  /* 0x0000000104047890 */ /* 0x000fe4000fffe0ff */
[----:B------:R-:W-:-:S09]  /*c650*/  UISETP.GE.AND UP0, UPT, UR9, UR8, UPT ;  /* 0x000000080900728c */ /* 0x000fd2000bf06270 */
[----:B------:R-:W-:Y:S05]  /*c660*/  BRA.U !UP0, `(.L_x_1647) ;  /* 0xffffff3d08007547 */ /* 0x000fea000b83ffff */
.L_x_1621:
        /* <DEDUP_REMOVED lines=19> */
.L_x_1649:
[----:B------:R-:W-:Y:S05]  /*c7a0*/  BSYNC.RECONVERGENT B0 ;  /* 0x0000000000007941 */ /* 0x000fea0003800200 */
.L_x_1648:
[----:B------:R-:W-:Y:S05]  /*c7b0*/  @P0 EXIT ;  /* 0x000000000000094d */ /* 0x000fea0003800000 */
[----:B------:R-:W-:Y:S05]  /*c7c0*/  @P2 BRA `(.L_x_1650) ;  /* 0x0000000000202947 */ /* 0x000fea0003800000 */
[----:B------:R-:W-:-:S05]  /*c7d0*/  IMAD R0, R4, R7, RZ ;  /* 0x0000000704007224 */ /* 0x000fca00078e02ff */
[----:B------:R-:W-:-:S13]  /*c7e0*/  ISETP.NE.AND P0, PT, R0, -0x1, PT ;  /* 0xffffffff0000780c */ /* 0x000fda0003f05270 */
[----:B------:R-:W-:Y:S05]  /*c7f0*/  @!P0 BRA `(.L_x_1650) ;  /* 0x0000000000148947 */ /* 0x000fea0003800000 */
.L_x_1651:
[----:B0-----:R-:W2:Y:S04]  /*c800*/  LDG.E.STRONG.GPU R5, desc[UR16][R2.64] ;  /* 0x0000001002057981 */ /* 0x001ea8000c1ef900 */
[----:B--2---:R-:W-:Y:S01]  /*c810*/  CCTL.IVALL ;  /* 0x00000000ff00798f */ /* 0x004fe20002000000 */
[----:B------:R-:W-:Y:S05]  /*c820*/  YIELD ;  /* 0x0000000000007946 */ /* 0x000fea0003800000 */
[----:B------:R-:W-:-:S13]  /*c830*/  ISETP.NE.AND P0, PT, R5, R0, PT ;  /* 0x000000000500720c */ /* 0x000fda0003f05270 */
[----:B------:R-:W-:Y:S05]  /*c840*/  @P0 BRA `(.L_x_1651) ;  /* 0xfffffffc00ec0947 */ /* 0x000fea000383ffff */
.L_x_1650:
        /* <DEDUP_REMOVED lines=74> */
.L_x_1654:
        /* <DEDUP_REMOVED lines=31> */
.L_x_1653:
[----:B------:R-:W-:Y:S05]  /*cee0*/  BSYNC.RECONVERGENT B0 ;  /* 0x0000000000007941 */ /* 0x000fea0003800200 */
.L_x_1652:
        /* <DEDUP_REMOVED lines=10> */
.L_x_1655:
        /* <DEDUP_REMOVED lines=87> */
.L_x_1656:
        /* <DEDUP_REMOVED lines=16> */
.L_x_4524:


//--------------------- .text._Z35group_norm_nhwc_bwd_one_pass_kernelI11Fp32IOFp16WLi64ELi48ELi384EEv26Group_norm_nhwc_bwd_params --------------------------
	.section	.text._Z35group_norm_nhwc_bwd_one_pass_kernelI11Fp32IOFp16WLi64ELi48ELi384EEv26Group_norm_nhwc_bwd_params,"ax",@progbits
	.align	128
        .global         _Z35group_norm_nhwc_bwd_one_pass_kernelI11Fp32IOFp16WLi64ELi48ELi384EEv26Group_norm_nhwc_bwd_params
        .type           _Z35group_norm_nhwc_bwd_one_pass_kernelI11Fp32IOFp16WLi64ELi48ELi384EEv26Group_norm_nhwc_bwd_params,@function
        .size           _Z35group_norm_nhwc_bwd_one_pass_kernelI11Fp32IOFp16WLi64ELi48ELi384EEv26Group_norm_nhwc_bwd_params,(.L_x_4525 - _Z35group_norm_nhwc_bwd_one_pass_kernelI11Fp32IOFp16WLi64ELi48ELi384EEv26Group_norm_nhwc_bwd_params)
        .other          _Z35group_norm_nhwc_bwd_one_pass_kernelI11Fp32IOFp16WLi64ELi48ELi384EEv26Group_norm_nhwc_bwd_params,@"STO_CUDA_ENTRY STV_DEFAULT"
_Z35group_norm_nhwc_bwd_one_pass_kernelI11Fp32IOFp16WLi64ELi48ELi384EEv26Group_norm_nhwc_bwd_params:
.text._Z35group_norm_nhwc_bwd_one_pass_kernelI11Fp32IOFp16WLi64ELi48ELi384EEv26Group_norm_nhwc_bwd_params:
        /* <DEDUP_REMOVED lines=54> */
.L_x_1688:
        /* <DEDUP_REMOVED lines=154> */
[----:B--2---:R-:W-:Y:S02]  /*0d00*/  @P4 HADD2.F32 R41, -RZ, R22.H0_H0 ;  /* 0x20000016ff294230 */ /* 0x004fe40000004100 */
[----:B---3--:R-:W-:Y:S02]  /*0d10*/  @P4 HADD2.F32 R40, -RZ, R23.H0_H0 ;  /* 0x20000017ff284230 */ /* 0x008fe40000004100 */
[----:B----4-:R-:W-:Y:S02]  /*0d20*/  HADD2.F32 R32, -RZ, R32.H0_H0 ;  /* 0x20000020ff207230 */ /* 0x010fe40000004100 */
[----:B------:R-:W-:Y:S01]  /*0d30*/  HADD2.F32 R0, -RZ, R0.H0_H0 ;  /* 0x20000000ff007230 */ /* 0x000fe20000004100 */
        /* <DEDUP_REMOVED lines=58> */
.L_x_1658:
        /* <DEDUP_REMOVED lines=128> */
.L_x_1659:
        /* <DEDUP_REMOVED lines=34> */
.L_x_1661:
[----:B------:R-:W-:Y:S05]  /*1b00*/  BSYNC.RECONVERGENT B0 ;  /* 0x0000000000007941 */ /* 0x000fea0003800200 */
.L_x_1660:
        /* <DEDUP_REMOVED lines=34> */
.L_x_1663:
[----:B------:R-:W-:Y:S05]  /*1d30*/  BSYNC.RECONVERGENT B0 ;  /* 0x0000000000007941 */ /* 0x000fea0003800200 */
.L_x_1662:
        /* <DEDUP_REMOVED lines=78> */
.L_x_1665:
[----:B------:R-:W-:Y:S05]  /*2220*/  BSYNC.RECONVERGENT B0 ;  /* 0x0000000000007941 */ /* 0x000fea0003800200 */
.L_x_1664:
        /* <DEDUP_REMOVED lines=29> */
.L_x_1667:
[----:B------:R-:W-:Y:S05]  /*2400*/  BSYNC.RECONVERGENT B0 ;  /* 0x0000000000007941 */ /* 0x000fea0003800200 */
.L_x_1666:
        /* <DEDUP_REMOVED lines=29> */
.L_x_1670:
[----:B-1----:R-:W2:Y:S04]  /*25e0*/  LDG.E.STRONG.GPU R20, desc[UR26][R22.64] ;  /* 0x0000001a16147981 */ /* 0x002ea8000c1ef900 */
[----:B--2---:R-:W-:Y:S01]  /*25f0*/  CCTL.IVALL ;  /* 0x00000000ff00798f */ /* 0x004fe20002000000 */
[----:B------:R-:W-:Y:S05]  /*2600*/  YIELD ;  /* 0x0000000000007946 */ /* 0x000fea0003800000 */
[----:B------:R-:W-:-:S13]  /*2610*/  ISETP.NE.AND P1, PT, R20, R27, PT ;  /* 0x0000001b1400720c */ /* 0x000fda0003f25270 */
[----:B------:R-:W-:Y:S05]  /*2620*/  @P1 BRA `(.L_x_1670) ;  /* 0xfffffffc00ec1947 */ /* 0x000fea000383ffff */
.L_x_1669:
        /* <DEDUP_REMOVED lines=14> */
.L_x_1672:
        /* <DEDUP_REMOVED lines=84> */
.L_x_1671:
        /* <DEDUP_REMOVED lines=41> */
.L_x_1673:
        /* <DEDUP_REMOVED lines=22> */
.L_x_1674:
        /* <DEDUP_REMOVED lines=11> */
.L_x_1675:
[----:B------:R-:W-:Y:S05]  /*30f0*/  BSYNC.RECONVERGENT B0 ;  /* 0x0000000000007941 */ /* 0x000fea0003800200 */
.L_x_1668:
        /* <DEDUP_REMOVED lines=34> */
.L_x_1676:
        /* <DEDUP_REMOVED lines=19> */
.L_x_1678:
[----:B------:R-:W-:Y:S05]  /*3450*/  BSYNC.RECONVERGENT B0 ;  /* 0x0000000000007941 */ /* 0x000fea0003800200 */
.L_x_1677:
        /* <DEDUP_REMOVED lines=42> */
.L_x_1679:
        /* <DEDUP_REMOVED lines=17> */
.L_x_1681:
[----:B------:R-:W-:Y:S05]  /*3810*/  BSYNC.RECONVERGENT B0 ;  /* 0x0000000000007941 */ /* 0x000fea0003800200 */
.L_x_1680:
        /* <DEDUP_REMOVED lines=19> */
.L_x_1682:
        /* <DEDUP_REMOVED lines=17> */
.L_x_1684:
[----:B------:R-:W-:Y:S05]  /*3a60*/  BSYNC.RECONVERGENT B0 ;  /* 0x0000000000007941 */ /* 0x000fea0003800200 */
.L_x_1683:
        /* <DEDUP_REMOVED lines=19> */
.L_x_1685:
        /* <DEDUP_REMOVED lines=17> */
.L_x_1687:
[----:B------:R-:W-:Y:S05]  /*3cb0*/  BSYNC.RECONVERGENT B0 ;  /* 0x0000000000007941 */ /* 0x000fea0003800200 */
.L_x_1686:
[----:B------:R-:W-:Y:S02]  /*3cc0*/  UIADD3 UR17, UPT, UPT, UR29, UR17, URZ ;  /* 0x000000111d117290 */ /* 0x000fe4000fffe0ff */
[----:B------:R-:W-:Y:S02]  /*3cd0*/  UIADD3 UR4, UPT, UPT, UR4, 0x1, URZ ;  /* 0x0000000104047890 */ /* 0x000fe4000fffe0ff */
[----:B------:R-:W-:-:S09]  /*3ce0*/  UISETP.GE.AND UP0, UPT, UR17, UR8, UPT ;  /* 0x000000081100728c */ /* 0x000fd2000bf06270 */
[----:B------:R-:W-:Y:S05]  /*3cf0*/  BRA.U !UP0, `(.L_x_1688) ;  /* 0xffffffc508987547 */ /* 0x000fea000b83ffff */
.L_x_1657:
        /* <DEDUP_REMOVED lines=19> */
.L_x_1690:
[----:B------:R-:W-:Y:S05]  /*3e30*/  BSYNC.RECONVERGENT B0 ;  /* 0x0000000000007941 */ /* 0x000fea0003800200 */
.L_x_1689:
[----:B------:R-:W-:Y:S05]  /*3e40*/  @P0 EXIT ;  /* 0x000000000000094d */ /* 0x000fea0003800000 */
[----:B------:R-:W-:Y:S05]  /*3e50*/  @P2 BRA `(.L_x_1691) ;  /* 0x0000000000202947 */ /* 0x000fea0003800000 */
[----:B------:R-:W-:-:S05]  /*3e60*/  IMAD R0, R4, R7, RZ ;  /* 0x0000000704007224 */ /* 0x000fca00078e02ff */
[----:B------:R-:W-:-:S13]  /*3e70*/  ISETP.NE.AND P0, PT, R0, -0x1, PT ;  /* 0xffffffff0000780c */ /* 0x000fda0003f05270 */
[----:B------:R-:W-:Y:S05]  /*3e80*/  @!P0 BRA `(.L_x_1691) ;  /* 0x0000000000148947 */ /* 0x000fea0003800000 */
.L_x_1692:
[----:B0-----:R-:W3:Y:S04]  /*3e90*/  LDG.E.STRONG.GPU R5, desc[UR26][R2.64] ;  /* 0x0000001a02057981 */ /* 0x001ee8000c1ef900 */
[----:B---3--:R-:W-:Y:S01]  /*3ea0*/  CCTL.IVALL ;  /* 0x00000000ff00798f */ /* 0x008fe20002000000 */
[----:B------:R-:W-:Y:S05]  /*3eb0*/  YIELD ;  /* 0x0000000000007946 */ /* 0x000fea0003800000 */
[----:B------:R-:W-:-:S13]  /*3ec0*/  ISETP.NE.AND P0, PT, R5, R0, PT ;  /* 0x000000000500720c */ /* 0x000fda0003f05270 */
[----:B------:R-:W-:Y:S05]  /*3ed0*/  @P0 BRA `(.L_x_1692) ;  /* 0xfffffffc00ec0947 */ /* 0x000fea000383ffff */
.L_x_1691:
        /* <DEDUP_REMOVED lines=74> */
.L_x_1695:
        /* <DEDUP_REMOVED lines=25> */
[----:B------:R-:W-:Y:S02]  /*4510*/  MOV R11, R24 ;  /* 0x00000018000b7202 */ /* 0x000fe40000000f00 */
[----:B---3--:R-:W-:Y:S01]  /*4520*/  F2FP.F16.F32.PACK_AB R19, R15, R12 ;  /* 0x0000000c0f13723e */ /* 0x008fe200000000ff */
[----:B------:R0:W-:Y:S04]  /*4530*/  STG.E desc[UR26][R8.64], R17 ;  /* 0x0000001108007986 */ /* 0x0001e8000c10191a */
[----:B------:R0:W-:Y:S01]  /*4540*/  STG.E desc[UR26][R10.64], R19 ;  /* 0x000000130a007986 */ /* 0x0001e2000c10191a */
[----:B------:R-:W-:Y:S01]  /*4550*/  IADD3.X R24, PT, PT, RZ, R24, RZ, P3, !PT ;  /* 0x00000018ff187210 */ /* 0x000fe20001ffe4ff */
[----:B------:R-:W-:Y:S06]  /*4560*/  @P1 BRA `(.L_x_1695) ;  /* 0xfffffffc00841947 */ /* 0x000fec000383ffff */
.L_x_1694:
[----:B------:R-:W-:Y:S05]  /*4570*/  BSYNC.RECONVERGENT B0 ;  /* 0x0000000000007941 */ /* 0x000fea0003800200 */
.L_x_1693:
        /* <DEDUP_REMOVED lines=10> */
.L_x_1696:
        /* <DEDUP_REMOVED lines=20> */
[----:B----4-:R-:W-:Y:S02]  /*4760*/  F2FP.F16.F32.PACK_AB R19, R13, R10 ;  /* 0x0000000a0d13723e */ /* 0x010fe400000000ff */
[----:B------:R-:W-:-:S02]  /*4770*/  IADD3 R10, P1, PT, R23, UR4, RZ ;  /* 0x00000004170a7c10 */ /* 0x000fc4000ff3e0ff */
[----:B------:R-:W-:Y:S02]  /*4780*/  IADD3.X R23, PT, PT, R24, UR9, RZ, P0, !PT ;  /* 0x0000000918177c10 */ /* 0x000fe400087fe4ff */
[----:B------:R-:W-:Y:S02]  /*4790*/  IADD3.X R11, PT, PT, R11, UR5, RZ, P1, !PT ;  /* 0x000000050b0b7c10 */ /* 0x000fe40008ffe4ff */
[----:B-----5:R-:W-:Y:S02]  /*47a0*/  F2FP.F16.F32.PACK_AB R27, R17, R14 ;  /* 0x0000000e111b723e */ /* 0x020fe400000000ff */
        /* <DEDUP_REMOVED lines=20> */
[----:B---3--:R-:W-:Y:S02]  /*48f0*/  F2FP.F16.F32.PACK_AB R19, R19, R26 ;  /* 0x0000001a1313723e */ /* 0x008fe400000000ff */
[----:B----4-:R-:W-:-:S03]  /*4900*/  F2FP.F16.F32.PACK_AB R29, R29, R28 ;  /* 0x0000001c1d1d723e */ /* 0x010fc600000000ff */
        /* <DEDUP_REMOVED lines=40> */
.L_x_1697:
        /* <DEDUP_REMOVED lines=15> */
.L_x_4525:


//--------------------- .text._Z35group_norm_nhwc_bwd_one_pass_kernelI11Fp32IOFp16WLi128ELi48ELi384EEv26Group_norm_nhwc_bwd_params --------------------------
	.section	.text._Z35group_norm_nhwc_bwd_one_pass_kernelI11Fp32IOFp16WLi128ELi48ELi384EEv26Group_norm_nhwc_bwd_params,"ax",@progbits
	.align	128
        .global         _Z35group_norm_nhwc_bwd_one_pass_kernelI11Fp32IOFp16WLi128ELi48ELi384EEv26Group_norm_nhwc_bwd_params
        .type           _Z35group_norm_nhwc_bwd_one_pass_kernelI11Fp32IOFp16WLi128ELi48ELi384EEv26Group_norm_nhwc_bwd_params,@function
        .size           _Z35group_norm_nhwc_bwd_one_pass_kernelI11Fp32IOFp16WLi128ELi48ELi384EEv26Group_norm_nhwc_bwd_params,(.L_x_4526 - _Z35group_norm_nhwc_bwd_one_pass_kernelI11Fp32IOFp16WLi128ELi48ELi384EEv26Group_norm_nhwc_bwd_params)
        .other          _Z35group_norm_nhwc_bwd_one_pass_kernelI11Fp32IOFp16WLi128ELi48ELi384EEv26Group_norm_nhwc_bwd_params,@"STO_CUDA_ENTRY STV_DEFAULT"
_Z35group_norm_nhwc_bwd_one_pass_kernelI11Fp32IOFp16WLi128ELi48ELi384EEv26Group_norm_nhwc_bwd_params:
.text._Z35group_norm_nhwc_bwd_one_pass_kernelI11Fp32IOFp16WLi128ELi48ELi384EEv26Group_norm_nhwc_bwd_params:
        /* <DEDUP_REMOVED lines=33> */
.L_x_1741:
        /* <DEDUP_REMOVED lines=242> */
[----:B--2---:R-:W-:Y:S02]  /*1130*/  HADD2.F32 R68, -RZ, R68.H0_H0 ;  /* 0x20000044ff447230 */ /* 0x004fe40000004100 */
[----:B---3--:R-:W-:Y:S02]  /*1140*/  HADD2.F32 R11, -RZ, R38.H0_H0 ;  /* 0x20000026ff0b7230 */ /* 0x008fe40000004100 */
[----:B------:R-:W-:Y:S02]  /*1150*/  @P6 HADD2.F32 R70, -RZ, R39.H0_H0 ;  /* 0x20000027ff466230 */ /* 0x000fe40000004100 */
[----:B------:R-:W-:Y:S01]  /*1160*/  @P6 HADD2.F32 R69, -RZ, R40.H0_H0 ;  /* 0x20000028ff456230 */ /* 0x000fe20000004100 */
        /* <DEDUP_REMOVED lines=114> */
.L_x_1699:
        /* <DEDUP_REMOVED lines=256> */
.L_x_1700:
        /* <DEDUP_REMOVED lines=44> */
.L_x_1702:
[----:B------:R-:W-:Y:S05]  /*2b50*/  BSYNC.RECONVERGENT B0 ;  /* 0x0000000000007941 */ /* 0x000fea0003800200 */
.L_x_1701:
        /* <DEDUP_REMOVED lines=32> */
.L_x_1704:
[----:B------:R-:W-:Y:S05]  /*2d60*/  BSYNC.RECONVERGENT B0 ;  /* 0x0000000000007941 */ /* 0x000fea0003800200 */
.L_x_1703:
        /* <DEDUP_REMOVED lines=78> */
.L_x_1706:
[----:B------:R-:W-:Y:S05]  /*3250*/  BSYNC.RECONVERGENT B0 ;  /* 0x0000000000007941 */ /* 0x000fea0003800200 */
.L_x_1705:
        /* <DEDUP_REMOVED lines=29> */
.L_x_1708:
[----:B------:R-:W-:Y:S05]  /*3430*/  BSYNC.RECONVERGENT B0 ;  /* 0x0000000000007941 */ /* 0x000fea0003800200 */
.L_x_1707:
        /* <DEDUP_REMOVED lines=27> */
.L_x_1711:
[----:B------:R-:W2:Y:S04]  /*35f0*/  LDG.E.STRONG.GPU R34, desc[UR8][R32.64] ;  /* 0x0000000820227981 */ /* 0x000ea8000c1ef900 */
[----:B--2---:R-:W-:Y:S01]  /*3600*/  CCTL.IVALL ;  /* 0x00000000ff00798f */ /* 0x004fe20002000000 */
[----:B------:R-:W-:Y:S05]  /*3610*/  YIELD ;  /* 0x0000000000007946 */ /* 0x000fea0003800000 */
[----:B------:R-:W-:-:S13]  /*3620*/  ISETP.NE.AND P0, PT, R34, R39, PT ;  /* 0x000000272200720c */ /* 0x000fda0003f05270 */
[----:B------:R-:W-:Y:S05]  /*3630*/  @P0 BRA `(.L_x_1711) ;  /* 0xfffffffc00ec0947 */ /* 0x000fea000383ffff */
.L_x_1710:
        /* <DEDUP_REMOVED lines=16> */
.L_x_1713:
        /* <DEDUP_REMOVED lines=62> */
.L_x_1712:
        /* <DEDUP_REMOVED lines=38> */
.L_x_1714:
        /* <DEDUP_REMOVED lines=19> */
.L_x_1715:
        /* <DEDUP_REMOVED lines=9> */
.L_x_1716:
[----:B------:R-:W-:Y:S05]  /*3f40*/  BSYNC.RECONVERGENT B0 ;  /* 0x0000000000007941 */ /* 0x000fea0003800200 */
.L_x_1709:
        /* <DEDUP_REMOVED lines=55> */
.L_x_1717:
        /* <DEDUP_REMOVED lines=23> */
.L_x_1719:
[----:B------:R-:W-:Y:S05]  /*4430*/  BSYNC.RECONVERGENT B0 ;  /* 0x0000000000007941 */ /* 0x000fea0003800200 */
.L_x_1718:
        /* <DEDUP_REMOVED lines=19> */
.L_x_1720:
        /* <DEDUP_REMOVED lines=17> */
.L_x_1722:
[----:B------:R-:W-:Y:S05]  /*4680*/  BSYNC.RECONVERGENT B0 ;  /* 0x0000000000007941 */ /* 0x000fea0003800200 */
.L_x_1721:
        /* <DEDUP_REMOVED lines=21> */
.L_x_1723:
        /* <DEDUP_REMOVED lines=19> */
.L_x_1725:
[----:B------:R-:W-:Y:S05]  /*4910*/  BSYNC.RECONVERGENT B0 ;  /* 0x0000000000007941 */ /* 0x000fea0003800200 */
.L_x_1724:
        /* <DEDUP_REMOVED lines=54> */
.L_x_1726:
        /* <DEDUP_REMOVED lines=17> */
.L_x_1728:
[----:B------:R-:W-:Y:S05]  /*4d90*/  BSYNC.RECONVERGENT B0 ;  /* 0x0000000000007941 */ /* 0x000fea0003800200 */
.L_x_1727:
        /* <DEDUP_REMOVED lines=19> */
.L_x_1729:
        /* <DEDUP_REMOVED lines=17> */
.L_x_1731:
[----:B------:R-:W-:Y:S05]  /*4fe0*/  BSYNC.RECONVERGENT B0 ;  /* 0x0000000000007941 */ /* 0x000fea0003800200 */
.L_x_1730:
        /* <DEDUP_REMOVED lines=19> */
.L_x_1732:
        /* <DEDUP_REMOVED lines=17> */
.L_x_1734:
[----:B------:R-:W-:Y:S05]  /*5230*/  BSYNC.RECONVERGENT B0 ;  /* 0x0000000000007941 */ /* 0x000fea0003800200 */
.L_x_1733:
        /* <DEDUP_REMOVED lines=19> */
.L_x_1735:
        /* <DEDUP_REMOVED lines=18> */
.L_x_1737:
[----:B------:R-:W-:Y:S05]  /*5490*/  BSYNC.RECONVERGENT B0 ;  /* 0x0000000000007941 */ /* 0x000fea0003800200 */
.L_x_1736:
        /* <DEDUP_REMOVED lines=19> */
.L_x_1738:
        /* <DEDUP_REMOVED lines=17> */
.L_x_1740:
[----:B------:R-:W-:Y:S05]  /*56e0*/  BSYNC.RECONVERGENT B0 ;  /* 0x0000000000007941 */ /* 0x000fea0003800200 */
.L_x_1739:
[----:B------:R-:W-:Y:S02]  /*56f0*/  IADD3 R60, PT, PT, R57, R60, RZ ;  /* 0x0000003c393c7210 */ /* 0x000fe40007ffe0ff */
[----:B------:R-:W-:Y:S02]  /*5700*/  IADD3 R61, PT, PT, R61, 0x1, RZ ;  /* 0x000000013d3d7810 */ /* 0x000fe40007ffe0ff */
[----:B------:R-:W-:-:S13]  /*5710*/  ISETP.GE.AND P0, PT, R60, UR4, PT ;  /* 0x000000043c007c0c */ /* 0x000fda000bf06270 */
[----:B------:R-:W-:Y:S05]  /*5720*/  @!P0 BRA `(.L_x_1741) ;  /* 0xffffffa800b88947 */ /* 0x000fea000383ffff */
.L_x_1698:
        /* <DEDUP_REMOVED lines=19> */
.L_x_1743:
[----:B------:R-:W-:Y:S05]  /*5860*/  BSYNC.RECONVERGENT B0 ;  /* 0x0000000000007941 */ /* 0x000fea0003800200 */
.L_x_1742:
[----:B------:R-:W-:Y:S05]  /*5870*/  @P0 EXIT ;  /* 0x000000000000094d */ /* 0x000fea0003800000 */
[----:B------:R-:W-:Y:S05]  /*5880*/  @P2 BRA `(.L_x_1744) ;  /* 0x0000000000202947 */ /* 0x000fea0003800000 */
[----:B------:R-:W-:-:S05]  /*5890*/  IMAD R0, R4, R7, RZ ;  /* 0x0000000704007224 */ /* 0x000fca00078e02ff */
[----:B------:R-:W-:-:S13]  /*58a0*/  ISETP.NE.AND P0, PT, R0, -0x1, PT ;  /* 0xffffffff0000780c */ /* 0x000fda0003f05270 */
[----:B------:R-:W-:Y:S05]  /*58b0*/  @!P0 BRA `(.L_x_1744) ;  /* 0x0000000000148947 */ /* 0x000fea0003800000 */
.L_x_1745:
[----:B0-----:R-:W2:Y:S04]  /*58c0*/  LDG.E.STRONG.GPU R5, desc[UR8][R2.64] ;  /* 0x0000000802057981 */ /* 0x001ea8000c1ef900 */
[----:B--2---:R-:W-:Y:S01]  /*58d0*/  CCTL.IVALL ;  /* 0x00000000ff00798f */ /* 0x004fe20002000000 */
[----:B------:R-:W-:Y:S05]  /*58e0*/  YIELD ;  /* 0x0000000000007946 */ /* 0x000fea0003800000 */
[----:B------:R-:W-:-:S13]  /*58f0*/  ISETP.NE.AND P0, PT, R5, R0, PT ;  /* 0x000000000500720c */ /* 0x000fda0003f05270 */
[----:B------:R-:W-:Y:S05]  /*5900*/  @P0 BRA `(.L_x_1745) ;  /* 0xfffffffc00ec0947 */ /* 0x000fea000383ffff */
.L_x_1744:
        /* <DEDUP_REMOVED lines=74> */
.L_x_1748:
        /* <DEDUP_REMOVED lines=31> */
.L_x_1747:
[----:B------:R-:W-:Y:S05]  /*5fa0*/  BSYNC.RECONVERGENT B0 ;  /* 0x0000000000007941 */ /* 0x000fea0003800200 */
.L_x_1746:
        /* <DEDUP_REMOVED lines=10> */
.L_x_1749:
        /* <DEDUP_REMOVED lines=22> */
[----:B---3--:R-:W-:-:S02]  /*61b0*/  F2FP.F16.F32.PACK_AB R31, R7, R2 ;  /* 0x00000002071f723e */ /* 0x008fc400000000ff */
[----:B------:R-:W-:-:S04]  /*61c0*/  LOP3.LUT R2, R20, 0x3, RZ, 0xc0, !PT ;  /* 0x0000000314027812 */ /* 0x000fc800078ec0ff */
[----:B------:R-:W-:Y:S02]  /*61d0*/  IADD3.X R9, PT, PT, R2, UR5, RZ, P1, !PT ;  /* 0x0000000502097c10 */ /* 0x000fe40008ffe4ff */
[----:B----4-:R-:W-:Y:S02]  /*61e0*/  F2FP.F16.F32.PACK_AB R33, R25, R12 ;  /* 0x0000000c1921723e */ /* 0x010fe400000000ff */
        /* <DEDUP_REMOVED lines=61> */
.L_x_1750:
        /* <DEDUP_REMOVED lines=12> */
.L_x_4526:


//--------------------- .text._Z35group_norm_nhwc_bwd_one_pass_kernelI11Fp32IOFp16WLi256ELi48ELi384EEv26Group_norm_nhwc_bwd_params --------------------------
	.section	.text._Z35group_norm_nhwc_bwd_one_pass_kernelI11Fp32IOFp16WLi256ELi48ELi384EEv26Group_norm_nhwc_bwd_params,"ax",@progbits
	.align	128
        .global         _Z35group_norm_nhwc_bwd_one_pass_kernelI11Fp32IOFp16WLi256ELi48ELi384EEv26Group_norm_nhwc_bwd_params
        .type           _Z35group_norm_nhwc_bwd_one_pass_kernelI11Fp32IOFp16WLi256ELi48ELi384EEv26Group_norm_nhwc_bwd_params,@function
        .size           _Z35group_norm_nhwc_bwd_one_pass_kernelI11Fp32IOFp16WLi256ELi48ELi384EEv26Group_norm_nhwc_bwd_params,(.L_x_4527 - _Z35group_norm_nhwc_bwd_one_pass_kernelI11Fp32IOFp16WLi256ELi48ELi384EEv26Group_norm_nhwc_bwd_params)
        .other          _Z35group_norm_nhwc_bwd_one_pass_kernelI11Fp32IOFp16WLi256ELi48ELi384EEv26Group_norm_nhwc_bwd_params,@"STO_CUDA_ENTRY STV_DEFAULT"
_Z35group_norm_nhwc_bwd_one_pass_kernelI11Fp32IOFp16WLi256ELi48ELi384EEv26Group_norm_nhwc_bwd_params:
.text._Z35group_norm_nhwc_bwd_one_pass_kernelI11Fp32IOFp16WLi256ELi48ELi384EEv26Group_norm_nhwc_bwd_params:
        /* <DEDUP_REMOVED lines=22> */
.L_x_1818:
        /* <DEDUP_REMOVED lines=434> */
[----:B--2---:R-:W-:Y:S02]  /*1c80*/  @P5 HADD2.F32 R114, -RZ, R82.H0_H0 ;  /* 0x20000052ff725230 */ /* 0x004fe40000004100 */
[----:B---3--:R-:W-:Y:S02]  /*1c90*/  @P5 HADD2.F32 R113, -RZ, R83.H0_H0 ;  /* 0x20000053ff715230 */ /* 0x008fe40000004100 */
[----:B----4-:R-:W-:Y:S02]  /*1ca0*/  HADD2.F32 R116, -RZ, R116.H0_H0 ;  /* 0x20000074ff747230 */ /* 0x010fe40000004100 */
[----:B------:R-:W-:Y:S01]  /*1cb0*/  HADD2.F32 R115, -RZ, R115.H0_H0 ;  /* 0x20000073ff737230 */ /* 0x000fe20000004100 */
        /* <DEDUP_REMOVED lines=226> */
.L_x_1752:
        /* <DEDUP_REMOVED lines=512> */
.L_x_1753:
        /* <DEDUP_REMOVED lines=44> */
.L_x_1755:
[----:B------:R-:W-:Y:S05]  /*4da0*/  BSYNC.RECONVERGENT B0 ;  /* 0x0000000000007941 */ /* 0x000fea0003800200 */
.L_x_1754:
        /* <DEDUP_REMOVED lines=32> */
.L_x_1757:
[----:B------:R-:W-:Y:S05]  /*4fb0*/  BSYNC.RECONVERGENT B0 ;  /* 0x0000000000007941 */ /* 0x000fea0003800200 */
.L_x_1756:
        /* <DEDUP_REMOVED lines=78> */
.L_x_1759:
[----:B------:R-:W-:Y:S05]  /*54a0*/  BSYNC.RECONVERGENT B0 ;  /* 0x0000000000007941 */ /* 0x000fea0003800200 */
.L_x_1758:
        /* <DEDUP_REMOVED lines=29> */
.L_x_1761:
[----:B------:R-:W-:Y:S05]  /*5680*/  BSYNC.RECONVERGENT B0 ;  /* 0x0000000000007941 */ /* 0x000fea0003800200 */
.L_x_1760:
        /* <DEDUP_REMOVED lines=29> */
.L_x_1764:
        /* <DEDUP_REMOVED lines=10> */
.L_x_1763:
        /* <DEDUP_REMOVED lines=27> */
.L_x_1766:
        /* <DEDUP_REMOVED lines=136> */
.L_x_1765:
        /* <DEDUP_REMOVED lines=77> */
.L_x_1767:
        /* <DEDUP_REMOVED lines=40> */
.L_x_1768:
        /* <DEDUP_REMOVED lines=21> */
.L_x_1769:
[----:B------:R-:W-:Y:S05]  /*6bd0*/  BSYNC.RECONVERGENT B0 ;  /* 0x0000000000007941 */ /* 0x000fea0003800200 */
.L_x_1762:
        /* <DEDUP_REMOVED lines=46> */
.L_x_1770:
        /* <DEDUP_REMOVED lines=21> */
.L_x_1772:
[----:B------:R-:W-:Y:S05]  /*7010*/  BSYNC.RECONVERGENT B0 ;  /* 0x0000000000007941 */ /* 0x000fea0003800200 */
.L_x_1771:
        /* <DEDUP_REMOVED lines=21> */
.L_x_1773:
        /* <DEDUP_REMOVED lines=20> */
.L_x_1775:
[----:B------:R-:W-:Y:S05]  /*72b0*/  BSYNC.RECONVERGENT B0 ;  /* 0x0000000000007941 */ /* 0x000fea0003800200 */
.L_x_1774:
        /* <DEDUP_REMOVED lines=77> */
.L_x_1776:
        /* <DEDUP_REMOVED lines=17> */
.L_x_1778:
[----:B------:R-:W-:Y:S05]  /*78a0*/  BSYNC.RECONVERGENT B0 ;  /* 0x0000000000007941 */ /* 0x000fea0003800200 */
.L_x_1777:
        /* <DEDUP_REMOVED lines=21> */
.L_x_1779:
        /* <DEDUP_REMOVED lines=23> */
.L_x_1781:
[----:B------:R-:W-:Y:S05]  /*7b70*/  BSYNC.RECONVERGENT B0 ;  /* 0x0000000000007941 */ /* 0x000fea0003800200 */
.L_x_1780:
        /* <DEDUP_REMOVED lines=19> */
.L_x_1782:
        /* <DEDUP_REMOVED lines=17> */
.L_x_1784:
[----:B------:R-:W-:Y:S05]  /*7dc0*/  BSYNC.RECONVERGENT B0 ;  /* 0x0000000000007941 */ /* 0x000fea0003800200 */
.L_x_1783:
        /* <DEDUP_REMOVED lines=21> */
.L_x_1785:
        /* <DEDUP_REMOVED lines=23> */
.L_x_1787:
[----:B------:R-:W-:Y:S05]  /*8090*/  BSYNC.RECONVERGENT B0 ;  /* 0x0000000000007941 */ /* 0x000fea0003800200 */
.L_x_1786:
        /* <DEDUP_REMOVED lines=19> */
.L_x_1788:
        /* <DEDUP_REMOVED lines=17> */
.L_x_1790:
[----:B------:R-:W-:Y:S05]  /*82e0*/  BSYNC.RECONVERGENT B0 ;  /* 0x0000000000007941 */ /* 0x000fea0003800200 */
.L_x_1789:
        /* <DEDUP_REMOVED lines=21> */
.L_x_1791:
        /* <DEDUP_REMOVED lines=23> */
.L_x_1793:
[----:B------:R-:W-:Y:S05]  /*85b0*/  BSYNC.RECONVERGENT B0 ;  /* 0x0000000000007941 */ /* 0x000fea0003800200 */
.L_x_1792:
        /* <DEDUP_REMOVED lines=19> */
.L_x_1794:
        /* <DEDUP_REMOVED lines=17> */
.L_x_1796:
[----:B------:R-:W-:Y:S05]  /*8800*/  BSYNC.RECONVERGENT B0 ;  /* 0x0000000000007941 */ /* 0x000fea0003800200 */
.L_x_1795:
        /* <DEDUP_REMOVED lines=73> */
.L_x_1797:
        /* <DEDUP_REMOVED lines=17> */
.L_x_1799:
[----:B------:R-:W-:Y:S05]  /*8db0*/  BSYNC.RECONVERGENT B0 ;  /* 0x0000000000007941 */ /* 0x000fea0003800200 */
.L_x_1798:
        /* <DEDUP_REMOVED lines=19> */
.L_x_1800:
        /* <DEDUP_REMOVED lines=17> */
.L_x_1802:
[----:B------:R-:W-:Y:S05]  /*9000*/  BSYNC.RECONVERGENT B0 ;  /* 0x0000000000007941 */ /* 0x000fea0003800200 */
.L_x_1801:
        /* <DEDUP_REMOVED lines=19> */
.L_x_1803:
        /* <DEDUP_REMOVED lines=17> */
.L_x_1805:
[----:B------:R-:W-:Y:S05]  /*9250*/  BSYNC.RECONVERGENT B0 ;  /* 0x0000000000007941 */ /* 0x000fea0003800200 */
.L_x_1804:
        /* <DEDUP_REMOVED lines=19> */
.L_x_1806:
        /* <DEDUP_REMOVED lines=17> */
.L_x_1808:
[----:B------:R-:W-:Y:S05]  /*94a0*/  BSYNC.RECONVERGENT B0 ;  /* 0x0000000000007941 */ /* 0x000fea0003800200 */
.L_x_1807:
        /* <DEDUP_REMOVED lines=19> */
.L_x_1809:
        /* <DEDUP_REMOVED lines=17> */
.L_x_1811:
[----:B------:R-:W-:Y:S05]  /*96f0*/  BSYNC.RECONVERGENT B0 ;  /* 0x0000000000007941 */ /* 0x000fea0003800200 */
.L_x_1810:
        /* <DEDUP_REMOVED lines=19> */
.L_x_1812:
        /* <DEDUP_REMOVED lines=18> */
.L_x_1814:
[----:B------:R-:W-:Y:S05]  /*9950*/  BSYNC.RECONVERGENT B0 ;  /* 0x0000000000007941 */ /* 0x000fea0003800200 */
.L_x_1813:
        /* <DEDUP_REMOVED lines=19> */
.L_x_1815:
        /* <DEDUP_REMOVED lines=17> */
.L_x_1817:
[----:B------:R-:W-:Y:S05]  /*9ba0*/  BSYNC.RECONVERGENT B0 ;  /* 0x0000000000007941 */ /* 0x000fea0003800200 */
.L_x_1816:
        /* <DEDUP_REMOVED lines=8> */
.L_x_1751:
        /* <DEDUP_REMOVED lines=15> */
.L_x_1820:
[----:B------:R-:W-:Y:S05]  /*9d20*/  BSYNC.RECONVERGENT B0 ;  /* 0x0000000000007941 */ /* 0x000fea0003800200 */
.L_x_1819:
        /* <DEDUP_REMOVED lines=11> */
.L_x_1822:
[----:B------:R-:W3:Y:S04]  /*9de0*/  LDG.E.STRONG.GPU R5, desc[UR8][R2.64] ;  /* 0x0000000802057981 */ /* 0x000ee8000c1ef900 */
[----:B---3--:R-:W-:Y:S01]  /*9df0*/  CCTL.IVALL ;  /* 0x00000000ff00798f */ /* 0x008fe20002000000 */
[----:B------:R-:W-:Y:S05]  /*9e00*/  YIELD ;  /* 0x0000000000007946 */ /* 0x000fea0003800000 */
[----:B------:R-:W-:-:S13]  /*9e10*/  ISETP.NE.AND P0, PT, R5, R0, PT ;  /* 0x000000000500720c */ /* 0x000fda0003f05270 */
[----:B------:R-:W-:Y:S05]  /*9e20*/  @P0 BRA `(.L_x_1822) ;  /* 0xfffffffc00ec0947 */ /* 0x000fea000383ffff */
.L_x_1821:
        /* <DEDUP_REMOVED lines=74> */
.L_x_1825:
        /* <DEDUP_REMOVED lines=26> */
[----:B----4-:R-:W-:Y:S01]  /*a470*/  F2FP.F16.F32.PACK_AB R15, R11, R8 ;  /* 0x000000080b0f723e */ /* 0x010fe200000000ff */
[----:B------:R1:W-:Y:S04]  /*a480*/  STG.E desc[UR8][R4.64], R13 ;  /* 0x0000000d04007986 */ /* 0x0003e8000c101908 */
[----:B------:R1:W-:Y:S01]  /*a490*/  STG.E desc[UR8][R6.64], R15 ;  /* 0x0000000f06007986 */ /* 0x0003e2000c101908 */
[----:B------:R-:W-:Y:S01]  /*a4a0*/  IADD3.X R19, PT, PT, RZ, R19, RZ, P3, !PT ;  /* 0x00000013ff137210 */ /* 0x000fe20001ffe4ff */
[----:B------:R-:W-:Y:S06]  /*a4b0*/  @P1 BRA `(.L_x_1825) ;  /* 0xfffffffc00841947 */ /* 0x000fec000383ffff */
.L_x_1824:
[----:B------:R-:W-:Y:S05]  /*a4c0*/  BSYNC.RECONVERGENT B0 ;  /* 0x0000000000007941 */ /* 0x000fea0003800200 */
.L_x_1823:
        /* <DEDUP_REMOVED lines=10> */
.L_x_1826:
        /* <DEDUP_REMOVED lines=22> */
[----:B---3--:R-:W-:-:S02]  /*a6d0*/  F2FP.F16.F32.PACK_AB R17, R5, R0 ;  /* 0x000000000511723e */ /* 0x008fc400000000ff */
        /* <DEDUP_REMOVED lines=64> */
.L_x_1827:
        /* <DEDUP_REMOVED lines=10> */
.L_x_4527:


//--------------------- .text._Z35group_norm_nhwc_bwd_one_pass_kernelI11Fp32IOFp16WLi512ELi48ELi384EEv26Group_norm_nhwc_bwd_params --------------------------
	.section	.text._Z35group_norm_nhwc_bwd_one_pass_kernelI11Fp32IOFp16WLi512ELi48ELi384EEv26Group_norm_nhwc_bwd_params,"ax",@progbits
	.align	128
        .global         _Z35group_norm_nhwc_bwd_one_pass_kernelI11Fp32IOFp16WLi512ELi48ELi384EEv26Group_norm_nhwc_bwd_params
        .type           _Z35group_norm_nhwc_bwd_one_pass_kernelI11Fp32IOFp16WLi512ELi48ELi384EEv26Group_norm_nhwc_bwd_params,@function
        .size           _Z35group_norm_nhwc_bwd_one_pass_kernelI11Fp32IOFp16WLi512ELi48ELi384EEv26Group_norm_nhwc_bwd_params,(.L_x_4528 - _Z35group_norm_nhwc_bwd_one_pass_kernelI11Fp32IOFp16WLi512ELi48ELi384EEv26Group_norm_nhwc_bwd_params)
        .other          _Z35group_norm_nhwc_bwd_one_pass_kernelI11Fp32IOFp16WLi512ELi48ELi384EEv26Group_norm_nhwc_bwd_params,@"STO_CUDA_ENTRY STV_DEFAULT"
_Z35group_norm_nhwc_bwd_one_pass_kernelI11Fp32IOFp16WLi512ELi48ELi384EEv26Group_norm_nhwc_bwd_params:
.text._Z35group_norm_nhwc_bwd_one_pass_kernelI11Fp32IOFp16WLi512ELi48ELi384EEv26Group_norm_nhwc_bwd_params:
        /* <DEDUP_REMOVED lines=39> */
.L_x_1854:
        /* <DEDUP_REMOVED lines=606> */
[----:B------:R-:W5:Y:S01]  /*2850*/  @!P2 LDG.E.64 R46, desc[UR16][R88.64] ;  /* 0x00000010582ea981 */ /* 0x000f62000c1e1b00 */
[----:B0-----:R-:W-:-:S03]  /*2860*/  CS2R R48, SRZ ;  /* 0x0000000000307805 */ /* 0x001fc6000001ff00 */
[----:B------:R0:W2:Y:S04]  /*2870*/  @!P1 LDG.E.64 R114, desc[UR16][R52.64] ;  /* 0x0000001034729981 */ /* 0x0000a8000c1e1b00 */
[----:B------:R-:W2:Y:S01]  /*2880*/  @!P1 LDG.E.64 R48, desc[UR16][R90.64] ;  /* 0x000000105a309981 */ /* 0x000ea2000c1e1b00 */
[----:B------:R-:W-:Y:S02]  /*2890*/  CS2R R50, SRZ ;  /* 0x0000000000327805 */ /* 0x000fe4000001ff00 */
[----:B---3--:R-:W-:Y:S02]  /*28a0*/  @!P0 MOV R83, R78 ;  /* 0x0000004e00538202 */ /* 0x008fe40000000f00 */
[----:B------:R-:W-:Y:S02]  /*28b0*/  @!P0 MOV R84, R79 ;  /* 0x0000004f00548202 */ /* 0x000fe40000000f00 */
[----:B----4-:R-:W-:-:S02]  /*28c0*/  @!P0 MOV R156, R42 ;  /* 0x0000002a009c8202 */ /* 0x010fc40000000f00 */
[----:B------:R-:W-:Y:S02]  /*28d0*/  @!P0 MOV R157, R43 ;  /* 0x0000002b009d8202 */ /* 0x000fe40000000f00 */
[----:B------:R-:W-:-:S13]  /*28e0*/  LOP3.LUT P0, RZ, R0, 0x8000, RZ, 0xc0, !PT ;  /* 0x0000800000ff7812 */ /* 0x000fda000780c0ff */
[----:B------:R3:W4:Y:S04]  /*28f0*/  @!P0 LDG.E.64 R50, desc[UR16][R36.64] ;  /* 0x0000001024328981 */ /* 0x000728000c1e1b00 */
[----:B------:R-:W4:Y:S01]  /*2900*/  @!P0 LDG.E.64 R118, desc[UR16][R92.64] ;  /* 0x000000105c768981 */ /* 0x000f22000c1e1b00 */
[----:B------:R-:W-:Y:S02]  /*2910*/  CS2R R86, SRZ ;  /* 0x0000000000567805 */ /* 0x000fe4000001ff00 */
[----:B-----5:R-:W-:Y:S02]  /*2920*/  @!P2 MOV R154, R46 ;  /* 0x0000002e009aa202 */ /* 0x020fe40000000f00 */
[----:B------:R-:W-:Y:S02]  /*2930*/  @!P2 MOV R155, R47 ;  /* 0x0000002f009ba202 */ /* 0x000fe40000000f00 */
[----:B--2---:R-:W-:-:S02]  /*2940*/  @!P2 MOV R85, R106 ;  /* 0x0000006a0055a202 */ /* 0x004fc40000000f00 */
[----:B------:R-:W-:Y:S02]  /*2950*/  @!P2 MOV R86, R107 ;  /* 0x0000006b0056a202 */ /* 0x000fe40000000f00 */
[----:B------:R-:W-:Y:S02]  /*2960*/  LOP3.LUT P2, RZ, R0, 0x4000, RZ, 0xc0, !PT ;  /* 0x0000400000ff7812 */ /* 0x000fe4000784c0ff */
[----:B------:R-:W-:Y:S02]  /*2970*/  CS2R R88, SRZ ;  /* 0x0000000000587805 */ /* 0x000fe4000001ff00 */
[----:B------:R-:W-:Y:S02]  /*2980*/  @!P1 MOV R152, R48 ;  /* 0x0000003000989202 */ /* 0x000fe40000000f00 */
[----:B0-----:R-:W-:Y:S02]  /*2990*/  CS2R R52, SRZ ;  /* 0x0000000000347805 */ /* 0x001fe4000001ff00 */
[----:B------:R-:W-:-:S02]  /*29a0*/  @!P1 MOV R153, R49 ;  /* 0x0000003100999202 */ /* 0x000fc40000000f00 */
[----:B---3--:R-:W-:Y:S02]  /*29b0*/  CS2R R36, SRZ ;  /* 0x0000000000247805 */ /* 0x008fe4000001ff00 */
[----:B------:R-:W-:Y:S02]  /*29c0*/  @!P1 MOV R87, R114 ;  /* 0x0000007200579202 */ /* 0x000fe40000000f00 */
[----:B------:R-:W-:Y:S02]  /*29d0*/  @!P1 MOV R88, R115 ;  /* 0x0000007300589202 */ /* 0x000fe40000000f00 */
[----:B------:R-:W-:Y:S01]  /*29e0*/  LOP3.LUT P1, RZ, R0, 0x2000, RZ, 0xc0, !PT ;  /* 0x0000200000ff7812 */ /* 0x000fe2000782c0ff */
[----:B------:R0:W2:Y:S04]  /*29f0*/  @!P2 LDG.E.64 R52, desc[UR16][R40.64] ;  /* 0x000000102834a981 */ /* 0x0000a8000c1e1b00 */
[----:B------:R3:W5:Y:S01]  /*2a00*/  @!P2 LDG.E.64 R36, desc[UR16][R54.64] ;  /* 0x000000103624a981 */ /* 0x000762000c1e1b00 */
        /* <DEDUP_REMOVED lines=9> */
[----:B------:R-:W-:Y:S02]  /*2aa0*/  @!P0 MOV R89, R118 ;  /* 0x0000007600598202 */ /* 0x000fe40000000f00 */
[----:B------:R-:W-:Y:S02]  /*2ab0*/  @!P0 MOV R90, R119 ;  /* 0x00000077005a8202 */ /* 0x000fe40000000f00 */
[----:B------:R-:W-:-:S13]  /*2ac0*/  LOP3.LUT P0, RZ, R0, 0x1000, RZ, 0xc0, !PT ;  /* 0x0000100000ff7812 */ /* 0x000fda000780c0ff */
[----:B------:R-:W4:Y:S04]  /*2ad0*/  @!P0 LDG.E.64 R56, desc[UR16][R32.64] ;  /* 0x0000001020388981 */ /* 0x000f28000c1e1b00 */
[----:B------:R0:W4:Y:S01]  /*2ae0*/  @!P0 LDG.E.64 R66, desc[UR16][R58.64] ;  /* 0x000000103a428981 */ /* 0x000122000c1e1b00 */
[----:B------:R-:W-:Y:S02]  /*2af0*/  CS2R R92, SRZ ;  /* 0x00000000005c7805 */ /* 0x000fe4000001ff00 */
[----:B--2---:R-:W-:Y:S02]  /*2b00*/  @!P2 MOV R148, R52 ;  /* 0x000000340094a202 */ /* 0x004fe40000000f00 */
[----:B------:R-:W-:Y:S02]  /*2b10*/  @!P2 MOV R149, R53 ;  /* 0x000000350095a202 */ /* 0x000fe40000000f00 */
[----:B-----5:R-:W-:-:S02]  /*2b20*/  @!P2 MOV R91, R36 ;  /* 0x00000024005ba202 */ /* 0x020fc40000000f00 */
        /* <DEDUP_REMOVED lines=12> */
[----:B------:R0:W5:Y:S02]  /*2bf0*/  @!P1 LDG.E.64 R28, desc[UR16][R62.64] ;  /* 0x000000103e1c9981 */ /* 0x000164000c1e1b00 */
[----:B0-----:R-:W-:Y:S02]  /*2c00*/  CS2R R62, SRZ ;  /* 0x00000000003e7805 */ /* 0x001fe4000001ff00 */
[----:B------:R-:W-:-:S06]  /*2c10*/  CS2R R32, SRZ ;  /* 0x0000000000207805 */ /* 0x000fcc000001ff00 */
[----:B------:R-:W2:Y:S01]  /*2c20*/  @!P2 LDG.E.64 R32, desc[UR16][R98.64] ;  /* 0x000000106220a981 */ /* 0x000ea2000c1e1b00 */
[----:B----4-:R-:W-:Y:S02]  /*2c30*/  @!P0 MOV R144, R56 ;  /* 0x0000003800908202 */ /* 0x010fe40000000f00 */
[----:B------:R-:W-:Y:S02]  /*2c40*/  @!P0 MOV R145, R57 ;  /* 0x0000003900918202 */ /* 0x000fe40000000f00 */
[----:B------:R-:W-:Y:S02]  /*2c50*/  @!P0 MOV R95, R66 ;  /* 0x00000042005f8202 */ /* 0x000fe40000000f00 */
[----:B------:R-:W-:Y:S02]  /*2c60*/  @!P0 MOV R96, R67 ;  /* 0x0000004300608202 */ /* 0x000fe40000000f00 */
[----:B------:R-:W-:-:S13]  /*2c70*/  LOP3.LUT P0, RZ, R0, 0x200, RZ, 0xc0, !PT ;  /* 0x0000020000ff7812 */ /* 0x000fda000780c0ff */
[----:B------:R0:W4:Y:S02]  /*2c80*/  @!P0 LDG.E.64 R62, desc[UR16][R68.64] ;  /* 0x00000010443e8981 */ /* 0x000124000c1e1b00 */
[----:B0-----:R-:W-:-:S06]  /*2c90*/  CS2R R68, SRZ ;  /* 0x0000000000447805 */ /* 0x001fcc000001ff00 */
[----:B------:R0:W4:Y:S04]  /*2ca0*/  @!P0 LDG.E.64 R68, desc[UR16][R70.64] ;  /* 0x0000001046448981 */ /* 0x000128000c1e1b00 */
[----:B------:R1:W-:Y:S01]  /*2cb0*/  STL.64 [R1+0x118], R106 ;  /* 0x0001186a01007387 */ /* 0x0003e20000100a00 */
[----:B------:R-:W-:Y:S02]  /*2cc0*/  CS2R R98, SRZ ;  /* 0x0000000000627805 */ /* 0x000fe4000001ff00 */
[----:B---3--:R-:W-:Y:S02]  /*2cd0*/  @!P1 MOV R140, R60 ;  /* 0x0000003c008c9202 */ /* 0x008fe40000000f00 */
[----:B------:R-:W-:Y:S02]  /*2ce0*/  @!P1 MOV R141, R61 ;  /* 0x0000003d008d9202 */ /* 0x000fe40000000f00 */
[----:B-1----:R-:W-:-:S02]  /*2cf0*/  CS2R R106, SRZ ;  /* 0x00000000006a7805 */ /* 0x002fc4000001ff00 */
[----:B-----5:R-:W-:Y:S02]  /*2d00*/  @!P1 MOV R99, R28 ;  /* 0x0000001c00639202 */ /* 0x020fe40000000f00 */
[----:B------:R-:W-:Y:S02]  /*2d10*/  @!P1 MOV R100, R29 ;  /* 0x0000001d00649202 */ /* 0x000fe40000000f00 */
[----:B------:R-:W-:Y:S01]  /*2d20*/  LOP3.LUT P1, RZ, R0, 0x80, RZ, 0xc0, !PT ;  /* 0x0000008000ff7812 */ /* 0x000fe2000782c0ff */
[----:B------:R1:W-:Y:S01]  /*2d30*/  STL.64 [R1+0x110], R78 ;  /* 0x0001104e01007387 */ /* 0x0003e20000100a00 */
[----:B--2---:R-:W-:Y:S02]  /*2d40*/  @!P2 MOV R142, R58 ;  /* 0x0000003a008ea202 */ /* 0x004fe40000000f00 */
        /* <DEDUP_REMOVED lines=9> */
[----:B------:R-:W5:Y:S01]  /*2de0*/  @!P1 LDG.E.64 R104, desc[UR16][R134.64] ;  /* 0x0000001086689981 */ /* 0x000f62000c1e1b00 */
[----:B0-----:R-:W-:-:S06]  /*2df0*/  CS2R R76, SRZ ;  /* 0x00000000004c7805 */ /* 0x001fcc000001ff00 */
[----:B------:R-:W3:Y:S01]  /*2e00*/  @!P2 LDG.E.64 R76, desc[UR16][R44.64] ;  /* 0x000000102c4ca981 */ /* 0x000ee2000c1e1b00 */
        /* <DEDUP_REMOVED lines=19> */
[----:B-----5:R-:W-:Y:S02]  /*2f40*/  @!P1 MOV R45, R104 ;  /* 0x00000068002d9202 */ /* 0x020fe40000000f00 */
[----:B------:R-:W-:Y:S02]  /*2f50*/  @!P1 MOV R46, R105 ;  /* 0x00000069002e9202 */ /* 0x000fe40000000f00 */
[----:B------:R-:W-:Y:S01]  /*2f60*/  LOP3.LUT P1, RZ, R0, 0x10, RZ, 0xc0, !PT ;  /* 0x0000001000ff7812 */ /* 0x000fe2000782c0ff */
[----:B------:R0:W-:Y:S01]  /*2f70*/  STL.64 [R1+0x128], R118 ;  /* 0x0001287601007387 */ /* 0x0001e20000100a00 */
[----:B---3--:R-:W-:-:S03]  /*2f80*/  @!P2 MOV R136, R70 ;  /* 0x000000460088a202 */ /* 0x008fc60000000f00 */
        /* <DEDUP_REMOVED lines=12> */
[----:B------:R0:W5:Y:S02]  /*3050*/  @!P2 LDG.E.64 R114, desc[UR16][R116.64] ;  /* 0x000000107472a981 */ /* 0x000164000c1e1b00 */
[----:B0-----:R-:W-:-:S06]  /*3060*/  CS2R R116, SRZ ;  /* 0x0000000000747805 */ /* 0x001fcc000001ff00 */
[----:B------:R-:W5:Y:S01]  /*3070*/  @!P2 LDG.E.64 R116, desc[UR16][R130.64] ;  /* 0x000000108274a981 */ /* 0x000f62000c1e1b00 */
        /* <DEDUP_REMOVED lines=25> */
[----:B-----5:R-:W-:Y:S02]  /*3210*/  @!P2 MOV R130, R114 ;  /* 0x000000720082a202 */ /* 0x020fe40000000f00 */
        /* <DEDUP_REMOVED lines=37> */
[----:B-----5:R-:W-:Y:S02]  /*3470*/  @!P2 MOV R124, R40 ;  /* 0x00000028007ca202 */ /* 0x020fe40000000f00 */
[----:B------:R-:W-:Y:S02]  /*3480*/  @!P2 MOV R125, R41 ;  /* 0x00000029007da202 */ /* 0x000fe40000000f00 */
[----:B------:R-:W-:Y:S02]  /*3490*/  @!P2 MOV R55, R64 ;  /* 0x000000400037a202 */ /* 0x000fe40000000f00 */
[----:B------:R-:W-:-:S02]  /*34a0*/  @!P2 MOV R56, R65 ;  /* 0x000000410038a202 */ /* 0x000fc40000000f00 */
[C---:B------:R-:W-:Y:S02]  /*34b0*/  LOP3.LUT P2, RZ, R0.reuse, 0x400000, RZ, 0xc0, !PT ;  /* 0x0040000000ff7812 */ /* 0x040fe4000784c0ff */
[----:B----4-:R-:W-:Y:S02]  /*34c0*/  @!P0 MOV R108, R32 ;  /* 0x00000020006c8202 */ /* 0x010fe40000000f00 */
[----:B------:R-:W-:Y:S02]  /*34d0*/  @!P0 MOV R109, R33 ;  /* 0x00000021006d8202 */ /* 0x000fe40000000f00 */
[----:B------:R-:W-:Y:S02]  /*34e0*/  @!P0 MOV R59, R34 ;  /* 0x00000022003b8202 */ /* 0x000fe40000000f00 */
        /* <DEDUP_REMOVED lines=160> */
[----:B0-----:R-:W-:Y:S02]  /*3ef0*/  SHF.R.S32.HI R117, RZ, 0x1f, R79 ;  /* 0x0000001fff757819 */ /* 0x001fe4000001144f */
[----:B------:R-:W-:Y:S02]  /*3f00*/  CS2R R112, SRZ ;  /* 0x0000000000707805 */ /* 0x000fe4000001ff00 */
[----:B------:R-:W-:Y:S02]  /*3f10*/  ISETP.GE.AND.EX P4, PT, R117, UR13, PT, P4 ;  /* 0x0000000d75007c0c */ /* 0x000fe4000bf86340 */
[----:B-1----:R-:W-:Y:S01]  /*3f20*/  CS2R R114, SRZ ;  /* 0x0000000000727805 */ /* 0x002fe2000001ff00 */
[----:B------:R0:W-:Y:S01]  /*3f30*/  STL.64 [R1+0xc0], R20 ;  /* 0x0000c01401007387 */ /* 0x0001e20000100a00 */
[----:B------:R-:W-:Y:S02]  /*3f40*/  @!P5 MOV R112, R4 ;  /* 0x000000040070d202 */ /* 0x000fe40000000f00 */
[----:B------:R-:W-:-:S02]  /*3f50*/  @!P5 MOV R113, R5 ;  /* 0x000000050071d202 */ /* 0x000fc40000000f00 */
[----:B------:R-:W-:Y:S02]  /*3f60*/  @!P5 MOV R114, R2 ;  /* 0x000000020072d202 */ /* 0x000fe40000000f00 */
[----:B------:R-:W-:Y:S02]  /*3f70*/  @!P5 MOV R115, R3 ;  /* 0x000000030073d202 */ /* 0x000fe40000000f00 */
[----:B------:R-:W-:Y:S02]  /*3f80*/  ISETP.GE.U32.AND P5, PT, R76, UR12, PT ;  /* 0x0000000c4c007c0c */ /* 0x000fe4000bfa6070 */
[----:B------:R-:W-:Y:S02]  /*3f90*/  SHF.R.S32.HI R77, RZ, 0x1f, R76 ;  /* 0x0000001fff4d7819 */ /* 0x000fe4000001144c */
[----:B0-----:R-:W-:Y:S01]  /*3fa0*/  CS2R R20, SRZ ;  /* 0x0000000000147805 */ /* 0x001fe2000001ff00 */
[----:B------:R0:W-:Y:S01]  /*3fb0*/  STL.64 [R1+0x1b0], R22 ;  /* 0x0001b01601007387 */ /* 0x0001e20000100a00 */
[----:B------:R-:W-:-:S04]  /*3fc0*/  ISETP.GE.AND.EX P5, PT, R77, UR13, PT, P5 ;  /* 0x0000000d4d007c0c */ /* 0x000fc8000bfa6350 */
[----:B------:R1:W2:Y:S01]  /*3fd0*/  @!P1 LDG.E.64 R20, desc[UR16][R34.64] ;  /* 0x0000001022149981 */ /* 0x0002a2000c1e1b00 */
[----:B0-----:R-:W-:Y:S01]  /*3fe0*/  CS2R R22, SRZ ;  /* 0x0000000000167805 */ /* 0x001fe2000001ff00 */
[----:B-1----:R-:W0:Y:S05]  /*3ff0*/  @!P4 LDC.64 R34, c[0x0][0x3f8] ;  /* 0x0000fe00ff22cb82 */ /* 0x002e2a0000000a00 */
[----:B------:R1:W3:Y:S04]  /*4000*/  @!P1 LDG.E.64 R22, desc[UR16][R24.64] ;  /* 0x0000001018169981 */ /* 0x0002e8000c1e1b00 */
[----:B------:R4:W-:Y:S01]  /*4010*/  STL.64 [R1+0xb8], R16 ;  /* 0x0000b81001007387 */ /* 0x0009e20000100a00 */
[----:B-1----:R-:W-:-:S03]  /*4020*/  CS2R R24, SRZ ;  /* 0x0000000000187805 */ /* 0x002fc6000001ff00 */
[----:B------:R1:W-:Y:S01]  /*4030*/  STL.64 [R1+0x1b8], R18 ;  /* 0x0001b81201007387 */ /* 0x0003e20000100a00 */
[----:B----4-:R-:W-:-:S03]  /*4040*/  CS2R R16, SRZ ;  /* 0x0000000000107805 */ /* 0x010fc6000001ff00 */
[----:B------:R4:W5:Y:S04]  /*4050*/  @!P2 LDG.E.64 R24, desc[UR16][R36.64] ;  /* 0x000000102418a981 */ /* 0x000968000c1e1b00 */
[----:B------:R4:W2:Y:S01]  /*4060*/  @!P0 LDG.E.64 R16, desc[UR16][R26.64] ;  /* 0x000000101a108981 */ /* 0x0008a2000c1e1b00 */
[----:B-1----:R-:W-:Y:S01]  /*4070*/  CS2R R18, SRZ ;  /* 0x0000000000127805 */ /* 0x002fe2000001ff00 */
[----:B----4-:R-:W1:Y:S05]  /*4080*/  @!P5 LDC.64 R36, c[0x0][0x3f8] ;  /* 0x0000fe00ff24db82 */ /* 0x010e6a0000000a00 */
[----:B------:R4:W3:Y:S01]  /*4090*/  @!P0 LDG.E.64 R18, desc[UR16][R28.64] ;  /* 0x000000101c128981 */ /* 0x0008e2000c1e1b00 */
[----:B------:R-:W-:Y:S01]  /*40a0*/  CS2R R26, SRZ ;  /* 0x00000000001a7805 */ /* 0x000fe2000001ff00 */
[----:B0-----:R-:W-:-:S05]  /*40b0*/  @!P4 IMAD R78, R117, R34, RZ ;  /* 0x00000022754ec224 */ /* 0x001fca00078e02ff */
[----:B------:R0:W5:Y:S01]  /*40c0*/  @!P2 LDG.E.64 R26, desc[UR16][R38.64] ;  /* 0x00000010261aa981 */ /* 0x000162000c1e1b00 */
[----:B----4-:R-:W-:Y:S01]  /*40d0*/  CS2R R28, SRZ ;  /* 0x00000000001c7805 */ /* 0x010fe2000001ff00 */
[----:B------:R-:W-:-:S05]  /*40e0*/  @!P4 IMAD R35, R79, R35, R78 ;  /* 0x000000234f23c224 */ /* 0x000fca00078e024e */
[----:B------:R4:W5:Y:S01]  /*40f0*/  @!P3 LDG.E.64 R28, desc[UR16][R30.64] ;  /* 0x000000101e1cb981 */ /* 0x000962000c1e1b00 */
[----:B0-----:R-:W-:Y:S02]  /*4100*/  @!P4 MOV R38, R72 ;  /* 0x000000480026c202 */ /* 0x001fe40000000f00 */
[----:B------:R-:W-:Y:S02]  /*4110*/  @!P4 MOV R39, R75 ;  /* 0x0000004b0027c202 */ /* 0x000fe40000000f00 */
[----:B----4-:R-:W-:Y:S01]  /*4120*/  CS2R R30, SRZ ;  /* 0x00000000001e7805 */ /* 0x010fe2000001ff00 */
[----:B------:R-:W-:Y:S01]  /*4130*/  @!P4 IMAD.WIDE.U32 R38, R79, R34, R38 ;  /* 0x000000224f26c225 */ /* 0x000fe200078e0026 */
[----:B------:R0:W-:Y:S03]  /*4140*/  STL.64 [R1+0x180], R120 ;  /* 0x0001807801007387 */ /* 0x0001e60000100a00 */
[----:B-1----:R-:W-:Y:S01]  /*4150*/  @!P5 IMAD R77, R77, R36, RZ ;  /* 0x000000244d4dd224 */ /* 0x002fe200078e02ff */
[----:B------:R1:W4:Y:S01]  /*4160*/  @!P3 LDG.E.64 R30, desc[UR16][R32.64] ;  /* 0x00000010201eb981 */ /* 0x000322000c1e1b00 */
[----:B------:R-:W-:Y:S01]  /*4170*/  CS2R R116, SRZ ;  /* 0x0000000000747805 */ /* 0x000fe2000001ff00 */
[----:B------:R-:W1:Y:S01]  /*4180*/  @!P5 LDC.64 R78, c[0x0][0x398] ;  /* 0x0000e600ff4edb82 */ /* 0x000e620000000a00 */
[----:B------:R-:W-:Y:S01]  /*4190*/  @!P5 IMAD R77, R76, R37, R77 ;  /* 0x000000254c4dd224 */ /* 0x000fe200078e024d */
[----:B0-----:R-:W-:-:S02]  /*41a0*/  @!P4 IADD3 R121, PT, PT, R39, R35, RZ ;  /* 0x000000232779c210 */ /* 0x001fc40007ffe0ff */
[----:B-1----:R-:W-:-:S04]  /*41b0*/  @!P5 MOV R32, R72 ;  /* 0x000000480020d202 */ /* 0x002fc80000000f00 */
[----:B------:R-:W0:Y:S01]  /*41c0*/  @!P4 LDC.64 R34, c[0x0][0x3a0] ;  /* 0x0000e800ff22cb82 */ /* 0x000e220000000a00 */
[----:B------:R-:W-:-:S03]  /*41d0*/  @!P5 MOV R33, R75 ;  /* 0x0000004b0021d202 */ /* 0x000fc60000000f00 */
[----:B------:R-:W-:-:S04]  /*41e0*/  @!P5 IMAD.WIDE.U32 R32, R76, R36, R32 ;  /* 0x000000244c20d225 */ /* 0x000fc800078e0020 */
[----:B------:R-:W1:Y:S01]  /*41f0*/  @!P4 LDC.64 R36, c[0x0][0x398] ;  /* 0x0000e600ff24cb82 */ /* 0x000e620000000a00 */
[----:B------:R-:W-:Y:S02]  /*4200*/  MOV R76, UR6 ;  /* 0x00000006004c7c02 */ /* 0x000fe40008000f00 */
[----:B------:R-:W-:Y:S02]  /*4210*/  @!P5 IADD3 R33, PT, PT, R33, R77, RZ ;  /* 0x0000004d2121d210 */ /* 0x000fe40007ffe0ff */
[----:B------:R-:W-:Y:S01]  /*4220*/  MOV R77, UR7 ;  /* 0x00000007004d7c02 */ /* 0x000fe20008000f00 */
[----:B------:R0:W-:Y:S01]  /*4230*/  STL.64 [R1+0x80], R118 ;  /* 0x0000807601007387 */ /* 0x0001e20000100a00 */
[----:B------:R-:W-:-:S04]  /*4240*/  @!P4 SHF.L.U32 R39, R38, 0x2, RZ ;  /* 0x000000022627c819 */ /* 0x000fc800000006ff */
[----:B------:R-:W3:Y:S01]  /*4250*/  LDG.E.64 R76, desc[UR16][R76.64] ;  /* 0x000000104c4c7981 */ /* 0x000ee2000c1e1b00 */
[----:B------:R-:W-:Y:S02]  /*4260*/  @!P6 MOV R116, R8 ;  /* 0x000000080074e202 */ /* 0x000fe40000000f00 */
[----:B------:R-:W-:Y:S02]  /*4270*/  @!P6 MOV R117, R9 ;  /* 0x000000090075e202 */ /* 0x000fe40000000f00 */
[----:B0-----:R-:W-:Y:S02]  /*4280*/  CS2R R118, SRZ ;  /* 0x0000000000767805 */ /* 0x001fe4000001ff00 */
[----:B------:R-:W-:Y:S02]  /*4290*/  @!P4 SHF.L.U64.HI R121, R38, 0x2, R121 ;  /* 0x000000022679c819 */ /* 0x000fe40000010279 */
[----:B------:R-:W-:Y:S02]  /*42a0*/  @!P6 MOV R118, R6 ;  /* 0x000000060076e202 */ /* 0x000fe40000000f00 */
[----:B------:R-:W-:-:S02]  /*42b0*/  @!P6 MOV R119, R7 ;  /* 0x000000070077e202 */ /* 0x000fc40000000f00 */
[----:B------:R-:W-:-:S04]  /*42c0*/  @!P4 IADD3 R34, P6, PT, R39, R34, RZ ;  /* 0x000000222722c210 */ /* 0x000fc80007fde0ff */
[----:B------:R-:W-:Y:S02]  /*42d0*/  @!P4 IADD3.X R35, PT, PT, R121, R35, RZ, P6, !PT ;  /* 0x000000237923c210 */ /* 0x000fe400037fe4ff */
[----:B-1----:R-:W-:Y:S02]  /*42e0*/  @!P4 IADD3 R36, P6, PT, R39, R36, RZ ;  /* 0x000000242724c210 */ /* 0x002fe40007fde0ff */
        /* <DEDUP_REMOVED lines=25> */
[----:B------:R-:W-:Y:S02]  /*4480*/  HFMA2 R163, -RZ, RZ, 0, 0 ;  /* 0x00000000ffa37431 */ /* 0x000fe400000001ff */
[----:B------:R-:W-:Y:S01]  /*4490*/  HFMA2 R123, -RZ, RZ, 0, 0 ;  /* 0x00000000ff7b7431 */ /* 0x000fe200000001ff */
[----:B------:R0:W-:Y:S01]  /*44a0*/  STL.64 [R1+0x1c8], R10 ;  /* 0x0001c80a01007387 */ /* 0x0001e20000100a00 */
[----:B------:R-:W-:-:S03]  /*44b0*/  UISETP.NE.AND UP1, UPT, UR22, URZ, UPT ;  /* 0x000000ff1600728c */ /* 0x000fc6000bf25270 */
[----:B------:R1:W-:Y:S04]  /*44c0*/  STL.64 [R1+0xc8], R12 ;  /* 0x0000c80c01007387 */ /* 0x0003e80000100a00 */
[----:B------:R-:W-:Y:S01]  /*44d0*/  STL.64 [R1+0xd0], R4 ;  /* 0x0000d00401007387 */ /* 0x000fe20000100a00 */
[----:B0-----:R-:W-:-:S03]  /*44e0*/  HFMA2 R11, -RZ, RZ, 0, 0 ;  /* 0x00000000ff0b7431 */ /* 0x001fc600000001ff */
[----:B------:R-:W-:Y:S01]  /*44f0*/  STL.64 [R1+0x1d0], R2 ;  /* 0x0001d00201007387 */ /* 0x000fe20000100a00 */
[----:B-1----:R-:W-:Y:S02]  /*4500*/  CS2R R12, SRZ ;  /* 0x00000000000c7805 */ /* 0x002fe4000001ff00 */
[----:B--2---:R-:W-:Y:S02]  /*4510*/  @!P0 MOV R163, R16 ;  /* 0x0000001000a38202 */ /* 0x004fe40000000f00 */
[----:B------:R-:W-:Y:S01]  /*4520*/  @!P0 MOV R123, R17 ;  /* 0x00000011007b8202 */ /* 0x000fe20000000f00 */
[----:B------:R0:W-:Y:S01]  /*4530*/  STL.64 [R1+0xe0], R16 ;  /* 0x0000e01001007387 */ /* 0x0001e20000100a00 */
[----:B---3--:R-:W-:-:S13]  /*4540*/  R2UR UR24, R76 ;  /* 0x000000004c1872ca */ /* 0x008fda00000e0000 */
[----:B------:R-:W-:-:S05]  /*4550*/  MOV R76, UR24 ;  /* 0x00000018004c7c02 */ /* 0x000fca0008000f00 */
[----:B------:R-:W-:Y:S01]  /*4560*/  FFMA.FTZ R10, -R76, UR24, R77 ;  /* 0x000000184c0a7c23 */ /* 0x000fe2000801014d */
[----:B------:R-:W-:Y:S02]  /*4570*/  CS2R R76, SRZ ;  /* 0x00000000004c7805 */ /* 0x000fe4000001ff00 */
[----:B------:R-:W-:Y:S02]  /*4580*/  @!P0 MOV R77, R18 ;  /* 0x00000012004d8202 */ /* 0x000fe40000000f00 */
[----:B------:R-:W-:Y:S02]  /*4590*/  @!P0 MOV R76, R19 ;  /* 0x00000013004c8202 */ /* 0x000fe40000000f00 */
[----:B------:R-:W-:-:S13]  /*45a0*/  FSETP.GTU.FTZ.AND P0, PT, R10, RZ, PT ;  /* 0x000000ff0a00720b */ /* 0x000fda0003f1c000 */
[----:B------:R-:W-:-:S05]  /*45b0*/  VOTEU.ANY UP0, P0 ;  /* 0x0000000000ff7886 */ /* 0x000fca0000000100 */
[----:B------:R-:W0:Y:S01]  /*45c0*/  @UP0 LDCU UR6, c[0x0][0x3c0] ;  /* 0x00007800ff0607ac */ /* 0x000e220008000800 */
[----:B------:R-:W-:Y:S01]  /*45d0*/  PLOP3.LUT P0, PT, PT, PT, UP0, 0x80, 0x8 ;  /* 0x000000000008781c */ /* 0x000fe20003f0f008 */
[----:B-----5:R-:W-:-:S12]  /*45e0*/  STL.64 [R1+0xf0], R24 ;  /* 0x0000f01801007387 */ /* 0x020fd80000100a00 */
[----:B0-----:R-:W-:-:S06]  /*45f0*/  @P0 FADD.FTZ R17, R10, UR6 ;  /* 0x000000060a110e21 */ /* 0x001fcc0008010000 */
[----:B------:R-:W0:Y:S01]  /*4600*/  @P0 MUFU.RSQ R17, R17 ;  /* 0x0000001100110308 */ /* 0x000e220000001400 */
[----:B------:R-:W-:Y:S04]  /*4610*/  STL.64 [R1+0x1f0], R26 ;  /* 0x0001f01a01007387 */ /* 0x000fe80000100a00 */
[----:B------:R-:W-:Y:S04]  /*4620*/  STL.64 [R1+0xf8], R28 ;  /* 0x0000f81c01007387 */ /* 0x000fe80000100a00 */
[----:B----4-:R-:W-:Y:S04]  /*4630*/  STL.64 [R1+0x1f8], R30 ;  /* 0x0001f81e01007387 */ /* 0x010fe80000100a00 */
[----:B------:R-:W-:Y:S04]  /*4640*/  STL.64 [R1+0x100], R32 ;  /* 0x0001002001007387 */ /* 0x000fe80000100a00 */
[----:B------:R-:W-:Y:S04]  /*4650*/  STL.64 [R1+0x200], R34 ;  /* 0x0002002201007387 */ /* 0x000fe80000100a00 */
[----:B------:R-:W-:Y:S01]  /*4660*/  STL.64 [R1+0x108], R36 ;  /* 0x0001082401007387 */ /* 0x000fe20000100a00 */
[----:B0-----:R-:W-:Y:S01]  /*4670*/  @P0 R2UR UR6, R17 ;  /* 0x00000000110602ca */ /* 0x001fe200000e0000 */
[----:B------:R-:W-:-:S02]  /*4680*/  HFMA2 R10, -RZ, RZ, 0, 0 ;  /* 0x00000000ff0a7431 */ /* 0x000fc400000001ff */
[----:B------:R-:W-:Y:S01]  /*4690*/  STL.64 [R1+0x208], R38 ;  /* 0x0002082601007387 */ /* 0x000fe20000100a00 */
[----:B------:R-:W-:Y:S01]  /*46a0*/  HFMA2 R16, -RZ, RZ, 0, 0 ;  /* 0x00000000ff107431 */ /* 0x000fe200000001ff */
[----:B------:R-:W-:Y:S02]  /*46b0*/  CS2R R4, SRZ ;  /* 0x0000000000047805 */ /* 0x000fe4000001ff00 */
[----:B------:R-:W-:Y:S01]  /*46c0*/  CS2R R2, SRZ ;  /* 0x0000000000027805 */ /* 0x000fe2000001ff00 */
[----:B------:R-:W-:Y:S01]  /*46d0*/  HFMA2 R17, -RZ, RZ, 0, 0 ;  /* 0x00000000ff117431 */ /* 0x000fe200000001ff */
[----:B------:R0:W-:Y:S01]  /*46e0*/  STL.64 [R1+0x1c0], R14 ;  /* 0x0001c00e01007387 */ /* 0x0001e20000100a00 */
[----:B------:R-:W-:Y:S02]  /*46f0*/  @!P1 MOV R11, R20 ;  /* 0x00000014000b9202 */ /* 0x000fe40000000f00 */
[----:B------:R-:W-:Y:S01]  /*4700*/  @!P1 MOV R12, R21 ;  /* 0x00000015000c9202 */ /* 0x000fe20000000f00 */
[----:B------:R1:W-:Y:S01]  /*4710*/  STL.64 [R1+0xd8], R8 ;  /* 0x0000d80801007387 */ /* 0x0003e20000100a00 */
[----:B------:R-:W-:-:S02]  /*4720*/  @!P1 MOV R4, R22 ;  /* 0x0000001600049202 */ /* 0x000fc40000000f00 */
[----:B------:R-:W-:Y:S01]  /*4730*/  @!P1 MOV R2, R23 ;  /* 0x0000001700029202 */ /* 0x000fe20000000f00 */
[----:B------:R2:W-:Y:S01]  /*4740*/  STL.64 [R1+0x1d8], R6 ;  /* 0x0001d80601007387 */ /* 0x0005e20000100a00 */
[----:B------:R-:W-:-:S03]  /*4750*/  @!P2 MOV R3, R24 ;  /* 0x000000180003a202 */ /* 0x000fc60000000f00 */
[----:B------:R3:W-:Y:S01]  /*4760*/  STL.64 [R1+0x1e0], R18 ;  /* 0x0001e01201007387 */ /* 0x0007e20000100a00 */
[----:B0-----:R-:W-:-:S03]  /*4770*/  CS2R R14, SRZ ;  /* 0x00000000000e7805 */ /* 0x001fc6000001ff00 */
[----:B------:R0:W-:Y:S01]  /*4780*/  STL.64 [R1+0xe8], R20 ;  /* 0x0000e81401007387 */ /* 0x0001e20000100a00 */
[----:B-1----:R-:W-:-:S03]  /*4790*/  CS2R R8, SRZ ;  /* 0x0000000000087805 */ /* 0x002fc6000001ff00 */
[----:B------:R1:W-:Y:S01]  /*47a0*/  STL.64 [R1+0x1e8], R22 ;  /* 0x0001e81601007387 */ /* 0x0003e20000100a00 */
[----:B--2---:R-:W-:Y:S02]  /*47b0*/  CS2R R6, SRZ ;  /* 0x0000000000067805 */ /* 0x004fe4000001ff00 */
[----:B------:R-:W-:Y:S02]  /*47c0*/  @!P2 MOV R5, R25 ;  /* 0x000000190005a202 */ /* 0x000fe40000000f00 */
[----:B---3--:R-:W-:Y:S02]  /*47d0*/  CS2R R18, SRZ ;  /* 0x0000000000127805 */ /* 0x008fe4000001ff00 */
[----:B------:R-:W-:Y:S01]  /*47e0*/  @!P2 MOV R6, R26 ;  /* 0x0000001a0006a202 */ /* 0x000fe20000000f00 */
[----:B------:R-:W-:Y:S01]  /*47f0*/  @P6 HADD2.F32 R17, -RZ, R120.H0_H0 ;  /* 0x20000078ff116230 */ /* 0x000fe20000004100 */
[----:B0-----:R-:W-:Y:S02]  /*4800*/  CS2R R20, SRZ ;  /* 0x0000000000147805 */ /* 0x001fe4000001ff00 */
[----:B------:R-:W-:Y:S01]  /*4810*/  @!P2 MOV R8, R27 ;  /* 0x0000001b0008a202 */ /* 0x000fe20000000f00 */
[----:B------:R-:W-:Y:S01]  /*4820*/  @P6 HADD2.F32 R20, -RZ, R121.H0_H0 ;  /* 0x20000079ff146230 */ /* 0x000fe20000004100 */
[----:B-1----:R-:W-:-:S02]  /*4830*/  CS2R R22, SRZ ;  /* 0x0000000000167805 */ /* 0x002fc4000001ff00 */
[----:B------:R-:W-:Y:S01]  /*4840*/  @!P3 MOV R7, R28 ;  /* 0x0000001c0007b202 */ /* 0x000fe20000000f00 */
[----:B------:R-:W-:Y:S01]  /*4850*/  HADD2.F32 R122, -RZ, R122.H0_H0 ;  /* 0x2000007aff7a7230 */ /* 0x000fe20000004100 */
[----:B------:R-:W-:Y:S01]  /*4860*/  @!P3 MOV R9, R29 ;  /* 0x0000001d0009b202 */ /* 0x000fe20000000f00 */
[----:B------:R-:W-:Y:S01]  /*4870*/  HADD2.F32 R159, -RZ, R159.H0_H0 ;  /* 0x2000009fff9f7230 */ /* 0x000fe20000004100 */
        /* <DEDUP_REMOVED lines=364> */
[----:B------:R-:W-:Y:S01]  /*5f40*/  FMUL.FTZ R26, R159, R119 ;  /* 0x000000779f1a7220 */ /* 0x000fe20000410000 */
[----:B------:R-:W-:Y:S01]  /*5f50*/  FADD.FTZ R27, R27, R40 ;  /* 0x000000281b1b7221 */ /* 0x000fe20000010000 */
[----:B------:R-:W-:Y:S01]  /*5f60*/  FMUL.FTZ R117, R117, UR25 ;  /* 0x0000001975757c20 */ /* 0x000fe20008410000 */
[----:B------:R-:W-:Y:S01]  /*5f70*/  FADD.FTZ R163, R163, -UR24 ;  /* 0x80000018a3a37e21 */ /* 0x000fe20008010000 */
[----:B------:R-:W-:Y:S01]  /*5f80*/  FADD.FTZ R29, R26, R29 ;  /* 0x0000001d1a1d7221 */ /* 0x000fe20000010000 */
[----:B------:R-:W-:Y:S01]  /*5f90*/  FMUL.FTZ R28, R122, R77 ;  /* 0x0000004d7a1c7220 */ /* 0x000fe20000410000 */
[----:B------:R-:W-:Y:S01]  /*5fa0*/  FADD.FTZ R27, R27, R114 ;  /* 0x000000721b1b7221 */ /* 0x000fe20000010000 */
[----:B------:R-:W-:Y:S01]  /*5fb0*/  FFMA.FTZ R30, R117, R26, R30 ;  /* 0x0000001a751e7223 */ /* 0x000fe2000001001e */
[----:B------:R-:W-:Y:S01]  /*5fc0*/  FMUL.FTZ R163, R163, UR25 ;  /* 0x00000019a3a37c20 */ /* 0x000fe20008410000 */
[----:B------:R-:W-:Y:S01]  /*5fd0*/  FADD.FTZ R123, R123, -UR24 ;  /* 0x800000187b7b7e21 */ /* 0x000fe20008010000 */
[----:B------:R-:W-:Y:S01]  /*5fe0*/  FADD.FTZ R32, R29, R28 ;  /* 0x0000001c1d207221 */ /* 0x000fe20000010000 */
[----:B------:R-:W-:Y:S01]  /*5ff0*/  FADD.FTZ R26, R27, R118 ;  /* 0x000000761b1a7221 */ /* 0x000fe20000010000 */
[----:B------:R-:W-:Y:S01]  /*6000*/  FFMA.FTZ R29, R163, R28, R30 ;  /* 0x0000001ca31d7223 */ /* 0x000fe2000001001e */
        /* <DEDUP_REMOVED lines=85> */
.L_x_1829:
        /* <DEDUP_REMOVED lines=11> */
[----:B------:R-:W-:Y:S01]  /*6610*/  FADD.FTZ R121, R148, -UR24 ;  /* 0x8000001894797e21 */ /* 0x000fe20008010000 */
[----:B------:R-:W-:Y:S01]  /*6620*/  FMUL.FTZ R27, R34, -1.4426950216293334961 ;  /* 0xbfb8aa3b221b7820 */ /* 0x000fe20000410000 */
[----:B------:R-:W-:Y:S01]  /*6630*/  FMUL.FTZ R30, R29, -1.4426950216293334961 ;  /* 0xbfb8aa3b1d1e7820 */ /* 0x000fe20000410000 */
[----:B------:R-:W-:Y:S01]  /*6640*/  FMUL.FTZ R31, R28, -1.4426950216293334961 ;  /* 0xbfb8aa3b1c1f7820 */ /* 0x000fe20000410000 */
[----:B------:R-:W-:Y:S01]  /*6650*/  FMUL.FTZ R35, R35, UR25 ;  /* 0x0000001923237c20 */ /* 0x000fe20008410000 */
[----:B------:R-:W-:Y:S01]  /*6660*/  FMUL.FTZ R121, R121, UR25 ;  /* 0x0000001979797c20 */ /* 0x000fe20008410000 */
[----:B------:R-:W-:Y:S01]  /*6670*/  FADD.FTZ R37, R150, -UR24 ;  /* 0x8000001896257e21 */ /* 0x000fe20008010000 */
[----:B------:R-:W0:Y:S01]  /*6680*/  MUFU.EX2 R27, R27 ;  /* 0x0000001b001b7308 */ /* 0x000e220000000800 */
[--C-:B------:R-:W-:Y:S01]  /*6690*/  FFMA.FTZ R79, R159, R35, R20.reuse ;  /* 0x000000239f4f7223 */ /* 0x100fe20000010014 */
[----:B------:R-:W-:Y:S01]  /*66a0*/  FADD.FTZ R39, R151, -UR24 ;  /* 0x8000001897277e21 */ /* 0x000fe20008010000 */
[C-C-:B------:R-:W-:Y:S01]  /*66b0*/  FFMA.FTZ R153, R122.reuse, R121, R17.reuse ;  /* 0x000000797a997223 */ /* 0x140fe20000010011 */
[----:B------:R-:W-:Y:S01]  /*66c0*/  FMUL.FTZ R37, R37, UR25 ;  /* 0x0000001925257c20 */ /* 0x000fe20008410000 */
[----:B------:R-:W-:Y:S01]  /*66d0*/  FMUL.FTZ R120, R79, -1.4426950216293334961 ;  /* 0xbfb8aa3b4f787820 */ /* 0x000fe20000410000 */
[----:B------:R-:W-:Y:S01]  /*66e0*/  FMUL.FTZ R39, R39, UR25 ;  /* 0x0000001927277c20 */ /* 0x000fe20008410000 */
[----:B------:R-:W-:Y:S01]  /*66f0*/  FMUL.FTZ R148, R153, -1.4426950216293334961 ;  /* 0xbfb8aa3b99947820 */ /* 0x000fe20000410000 */
[----:B------:R-:W1:Y:S01]  /*6700*/  MUFU.EX2 R30, R30 ;  /* 0x0000001e001e7308 */ /* 0x000e620000000800 */
[--C-:B------:R-:W-:Y:S01]  /*6710*/  FFMA.FTZ R150, R122, R37, R17.reuse ;  /* 0x000000257a967223 */ /* 0x100fe20000010011 */
[--C-:B------:R-:W-:Y:S01]  /*6720*/  FFMA.FTZ R154, R159, R39, R20.reuse ;  /* 0x000000279f9a7223 */ /* 0x100fe20000010014 */
[----:B------:R-:W-:Y:S01]  /*6730*/  FADD.FTZ R145, R145, -UR24 ;  /* 0x8000001891917e21 */ /* 0x000fe20008010000 */
[----:B------:R-:W-:Y:S01]  /*6740*/  FADD.FTZ R142, R142, -UR24 ;  /* 0x800000188e8e7e21 */ /* 0x000fe20008010000 */
[----:B------:R-:W-:Y:S01]  /*6750*/  FADD.FTZ R140, R140, -UR24 ;  /* 0x800000188c8c7e21 */ /* 0x000fe20008010000 */
[----:B------:R-:W-:Y:S01]  /*6760*/  FMUL.FTZ R151, R154, -1.4426950216293334961 ;  /* 0xbfb8aa3b9a977820 */ /* 0x000fe20000410000 */
[----:B------:R-:W-:Y:S01]  /*6770*/  FMUL.FTZ R145, R145, UR25 ;  /* 0x0000001991917c20 */ /* 0x000fe20008410000 */
[----:B------:R-:W2:Y:S01]  /*6780*/  MUFU.EX2 R31, R31 ;  /* 0x0000001f001f7308 */ /* 0x000ea20000000800 */
[----:B0-----:R-:W-:Y:S01]  /*6790*/  FADD.FTZ R32, R27, 1 ;  /* 0x3f8000001b207421 */ /* 0x001fe20000010000 */
[----:B------:R-:W-:Y:S01]  /*67a0*/  FADD.FTZ R27, R155, -UR24 ;  /* 0x800000189b1b7e21 */ /* 0x000fe20008010000 */
[----:B------:R-:W-:Y:S01]  /*67b0*/  FMUL.FTZ R142, R142, UR25 ;  /* 0x000000198e8e7c20 */ /* 0x000fe20008410000 */
[----:B------:R-:W-:Y:S01]  /*67c0*/  FADD.FTZ R141, R141, -UR24 ;  /* 0x800000188d8d7e21 */ /* 0x000fe20008010000 */
[----:B------:R-:W-:Y:S01]  /*67d0*/  FADD.FTZ R137, R137, -UR24 ;  /* 0x8000001889897e21 */ /* 0x000fe20008010000 */
[----:B------:R-:W-:Y:S01]  /*67e0*/  FMUL.FTZ R27, R27, UR25 ;  /* 0x000000191b1b7c20 */ /* 0x000fe20008410000 */
[----:B------:R-:W-:Y:S01]  /*67f0*/  FADD.FTZ R135, R135, -UR24 ;  /* 0x8000001887877e21 */ /* 0x000fe20008010000 */
[----:B------:R-:W0:Y:S01]  /*6800*/  MUFU.RCP R32, R32 ;  /* 0x0000002000207308 */ /* 0x000e220000001000 */
[----:B-1----:R-:W-:Y:S01]  /*6810*/  FADD.FTZ R155, R30, 1 ;  /* 0x3f8000001e9b7421 */ /* 0x002fe20000010000 */
[----:B------:R-:W-:Y:S01]  /*6820*/  FADD.FTZ R133, R133, -UR24 ;  /* 0x8000001885857e21 */ /* 0x000fe20008010000 */
[----:B------:R-:W-:Y:S01]  /*6830*/  FMUL.FTZ R135, R135, UR25 ;  /* 0x0000001987877c20 */ /* 0x000fe20008410000 */
[----:B------:R-:W-:Y:S01]  /*6840*/  FADD.FTZ R131, R131, -UR24 ;  /* 0x8000001883837e21 */ /* 0x000fe20008010000 */
[----:B------:R-:W-:Y:S01]  /*6850*/  FADD.FTZ R129, R129, -UR24 ;  /* 0x8000001881817e21 */ /* 0x000fe20008010000 */
[----:B------:R-:W-:Y:S01]  /*6860*/  FADD.FTZ R127, R127, -UR24 ;  /* 0x800000187f7f7e21 */ /* 0x000fe20008010000 */
[----:B------:R-:W-:Y:S01]  /*6870*/  FADD.FTZ R125, R125, -UR24 ;  /* 0x800000187d7d7e21 */ /* 0x000fe20008010000 */
[----:B------:R-:W1:Y:S01]  /*6880*/  MUFU.EX2 R120, R120 ;  /* 0x0000007800787308 */ /* 0x000e620000000800 */
[----:B--2---:R-:W-:Y:S01]  /*6890*/  FADD.FTZ R30, R31, 1 ;  /* 0x3f8000001f1e7421 */ /* 0x004fe20000010000 */
[----:B------:R-:W-:Y:S01]  /*68a0*/  FMUL.FTZ R131, R131, UR25 ;  /* 0x0000001983837c20 */ /* 0x000fe20008410000 */
[----:B------:R-:W-:Y:S01]  /*68b0*/  FMUL.FTZ R129, R129, UR25 ;  /* 0x0000001981817c20 */ /* 0x000fe20008410000 */
[----:B------:R-:W-:Y:S01]  /*68c0*/  FMUL.FTZ R127, R127, UR25 ;  /* 0x000000197f7f7c20 */ /* 0x000fe20008410000 */
[----:B------:R-:W-:Y:S01]  /*68d0*/  FMUL.FTZ R125, R125, UR25 ;  /* 0x000000197d7d7c20 */ /* 0x000fe20008410000 */
[----:B------:R-:W-:Y:S01]  /*68e0*/  FADD.FTZ R111, R111, -UR24 ;  /* 0x800000186f6f7e21 */ /* 0x000fe20008010000 */
[----:B------:R-:W-:Y:S01]  /*68f0*/  FADD.FTZ R109, R109, -UR24 ;  /* 0x800000186d6d7e21 */ /* 0x000fe20008010000 */
[----:B------:R-:W2:Y:S01]  /*6900*/  MUFU.RCP R155, R155 ;  /* 0x0000009b009b7308 */ /* 0x000ea20000001000 */
[C---:B0-----:R-:W-:Y:S01]  /*6910*/  FMUL.FTZ R83, R32.reuse, R83 ;  /* 0x0000005320537220 */ /* 0x041fe20000410000 */
[----:B------:R-:W-:Y:S01]  /*6920*/  FADD.FTZ R33, -R32, 1 ;  /* 0x3f80000020217421 */ /* 0x000fe20000010100 */
[--C-:B------:R-:W-:Y:S01]  /*6930*/  FFMA.FTZ R32, R159, R27, R20.reuse ;  /* 0x0000001b9f207223 */ /* 0x100fe20000010014 */
[----:B------:R-:W-:Y:S01]  /*6940*/  FMUL.FTZ R111, R111, UR25 ;  /* 0x000000196f6f7c20 */ /* 0x000fe20008410000 */
[----:B------:R-:W-:Y:S01]  /*6950*/  FMUL.FTZ R109, R109, UR25 ;  /* 0x000000196d6d7c20 */ /* 0x000fe20008410000 */
[----:B------:R-:W-:Y:S01]  /*6960*/  FFMA.FTZ R34, R34, R33, 1 ;  /* 0x3f80000022227423 */ /* 0x000fe20000010021 */
[----:B------:R-:W-:Y:S01]  /*6970*/  FMUL.FTZ R36, R32, -1.4426950216293334961 ;  /* 0xbfb8aa3b20247820 */ /* 0x000fe20000410000 */
[----:B------:R-:W-:Y:S01]  /*6980*/  FMUL.FTZ R33, R152, UR25 ;  /* 0x0000001998217c20 */ /* 0x000fe20008410000 */
[----:B------:R-:W0:Y:S01]  /*6990*/  MUFU.RCP R30, R30 ;  /* 0x0000001e001e7308 */ /* 0x000e220000001000 */
[----:B------:R-:W-:Y:S01]  /*69a0*/  FMUL.FTZ R152, R150, -1.4426950216293334961 ;  /* 0xbfb8aa3b96987820 */ /* 0x000fe20000410000 */
[----:B-1----:R-:W-:Y:S01]  /*69b0*/  FADD.FTZ R120, R120, 1 ;  /* 0x3f80000078787421 */ /* 0x002fe20000010000 */
[--C-:B------:R-:W-:Y:S01]  /*69c0*/  FFMA.FTZ R38, R122, R33, R17.reuse ;  /* 0x000000217a267223 */ /* 0x100fe20000010011 */
[----:B------:R-:W-:Y:S01]  /*69d0*/  FMUL.FTZ R83, R83, R34 ;  /* 0x0000002253537220 */ /* 0x000fe20000410000 */
[----:B------:R-:W-:Y:S01]  /*69e0*/  FADD.FTZ R65, R65, -UR24 ;  /* 0x8000001841417e21 */ /* 0x000fe20008010000 */
[----:B------:R-:W-:Y:S01]  /*69f0*/  FADD.FTZ R103, R103, -UR24 ;  /* 0x8000001867677e21 */ /* 0x000fe20008010000 */
[----:B------:R-:W-:Y:S01]  /*6a00*/  FMUL.FTZ R78, R38, -1.4426950216293334961 ;  /* 0xbfb8aa3b264e7820 */ /* 0x000fe20000410000 */
[----:B------:R-:W1:Y:S01]  /*6a10*/  MUFU.EX2 R36, R36 ;  /* 0x0000002400247308 */ /* 0x000e620000000800 */
[----:B--2---:R-:W-:Y:S01]  /*6a20*/  FMUL.FTZ R84, R155, R84 ;  /* 0x000000549b547220 */ /* 0x004fe20000410000 */
[----:B------:R-:W-:Y:S01]  /*6a30*/  FMUL.FTZ R65, R65, UR25 ;  /* 0x0000001941417c20 */ /* 0x000fe20008410000 */
[----:B------:R-:W-:Y:S01]  /*6a40*/  FADD.FTZ R68, R68, -UR24 ;  /* 0x8000001844447e21 */ /* 0x000fe20008010000 */
[----:B------:R-:W-:Y:S01]  /*6a50*/  FADD.FTZ R69, R69, -UR24 ;  /* 0x8000001845457e21 */ /* 0x000fe20008010000 */
[----:B------:R-:W-:Y:S01]  /*6a60*/  FADD.FTZ R42, R42, -UR24 ;  /* 0x800000182a2a7e21 */ /* 0x000fe20008010000 */
[----:B------:R-:W-:Y:S01]  /*6a70*/  FADD.FTZ R41, R41, -UR24 ;  /* 0x8000001829297e21 */ /* 0x000fe20008010000 */
[----:B------:R-:W-:Y:S01]  /*6a80*/  FMUL.FTZ R68, R68, UR25 ;  /* 0x0000001944447c20 */ /* 0x000fe20008410000 */
[----:B------:R-:W2:Y:S01]  /*6a90*/  MUFU.EX2 R78, R78 ;  /* 0x0000004e004e7308 */ /* 0x000ea20000000800 */
[----:B0-----:R-:W-:Y:S01]  /*6aa0*/  FMUL.FTZ R85, R30, R85 ;  /* 0x000000551e557220 */ /* 0x001fe20000410000 */
[----:B------:R-:W-:Y:S01]  /*6ab0*/  FMUL.FTZ R69, R69, UR25 ;  /* 0x0000001945457c20 */ /* 0x000fe20008410000 */
[----:B------:R-:W-:Y:S01]  /*6ac0*/  FMUL.FTZ R42, R42, UR25 ;  /* 0x000000192a2a7c20 */ /* 0x000fe20008410000 */
[----:B------:R-:W-:Y:S01]  /*6ad0*/  FMUL.FTZ R41, R41, UR25 ;  /* 0x0000001929297c20 */ /* 0x000fe20008410000 */
[----:B------:R-:W-:Y:S01]  /*6ae0*/  FADD.FTZ R112, R112, -UR24 ;  /* 0x8000001870707e21 */ /* 0x000fe20008010000 */
[----:B------:R-:W-:Y:S01]  /*6af0*/  FADD.FTZ R11, R11, -UR24 ;  /* 0x800000180b0b7e21 */ /* 0x000fe20008010000 */
[----:B------:R-:W-:Y:S01]  /*6b00*/  FADD.FTZ R12, R12, -UR24 ;  /* 0x800000180c0c7e21 */ /* 0x000fe20008010000 */
[----:B------:R-:W0:Y:S01]  /*6b10*/  MUFU.EX2 R148, R148 ;  /* 0x0000009400947308 */ /* 0x000e220000000800 */
[----:B-1----:R-:W-:Y:S01]  /*6b20*/  FADD.FTZ R31, R36, 1 ;  /* 0x3f800000241f7421 */ /* 0x002fe20000010000 */
[----:B------:R-:W-:Y:S01]  /*6b30*/  FMUL.FTZ R11, R11, UR25 ;  /* 0x000000190b0b7c20 */ /* 0x000fe20008410000 */
[----:B------:R-:W-:Y:S01]  /*6b40*/  FADD.FTZ R5, R5, -UR24 ;  /* 0x8000001805057e21 */ /* 0x000fe20008010000 */
[----:B------:R-:W-:Y:S01]  /*6b50*/  FADD.FTZ R7, R7, -UR24 ;  /* 0x8000001807077e21 */ /* 0x000fe20008010000 */
[----:B------:R-:W-:Y:S01]  /*6b60*/  FADD.FTZ R9, R9, -UR24 ;  /* 0x8000001809097e21 */ /* 0x000fe20008010000 */
[----:B------:R-:W-:Y:S01]  /*6b70*/  FADD.FTZ R15, R15, -UR24 ;  /* 0x800000180f0f7e21 */ /* 0x000fe20008010000 */
[----:B------:R-:W-:Y:S01]  /*6b80*/  FMUL.FTZ R5, R5, UR25 ;  /* 0x0000001905057c20 */ /* 0x000fe20008410000 */
[----:B------:R-:W1:Y:S01]  /*6b90*/  MUFU.EX2 R152, R152 ;  /* 0x0000009800987308 */ /* 0x000e620000000800 */
[----:B--2---:R-:W-:Y:S01]  /*6ba0*/  FADD.FTZ R36, R78, 1 ;  /* 0x3f8000004e247421 */ /* 0x004fe20000010000 */
[----:B------:R-:W-:Y:S01]  /*6bb0*/  FADD.FTZ R78, -R155, 1 ;  /* 0x3f8000009b4e7421 */ /* 0x000fe20000010100 */
[----:B------:R-:W-:Y:S01]  /*6bc0*/  FADD.FTZ R155, -R30, 1 ;  /* 0x3f8000001e9b7421 */ /* 0x000fe20000010100 */
[----:B------:R-:W-:Y:S01]  /*6bd0*/  FMUL.FTZ R7, R7, UR25 ;  /* 0x0000001907077c20 */ /* 0x000fe20008410000 */
[----:B------:R-:W-:Y:S01]  /*6be0*/  FMUL.FTZ R9, R9, UR25 ;  /* 0x0000001909097c20 */ /* 0x000fe20008410000 */
[----:B------:R-:W-:Y:S01]  /*6bf0*/  FFMA.FTZ R29, R29, R78, 1 ;  /* 0x3f8000001d1d7423 */ /* 0x000fe2000001004e */
[----:B------:R-:W-:Y:S01]  /*6c00*/  FFMA.FTZ R28, R28, R155, 1 ;  /* 0x3f8000001c1c7423 */ /* 0x000fe2000001009b */
[----:B------:R-:W2:Y:S01]  /*6c10*/  MUFU.EX2 R151, R151 ;  /* 0x0000009700977308 */ /* 0x000ea20000000800 */
[----:B0-----:R-:W-:Y:S01]  /*6c20*/  FADD.FTZ R30, R148, 1 ;  /* 0x3f800000941e7421 */ /* 0x001fe20000010000 */
[----:B------:R-:W-:Y:S01]  /*6c30*/  FMUL.FTZ R84, R84, R29 ;  /* 0x0000001d54547220 */ /* 0x000fe20000410000 */
[----:B------:R-:W-:Y:S01]  /*6c40*/  FADD.FTZ R29, R138, -UR24 ;  /* 0x800000188a1d7e21 */ /* 0x000fe20008010000 */
[----:B------:R-:W-:Y:S01]  /*6c50*/  FMUL.FTZ R85, R85, R28 ;  /* 0x0000001c55557220 */ /* 0x000fe20000410000 */
[----:B------:R-:W-:Y:S01]  /*6c60*/  FADD.FTZ R28, R139, -UR24 ;  /* 0x800000188b1c7e21 */ /* 0x000fe20008010000 */
[----:B------:R-:W-:Y:S01]  /*6c70*/  FMUL.FTZ R15, R15, UR25 ;  /* 0x000000190f0f7c20 */ /* 0x000fe20008410000 */
[----:B------:R-:W-:Y:S01]  /*6c80*/  FMUL.FTZ R29, R29, UR25 ;  /* 0x000000191d1d7c20 */ /* 0x000fe20008410000 */
[----:B------:R-:W0:Y:S01]  /*6c90*/  MUFU.RCP R31, R31 ;  /* 0x0000001f001f7308 */ /* 0x000e220000001000 */
[----:B-1----:R-:W-:Y:S01]  /*6ca0*/  FADD.FTZ R152, R152, 1 ;  /* 0x3f80000098987421 */ /* 0x002fe20000010000 */
[----:B------:R-:W-:Y:S01]  /*6cb0*/  FMUL.FTZ R28, R28, UR25 ;  /* 0x000000191c1c7c20 */ /* 0x000fe20008410000 */
[----:B------:R-:W-:Y:S01]  /*6cc0*/  FFMA.FTZ R138, R122, R29, R17 ;  /* 0x0000001d7a8a7223 */ /* 0x000fe20000010011 */
[----:B------:R-:W-:Y:S01]  /*6cd0*/  FADD.FTZ R18, R18, -UR24 ;  /* 0x8000001812127e21 */ /* 0x000fe20008010000 */
[----:B------:R-:W-:Y:S01]  /*6ce0*/  FADD.FTZ R21, R21, -UR24 ;  /* 0x8000001815157e21 */ /* 0x000fe20008010000 */
[----:B------:R-:W-:-:S02]  /*6cf0*/  FFMA.FTZ R139, R159, R28, R20 ;  /* 0x0000001c9f8b7223 */ /* 0x000fc40000010014 */
[----:B------:R1:W3:Y:S01]  /*6d00*/  MUFU.RCP R157, R120 ;  /* 0x00000078009d7308 */ /* 0x0002e20000001000 */
[----:B--2---:R-:W-:Y:S01]  /*6d10*/  FADD.FTZ R151, R151, 1 ;  /* 0x3f80000097977421 */ /* 0x004fe20000010000 */
[----:B------:R-:W-:Y:S01]  /*6d20*/  FMUL.FTZ R18, R18, UR25 ;  /* 0x0000001912127c20 */ /* 0x000fe20008410000 */
[----:B------:R-:W-:-:S05]  /*6d30*/  FMUL.FTZ R21, R21, UR25 ;  /* 0x0000001915157c20 */ /* 0x000fca0008410000 */
[----:B------:R-:W2:Y:S01]  /*6d40*/  MUFU.RCP R36, R36 ;  /* 0x0000002400247308 */ /* 0x000ea20000001000 */
[C---:B0-----:R-:W-:Y:S01]  /*6d50*/  FMUL.FTZ R86, R31.reuse, R86 ;  /* 0x000000561f567220 */ /* 0x041fe20000410000 */
[----:B------:R-:W-:Y:S01]  /*6d60*/  FADD.FTZ R31, -R31, 1 ;  /* 0x3f8000001f1f7421 */ /* 0x000fe20000010100 */
[----:B-1----:R-:W-:-:S03]  /*6d70*/  FADD.FTZ R120, R144, -UR24 ;  /* 0x8000001890787e21 */ /* 0x002fc60008010000 */
[----:B------:R-:W-:Y:S01]  /*6d80*/  FFMA.FTZ R31, R32, R31, 1 ;  /* 0x3f800000201f7423 */ /* 0x000fe2000001001f */
[----:B------:R-:W-:Y:S01]  /*6d90*/  FMUL.FTZ R120, R120, UR25 ;  /* 0x0000001978787c20 */ /* 0x000fe20008410000 */
[----:B------:R-:W0:Y:S01]  /*6da0*/  MUFU.RCP R30, R30 ;  /* 0x0000001e001e7308 */ /* 0x000e220000001000 */
[C---:B---3--:R-:W-:Y:S01]  /*6db0*/  FADD.FTZ R32, -R157.reuse, 1 ;  /* 0x3f8000009d207421 */ /* 0x048fe20000010100 */
[----:B------:R-:W-:Y:S01]  /*6dc0*/  FMUL.FTZ R88, R157, R88 ;  /* 0x000000589d587220 */ /* 0x000fe20000410000 */
[----:B------:R-:W-:Y:S02]  /*6dd0*/  FMUL.FTZ R86, R86, R31 ;  /* 0x0000001f56567220 */ /* 0x000fe40000410000 */
[----:B------:R-:W-:-:S03]  /*6de0*/  FFMA.FTZ R79, R79, R32, 1 ;  /* 0x3f8000004f4f7423 */ /* 0x000fc60000010020 */
[----:B------:R1:W3:Y:S01]  /*6df0*/  MUFU.RCP R78, R152 ;  /* 0x00000098004e7308 */ /* 0x0002e20000001000 */
[C---:B--2---:R-:W-:Y:S01]  /*6e00*/  FADD.FTZ R155, -R36.reuse, 1 ;  /* 0x3f800000249b7421 */ /* 0x044fe20000010100 */
[----:B------:R-:W-:Y:S01]  /*6e10*/  FMUL.FTZ R87, R36, R87 ;  /* 0x0000005724577220 */ /* 0x000fe20000410000 */
[----:B------:R-:W-:Y:S01]  /*6e20*/  FADD.FTZ R36, R146, -UR24 ;  /* 0x8000001892247e21 */ /* 0x000fe20008010000 */
[--C-:B------:R-:W-:Y:S01]  /*6e30*/  FFMA.FTZ R146, R122, R120, R17.reuse ;  /* 0x000000787a927223 */ /* 0x100fe20000010011 */
[----:B------:R-:W-:Y:S01]  /*6e40*/  FFMA.FTZ R38, R38, R155, 1 ;  /* 0x3f80000026267423 */ /* 0x000fe2000001009b */
[----:B------:R-:W-:Y:S01]  /*6e50*/  FMUL.FTZ R88, R88, R79 ;  /* 0x0000004f58587220 */ /* 0x000fe20000410000 */
[----:B------:R-:W-:Y:S01]  /*6e60*/  FMUL.FTZ R36, R36, UR25 ;  /* 0x0000001924247c20 */ /* 0x000fe20008410000 */
[----:B------:R-:W2:Y:S01]  /*6e70*/  MUFU.RCP R151, R151 ;  /* 0x0000009700977308 */ /* 0x000ea20000001000 */
[C---:B0-----:R-:W-:Y:S01]  /*6e80*/  FMUL.FTZ R91, R30.reuse, R91 ;  /* 0x0000005b1e5b7220 */ /* 0x041fe20000410000 */
[----:B------:R-:W-:Y:S01]  /*6e90*/  FADD.FTZ R32, -R30, 1 ;  /* 0x3f8000001e207421 */ /* 0x000fe20000010100 */
[----:B------:R-:W-:Y:S01]  /*6ea0*/  FADD.FTZ R30, R149, -UR24 ;  /* 0x80000018951e7e21 */ /* 0x000fe20008010000 */
[----:B-1----:R-:W-:Y:S01]  /*6eb0*/  FFMA.FTZ R152, R122, R36, R17 ;  /* 0x000000247a987223 */ /* 0x002fe20000010011 */
[----:B------:R-:W-:Y:S01]  /*6ec0*/  FMUL.FTZ R156, R146, -1.4426950216293334961 ;  /* 0xbfb8aa3b929c7820 */ /* 0x000fe20000410000 */
[----:B------:R-:W-:Y:S01]  /*6ed0*/  FFMA.FTZ R32, R153, R32, 1 ;  /* 0x3f80000099207423 */ /* 0x000fe20000010020 */
[----:B------:R-:W-:Y:S01]  /*6ee0*/  FMUL.FTZ R30, R30, UR25 ;  /* 0x000000191e1e7c20 */ /* 0x000fe20008410000 */
[----:B------:R-:W-:Y:S01]  /*6ef0*/  FMUL.FTZ R38, R87, R38 ;  /* 0x0000002657267220 */ /* 0x000fe20000410000 */
[C---:B---3--:R-:W-:Y:S01]  /*6f00*/  FMUL.FTZ R89, R78.reuse, R89 ;  /* 0x000000594e597220 */ /* 0x048fe20000410000 */
[----:B------:R-:W-:Y:S01]  /*6f10*/  FADD.FTZ R155, -R78, 1 ;  /* 0x3f8000004e9b7421 */ /* 0x000fe20000010100 */
[----:B------:R-:W-:Y:S01]  /*6f20*/  FADD.FTZ R78, R147, -UR24 ;  /* 0x80000018934e7e21 */ /* 0x000fe20008010000 */
[--C-:B------:R-:W-:Y:S01]  /*6f30*/  FFMA.FTZ R149, R159, R30, R20.reuse ;  /* 0x0000001e9f957223 */ /* 0x100fe20000010014 */
[----:B------:R-:W0:Y:S01]  /*6f40*/  MUFU.EX2 R147, R156 ;  /* 0x0000009c00937308 */ /* 0x000e220000000800 */
[----:B------:R-:W-:Y:S01]  /*6f50*/  FFMA.FTZ R150, R150, R155, 1 ;  /* 0x3f80000096967423 */ /* 0x000fe2000001009b */
[----:B------:R-:W-:Y:S01]  /*6f60*/  FMUL.FTZ R78, R78, UR25 ;  /* 0x000000194e4e7c20 */ /* 0x000fe20008410000 */
[----:B------:R-:W-:Y:S01]  /*6f70*/  FMUL.FTZ R155, R152, -1.4426950216293334961 ;  /* 0xbfb8aa3b989b7820 */ /* 0x000fe20000410000 */
[C---:B--2---:R-:W-:Y:S01]  /*6f80*/  FMUL.FTZ R90, R151.reuse, R90 ;  /* 0x0000005a975a7220 */ /* 0x044fe20000410000 */
[----:B------:R-:W-:Y:S01]  /*6f90*/  FADD.FTZ R151, -R151, 1 ;  /* 0x3f80000097977421 */ /* 0x000fe20000010100 */
[--C-:B------:R-:W-:Y:S01]  /*6fa0*/  FFMA.FTZ R153, R159, R78, R20.reuse ;  /* 0x0000004e9f997223 */ /* 0x100fe20000010014 */
[----:B------:R-:W-:Y:S01]  /*6fb0*/  FMUL.FTZ R89, R89, R150 ;  /* 0x0000009659597220 */ /* 0x000fe20000410000 */
[----:B------:R-:W1:Y:S01]  /*6fc0*/  MUFU.EX2 R144, R155 ;  /* 0x0000009b00907308 */ /* 0x000e620000000800 */
[----:B------:R-:W-:Y:S01]  /*6fd0*/  FFMA.FTZ R151, R154, R151, 1 ;  /* 0x3f8000009a977423 */ /* 0x000fe20000010097 */
[----:B------:R-:W-:Y:S01]  /*6fe0*/  FMUL.FTZ R154, R149, -1.4426950216293334961 ;  /* 0xbfb8aa3b959a7820 */ /* 0x000fe20000410000 */
[----:B------:R-:W-:Y:S01]  /*6ff0*/  FMUL.FTZ R148, R153, -1.4426950216293334961 ;  /* 0xbfb8aa3b99947820 */ /* 0x000fe20000410000 */
[----:B------:R-:W-:Y:S01]  /*7000*/  FMUL.FTZ R32, R91, R32 ;  /* 0x000000205b207220 */ /* 0x000fe20000410000 */
[----:B------:R-:W-:Y:S01]  /*7010*/  FMUL.FTZ R90, R90, R151 ;  /* 0x000000975a5a7220 */ /* 0x000fe20000410000 */
[----:B------:R-:W-:-:S02]  /*7020*/  FFMA.FTZ R151, R159, R135, R20 ;  /* 0x000000879f977223 */ /* 0x000fc40000010014 */
        /* <DEDUP_REMOVED lines=9> */
[----:B-1----:R-:W-:-:S07]  /*70c0*/  FMUL.FTZ R93, R144, R93 ;  /* 0x0000005d905d7220 */ /* 0x002fce0000410000 */
[----:B------:R2:W1:Y:S02]  /*70d0*/  MUFU.RCP R148, R147 ;  /* 0x0000009300947308 */ /* 0x0004640000001000 */
[C---:B--2---:R-:W-:Y:S01]  /*70e0*/  FMUL.FTZ R147, R157.reuse, R92 ;  /* 0x0000005c9d937220 */ /* 0x044fe20000410000 */
[----:B------:R-:W-:Y:S01]  /*70f0*/  FADD.FTZ R92, -R157, 1 ;  /* 0x3f8000009d5c7421 */ /* 0x000fe20000010100 */
[----:B------:R-:W-:-:S03]  /*7100*/  FADD.FTZ R157, -R144, 1 ;  /* 0x3f800000909d7421 */ /* 0x000fc60000010100 */
[----:B------:R-:W-:Y:S01]  /*7110*/  FFMA.FTZ R92, R149, R92, 1 ;  /* 0x3f800000955c7423 */ /* 0x000fe2000001005c */
[C---:B0-----:R-:W-:Y:S01]  /*7120*/  FMUL.FTZ R149, R155.reuse, R94 ;  /* 0x0000005e9b957220 */ /* 0x041fe20000410000 */
[----:B------:R-:W-:Y:S01]  /*7130*/  FADD.FTZ R94, -R155, 1 ;  /* 0x3f8000009b5e7421 */ /* 0x000fe20000010100 */
[----:B-1----:R-:W-:Y:S01]  /*7140*/  FMUL.FTZ R95, R148, R95 ;  /* 0x0000005f945f7220 */ /* 0x002fe20000410000 */
[----:B------:R-:W-:Y:S01]  /*7150*/  FFMA.FTZ R144, R152, R157, 1 ;  /* 0x3f80000098907423 */ /* 0x000fe2000001009d */
[----:B------:R-:W-:Y:S01]  /*7160*/  FFMA.FTZ R152, R122, R142, R17 ;  /* 0x0000008e7a987223 */ /* 0x000fe20000010011 */
[----:B------:R-:W-:Y:S01]  /*7170*/  FFMA.FTZ R94, R153, R94, 1 ;  /* 0x3f800000995e7423 */ /* 0x000fe2000001005e */
[----:B------:R-:W-:Y:S01]  /*7180*/  FADD.FTZ R153, -R148, 1 ;  /* 0x3f80000094997421 */ /* 0x000fe20000010100 */
[--C-:B------:R-:W-:Y:S01]  /*7190*/  FFMA.FTZ R148, R159, R145, R20.reuse ;  /* 0x000000919f947223 */ /* 0x100fe20000010014 */
[----:B------:R-:W-:Y:S01]  /*71a0*/  FMUL.FTZ R92, R147, R92 ;  /* 0x0000005c935c7220 */ /* 0x000fe20000410000 */
[----:B------:R-:W-:Y:S01]  /*71b0*/  FMUL.FTZ R93, R93, R144 ;  /* 0x000000905d5d7220 */ /* 0x000fe20000410000 */
[----:B------:R-:W-:Y:S01]  /*71c0*/  FFMA.FTZ R146, R146, R153, 1 ;  /* 0x3f80000092927423 */ /* 0x000fe20000010099 */
[----:B------:R-:W-:Y:S01]  /*71d0*/  FMUL.FTZ R156, R148, -1.4426950216293334961 ;  /* 0xbfb8aa3b949c7820 */ /* 0x000fe20000410000 */
[----:B------:R-:W-:Y:S01]  /*71e0*/  FMUL.FTZ R153, R152, -1.4426950216293334961 ;  /* 0xbfb8aa3b98997820 */ /* 0x000fe20000410000 */
[----:B------:R-:W-:Y:S01]  /*71f0*/  FMUL.FTZ R94, R149, R94 ;  /* 0x0000005e955e7220 */ /* 0x000fe20000410000 */
[----:B------:R-:W-:Y:S01]  /*7200*/  FFMA.FTZ R149, R159, R131, R20 ;  /* 0x000000839f957223 */ /* 0x000fe20000010014 */
[----:B------:R-:W-:-:S02]  /*7210*/  FMUL.FTZ R95, R95, R146 ;  /* 0x000000925f5f7220 */ /* 0x000fc40000410000 */
[----:B------:R-:W0:Y:S08]  /*7220*/  MUFU.EX2 R156, R156 ;  /* 0x0000009c009c7308 */ /* 0x000e300000000800 */
[----:B------:R-:W1:Y:S01]  /*7230*/  MUFU.EX2 R153, R153 ;  /* 0x0000009900997308 */ /* 0x000e620000000800 */
[----:B0-----:R-:W-:Y:S01]  /*7240*/  FADD.FTZ R155, R156, 1 ;  /* 0x3f8000009c9b7421 */ /* 0x001fe20000010000 */
[----:B------:R-:W-:-:S06]  /*7250*/  FADD.FTZ R156, R143, -UR24 ;  /* 0x800000188f9c7e21 */ /* 0x000fcc0008010000 */
[----:B------:R-:W0:Y:S01]  /*7260*/  MUFU.RCP R155, R155 ;  /* 0x0000009b009b7308 */ /* 0x000e220000001000 */
[----:B-1----:R-:W-:-:S07]  /*7270*/  FADD.FTZ R154, R153, 1 ;  /* 0x3f800000999a7421 */ /* 0x002fce0000010000 */
[----:B------:R-:W1:Y:S01]  /*7280*/  MUFU.RCP R154, R154 ;  /* 0x0000009a009a7308 */ /* 0x000e620000001000 */
[C---:B0-----:R-:W-:Y:S01]  /*7290*/  FADD.FTZ R157, -R155.reuse, 1 ;  /* 0x3f8000009b9d7421 */ /* 0x041fe20000010100 */
[----:B------:R-:W-:-:S03]  /*72a0*/  FMUL.FTZ R153, R155, R96 ;  /* 0x000000609b997220 */ /* 0x000fc60000410000 */
[----:B------:R-:W-:Y:S01]  /*72b0*/  FFMA.FTZ R96, R148, R157, 1 ;  /* 0x3f80000094607423 */ /* 0x000fe2000001009d */
[----:B-1----:R-:W-:Y:S01]  /*72c0*/  FMUL.FTZ R148, R154, R97 ;  /* 0x000000619a947220 */ /* 0x002fe20000410000 */
[----:B------:R-:W-:Y:S01]  /*72d0*/  FMUL.FTZ R97, R156, UR25 ;  /* 0x000000199c617c20 */ /* 0x000fe20008410000 */
[----:B------:R-:W-:Y:S01]  /*72e0*/  FADD.FTZ R143, -R154, 1 ;  /* 0x3f8000009a8f7421 */ /* 0x000fe20000010100 */
[----:B------:R-:W-:Y:S02]  /*72f0*/  FMUL.FTZ R96, R153, R96 ;  /* 0x0000006099607220 */ /* 0x000fe40000410000 */
[----:B------:R-:W-:Y:S01]  /*7300*/  FFMA.FTZ R155, R159, R97, R20 ;  /* 0x000000619f9b7223 */ /* 0x000fe20000010014 */
[----:B------:R-:W-:-:S03]  /*7310*/  FFMA.FTZ R143, R152, R143, 1 ;  /* 0x3f800000988f7423 */ /* 0x000fc6000001008f */
[----:B------:R-:W-:Y:S01]  /*7320*/  FMUL.FTZ R156, R155, -1.4426950216293334961 ;  /* 0xbfb8aa3b9b9c7820 */ /* 0x000fe20000410000 */
[----:B------:R-:W-:-:S05]  /*7330*/  FMUL.FTZ R143, R148, R143 ;  /* 0x0000008f948f7220 */ /* 0x000fca0000410000 */
        /* <DEDUP_REMOVED lines=79> */
[----:B0-----:R-:W-:Y:S01]  /*7830*/  FMUL.FTZ R137, R154, R46 ;  /* 0x0000002e9a897220 */ /* 0x001fe20000410000 */
        /* <DEDUP_REMOVED lines=35> */
[----:B------:R-:W-:-:S03]  /*7a70*/  FMUL.FTZ R151, R149, -1.4426950216293334961 ;  /* 0xbfb8aa3b95977820 */ /* 0x000fc60000410000 */
[----:B------:R-:W-:-:S03]  /*7a80*/  FMUL.FTZ R49, R49, R144 ;  /* 0x0000009031317220 */ /* 0x000fc60000410000 */
        /* <DEDUP_REMOVED lines=75> */
[C---:B-1----:R-:W-:Y:S01]  /*7f40*/  FADD.FTZ R153, -R156.reuse, 1 ;  /* 0x3f8000009c997421 */ /* 0x042fe20000010100 */
        /* <DEDUP_REMOVED lines=42> */
[----:B------:R-:W-:Y:S01]  /*81f0*/  FMUL.FTZ R61, R153, UR25 ;  /* 0x00000019993d7c20 */ /* 0x000fe20008410000 */
[----:B------:R-:W-:Y:S02]  /*8200*/  FADD.FTZ R153, R64, -UR24 ;  /* 0x8000001840997e21 */ /* 0x000fe40008010000 */
        /* <DEDUP_REMOVED lines=24> */
[----:B------:R-:W-:-:S05]  /*8390*/  FADD.FTZ R157, R104, -UR24 ;  /* 0x80000018689d7e21 */ /* 0x000fca0008010000 */
        /* <DEDUP_REMOVED lines=56> */
[----:B------:R-:W-:Y:S01]  /*8720*/  FFMA.FTZ R40, R122, R18, R17 ;  /* 0x000000127a287223 */ /* 0x000fe20000010011 */
        /* <DEDUP_REMOVED lines=29> */
[----:B------:R-:W-:Y:S02]  /*8900*/  FADD.FTZ R154, R117, -UR24 ;  /* 0x80000018759a7e21 */ /* 0x000fe40008010000 */
        /* <DEDUP_REMOVED lines=31> */
[----:B------:R-:W-:Y:S01]  /*8b00*/  FMUL.FTZ R77, R157, UR25 ;  /* 0x000000199d4d7c20 */ /* 0x000fe20008410000 */
[----:B------:R-:W-:Y:S02]  /*8b10*/  FFMA.FTZ R157, R122, R11, R17 ;  /* 0x0000000b7a9d7223 */ /* 0x000fe40000010011 */
        /* <DEDUP_REMOVED lines=30> */
[C---:B------:R-:W-:Y:S01]  /*8d00*/  FFMA.FTZ R137, R122.reuse, R2, R17 ;  /* 0x000000027a897223 */ /* 0x040fe20000010011 */
        /* <DEDUP_REMOVED lines=10> */
[----:B------:R-:W-:Y:S02]  /*8db0*/  FADD.FTZ R6, RZ, R83 ;  /* 0x00000053ff067221 */ /* 0x000fe40000010000 */
[----:B------:R-:W0:Y:S02]  /*8dc0*/  MUFU.EX2 R154, R154 ;  /* 0x0000009a009a7308 */ /* 0x000e240000000800 */
[----:B------:R-:W-:Y:S01]  /*8dd0*/  FADD.FTZ R79, R6, R85 ;  /* 0x00000055064f7221 */ /* 0x000fe20000010000 */
[----:B------:R-:W-:-:S04]  /*8de0*/  FFMA.FTZ R6, R25, R84, RZ ;  /* 0x0000005419067223 */ /* 0x000fc800000100ff */
[----:B------:R-:W-:-:S04]  /*8df0*/  FFMA.FTZ R6, R27, R86, R6 ;  /* 0x000000561b067223 */ /* 0x000fc80000010006 */
[----:B------:R-:W-:Y:S01]  /*8e00*/  FFMA.FTZ R6, R35, R88, R6 ;  /* 0x0000005823067223 */ /* 0x000fe20000010006 */
[----:B0-----:R-:W-:-:S04]  /*8e10*/  FADD.FTZ R148, R154, 1 ;  /* 0x3f8000009a947421 */ /* 0x001fc80000010000 */
[----:B------:R-:W0:Y:S02]  /*8e20*/  MUFU.RCP R153, R148 ;  /* 0x0000009400997308 */ /* 0x000e240000001000 */
[C---:B0-----:R-:W-:Y:S01]  /*8e30*/  FMUL.FTZ R8, R153.reuse, R8 ;  /* 0x0000000899087220 */ /* 0x041fe20000410000 */
[----:B------:R-:W-:-:S04]  /*8e40*/  FADD.FTZ R153, -R153, 1 ;  /* 0x3f80000099997421 */ /* 0x000fc80000010100 */
[----:B------:R-:W-:Y:S01]  /*8e50*/  FFMA.FTZ R133, R133, R153, 1 ;  /* 0x3f80000085857423 */ /* 0x000fe20000010099 */
[----:B------:R-:W-:-:S03]  /*8e60*/  FMUL.FTZ R153, R105, -1.4426950216293334961 ;  /* 0xbfb8aa3b69997820 */ /* 0x000fc60000410000 */
[----:B------:R-:W-:-:S03]  /*8e70*/  FMUL.FTZ R8, R8, R133 ;  /* 0x0000008508087220 */ /* 0x000fc60000410000 */
[----:B------:R-:W0:Y:S02]  /*8e80*/  MUFU.EX2 R153, R153 ;  /* 0x0000009900997308 */ /* 0x000e240000000800 */
[----:B0-----:R-:W-:Y:S01]  /*8e90*/  FADD.FTZ R154, R153, 1 ;  /* 0x3f800000999a7421 */ /* 0x001fe20000010000 */
[----:B------:R-:W-:-:S05]  /*8ea0*/  FADD.FTZ R153, R14, -UR24 ;  /* 0x800000180e997e21 */ /* 0x000fca0008010000 */
        /* <DEDUP_REMOVED lines=34> */
[----:B------:R-:W-:-:S03]  /*90d0*/  FADD.FTZ R163, R154, 1 ;  /* 0x3f8000009aa37421 */ /* 0x000fc60000010000 */
[----:B------:R-:W-:Y:S01]  /*90e0*/  FMUL.FTZ R70, R19, R70 ;  /* 0x0000004613467220 */ /* 0x000fe20000410000 */
[----:B------:R-:W0:Y:S01]  /*90f0*/  MUFU.RCP R148, R163 ;  /* 0x000000a300947308 */ /* 0x000e220000001000 */
[C---:B------:R-:W-:Y:S01]  /*9100*/  FFMA.FTZ R19, R24.reuse, R83, RZ ;  /* 0x0000005318137223 */ /* 0x040fe200000100ff */
[----:B------:R-:W-:Y:S01]  /*9110*/  FFMA.FTZ R24, R24, R3, RZ ;  /* 0x0000000318187223 */ /* 0x000fe200000100ff */
[C---:B0-----:R-:W-:Y:S01]  /*9120*/  FADD.FTZ R71, -R148.reuse, 1 ;  /* 0x3f80000094477421 */ /* 0x041fe20000010100 */
[----:B------:R-:W-:-:S03]  /*9130*/  FMUL.FTZ R23, R148, R23 ;  /* 0x0000001794177220 */ /* 0x000fc60000410000 */
[----:B------:R-:W-:Y:S01]  /*9140*/  FFMA.FTZ R40, R40, R71, 1 ;  /* 0x3f80000028287423 */ /* 0x000fe20000010047 */
[----:B------:R-:W-:-:S03]  /*9150*/  FFMA.FTZ R71, R159, R21, R20 ;  /* 0x000000159f477223 */ /* 0x000fc60000010014 */
[----:B------:R-:W-:Y:S01]  /*9160*/  FMUL.FTZ R23, R23, R40 ;  /* 0x0000002817177220 */ /* 0x000fe20000410000 */
[----:B------:R-:W-:Y:S01]  /*9170*/  FMUL.FTZ R148, R71, -1.4426950216293334961 ;  /* 0xbfb8aa3b47947820 */ /* 0x000fe20000410000 */
[----:B------:R-:W-:-:S05]  /*9180*/  FMUL.FTZ R40, R159, R84 ;  /* 0x000000549f287220 */ /* 0x000fca0000410000 */
[----:B------:R-:W0:Y:S02]  /*9190*/  MUFU.EX2 R148, R148 ;  /* 0x0000009400947308 */ /* 0x000e240000000800 */
[----:B0-----:R-:W-:-:S06]  /*91a0*/  FADD.FTZ R151, R148, 1 ;  /* 0x3f80000094977421 */ /* 0x001fcc0000010000 */
[----:B------:R-:W0:Y:S02]  /*91b0*/  MUFU.RCP R151, R151 ;  /* 0x0000009700977308 */ /* 0x000e240000001000 */
[C---:B0-----:R-:W-:Y:S01]  /*91c0*/  FADD.FTZ R154, -R151.reuse, 1 ;  /* 0x3f800000979a7421 */ /* 0x041fe20000010100 */
[----:B------:R-:W-:-:S03]  /*91d0*/  FMUL.FTZ R22, R151, R22 ;  /* 0x0000001697167220 */ /* 0x000fc60000410000 */
[----:B------:R-:W-:-:S04]  /*91e0*/  FFMA.FTZ R71, R71, R154, 1 ;  /* 0x3f80000047477423 */ /* 0x000fc8000001009a */
[----:B------:R-:W-:Y:S01]  /*91f0*/  FMUL.FTZ R22, R22, R71 ;  /* 0x0000004716167220 */ /* 0x000fe20000410000 */
[----:B------:R-:W-:Y:S01]  /*9200*/  FADD.FTZ R71, RZ, R3 ;  /* 0x00000003ff477221 */ /* 0x000fe20000010000 */
[----:B------:R-:W-:Y:S01]  /*9210*/  FFMA.FTZ R3, R25, R40, R24 ;  /* 0x0000002819037223 */ /* 0x000fe20000010018 */
[----:B------:R-:W-:Y:S02]  /*9220*/  FFMA.FTZ R24, R26, R85, R19 ;  /* 0x000000551a187223 */ /* 0x000fe40000010013 */
[----:B------:R-:W-:Y:S01]  /*9230*/  FADD.FTZ R71, R40, R71 ;  /* 0x0000004728477221 */ /* 0x000fe20000010000 */
[----:B------:R-:W-:Y:S01]  /*9240*/  FFMA.FTZ R19, R26, R114, R3 ;  /* 0x000000721a137223 */ /* 0x000fe20000010003 */
[----:B------:R-:W-:Y:S01]  /*9250*/  FMUL.FTZ R26, R159, R86 ;  /* 0x000000569f1a7220 */ /* 0x000fe20000410000 */
[----:B------:R-:W-:Y:S01]  /*9260*/  FFMA.FTZ R24, R33, R38, R24 ;  /* 0x0000002621187223 */ /* 0x000fe20000010018 */
[----:B------:R-:W-:Y:S01]  /*9270*/  FADD.FTZ R71, R71, R114 ;  /* 0x0000007247477221 */ /* 0x000fe20000010000 */
[----:B------:R-:W-:Y:S01]  /*9280*/  FADD.FTZ R3, RZ, R84 ;  /* 0x00000054ff037221 */ /* 0x000fe20000010000 */
[----:B------:R-:W-:Y:S01]  /*9290*/  FFMA.FTZ R40, R27, R26, R19 ;  /* 0x0000001a1b287223 */ /* 0x000fe20000010013 */
[----:B------:R-:W-:Y:S01]  /*92a0*/  FMUL.FTZ R19, R122, R38 ;  /* 0x000000267a137220 */ /* 0x000fe20000410000 */
        /* <DEDUP_REMOVED lines=9> */
[C---:B------:R-:W-:Y:S01]  /*9340*/  FMUL.FTZ R26, R159.reuse, R90 ;  /* 0x0000005a9f1a7220 */ /* 0x040fe20000410000 */
[----:B------:R-:W-:Y:S01]  /*9350*/  FMUL.FTZ R33, R159, R92 ;  /* 0x0000005c9f217220 */ /* 0x000fe20000410000 */
[----:B------:R-:W-:Y:S01]  /*9360*/  FFMA.FTZ R37, R37, R19, R40 ;  /* 0x0000001325257223 */ /* 0x000fe20000010028 */
[----:B------:R-:W-:Y:S01]  /*9370*/  FADD.FTZ R71, R71, R19 ;  /* 0x0000001347477221 */ /* 0x000fe20000010000 */
[----:B------:R-:W-:Y:S01]  /*9380*/  FFMA.FTZ R19, R39, R90, R6 ;  /* 0x0000005a27137223 */ /* 0x000fe20000010006 */
[----:B------:R-:W-:Y:S01]  /*9390*/  FFMA.FTZ R25, R121, R32, R24 ;  /* 0x0000002079197223 */ /* 0x000fe20000010018 */
[----:B------:R-:W-:Y:S01]  /*93a0*/  FFMA.FTZ R6, R39, R26, R37 ;  /* 0x0000001a27067223 */ /* 0x000fe20000010025 */
[----:B------:R-:W-:Y:S01]  /*93b0*/  FADD.FTZ R71, R26, R71 ;  /* 0x000000471a477221 */ /* 0x000fe20000010000 */
[----:B------:R-:W-:Y:S01]  /*93c0*/  FFMA.FTZ R19, R30, R92, R19 ;  /* 0x0000005c1e137223 */ /* 0x000fe20000010013 */
[----:B------:R-:W-:Y:S01]  /*93d0*/  FFMA.FTZ R25, R36, R93, R25 ;  /* 0x0000005d24197223 */ /* 0x000fe20000010019 */
[----:B------:R-:W-:Y:S01]  /*93e0*/  FFMA.FTZ R6, R121, R27, R6 ;  /* 0x0000001b79067223 */ /* 0x000fe20000010006 */
[----:B------:R-:W-:Y:S01]  /*93f0*/  FADD.FTZ R24, R71, R27 ;  /* 0x0000001b47187221 */ /* 0x000fe20000010000 */
[-C--:B------:R-:W-:Y:S01]  /*9400*/  FMUL.FTZ R26, R122, R95.reuse ;  /* 0x0000005f7a1a7220 */ /* 0x080fe20000410000 */
[----:B------:R-:W-:Y:S01]  /*9410*/  FFMA.FTZ R25, R120, R95, R25 ;  /* 0x0000005f78197223 */ /* 0x000fe20000010019 */
[----:B------:R-:W-:Y:S01]  /*9420*/  FFMA.FTZ R27, R30, R33, R6 ;  /* 0x000000211e1b7223 */ /* 0x000fe20000010006 */
[----:B------:R-:W-:Y:S01]  /*9430*/  FMUL.FTZ R6, R122, R93 ;  /* 0x0000005d7a067220 */ /* 0x000fe20000410000 */
[----:B------:R-:W-:Y:S01]  /*9440*/  FADD.FTZ R24, R33, R24 ;  /* 0x0000001821187221 */ /* 0x000fe20000010000 */
[C---:B------:R-:W-:Y:S01]  /*9450*/  FMUL.FTZ R30, R159.reuse, R96 ;  /* 0x000000609f1e7220 */ /* 0x040fe20000410000 */
[----:B------:R-:W-:Y:S01]  /*9460*/  FFMA.FTZ R25, R142, R143, R25 ;  /* 0x0000008f8e197223 */ /* 0x000fe20000010019 */
[----:B------:R-:W-:Y:S01]  /*9470*/  FFMA.FTZ R36, R36, R6, R27 ;  /* 0x0000000624247223 */ /* 0x000fe2000001001b */
[-C--:B------:R-:W-:Y:S01]  /*9480*/  FMUL.FTZ R27, R159, R94.reuse ;  /* 0x0000005e9f1b7220 */ /* 0x080fe20000410000 */
        /* <DEDUP_REMOVED lines=13> */
[----:B------:R-:W-:Y:S01]  /*9560*/  FADD.FTZ R3, R3, R88 ;  /* 0x0000005803037221 */ /* 0x000fe20000010000 */
[----:B------:R-:W-:Y:S01]  /*9570*/  FADD.FTZ R89, R38, R89 ;  /* 0x0000005926597221 */ /* 0x000fe20000010000 */
        /* <DEDUP_REMOVED lines=91> */
[----:B------:R-:W-:Y:S01]  /*9b30*/  FMUL.FTZ R28, R159, R64 ;  /* 0x000000409f1c7220 */ /* 0x000fe20000410000 */
[----:B------:R-:W-:Y:S01]  /*9b40*/  FFMA.FTZ R31, R109, R6, R31 ;  /* 0x000000066d1f7223 */ /* 0x000fe2000001001f */
[----:B------:R-:W-:Y:S01]  /*9b50*/  FADD.FTZ R27, R6, R27 ;  /* 0x0000001b061b7221 */ /* 0x000fe20000010000 */
[----:B------:R-:W-:Y:S01]  /*9b60*/  FADD.FTZ R32, R32, R93 ;  /* 0x0000005d20207221 */ /* 0x000fe20000010000 */
[----:B------:R-:W-:Y:S01]  /*9b70*/  FADD.FTZ R3, R3, R94 ;  /* 0x0000005e03037221 */ /* 0x000fe20000010000 */
[C---:B------:R-:W-:Y:S01]  /*9b80*/  FFMA.FTZ R31, R60.reuse, R26, R31 ;  /* 0x0000001a3c1f7223 */ /* 0x040fe2000001001f */
[----:B------:R-:W-:Y:S01]  /*9b90*/  FFMA.FTZ R6, R60, R107, R19 ;  /* 0x0000006b3c067223 */ /* 0x000fe20000010013 */
        /* <DEDUP_REMOVED lines=70> */
[----:B------:R-:W-:Y:S01]  /*a000*/  FADD.FTZ R24, R19, R24 ;  /* 0x0000001813187221 */ /* 0x000fe20000010000 */
[----:B------:R-:W-:Y:S01]  /*a010*/  FFMA.FTZ R26, R115, R27, R0 ;  /* 0x0000001b731a7223 */ /* 0x000fe20000010000 */
[-C--:B------:R-:W-:Y:S01]  /*a020*/  FMUL.FTZ R19, R159, R138.reuse ;  /* 0x0000008a9f137220 */ /* 0x080fe20000410000 */
        /* <DEDUP_REMOVED lines=26> */
[-C--:B------:R-:W-:Y:S01]  /*a1d0*/  FMUL.FTZ R11, R159, R12.reuse ;  /* 0x0000000c9f0b7220 */ /* 0x080fe20000410000 */
[----:B------:R-:W-:Y:S01]  /*a1e0*/  FFMA.FTZ R0, R4, R12, R19 ;  /* 0x0000000c04007223 */ /* 0x000fe20000010013 */
        /* <DEDUP_REMOVED lines=31> */
[----:B------:R-:W-:Y:S01]  /*a3e0*/  FMUL.FTZ R2, R159, R70 ;  /* 0x000000469f027220 */ /* 0x000fe20000410000 */
[----:B------:R-:W-:Y:S01]  /*a3f0*/  FFMA.FTZ R4, R13, R6, R4 ;  /* 0x000000060d047223 */ /* 0x000fe20000010004 */
[----:B------:R-:W-:Y:S01]  /*a400*/  FADD.FTZ R137, R62, R137 ;  /* 0x000000893e897221 */ /* 0x000fe20000010000 */
[----:B------:R-:W-:Y:S01]  /*a410*/  FADD.FTZ R3, R3, R8 ;  /* 0x0000000803037221 */ /* 0x000fe20000010000 */
[----:B------:R-:W-:Y:S01]  /*a420*/  FADD.FTZ R11, R11, R6 ;  /* 0x000000060b0b7221 */ /* 0x000fe20000010000 */
        /* <DEDUP_REMOVED lines=19> */
.L_x_1830:
        /* <DEDUP_REMOVED lines=40> */
.L_x_1832:
[----:B------:R-:W-:Y:S05]  /*a7e0*/  BSYNC.RECONVERGENT B0 ;  /* 0x0000000000007941 */ /* 0x000fea0003800200 */
.L_x_1831:
        /* <DEDUP_REMOVED lines=10> */
[----:B-1----:R-:W1:Y:S04]  /*a890*/  LDS.128 R12, [UR6+0x50] ;  /* 0x00005006ff0c7984 */ /* 0x002e680008000c00 */
[----:B--2---:R-:W2:Y:S01]  /*a8a0*/  LDS.128 R8, [UR6+0x60] ;  /* 0x00006006ff087984 */ /* 0x004ea20008000c00 */
        /* <DEDUP_REMOVED lines=22> */
.L_x_1834:
[----:B------:R-:W-:Y:S05]  /*aa10*/  BSYNC.RECONVERGENT B0 ;  /* 0x0000000000007941 */ /* 0x000fea0003800200 */
.L_x_1833:
        /* <DEDUP_REMOVED lines=22> */
[----:B------:R-:W4:Y:S01]  /*ab80*/  LDS.128 R48, [R82+0x1200] ;  /* 0x0012000052307984 */ /* 0x000f220000000c00 */
[----:B0-----:R-:W-:Y:S01]  /*ab90*/  FADD.FTZ R19, R19, R44 ;  /* 0x0000002c13137221 */ /* 0x001fe20000010000 */
[----:B------:R-:W-:Y:S01]  /*aba0*/  FADD.FTZ R0, R0, R45 ;  /* 0x0000002d00007221 */ /* 0x000fe20000010000 */
[----:B------:R-:W-:Y:S01]  /*abb0*/  FADD.FTZ R21, R21, R46 ;  /* 0x0000002e15157221 */ /* 0x000fe20000010000 */
[----:B------:R-:W0:Y:S01]  /*abc0*/  LDS.128 R52, [R82+0x1380] ;  /* 0x0013800052347984 */ /* 0x000e220000000c00 */
[----:B------:R-:W-:Y:S01]  /*abd0*/  FADD.FTZ R16, R16, R47 ;  /* 0x0000002f10107221 */ /* 0x000fe20000010000 */
[----:B------:R-:W-:Y:S01]  /*abe0*/  FADD.FTZ R19, R19, R40 ;  /* 0x0000002813137221 */ /* 0x000fe20000010000 */
[----:B------:R-:W-:Y:S01]  /*abf0*/  FADD.FTZ R0, R0, R41 ;  /* 0x0000002900007221 */ /* 0x000fe20000010000 */
[----:B------:R-:W5:Y:S01]  /*ac00*/  LDS.128 R44, [R82+0x1500] ;  /* 0x00150000522c7984 */ /* 0x000f620000000c00 */
[----:B------:R-:W-:Y:S01]  /*ac10*/  FADD.FTZ R21, R21, R42 ;  /* 0x0000002a15157221 */ /* 0x000fe20000010000 */
[----:B------:R-:W-:Y:S01]  /*ac20*/  FADD.FTZ R16, R16, R43 ;  /* 0x0000002b10107221 */ /* 0x000fe20000010000 */
[----:B--2---:R-:W-:Y:S01]  /*ac30*/  FADD.FTZ R19, R19, R8 ;  /* 0x0000000813137221 */ /* 0x004fe20000010000 */
        /* <DEDUP_REMOVED lines=44> */
.L_x_1836:
[----:B------:R-:W-:Y:S05]  /*af00*/  BSYNC.RECONVERGENT B0 ;  /* 0x0000000000007941 */ /* 0x000fea0003800200 */
.L_x_1835:
        /* <DEDUP_REMOVED lines=29> */
.L_x_1838:
[----:B------:R-:W-:Y:S05]  /*b0e0*/  BSYNC.RECONVERGENT B0 ;  /* 0x0000000000007941 */ /* 0x000fea0003800200 */
.L_x_1837:
        /* <DEDUP_REMOVED lines=33> */
.L_x_1842:
[----:B------:R-:W3:Y:S04]  /*b300*/  LDG.E.STRONG.GPU R0, desc[UR16][R6.64] ;  /* 0x0000001006007981 */ /* 0x000ee8000c1ef900 */
[----:B---3--:R-:W-:Y:S04]  /*b310*/  CCTL.IVALL ;  /* 0x00000000ff00798f */ /* 0x008fe80002000000 */
[----:B------:R3:W-:Y:S01]  /*b320*/  STL [R1], R0 ;  /* 0x0000000001007387 */ /* 0x0007e20000100800 */
[----:B------:R-:W-:-:S13]  /*b330*/  ISETP.NE.AND P0, PT, R0, UR10, PT ;  /* 0x0000000a00007c0c */ /* 0x000fda000bf05270 */
[----:B---3--:R-:W-:Y:S05]  /*b340*/  @P0 BRA `(.L_x_1842) ;  /* 0xfffffffc00ec0947 */ /* 0x008fea000383ffff */
.L_x_1841:
[----:B------:R-:W-:Y:S05]  /*b350*/  BSYNC.RECONVERGENT B0 ;  /* 0x0000000000007941 */ /* 0x000fea0003800200 */
.L_x_1840:
        /* <DEDUP_REMOVED lines=15> */
.L_x_1844:
        /* <DEDUP_REMOVED lines=92> */
.L_x_1843:
        /* <DEDUP_REMOVED lines=44> */
.L_x_1845:
        /* <DEDUP_REMOVED lines=24> */
.L_x_1846:
        /* <DEDUP_REMOVED lines=14> */
.L_x_1847:
[----:B------:R-:W-:Y:S05]  /*bf30*/  BSYNC.RECONVERGENT B0 ;  /* 0x0000000000007941 */ /* 0x000fea0003800200 */
.L_x_1839:
        /* <DEDUP_REMOVED lines=15> */
[----:B01--4-:R-:W-:-:S07]  /*c030*/  FMUL.FTZ R13, R5, UR6 ;  /* 0x00000006050d7c20 */ /* 0x013fce0008410000 */
.L_x_1853:
[----:B------:R-:W-:-:S05]  /*c040*/  LEA R15, R12, UR19, 0x3 ;  /* 0x000000130c0f7c11 */ /* 0x000fca000f8e18ff */
[----:B0-2---:R-:W2:Y:S04]  /*c050*/  LDL.128 R8, [R15+0x10] ;  /* 0x000010000f087983 */ /* 0x005ea80000100c00 */
[----:B-1----:R0:W3:Y:S01]  /*c060*/  LDL.128 R4, [R15+0x110] ;  /* 0x000110000f047983 */ /* 0x0020e20000100c00 */
[----:B------:R-:W-:Y:S01]  /*c070*/  LEA R23, R12, R81, 0x4 ;  /* 0x000000510c177211 */ /* 0x000fe200078e20ff */
[----:B------:R-:W-:Y:S03]  /*c080*/  BSSY.RECONVERGENT B0, `(.L_x_1848) ;  /* 0x0000035000007945 */ /* 0x000fe60003800200 */
[----:B------:R-:W-:Y:S01]  /*c090*/  ISETP.GE.U32.AND P0, PT, R23, UR12, PT ;  /* 0x0000000c17007c0c */ /* 0x000fe2000bf06070 */
[----:B--2---:R-:W-:Y:S01]  /*c0a0*/  FADD.FTZ R8, R8, -UR24 ;  /* 0x8000001808087e21 */ /* 0x004fe20008010000 */
        /* <DEDUP_REMOVED lines=16> */
[----:B------:R0:W2:Y:S01]  /*c1b0*/  @P2 MUFU.RCP R16, R15 ;  /* 0x0000000f00102308 */ /* 0x0000a20000001000 */
[----:B-1----:R-:W-:Y:S01]  /*c1c0*/  @P2 FADD.FTZ R19, -R9, 1 ;  /* 0x3f80000009132421 */ /* 0x002fe20000010100 */
[----:B---3--:R-:W-:Y:S01]  /*c1d0*/  @P2 FMUL.FTZ R18, R4, R9 ;  /* 0x0000000904122220 */ /* 0x008fe20000410000 */
[----:B0-----:R-:W-:Y:S02]  /*c1e0*/  FFMA.FTZ R15, R0, R10, R13 ;  /* 0x0000000a000f7223 */ /* 0x001fe4000001000d */
[----:B------:R-:W-:-:S04]  /*c1f0*/  @P2 FFMA.FTZ R19, R2, R19, 1 ;  /* 0x3f80000002132423 */ /* 0x000fc80000010013 */
[----:B------:R-:W-:Y:S01]  /*c200*/  @P2 FMUL.FTZ R4, R18, R19 ;  /* 0x0000001312042220 */ /* 0x000fe20000410000 */
[----:B------:R-:W-:Y:S01]  /*c210*/  FFMA.FTZ R19, R0, R21, R13 ;  /* 0x0000001500137223 */ /* 0x000fe2000001000d */
[----:B--2---:R-:W-:Y:S01]  /*c220*/  @P2 FADD.FTZ R2, -R16, 1 ;  /* 0x3f80000010022421 */ /* 0x004fe20000010100 */
[----:B------:R-:W-:Y:S01]  /*c230*/  IADD3 R21, PT, PT, R23, 0x10, RZ ;  /* 0x0000001017157810 */ /* 0x000fe20007ffe0ff */
[----:B------:R-:W-:Y:S01]  /*c240*/  @P2 FMUL.FTZ R16, R5, R16 ;  /* 0x0000001005102220 */ /* 0x000fe20000410000 */
[----:B------:R-:W-:Y:S01]  /*c250*/  FFMA.FTZ R19, R122, R4, -R19 ;  /* 0x000000047a137223 */ /* 0x000fe20000010813 */
[----:B------:R-:W-:Y:S01]  /*c260*/  SHF.R.S32.HI R4, RZ, 0x1f, R23 ;  /* 0x0000001fff047819 */ /* 0x000fe20000011417 */
[----:B------:R-:W-:Y:S01]  /*c270*/  @P2 FFMA.FTZ R3, R3, R2, 1 ;  /* 0x3f80000003032423 */ /* 0x000fe20000010002 */
        /* <DEDUP_REMOVED lines=21> */
.L_x_1849:
[----:B------:R-:W-:Y:S05]  /*c3d0*/  BSYNC.RECONVERGENT B0 ;  /* 0x0000000000007941 */ /* 0x000fea0003800200 */
.L_x_1848:
        /* <DEDUP_REMOVED lines=19> */
.L_x_1850:
        /* <DEDUP_REMOVED lines=15> */
.L_x_1852:
[----:B------:R-:W-:Y:S05]  /*c600*/  BSYNC.RECONVERGENT B0 ;  /* 0x0000000000007941 */ /* 0x000fea0003800200 */
.L_x_1851:
[----:B------:R-:W-:-:S04]  /*c610*/  IADD3 R12, PT, PT, R12, 0x2, RZ ;  /* 0x000000020c0c7810 */ /* 0x000fc80007ffe0ff */
[----:B------:R-:W-:-:S13]  /*c620*/  ISETP.NE.AND P0, PT, R12, 0x20, PT ;  /* 0x000000200c00780c */ /* 0x000fda0003f05270 */
[----:B------:R-:W-:Y:S05]  /*c630*/  @P0 BRA `(.L_x_1853) ;  /* 0xfffffff800800947 */ /* 0x000fea000383ffff */
[----:B------:R-:W-:Y:S02]  /*c640*/  UIADD3 UR9, UPT, UPT, UR21, UR9, URZ ;  /* 0x0000000915097290 */ /* 0x000fe4000fffe0ff */
[----:B------:R-:W-:Y:S02]  /*c650*/  UIADD3 UR4, UPT, UPT, UR4, 0x1, URZ ;  /* 0x0000000104047890 */ /* 0x000fe4000fffe0ff */
[----:B------:R-:W-:-:S09]  /*c660*/  UISETP.GE.AND UP0, UPT, UR9, UR8, UPT ;  /* 0x000000080900728c */ /* 0x000fd2000bf06270 */
[----:B------:R-:W-:Y:S05]  /*c670*/  BRA.U !UP0, `(.L_x_1854) ;  /* 0xffffff3908fc7547 */ /* 0x000fea000b83ffff */
.L_x_1828:
        /* <DEDUP_REMOVED lines=19> */
.L_x_1856:
[----:B------:R-:W-:Y:S05]  /*c7b0*/  BSYNC.RECONVERGENT B0 ;  /* 0x0000000000007941 */ /* 0x000fea0003800200 */
.L_x_1855:
[----:B------:R-:W-:Y:S05]  /*c7c0*/  @P0 EXIT ;  /* 0x000000000000094d */ /* 0x000fea0003800000 */
[----:B------:R-:W-:Y:S05]  /*c7d0*/  @P2 BRA `(.L_x_1857) ;  /* 0x0000000000202947 */ /* 0x000fea0003800000 */
[----:B------:R-:W-:-:S05]  /*c7e0*/  IMAD R0, R4, R7, RZ ;  /* 0x0000000704007224 */ /* 0x000fca00078e02ff */
[----:B------:R-:W-:-:S13]  /*c7f0*/  ISETP.NE.AND P0, PT, R0, -0x1, PT ;  /* 0xffffffff0000780c */ /* 0x000fda0003f05270 */
[----:B------:R-:W-:Y:S05]  /*c800*/  @!P0 BRA `(.L_x_1857) ;  /* 0x0000000000148947 */ /* 0x000fea0003800000 */
.L_x_1858:
[----:B0-----:R-:W2:Y:S04]  /*c810*/  LDG.E.STRONG.GPU R5, desc[UR16][R2.64] ;  /* 0x0000001002057981 */ /* 0x001ea8000c1ef900 */
[----:B--2---:R-:W-:Y:S01]  /*c820*/  CCTL.IVALL ;  /* 0x00000000ff00798f */ /* 0x004fe20002000000 */
[----:B------:R-:W-:Y:S05]  /*c830*/  YIELD ;  /* 0x0000000000007946 */ /* 0x000fea0003800000 */
[----:B------:R-:W-:-:S13]  /*c840*/  ISETP.NE.AND P0, PT, R5, R0, PT ;  /* 0x000000000500720c */ /* 0x000fda0003f05270 */
[----:B------:R-:W-:Y:S05]  /*c850*/  @P0 BRA `(.L_x_1858) ;  /* 0xfffffffc00ec0947 */ /* 0x000fea000383ffff */
.L_x_1857:
        /* <DEDUP_REMOVED lines=74> */
.L_x_1861:
        /* <DEDUP_REMOVED lines=31> */
.L_x_1860:
[----:B------:R-:W-:Y:S05]  /*cef0*/  BSYNC.RECONVERGENT B0 ;  /* 0x0000000000007941 */ /* 0x000fea0003800200 */
.L_x_1859:
        /* <DEDUP_REMOVED lines=10> */
.L_x_1862:
        /* <DEDUP_REMOVED lines=87> */
.L_x_1863:
        /* <DEDUP_REMOVED lines=15> */
.L_x_4528:


//--------------------- .text._Z35group_norm_nhwc_fwd_one_pass_kernelI11Bf16IOFp32WLi64ELi48ELi384EEv26Group_norm_nhwc_fwd_params --------------------------
	.section	.text._Z35group_norm_nhwc_fwd_one_pass_kernelI11Bf16IOFp32WLi64ELi48ELi384EEv26Group_norm_nhwc_fwd_params,"ax",@progbits
	.align	128
        .global         _Z35group_norm_nhwc_fwd_one_pass_kernelI11Bf16IOFp32WLi64ELi48ELi384EEv26Group_norm_nhwc_fwd_params
        .type           _Z35group_norm_nhwc_fwd_one_pass_kernelI11Bf16IOFp32WLi64ELi48ELi384EEv26Group_norm_nhwc_fwd_params,@function
        .size           _Z35group_norm_nhwc_fwd_one_pass_kernelI11Bf16IOFp32WLi64ELi48ELi384EEv26Group_norm_nhwc_fwd_params,(.L_x_4529 - _Z35group_norm_nhwc_fwd_one_pass_kernelI11Bf16IOFp32WLi64ELi48ELi384EEv26Group_norm_nhwc_fwd_params)
        .other          _Z35group_norm_nhwc_fwd_one_pass_kernelI11Bf16IOFp32WLi64ELi48ELi384EEv26Group_norm_nhwc_fwd_params,@"STO_CUDA_ENTRY STV_DEFAULT"
_Z35group_norm_nhwc_fwd_one_pass_kernelI11Bf16IOFp32WLi64ELi48ELi384EEv26Group_norm_nhwc_fwd_params:
.text._Z35group_norm_nhwc_fwd_one_pass_kernelI11Bf16IOFp32WLi64ELi48ELi384EEv26Group_norm_nhwc_fwd_params:
[----:B------:R-:W-:Y:S08]  /*0000*/  LDC R1, c[0x0][0x37c] ;  /* 0x0000df00ff017b82 */ /* 0x000ff00000000800 */
[----:B------:R-:W0:Y:S01]  /*0010*/  S2UR UR6, SR_CTAID.Y ;  /* 0x00000000000679c3 */ /* 0x000e220000002600 */
[----:B------:R-:W1:Y:S01]  /*0020*/  LDCU UR7, c[0x0][0x3f8] ;  /* 0x00007f00ff0777ac */ /* 0x000e620008000800 */
[----:B------:R-:W1:Y:S02]  /*0030*/  LDCU UR4, c[0x0][0x3c8] ;  /* 0x00007900ff0477ac */ /* 0x000e640008000800 */
[----:B-1----:R-:W-:-:S04]  /*0040*/  UIMAD UR7, UR7, UR4, URZ ;  /* 0x00000004070772a4 */ /* 0x002fc8000f8e02ff */
[----:B0-----:R-:W-:-:S06]  /*0050*/  UISETP.GE.AND UP0, UPT, UR6, UR7, UPT ;  /* 0x000000070600728c */ /* 0x001fcc000bf06270 */
[----:B------:R-:W-:-:S13]  /*0060*/  PLOP3.LUT P0, PT, PT, PT, UP0, 0x80, 0x8 ;  /* 0x000000000008781c */ /* 0x000fda0003f0f008 */
[----:B------:R-:W-:Y:S05]  /*0070*/  @P0 EXIT ;  /* 0x000000000000094d */ /* 0x000fea0003800000 */
[----:B------:R-:W0:Y:S01]  /*0080*/  S2R R2, SR_TID.X ;  /* 0x0000000000027919 */ /* 0x000e220000002100 */
[----:B------:R-:W1:Y:S01]  /*0090*/  S2UR UR15, SR_CTAID.X ;  /* 0x00000000000f79c3 */ /* 0x000e620000002500 */
[----:B------:R-:W2:Y:S01]  /*00a0*/  LDCU UR4, c[0x0][0x404] ;  /* 0x00008080ff0477ac */ /* 0x000ea20008000800 */
[----:B------:R-:W3:Y:S01]  /*00b0*/  LDCU.64 UR8, c[0x0][0x388] ;  /* 0x00007100ff0877ac */ /* 0x000ee20008000a00 */
[----:B------:R-:W4:Y:S05]  /*00c0*/  LDCU UR20, c[0x0][0x374] ;  /* 0x00006e80ff1477ac */ /* 0x000f2a0008000800 */
[----:B------:R-:W4:Y:S01]  /*00d0*/  LDC R22, c[0x0][0x370] ;  /* 0x0000dc00ff167b82 */ /* 0x000f220000000800 */
[----:B------:R-:W0:Y:S01]  /*00e0*/  LDCU.64 UR16, c[0x0][0x358] ;  /* 0x00006b00ff1077ac */ /* 0x000e220008000a00 */
[----:B---3--:R-:W-:Y:S01]  /*00f0*/  ISETP.NE.U32.AND P1, PT, RZ, UR8, PT ;  /* 0x00000008ff007c0c */ /* 0x008fe2000bf25070 */
[----:B------:R-:W-:Y:S01]  /*0100*/  UMOV UR8, UR6 ;  /* 0x0000000600087c82 */ /* 0x000fe20008000000 */
[----:B0-----:R-:W-:-:S02]  /*0110*/  LOP3.LUT R0, R2, 0xffff, RZ, 0xc0, !PT ;  /* 0x0000ffff02007812 */ /* 0x001fc400078ec0ff */
[----:B-1----:R-:W-:Y:S02]  /*0120*/  LOP3.LUT P0, RZ, R2, UR15, RZ, 0xfc, !PT ;  /* 0x0000000f02ff7c12 */ /* 0x002fe4000f80fcff */
[----:B--2---:R-:W-:Y:S01]  /*0130*/  MOV R2, UR4 ;  /* 0x0000000400027c02 */ /* 0x004fe20008000f00 */
[----:B------:R-:W-:Y:S01]  /*0140*/  IMAD R0, R0, 0xaab, RZ ;  /* 0x00000aab00007824 */ /* 0x000fe200078e02ff */
[----:B------:R-:W-:Y:S01]  /*0150*/  ISETP.NE.AND.EX P0, PT, RZ, UR9, !P0, P1 ;  /* 0x00000009ff007c0c */ /* 0x000fe2000c705310 */
[----:B------:R-:W-:-:S03]  /*0160*/  UMOV UR4, URZ ;  /* 0x000000ff00047c82 */ /* 0x000fc60008000000 */
[----:B------:R-:W-:-:S05]  /*0170*/  SHF.R.U32.HI R23, RZ, 0x10, R0 ;  /* 0x00000010ff177819 */ /* 0x000fca0000011600 */
[----:B------:R-:W-:-:S07]  /*0180*/  IMAD R23, R2, UR15, R23 ;  /* 0x0000000f02177c24 */ /* 0x000fce000f8e0217 */
.L_x_1891:
[----:B0-----:R-:W0:Y:S01]  /*0190*/  LDC R0, c[0x0][0x3f8] ;  /* 0x0000fe00ff007b82 */ /* 0x001e220000000800 */
[----:B------:R-:W-:Y:S01]  /*01a0*/  IABS R8, UR8 ;  /* 0x0000000800087c13 */ /* 0x000fe20008000000 */
[----:B-1----:R-:W1:Y:S01]  /*01b0*/  LDCU.64 UR10, c[0x0][0x3e8] ;  /* 0x00007d00ff0a77ac */ /* 0x002e620008000a00 */
[----:B------:R-:W-:Y:S02]  /*01c0*/  IADD3 R19, PT, PT, R23, 0x10, RZ ;  /* 0x0000001017137810 */ /* 0x000fe40007ffe0ff */
[----:B------:R-:W-:Y:S01]  /*01d0*/  SHF.R.S32.HI R17, RZ, 0x1f, R23 ;  /* 0x0000001fff117819 */ /* 0x000fe20000011417 */
[----:B--2---:R-:W2:Y:S01]  /*01e0*/  LDCU.64 UR12, c[0x0][0x3f0] ;  /* 0x00007e00ff0c77ac */ /* 0x004ea20008000a00 */
[----:B------:R-:W-:Y:S02]  /*01f0*/  SHF.R.S32.HI R15, RZ, 0x1f, R19 ;  /* 0x0000001fff0f7819 */ /* 0x000fe40000011413 */
[----:B0--3-5:R-:W-:Y:S02]  /*0200*/  IABS R5, R0 ;  /* 0x0000000000057213 */ /* 0x029fe40000000000 */
[----:B------:R-:W-:-:S02]  /*0210*/  ISETP.NE.AND P3, PT, R0, RZ, PT ;  /* 0x000000ff0000720c */ /* 0x000fc40003f65270 */
[----:B------:R-:W0:Y:S08]  /*0220*/  I2F.RP R4, R5 ;  /* 0x0000000500047306 */ /* 0x000e300000209400 */
[----:B0-----:R-:W0:Y:S02]  /*0230*/  MUFU.RCP R4, R4 ;  /* 0x0000000400047308 */ /* 0x001e240000001000 */
[----:B0---4-:R-:W-:-:S06]  /*0240*/  IADD3 R2, PT, PT, R4, 0xffffffe, RZ ;  /* 0x0ffffffe04027810 */ /* 0x011fcc0007ffe0ff */
[----:B------:R0:W3:Y:S02]  /*0250*/  F2I.FTZ.U32.TRUNC.NTZ R3, R2 ;  /* 0x0000000200037305 */ /* 0x0000e4000021f000 */
[----:B0-----:R-:W-:Y:S01]  /*0260*/  IMAD.MOV.U32 R2, RZ, RZ, RZ ;  /* 0x000000ffff027224 */ /* 0x001fe200078e00ff */
[----:B---3--:R-:W-:-:S05]  /*0270*/  IADD3 R6, PT, PT, RZ, -R3, RZ ;  /* 0x80000003ff067210 */ /* 0x008fca0007ffe0ff */
[----:B------:R-:W-:Y:S02]  /*0280*/  IMAD R7, R6, R5, RZ ;  /* 0x0000000506077224 */ /* 0x000fe400078e02ff */
[----:B------:R-:W0:Y:S02]  /*0290*/  S2R R6, SR_TID.X ;  /* 0x0000000000067919 */ /* 0x000e240000002100 */
[----:B------:R-:W-:-:S04]  /*02a0*/  IMAD.HI.U32 R3, R3, R7, R2 ;  /* 0x0000000703037227 */ /* 0x000fc800078e0002 */
[----:B------:R-:W-:Y:S02]  /*02b0*/  VIADD R7, R23, 0x30 ;  /* 0x0000003017077836 */ /* 0x000fe40000000000 */
[----:B------:R-:W-:-:S05]  /*02c0*/  IMAD.HI.U32 R13, R3, R8, RZ ;  /* 0x00000008030d7227 */ /* 0x000fca00078e00ff */
[----:B------:R-:W-:-:S05]  /*02d0*/  IADD3 R3, PT, PT, -R13, RZ, RZ ;  /* 0x000000ff0d037210 */ /* 0x000fca0007ffe1ff */
[----:B------:R-:W-:-:S05]  /*02e0*/  IMAD R2, R5, R3, R8 ;  /* 0x0000000305027224 */ /* 0x000fca00078e0208 */
[----:B------:R-:W-:Y:S02]  /*02f0*/  ISETP.GT.U32.AND P2, PT, R5, R2, PT ;  /* 0x000000020500720c */ /* 0x000fe40003f44070 */
[----:B0-----:R-:W-:-:S11]  /*0300*/  LOP3.LUT R3, R6, 0xffff, RZ, 0xc0, !PT ;  /* 0x0000ffff06037812 */ /* 0x001fd600078ec0ff */
[-C--:B------:R-:W-:Y:S01]  /*0310*/  @!P2 IADD3 R2, PT, PT, R2, -R5.reuse, RZ ;  /* 0x800000050202a210 */ /* 0x080fe20007ffe0ff */
[----:B------:R-:W-:Y:S02]  /*0320*/  IMAD R3, R3, 0xaab, RZ ;  /* 0x00000aab03037824 */ /* 0x000fe400078e02ff */
[----:B------:R-:W-:Y:S01]  /*0330*/  @!P2 VIADD R13, R13, 0x1 ;  /* 0x000000010d0da836 */ /* 0x000fe20000000000 */
[----:B------:R-:W-:Y:S02]  /*0340*/  ISETP.GE.U32.AND P1, PT, R2, R5, PT ;  /* 0x000000050200720c */ /* 0x000fe40003f26070 */
[----:B------:R-:W-:Y:S02]  /*0350*/  LOP3.LUT R2, R0, UR8, RZ, 0x3c, !PT ;  /* 0x0000000800027c12 */ /* 0x000fe4000f8e3cff */
[----:B------:R-:W-:Y:S02]  /*0360*/  SHF.R.U32.HI R3, RZ, 0x10, R3 ;  /* 0x00000010ff037819 */ /* 0x000fe40000011603 */
[----:B------:R-:W-:-:S02]  /*0370*/  ISETP.GE.AND P4, PT, R2, RZ, PT ;  /* 0x000000ff0200720c */ /* 0x000fc40003f86270 */
[----:B------:R-:W-:Y:S02]  /*0380*/  PRMT R2, R3, 0x9910, RZ ;  /* 0x0000991003027816 */ /* 0x000fe400000000ff */
[----:B-1----:R-:W-:-:S03]  /*0390*/  ISETP.GE.U32.AND P2, PT, R19, UR10, PT ;  /* 0x0000000a13007c0c */ /* 0x002fc6000bf46070 */
[----:B------:R-:W-:Y:S01]  /*03a0*/  IMAD R2, R2, 0x18, RZ ;  /* 0x0000001802027824 */ /* 0x000fe200078e02ff */
[----:B------:R-:W-:Y:S02]  /*03b0*/  @P1 IADD3 R13, PT, PT, R13, 0x1, RZ ;  /* 0x000000010d0d1810 */ /* 0x000fe40007ffe0ff */
[----:B------:R-:W-:Y:S02]  /*03c0*/  ISETP.GE.AND.EX P2, PT, R15, UR11, PT, P2 ;  /* 0x0000000b0f007c0c */ /* 0x000fe4000bf46320 */
[----:B------:R-:W-:Y:S02]  /*03d0*/  IADD3 R2, PT, PT, RZ, -R2, RZ ;  /* 0x80000002ff027210 */ /* 0x000fe40007ffe0ff */
[----:B------:R-:W-:Y:S02]  /*03e0*/  @!P4 IADD3 R13, PT, PT, -R13, RZ, RZ ;  /* 0x000000ff0d0dc210 */ /* 0x000fe40007ffe1ff */
[----:B------:R-:W-:Y:S02]  /*03f0*/  @!P3 LOP3.LUT R13, RZ, R0, RZ, 0x33, !PT ;  /* 0x00000000ff0db212 */ /* 0x000fe400078e33ff */
[----:B------:R-:W-:-:S02]  /*0400*/  ISETP.GE.U32.AND P1, PT, R23, UR10, PT ;  /* 0x0000000a17007c0c */ /* 0x000fc4000bf26070 */
[----:B------:R-:W-:Y:S01]  /*0410*/  PRMT R3, R2, 0x7710, RZ ;  /* 0x0000771002037816 */ /* 0x000fe200000000ff */
[--C-:B------:R-:W-:Y:S01]  /*0420*/  IMAD.MOV R21, RZ, RZ, -R13.reuse ;  /* 0x000000ffff157224 */ /* 0x100fe200078e0a0d */
[----:B------:R-:W-:Y:S01]  /*0430*/  ISETP.GE.AND.EX P1, PT, R17, UR11, PT, P1 ;  /* 0x0000000b11007c0c */ /* 0x000fe2000bf26310 */
[----:B------:R-:W0:Y:S01]  /*0440*/  @!P2 LDC.64 R4, c[0x0][0x3e0] ;  /* 0x0000f800ff04ab82 */ /* 0x000e220000000a00 */
[----:B------:R-:W-:Y:S01]  /*0450*/  IADD3 R3, PT, PT, R3, R6, RZ ;  /* 0x0000000603037210 */ /* 0x000fe20007ffe0ff */
[----:B------:R-:W-:Y:S01]  /*0460*/  IMAD R21, R0, R21, UR8 ;  /* 0x0000000800157e24 */ /* 0x000fe2000f8e0215 */
[----:B------:R-:W-:Y:S02]  /*0470*/  IADD3 R2, PT, PT, R23, 0x20, RZ ;  /* 0x0000002017027810 */ /* 0x000fe40007ffe0ff */
[----:B------:R-:W-:Y:S01]  /*0480*/  SHF.L.U32 R3, R3, 0x1, RZ ;  /* 0x0000000103037819 */ /* 0x000fe200000006ff */
[----:B------:R-:W-:Y:S01]  /*0490*/  IMAD R21, R21, 0x30, RZ ;  /* 0x0000003015157824 */ /* 0x000fe200078e02ff */
[----:B------:R-:W-:Y:S01]  /*04a0*/  SHF.R.S32.HI R0, RZ, 0x1f, R13 ;  /* 0x0000001fff007819 */ /* 0x000fe2000001140d */
[----:B------:R-:W1:Y:S01]  /*04b0*/  @!P2 LDC.64 R10, c[0x0][0x390] ;  /* 0x0000e400ff0aab82 */ /* 0x000e620000000a00 */
[----:B------:R-:W-:-:S02]  /*04c0*/  LOP3.LUT R26, R3, 0xffff, RZ, 0xc0, !PT ;  /* 0x0000ffff031a7812 */ /* 0x000fc400078ec0ff */
[----:B------:R-:W-:Y:S01]  /*04d0*/  ISETP.GE.U32.AND P3, PT, R2, UR10, PT ;  /* 0x0000000a02007c0c */ /* 0x000fe2000bf66070 */
[----:B--2---:R-:W-:Y:S01]  /*04e0*/  IMAD R12, R0, UR12, RZ ;  /* 0x0000000c000c7c24 */ /* 0x004fe2000f8e02ff */
[C---:B------:R-:W-:Y:S02]  /*04f0*/  IADD3 R26, P4, PT, R21.reuse, R26, RZ ;  /* 0x0000001a151a7210 */ /* 0x040fe40007f9e0ff */
[----:B------:R-:W-:Y:S01]  /*0500*/  SHF.R.S32.HI R3, RZ, 0x1f, R2 ;  /* 0x0000001fff037819 */ /* 0x000fe20000011402 */
[----:B------:R-:W2:Y:S01]  /*0510*/  @!P1 LDC.64 R8, c[0x0][0x3e0] ;  /* 0x0000f800ff089b82 */ /* 0x000ea20000000a00 */
[----:B------:R-:W-:Y:S01]  /*0520*/  LEA.HI.X.SX32 R27, R21, RZ, 0x1, P4 ;  /* 0x000000ff151b7211 */ /* 0x000fe200020f0eff */
[----:B------:R-:W-:Y:S01]  /*0530*/  IMAD R25, R13, UR13, R12 ;  /* 0x0000000d0d197c24 */ /* 0x000fe2000f8e020c */
[----:B------:R-:W-:Y:S02]  /*0540*/  ISETP.GE.AND.EX P3, PT, R3, UR11, PT, P3 ;  /* 0x0000000b03007c0c */ /* 0x000fe4000bf66330 */
[----:B------:R-:W-:Y:S01]  /*0550*/  ISETP.GE.U32.AND P4, PT, R7, UR10, PT ;  /* 0x0000000a07007c0c */ /* 0x000fe2000bf86070 */
[----:B------:R-:W-:Y:S01]  /*0560*/  IMAD.WIDE.U32 R26, R13, UR12, R26 ;  /* 0x0000000c0d1a7c25 */ /* 0x000fe2000f8e001a */
[----:B------:R-:W-:Y:S01]  /*0570*/  SHF.R.S32.HI R0, RZ, 0x1f, R7 ;  /* 0x0000001fff007819 */ /* 0x000fe20000011407 */
[----:B------:R-:W3:Y:S02]  /*0580*/  @!P1 LDC.64 R12, c[0x0][0x390] ;  /* 0x0000e400ff0c9b82 */ /* 0x000ee40000000a00 */
[----:B0-----:R-:W-:Y:S01]  /*0590*/  @!P2 IMAD R16, R15, R4, RZ ;  /* 0x000000040f10a224 */ /* 0x001fe200078e02ff */
[----:B------:R-:W-:-:S02]  /*05a0*/  ISETP.GE.AND.EX P4, PT, R0, UR11, PT, P4 ;  /* 0x0000000b00007c0c */ /* 0x000fc4000bf86340 */
[----:B------:R-:W-:Y:S01]  /*05b0*/  IADD3 R25, PT, PT, R27, R25, RZ ;  /* 0x000000191b197210 */ /* 0x000fe20007ffe0ff */
[C---:B------:R-:W-:Y:S01]  /*05c0*/  @!P2 IMAD R16, R19.reuse, R5, R16 ;  /* 0x000000051310a224 */ /* 0x040fe200078e0210 */
[-C--:B------:R-:W-:Y:S01]  /*05d0*/  @!P2 MOV R24, R26.reuse ;  /* 0x0000001a0018a202 */ /* 0x080fe20000000f00 */
[----:B------:R-:W0:Y:S01]  /*05e0*/  @!P3 LDC.64 R14, c[0x0][0x3e0] ;  /* 0x0000f800ff0ebb82 */ /* 0x000e220000000a00 */
[----:B------:R-:W-:Y:S01]  /*05f0*/  @!P1 MOV R28, R26 ;  /* 0x0000001a001c9202 */ /* 0x000fe20000000f00 */
[--C-:B------:R-:W-:Y:S02]  /*0600*/  @!P1 IMAD.MOV.U32 R29, RZ, RZ, R25.reuse ;  /* 0x000000ffff1d9224 */ /* 0x100fe400078e0019 */
[----:B------:R-:W-:-:S04]  /*0610*/  @!P2 IMAD.WIDE.U32 R18, R19, R4, R24 ;  /* 0x000000041312a225 */ /* 0x000fc800078e0018 */
[-C--:B--2---:R-:W-:Y:S01]  /*0620*/  @!P1 IMAD R20, R17, R8.reuse, RZ ;  /* 0x0000000811149224 */ /* 0x084fe200078e02ff */
[----:B------:R-:W2:Y:S01]  /*0630*/  @!P4 LDC.64 R4, c[0x0][0x3e0] ;  /* 0x0000f800ff04cb82 */ /* 0x000ea20000000a00 */
[----:B------:R-:W-:Y:S01]  /*0640*/  @!P1 IMAD.WIDE.U32 R28, R23, R8, R28 ;  /* 0x00000008171c9225 */ /* 0x000fe200078e001c */
[----:B------:R-:W-:Y:S02]  /*0650*/  @!P2 IADD3 R8, PT, PT, R19, R16, RZ ;  /* 0x000000101308a210 */ /* 0x000fe40007ffe0ff */
[C---:B-1----:R-:W-:Y:S01]  /*0660*/  @!P2 LEA R16, P5, R18.reuse, R10, 0x1 ;  /* 0x0000000a1210a211 */ /* 0x042fe200078a08ff */
[----:B------:R-:W-:Y:S01]  /*0670*/  @!P1 IMAD R20, R23, R9, R20 ;  /* 0x0000000917149224 */ /* 0x000fe200078e0214 */
[----:B------:R-:W-:Y:S02]  /*0680*/  @!P3 MOV R19, R25 ;  /* 0x000000190013b202 */ /* 0x000fe40000000f00 */
[----:B------:R-:W-:Y:S01]  /*0690*/  @!P2 LEA.HI.X R17, R18, R11, R8, 0x1, P5 ;  /* 0x0000000b1211a211 */ /* 0x000fe200028f0c08 */
[----:B------:R-:W-:Y:S01]  /*06a0*/  @!P3 IMAD.MOV.U32 R18, RZ, RZ, R26 ;  /* 0x000000ffff12b224 */ /* 0x000fe200078e001a */
[----:B------:R-:W1:Y:S01]  /*06b0*/  @!P3 LDC.64 R8, c[0x0][0x390] ;  /* 0x0000e400ff08bb82 */ /* 0x000e620000000a00 */
[----:B------:R-:W-:-:S02]  /*06c0*/  @!P1 IADD3 R20, PT, PT, R29, R20, RZ ;  /* 0x000000141d149210 */ /* 0x000fc40007ffe0ff */
[----:B---3--:R-:W-:Y:S01]  /*06d0*/  @!P1 LEA R12, P5, R28, R12, 0x1 ;  /* 0x0000000c1c0c9211 */ /* 0x008fe200078a08ff */
[----:B0-----:R-:W-:-:S03]  /*06e0*/  @!P3 IMAD R3, R3, R14, RZ ;  /* 0x0000000e0303b224 */ /* 0x001fc600078e02ff */
[----:B------:R-:W-:Y:S01]  /*06f0*/  @!P1 LEA.HI.X R13, R28, R13, R20, 0x1, P5 ;  /* 0x0000000d1c0d9211 */ /* 0x000fe200028f0c14 */
[----:B------:R-:W0:Y:S01]  /*0700*/  @!P4 LDC.64 R10, c[0x0][0x390] ;  /* 0x0000e400ff0acb82 */ /* 0x000e220000000a00 */
[----:B------:R-:W-:Y:S02]  /*0710*/  HFMA2 R20, -RZ, RZ, 0, 0 ;  /* 0x00000000ff147431 */ /* 0x000fe400000001ff */
[C---:B------:R-:W-:Y:S02]  /*0720*/  @!P3 IMAD R15, R2.reuse, R15, R3 ;  /* 0x0000000f020fb224 */ /* 0x040fe400078e0203 */
[----:B------:R-:W-:Y:S01]  /*0730*/  @!P3 IMAD.WIDE.U32 R18, R2, R14, R18 ;  /* 0x0000000e0212b225 */ /* 0x000fe200078e0012 */
[----:B------:R-:W-:-:S03]  /*0740*/  CS2R R2, SRZ ;  /* 0x0000000000027805 */ /* 0x000fc6000001ff00 */
[----:B--2---:R-:W-:Y:S01]  /*0750*/  @!P4 IMAD R0, R0, R4, RZ ;  /* 0x000000040000c224 */ /* 0x004fe200078e02ff */
[----:B------:R2:W3:Y:S03]  /*0760*/  @!P1 LDG.E R20, desc[UR16][R12.64] ;  /* 0x000000100c149981 */ /* 0x0004e6000c1e1900 */
[----:B------:R-:W-:Y:S01]  /*0770*/  @!P4 IMAD R29, R7, R5, R0 ;  /* 0x00000005071dc224 */ /* 0x000fe200078e0200 */
[----:B------:R-:W-:Y:S01]  /*0780*/  @!P3 IADD3 R15, PT, PT, R19, R15, RZ ;  /* 0x0000000f130fb210 */ /* 0x000fe20007ffe0ff */
[----:B------:R-:W5:Y:S01]  /*0790*/  @!P2 LDG.E R2, desc[UR16][R16.64] ;  /* 0x000000101002a981 */ /* 0x000f62000c1e1900 */
[----:B-1----:R-:W-:-:S04]  /*07a0*/  @!P3 LEA R8, P2, R18, R8, 0x1 ;  /* 0x000000081208b211 */ /* 0x002fc800078408ff */
[----:B------:R-:W-:Y:S01]  /*07b0*/  @!P3 LEA.HI.X R9, R18, R9, R15, 0x1, P2 ;  /* 0x000000091209b211 */ /* 0x000fe200010f0c0f */
[----:B--2---:R-:W-:Y:S01]  /*07c0*/  @!P4 IMAD.MOV.U32 R13, RZ, RZ, R25 ;  /* 0x000000ffff0dc224 */ /* 0x004fe200078e0019 */
[----:B------:R-:W-:-:S03]  /*07d0*/  @!P4 MOV R12, R26 ;  /* 0x0000001a000cc202 */ /* 0x000fc60000000f00 */
[----:B------:R-:W2:Y:S02]  /*07e0*/  @!P3 LDG.E R3, desc[UR16][R8.64] ;  /* 0x000000100803b981 */ /* 0x000ea4000c1e1900 */
[----:B------:R-:W-:-:S05]  /*07f0*/  @!P4 IMAD.WIDE.U32 R4, R7, R4, R12 ;  /* 0x000000040704c225 */ /* 0x000fca00078e000c */
[----:B------:R-:W-:Y:S02]  /*0800*/  @!P4 IADD3 R0, PT, PT, R5, R29, RZ ;  /* 0x0000001d0500c210 */ /* 0x000fe40007ffe0ff */
[----:B0-----:R-:W-:-:S04]  /*0810*/  @!P4 LEA R10, P2, R4, R10, 0x1 ;  /* 0x0000000a040ac211 */ /* 0x001fc800078408ff */
[----:B------:R-:W-:Y:S01]  /*0820*/  @!P4 LEA.HI.X R11, R4, R11, R0, 0x1, P2 ;  /* 0x0000000b040bc211 */ /* 0x000fe200010f0c00 */
[----:B------:R-:W-:-:S06]  /*0830*/  HFMA2 R0, -RZ, RZ, 0, 0 ;  /* 0x00000000ff007431 */ /* 0x000fcc00000001ff */
[----:B------:R0:W4:Y:S02]  /*0840*/  @!P4 LDG.E R0, desc[UR16][R10.64] ;  /* 0x000000100a00c981 */ /* 0x000124000c1e1900 */
[----:B0-----:R-:W0:Y:S02]  /*0850*/  S2R R11, SR_LANEID ;  /* 0x00000000000b7919 */ /* 0x001e240000000000 */
[C---:B0-----:R-:W-:Y:S02]  /*0860*/  ISETP.GT.AND P2, PT, R11.reuse, 0x1e, PT ;  /* 0x0000001e0b00780c */ /* 0x041fe40003f44270 */
[----:B------:R-:W-:Y:S01]  /*0870*/  ISETP.GT.AND P3, PT, R11, 0xf, PT ;  /* 0x0000000f0b00780c */ /* 0x000fe20003f64270 */
[----:B------:R-:W-:Y:S01]  /*0880*/  BSSY.RECONVERGENT B0, `(.L_x_1864) ;  /* 0x0000043000007945 */ /* 0x000fe20003800200 */
[C---:B---3--:R-:W-:Y:S02]  /*0890*/  PRMT R19, R20.reuse, 0x7632, R19 ;  /* 0x0000763214137816 */ /* 0x048fe40000000013 */
[----:B------:R-:W-:-:S02]  /*08a0*/  SHF.L.U32 R20, R20, 0x10, RZ ;  /* 0x0000001014147819 */ /* 0x000fc400000006ff */
[C---:B-----5:R-:W-:Y:S01]  /*08b0*/  PRMT R17, R2.reuse, 0x7632, R17 ;  /* 0x0000763202117816 */ /* 0x060fe20000000011 */
[----:B------:R-:W-:Y:S01]  /*08c0*/  IMAD.U32 R19, R19, 0x10000, RZ ;  /* 0x0001000013137824 */ /* 0x000fe200078e00ff */
[----:B------:R-:W-:Y:S02]  /*08d0*/  SHF.L.U32 R18, R2, 0x10, RZ ;  /* 0x0000001002127819 */ /* 0x000fe400000006ff */
[----:B------:R-:W-:Y:S01]  /*08e0*/  SHF.L.U32 R17, R17, 0x10, RZ ;  /* 0x0000001011117819 */ /* 0x000fe200000006ff */
[----:B------:R-:W-:Y:S01]  /*08f0*/  FADD.FTZ R2, R20, R19 ;  /* 0x0000001314027221 */ /* 0x000fe20000010000 */
[----:B------:R-:W-:-:S03]  /*0900*/  FMUL.FTZ R5, R19, R19 ;  /* 0x0000001313057220 */ /* 0x000fc60000410000 */
[----:B------:R-:W-:Y:S01]  /*0910*/  FADD.FTZ R7, R18, R17 ;  /* 0x0000001112077221 */ /* 0x000fe20000010000 */
[----:B------:R-:W-:Y:S01]  /*0920*/  FADD.FTZ R2, RZ, R2 ;  /* 0x00000002ff027221 */ /* 0x000fe20000010000 */
[----:B------:R-:W-:Y:S01]  /*0930*/  FMUL.FTZ R9, R17, R17 ;  /* 0x0000001111097220 */ /* 0x000fe20000410000 */
[----:B------:R-:W-:Y:S01]  /*0940*/  FFMA.FTZ R5, R20, R20, R5 ;  /* 0x0000001414057223 */ /* 0x000fe20000010005 */
[C---:B--2---:R-:W-:Y:S01]  /*0950*/  PRMT R16, R3.reuse, 0x7632, R16 ;  /* 0x0000763203107816 */ /* 0x044fe20000000010 */
[----:B------:R-:W-:Y:S01]  /*0960*/  FADD.FTZ R4, R2, R7 ;  /* 0x0000000702047221 */ /* 0x000fe20000010000 */
[----:B------:R-:W-:Y:S01]  /*0970*/  FFMA.FTZ R2, R18, R18, R9 ;  /* 0x0000001212027223 */ /* 0x000fe20000010009 */
[----:B------:R-:W-:Y:S01]  /*0980*/  FADD.FTZ R5, RZ, R5 ;  /* 0x00000005ff057221 */ /* 0x000fe20000010000 */
[----:B------:R-:W-:Y:S01]  /*0990*/  SHF.L.U32 R16, R16, 0x10, RZ ;  /* 0x0000001010107819 */ /* 0x000fe200000006ff */
[----:B------:R-:W-:Y:S02]  /*09a0*/  IMAD.U32 R3, R3, 0x10000, RZ ;  /* 0x0001000003037824 */ /* 0x000fe400078e00ff */
[----:B------:R-:W-:-:S02]  /*09b0*/  FADD.FTZ R5, R5, R2 ;  /* 0x0000000205057221 */ /* 0x000fc40000010000 */
[----:B------:R-:W-:Y:S01]  /*09c0*/  FMUL.FTZ R8, R16, R16 ;  /* 0x0000001010087220 */ /* 0x000fe20000410000 */
[----:B----4-:R-:W-:-:S04]  /*09d0*/  PRMT R7, R0, 0x7632, R7 ;  /* 0x0000763200077816 */ /* 0x010fc80000000007 */
[----:B------:R-:W-:Y:S01]  /*09e0*/  SHF.L.U32 R2, R7, 0x10, RZ ;  /* 0x0000001007027819 */ /* 0x000fe200000006ff */
[C---:B------:R-:W-:Y:S01]  /*09f0*/  FADD.FTZ R7, R3.reuse, R16 ;  /* 0x0000001003077221 */ /* 0x040fe20000010000 */
[----:B------:R-:W-:Y:S01]  /*0a00*/  SHF.L.U32 R0, R0, 0x10, RZ ;  /* 0x0000001000007819 */ /* 0x000fe200000006ff */
[----:B------:R-:W-:Y:S02]  /*0a10*/  FFMA.FTZ R8, R3, R3, R8 ;  /* 0x0000000303087223 */ /* 0x000fe40000010008 */
[----:B------:R-:W-:Y:S01]  /*0a20*/  FMUL.FTZ R9, R2, R2 ;  /* 0x0000000202097220 */ /* 0x000fe20000410000 */
[----:B------:R-:W-:Y:S01]  /*0a30*/  FADD.FTZ R7, R4, R7 ;  /* 0x0000000704077221 */ /* 0x000fe20000010000 */
[----:B------:R-:W-:Y:S01]  /*0a40*/  FADD.FTZ R8, R5, R8 ;  /* 0x0000000805087221 */ /* 0x000fe20000010000 */
[C---:B------:R-:W-:Y:S01]  /*0a50*/  FADD.FTZ R4, R0.reuse, R2 ;  /* 0x0000000200047221 */ /* 0x040fe20000010000 */
[----:B------:R-:W-:-:S03]  /*0a60*/  FFMA.FTZ R9, R0, R0, R9 ;  /* 0x0000000000097223 */ /* 0x000fc60000010009 */
[----:B------:R-:W-:Y:S01]  /*0a70*/  FADD.FTZ R7, R7, R4 ;  /* 0x0000000407077221 */ /* 0x000fe20000010000 */
[----:B------:R-:W-:-:S04]  /*0a80*/  FADD.FTZ R8, R8, R9 ;  /* 0x0000000908087221 */ /* 0x000fc80000010000 */
[----:B------:R-:W0:Y:S04]  /*0a90*/  SHFL.DOWN PT, R4, R7, 0x1, 0x1f ;  /* 0x08201f0007047f89 */ /* 0x000e2800000e0000 */
[----:B------:R-:W1:Y:S01]  /*0aa0*/  SHFL.DOWN PT, R5, R8, 0x1, 0x1f ;  /* 0x08201f0008057f89 */ /* 0x000e6200000e0000 */
[----:B0-----:R-:W-:Y:S01]  /*0ab0*/  @!P2 FADD.FTZ R7, R7, R4 ;  /* 0x000000040707a221 */ /* 0x001fe20000010000 */
[----:B-1----:R-:W-:-:S04]  /*0ac0*/  @!P2 FADD.FTZ R8, R8, R5 ;  /* 0x000000050808a221 */ /* 0x002fc80000010000 */
[----:B------:R-:W0:Y:S04]  /*0ad0*/  SHFL.DOWN PT, R4, R7, 0x2, 0x1f ;  /* 0x08401f0007047f89 */ /* 0x000e2800000e0000 */
[----:B------:R-:W1:Y:S01]  /*0ae0*/  SHFL.DOWN PT, R5, R8, 0x2, 0x1f ;  /* 0x08401f0008057f89 */ /* 0x000e6200000e0000 */
[----:B------:R-:W-:-:S13]  /*0af0*/  ISETP.GT.AND P2, PT, R11, 0x1d, PT ;  /* 0x0000001d0b00780c */ /* 0x000fda0003f44270 */
        /* <DEDUP_REMOVED lines=9> */
[----:B------:R-:W-:Y:S01]  /*0b90*/  ISETP.GT.AND P2, PT, R11, 0x17, PT ;  /* 0x000000170b00780c */ /* 0x000fe20003f44270 */
[----:B0-----:R-:W-:Y:S01]  /*0ba0*/  FADD.FTZ R10, R7, R10 ;  /* 0x0000000a070a7221 */ /* 0x001fe20000010000 */
[----:B-1----:R-:W-:-:S04]  /*0bb0*/  FADD.FTZ R9, R8, R9 ;  /* 0x0000000908097221 */ /* 0x002fc80000010000 */
[----:B------:R-:W-:Y:S02]  /*0bc0*/  FSEL R4, R7, R10, P2 ;  /* 0x0000000a07047208 */ /* 0x000fe40001000000 */
[----:B------:R-:W-:-:S03]  /*0bd0*/  FSEL R5, R8, R9, P2 ;  /* 0x0000000908057208 */ /* 0x000fc60001000000 */
[----:B------:R0:W1:Y:S04]  /*0be0*/  SHFL.DOWN PT, R13, R4, 0x10, 0x1f ;  /* 0x0a001f00040d7f89 */ /* 0x00006800000e0000 */
[----:B------:R0:W2:Y:S01]  /*0bf0*/  SHFL.DOWN PT, R12, R5, 0x10, 0x1f ;  /* 0x0a001f00050c7f89 */ /* 0x0000a200000e0000 */
[----:B------:R-:W-:Y:S05]  /*0c00*/  @P3 BRA `(.L_x_1865) ;  /* 0x0000000000283947 */ /* 0x000fea0003800000 */
[----:B------:R-:W-:-:S13]  /*0c10*/  ISETP.NE.AND P2, PT, R11, RZ, PT ;  /* 0x000000ff0b00720c */ /* 0x000fda0003f45270 */
[----:B------:R-:W3:Y:S01]  /*0c20*/  @!P2 S2R R8, SR_CgaCtaId ;  /* 0x000000000008a919 */ /* 0x000ee20000008800 */
[----:B0-----:R-:W-:Y:S02]  /*0c30*/  @!P2 MOV R5, 0x400 ;  /* 0x000004000005a802 */ /* 0x001fe40000000f00 */
[----:B------:R-:W-:-:S04]  /*0c40*/  @!P2 SHF.R.U32.HI R4, RZ, 0x2, R6 ;  /* 0x00000002ff04a819 */ /* 0x000fc80000011606 */
[----:B------:R-:W-:Y:S01]  /*0c50*/  @!P2 LOP3.LUT R7, R4, 0xf8, RZ, 0xc0, !PT ;  /* 0x000000f80407a812 */ /* 0x000fe200078ec0ff */
[----:B-1----:R-:W-:Y:S01]  /*0c60*/  FADD.FTZ R4, R10, R13 ;  /* 0x0000000d0a047221 */ /* 0x002fe20000010000 */
[----:B---3--:R-:W-:Y:S01]  /*0c70*/  @!P2 LEA R8, R8, R5, 0x18 ;  /* 0x000000050808a211 */ /* 0x008fe200078ec0ff */
[----:B--2---:R-:W-:-:S03]  /*0c80*/  FADD.FTZ R5, R9, R12 ;  /* 0x0000000c09057221 */ /* 0x004fc60000010000 */
[----:B------:R-:W-:-:S05]  /*0c90*/  @!P2 IADD3 R7, PT, PT, R7, R8, RZ ;  /* 0x000000080707a210 */ /* 0x000fca0007ffe0ff */
[----:B------:R3:W-:Y:S02]  /*0ca0*/  @!P2 STS.64 [R7+0x10], R4 ;  /* 0x000010040700a388 */ /* 0x0007e40000000a00 */
.L_x_1865:
[----:B------:R-:W-:Y:S05]  /*0cb0*/  BSYNC.RECONVERGENT B0 ;  /* 0x0000000000007941 */ /* 0x000fea0003800200 */
.L_x_1864:
[----:B------:R-:W-:Y:S01]  /*0cc0*/  BAR.SYNC.DEFER_BLOCKING 0x0 ;  /* 0x0000000000007b1d */ /* 0x000fe20000010000 */
[----:B------:R-:W-:Y:S02]  /*0cd0*/  ISETP.NE.AND P3, PT, R6, RZ, PT ;  /* 0x000000ff0600720c */ /* 0x000fe40003f65270 */
[----:B------:R-:W-:-:S03]  /*0ce0*/  ISETP.GE.U32.AND P2, PT, R22, 0x2, PT ;  /* 0x000000021600780c */ /* 0x000fc60003f46070 */
[----:B------:R-:W-:Y:S08]  /*0cf0*/  BSSY.RECONVERGENT B0, `(.L_x_1866) ;  /* 0x0000021000007945 */ /* 0x000ff00003800200 */
[----:B------:R-:W-:Y:S05]  /*0d00*/  @P3 BRA `(.L_x_1867) ;  /* 0x00000000007c3947 */ /* 0x000fea0003800000 */
[----:B------:R-:W4:Y:S01]  /*0d10*/  S2UR UR9, SR_CgaCtaId ;  /* 0x00000000000979c3 */ /* 0x000f220000008800 */
[----:B------:R-:W-:Y:S02]  /*0d20*/  UMOV UR5, 0x400 ;  /* 0x0000040000057882 */ /* 0x000fe40000000000 */
[----:B----4-:R-:W-:-:S09]  /*0d30*/  ULEA UR5, UR9, UR5, 0x18 ;  /* 0x0000000509057291 */ /* 0x010fd2000f8ec0ff */
[----:B---3--:R-:W3:Y:S04]  /*0d40*/  LDS.64 R6, [UR5+0x18] ;  /* 0x00001805ff067984 */ /* 0x008ee80008000a00 */
[----:B-12---:R-:W1:Y:S04]  /*0d50*/  LDS.128 R12, [UR5+0x20] ;  /* 0x00002005ff0c7984 */ /* 0x006e680008000c00 */
[----:B------:R-:W2:Y:S01]  /*0d60*/  LDS.128 R8, [UR5+0x30] ;  /* 0x00003005ff087984 */ /* 0x000ea20008000c00 */
[----:B---3--:R-:W-:Y:S01]  /*0d70*/  FADD.FTZ R29, R4, R6 ;  /* 0x00000006041d7221 */ /* 0x008fe20000010000 */
[----:B0-----:R-:W-:-:S03]  /*0d80*/  FADD.FTZ R4, R5, R7 ;  /* 0x0000000705047221 */ /* 0x001fc60000010000 */
[----:B-1----:R-:W-:Y:S01]  /*0d90*/  FADD.FTZ R29, R29, R12 ;  /* 0x0000000c1d1d7221 */ /* 0x002fe20000010000 */
[----:B------:R-:W-:Y:S02]  /*0da0*/  FADD.FTZ R12, R4, R13 ;  /* 0x0000000d040c7221 */ /* 0x000fe40000010000 */
[----:B------:R-:W0:Y:S01]  /*0db0*/  LDS.128 R4, [UR5+0x40] ;  /* 0x00004005ff047984 */ /* 0x000e220008000c00 */
[----:B------:R-:W-:Y:S01]  /*0dc0*/  FADD.FTZ R29, R29, R14 ;  /* 0x0000000e1d1d7221 */ /* 0x000fe20000010000 */
[----:B------:R-:W-:-:S03]  /*0dd0*/  FADD.FTZ R12, R12, R15 ;  /* 0x0000000f0c0c7221 */ /* 0x000fc60000010000 */
[----:B--2---:R-:W-:Y:S01]  /*0de0*/  FADD.FTZ R29, R29, R8 ;  /* 0x000000081d1d7221 */ /* 0x004fe20000010000 */
[----:B------:R-:W-:Y:S02]  /*0df0*/  FADD.FTZ R8, R12, R9 ;  /* 0x000000090c087221 */ /* 0x000fe40000010000 */
[----:B------:R-:W1:Y:S01]  /*0e00*/  LDS.128 R12, [UR5+0x50] ;  /* 0x00005005ff0c7984 */ /* 0x000e620008000c00 */
[----:B------:R-:W-:Y:S01]  /*0e10*/  FADD.FTZ R29, R29, R10 ;  /* 0x0000000a1d1d7221 */ /* 0x000fe20000010000 */
[----:B------:R-:W-:-:S03]  /*0e20*/  FADD.FTZ R8, R8, R11 ;  /* 0x0000000b08087221 */ /* 0x000fc60000010000 */
[----:B0-----:R-:W-:Y:S01]  /*0e30*/  FADD.FTZ R29, R29, R4 ;  /* 0x000000041d1d7221 */ /* 0x001fe20000010000 */
[----:B------:R-:W-:Y:S02]  /*0e40*/  FADD.FTZ R4, R8, R5 ;  /* 0x0000000508047221 */ /* 0x000fe40000010000 */
[----:B------:R-:W0:Y:S01]  /*0e50*/  LDS.128 R8, [UR5+0x60] ;  /* 0x00006005ff087984 */ /* 0x000e220008000c00 */
[----:B------:R-:W-:Y:S01]  /*0e60*/  FADD.FTZ R29, R29, R6 ;  /* 0x000000061d1d7221 */ /* 0x000fe20000010000 */
[----:B------:R-:W-:-:S03]  /*0e70*/  FADD.FTZ R4, R4, R7 ;  /* 0x0000000704047221 */ /* 0x000fc60000010000 */
[----:B-1----:R-:W-:Y:S01]  /*0e80*/  FADD.FTZ R29, R29, R12 ;  /* 0x0000000c1d1d7221 */ /* 0x002fe20000010000 */
[----:B------:R-:W-:-:S03]  /*0e90*/  FADD.FTZ R4, R4, R13 ;  /* 0x0000000d04047221 */ /* 0x000fc60000010000 */
[----:B------:R-:W-:Y:S01]  /*0ea0*/  FADD.FTZ R29, R29, R14 ;  /* 0x0000000e1d1d7221 */ /* 0x000fe20000010000 */
[----:B------:R-:W-:-:S03]  /*0eb0*/  FADD.FTZ R4, R4, R15 ;  /* 0x0000000f04047221 */ /* 0x000fc60000010000 */
[----:B0-----:R-:W-:Y:S01]  /*0ec0*/  FADD.FTZ R29, R29, R8 ;  /* 0x000000081d1d7221 */ /* 0x001fe20000010000 */
[----:B------:R-:W-:-:S03]  /*0ed0*/  FADD.FTZ R6, R4, R9 ;  /* 0x0000000904067221 */ /* 0x000fc60000010000 */
[----:B------:R-:W-:Y:S01]  /*0ee0*/  FADD.FTZ R4, R29, R10 ;  /* 0x0000000a1d047221 */ /* 0x000fe20000010000 */
[----:B------:R-:W-:-:S07]  /*0ef0*/  FADD.FTZ R5, R6, R11 ;  /* 0x0000000b06057221 */ /* 0x000fce0000010000 */
.L_x_1867:
[----:B------:R-:W-:Y:S05]  /*0f00*/  BSYNC.RECONVERGENT B0 ;  /* 0x0000000000007941 */ /* 0x000fea0003800200 */
.L_x_1866:
[----:B------:R-:W-:Y:S05]  /*0f10*/  @!P2 BRA `(.L_x_1868) ;  /* 0x0000000c00aca947 */ /* 0x000fea0003800000 */
[----:B---3--:R-:W3:Y:S01]  /*0f20*/  LDC.64 R6, c[0x0][0x3b8] ;  /* 0x0000ee00ff067b82 */ /* 0x008ee20000000a00 */
[----:B------:R-:W-:Y:S01]  /*0f30*/  ULOP3.LUT UR9, UR4, 0x1, URZ, 0xc0, !UPT ;  /* 0x0000000104097892 */ /* 0x000fe2000f8ec0ff */
[----:B------:R-:W-:-:S03]  /*0f40*/  ISETP.GE.U32.AND P4, PT, R22, 0x8, PT ;  /* 0x000000081600780c */ /* 0x000fc60003f86070 */
[----:B------:R-:W-:-:S06]  /*0f50*/  UIMAD UR5, UR9, UR20, URZ ;  /* 0x00000014090572a4 */ /* 0x000fcc000f8e02ff */
[----:B------:R-:W-:-:S04]  /*0f60*/  IMAD R8, R22, UR5, RZ ;  /* 0x0000000516087c24 */ /* 0x000fc8000f8e02ff */
[----:B------:R-:W-:-:S04]  /*0f70*/  IMAD.SHL.U32 R9, R8, 0x2, RZ ;  /* 0x0000000208097824 */ /* 0x000fc800078e00ff */
[----:B---3--:R-:W-:-:S03]  /*0f80*/  IMAD.WIDE R6, R9, 0x4, R6 ;  /* 0x0000000409067825 */ /* 0x008fc600078e0206 */
[----:B------:R-:W-:Y:S02]  /*0f90*/  R2UR UR18, R6 ;  /* 0x00000000061272ca */ /* 0x000fe400000e0000 */
[----:B------:R-:W-:Y:S01]  /*0fa0*/  R2UR UR19, R7 ;  /* 0x00000000071372ca */ /* 0x000fe200000e0000 */
[----:B------:R-:W-:-:S14]  /*0fb0*/  @P3 BRA `(.L_x_1869) ;  /* 0x0000000000643947 */ /* 0x000fdc0003800000 */
[----:B------:R-:W3:Y:S01]  /*0fc0*/  LDC.64 R8, c[0x0][0x3b0] ;  /* 0x0000ec00ff087b82 */ /* 0x000ee20000000a00 */
[----:B------:R-:W-:Y:S02]  /*0fd0*/  ULOP3.LUT UP0, UR5, UR4, 0x2, URZ, 0xc0, !UPT ;  /* 0x0000000204057892 */ /* 0x000fe4000f80c0ff */
[----:B------:R-:W-:Y:S02]  /*0fe0*/  UIMAD UR12, UR9, UR20, UR6 ;  /* 0x00000014090c72a4 */ /* 0x000fe4000f8e0206 */
[----:B------:R-:W-:Y:S02]  /*0ff0*/  UIMAD UR10, UR15, UR20, UR6 ;  /* 0x000000140f0a72a4 */ /* 0x000fe4000f8e0206 */
[----:B------:R-:W-:Y:S01]  /*1000*/  PLOP3.LUT P2, PT, PT, PT, UP0, 0x80, 0x8 ;  /* 0x000000000008781c */ /* 0x000fe20003f4f008 */
[----:B------:R-:W-:Y:S01]  /*1010*/  UIADD3 UR5, UPT, UPT, -UR5, 0x1, URZ ;  /* 0x0000000105057890 */ /* 0x000fe2000fffe1ff */
[----:B------:R-:W-:Y:S01]  /*1020*/  MOV R7, UR12 ;  /* 0x0000000c00077c02 */ /* 0x000fe20008000f00 */
[----:B------:R-:W-:Y:S01]  /*1030*/  UIMAD.WIDE.U32 UR10, UR10, 0x8, UR18 ;  /* 0x000000080a0a78a5 */ /* 0x000fe2000f8e0012 */
[----:B------:R-:W-:-:S03]  /*1040*/  SEL R11, R22, RZ, !P2 ;  /* 0x000000ff160b7207 */ /* 0x000fc60005000000 */
[----:B-1----:R-:W-:Y:S01]  /*1050*/  IMAD.U32 R13, RZ, RZ, UR5 ;  /* 0x00000005ff0d7e24 */ /* 0x002fe2000f8e00ff */
[----:B------:R-:W-:Y:S02]  /*1060*/  ISETP.NE.AND P2, PT, R11, -0x1, PT ;  /* 0xffffffff0b00780c */ /* 0x000fe40003f45270 */
[----:B------:R-:W-:Y:S01]  /*1070*/  MOV R6, UR10 ;  /* 0x0000000a00067c02 */ /* 0x000fe20008000f00 */
[----:B---3--:R-:W-:Y:S01]  /*1080*/  IMAD.WIDE.U32 R8, R7, 0x4, R8 ;  /* 0x0000000407087825 */ /* 0x008fe200078e0008 */
[----:B------:R-:W-:-:S05]  /*1090*/  MOV R7, UR11 ;  /* 0x0000000b00077c02 */ /* 0x000fca0008000f00 */
[----:B------:R3:W-:Y:S01]  /*10a0*/  STG.E.64 desc[UR16][R6.64], R4 ;  /* 0x0000000406007986 */ /* 0x0007e2000c101b10 */
[----:B------:R-:W-:Y:S06]  /*10b0*/  MEMBAR.ALL.GPU ;  /* 0x0000000000007992 */ /* 0x000fec000000a000 */
[----:B------:R-:W-:-:S00]  /*10c0*/  ERRBAR ;  /* 0x00000000000079ab */ /* 0x000fc00000000000 */
[----:B------:R-:W-:Y:S06]  /*10d0*/  CGAERRBAR ;  /* 0x00000000000075ab */ /* 0x000fec0000000000 */
[----:B------:R3:W-:Y:S01]  /*10e0*/  REDG.E.ADD.S32.STRONG.GPU desc[UR16][R8.64], R13 ;  /* 0x0000000d0800798e */ /* 0x0007e2000c12e310 */
[----:B------:R-:W-:Y:S05]  /*10f0*/  @!P2 BRA `(.L_x_1869) ;  /* 0x000000000014a947 */ /* 0x000fea0003800000 */
.L_x_1870:
[----:B---3--:R-:W3:Y:S04]  /*1100*/  LDG.E.STRONG.GPU R6, desc[UR16][R8.64] ;  /* 0x0000001008067981 */ /* 0x008ee8000c1ef900 */
[----:B---3--:R-:W-:Y:S01]  /*1110*/  CCTL.IVALL ;  /* 0x00000000ff00798f */ /* 0x008fe20002000000 */
[----:B------:R-:W-:Y:S05]  /*1120*/  YIELD ;  /* 0x0000000000007946 */ /* 0x000fea0003800000 */
[----:B------:R-:W-:-:S13]  /*1130*/  ISETP.NE.AND P2, PT, R6, R11, PT ;  /* 0x0000000b0600720c */ /* 0x000fda0003f45270 */
[----:B------:R-:W-:Y:S05]  /*1140*/  @P2 BRA `(.L_x_1870) ;  /* 0xfffffffc00ec2947 */ /* 0x000fea000383ffff */
.L_x_1869:
[----:B------:R-:W-:Y:S05]  /*1150*/  WARPSYNC.ALL ;  /* 0x0000000000007948 */ /* 0x000fea0003800000 */
[----:B------:R-:W-:Y:S06]  /*1160*/  BAR.SYNC.DEFER_BLOCKING 0x0 ;  /* 0x0000000000007b1d */ /* 0x000fec0000010000 */
[----:B------:R-:W-:Y:S01]  /*1170*/  UMOV UR5, URZ ;  /* 0x000000ff00057c82 */ /* 0x000fe20008000000 */
[----:B------:R-:W-:Y:S05]  /*1180*/  @!P4 BRA `(.L_x_1871) ;  /* 0x000000040098c947 */ /* 0x000fea0003800000 */
[----:B------:R-:W-:Y:S01]  /*1190*/  LOP3.LUT R14, R22, 0x7ffffff8, RZ, 0xc0, !PT ;  /* 0x7ffffff8160e7812 */ /* 0x000fe200078ec0ff */
[----:B------:R-:W-:Y:S02]  /*11a0*/  UIMAD UR10, UR20, 0x3, UR6 ;  /* 0x00000003140a78a4 */ /* 0x000fe4000f8e0206 */
[----:B------:R-:W-:Y:S02]  /*11b0*/  ULEA UR11, UR20, UR6, 0x1 ;  /* 0x00000006140b7291 */ /* 0x000fe4000f8e08ff */
[----:B------:R-:W-:Y:S02]  /*11c0*/  UIMAD UR12, UR20, 0x5, UR6 ;  /* 0x00000005140c78a4 */ /* 0x000fe4000f8e0206 */
[----:B------:R-:W-:Y:S02]  /*11d0*/  UIMAD UR13, UR20, 0x7, UR6 ;  /* 0x00000007140d78a4 */ /* 0x000fe4000f8e0206 */
[----:B------:R-:W-:Y:S02]  /*11e0*/  UIMAD UR14, UR20, 0x6, UR6 ;  /* 0x00000006140e78a4 */ /* 0x000fe4000f8e0206 */
[----:B------:R-:W-:-:S02]  /*11f0*/  ULEA UR21, UR20, UR6, 0x2 ;  /* 0x0000000614157291 */ /* 0x000fc4000f8e10ff */
[----:B------:R-:W-:Y:S02]  /*1200*/  UIADD3 UR22, UPT, UPT, UR6, UR20, URZ ;  /* 0x0000001406167290 */ /* 0x000fe4000fffe0ff */
[----:B------:R-:W-:Y:S01]  /*1210*/  UIADD3 UR23, UPT, UPT, -UR15, URZ, URZ ;  /* 0x000000ff0f177290 */ /* 0x000fe2000fffe1ff */
[----:B------:R-:W-:Y:S01]  /*1220*/  UMOV UR5, URZ ;  /* 0x000000ff00057c82 */ /* 0x000fe20008000000 */
[----:B------:R-:W-:-:S10]  /*1230*/  UMOV UR9, UR6 ;  /* 0x0000000600097c82 */ /* 0x000fd40008000000 */
.L_x_1872:
[----:B------:R-:W-:Y:S01]  /*1240*/  ISETP.EQ.OR P2, PT, RZ, UR23, P3 ;  /* 0x00000017ff007c0c */ /* 0x000fe20009f42670 */
[----:B------:R-:W-:Y:S02]  /*1250*/  UIADD3 UR24, UPT, UPT, UR5, 0x1, URZ ;  /* 0x0000000105187890 */ /* 0x000fe4000fffe0ff */
[----:B------:R-:W-:-:S04]  /*1260*/  UIADD3 UR25, UPT, UPT, UR5, 0x2, URZ ;  /* 0x0000000205197890 */ /* 0x000fc8000fffe0ff */
[----:B---3--:R-:W-:Y:S01]  /*1270*/  MOV R6, UR24 ;  /* 0x0000001800067c02 */ /* 0x008fe20008000f00 */
[----:B------:R-:W-:Y:S01]  /*1280*/  UIADD3 UR24, UPT, UPT, UR5, 0x3, URZ ;  /* 0x0000000305187890 */ /* 0x000fe2000fffe0ff */
[----:B------:R-:W-:Y:S02]  /*1290*/  MOV R7, UR25 ;  /* 0x0000001900077c02 */ /* 0x000fe40008000f00 */
[----:B------:R-:W-:Y:S02]  /*12a0*/  ISETP.EQ.OR P4, PT, R6, UR15, P3 ;  /* 0x0000000f06007c0c */ /* 0x000fe40009f82670 */
[----:B------:R-:W-:Y:S01]  /*12b0*/  VOTEU.ALL UP0, P2 ;  /* 0x0000000000ff7886 */ /* 0x000fe20001000000 */
[----:B------:R-:W-:Y:S02]  /*12c0*/  ISETP.EQ.OR P6, PT, R7, UR15, P3 ;  /* 0x0000000f07007c0c */ /* 0x000fe40009fc2670 */
[----:B------:R-:W-:Y:S02]  /*12d0*/  MOV R6, UR24 ;  /* 0x0000001800067c02 */ /* 0x000fe40008000f00 */
[----:B------:R-:W-:-:S02]  /*12e0*/  @!UP0 UIMAD.WIDE.U32 UR24, UR9, 0x8, UR18 ;  /* 0x00000008091888a5 */ /* 0x000fc4000f8e0012 */
[----:B------:R-:W-:-:S04]  /*12f0*/  ISETP.EQ.OR P5, PT, R6, UR15, P3 ;  /* 0x0000000f06007c0c */ /* 0x000fc80009fa2670 */
[----:B------:R-:W-:Y:S01]  /*1300*/  IMAD.U32 R6, RZ, RZ, UR24 ;  /* 0x00000018ff067e24 */ /* 0x000fe2000f8e00ff */
[----:B------:R-:W-:Y:S01]  /*1310*/  MOV R7, UR25 ;  /* 0x0000001900077c02 */ /* 0x000fe20008000f00 */
[----:B------:R-:W-:Y:S01]  /*1320*/  VOTEU.ALL UP0, P4 ;  /* 0x0000000000ff7886 */ /* 0x000fe20002000000 */
[----:B------:R-:W-:-:S04]  /*1330*/  VOTEU.ALL UP1, P6 ;  /* 0x0000000000ff7886 */ /* 0x000fc80003020000 */
[----:B------:R-:W0:Y:S01]  /*1340*/  @!P2 LDG.E.64 R6, desc[UR16][R6.64] ;  /* 0x000000100606a981 */ /* 0x000e22000c1e1b00 */
[----:B------:R-:W-:Y:S01]  /*1350*/  @!UP0 UIMAD.WIDE.U32 UR24, UR22, 0x8, UR18 ;  /* 0x00000008161888a5 */ /* 0x000fe2000f8e0012 */
[----:B------:R-:W-:Y:S01]  /*1360*/  VOTEU.ALL UP0, P5 ;  /* 0x0000000000ff7886 */ /* 0x000fe20002800000 */
[----:B------:R-:W-:-:S04]  /*1370*/  @!UP1 UIMAD.WIDE.U32 UR26, UR11, 0x8, UR18 ;  /* 0x000000080b1a98a5 */ /* 0x000fc8000f8e0012 */
[----:B------:R-:W-:Y:S02]  /*1380*/  MOV R8, UR24 ;  /* 0x0000001800087c02 */ /* 0x000fe40008000f00 */
[----:B------:R-:W-:Y:S01]  /*1390*/  MOV R9, UR25 ;  /* 0x0000001900097c02 */ /* 0x000fe20008000f00 */
[----:B------:R-:W-:Y:S01]  /*13a0*/  @!UP0 UIMAD.WIDE.U32 UR24, UR10, 0x8, UR18 ;  /* 0x000000080a1888a5 */ /* 0x000fe2000f8e0012 */
[----:B------:R-:W-:Y:S01]  /*13b0*/  IMAD.U32 R10, RZ, RZ, UR26 ;  /* 0x0000001aff0a7e24 */ /* 0x000fe2000f8e00ff */
[----:B------:R-:W-:-:S03]  /*13c0*/  MOV R11, UR27 ;  /* 0x0000001b000b7c02 */ /* 0x000fc60008000f00 */
[----:B------:R-:W3:Y:S01]  /*13d0*/  @!P4 LDG.E.64 R8, desc[UR16][R8.64] ;  /* 0x000000100808c981 */ /* 0x000ee2000c1e1b00 */
[----:B--2---:R-:W-:Y:S02]  /*13e0*/  MOV R12, UR24 ;  /* 0x00000018000c7c02 */ /* 0x004fe40008000f00 */
[----:B-1----:R-:W-:Y:S01]  /*13f0*/  MOV R13, UR25 ;  /* 0x00000019000d7c02 */ /* 0x002fe20008000f00 */
[----:B------:R-:W2:Y:S05]  /*1400*/  @!P6 LDG.E.64 R10, desc[UR16][R10.64] ;  /* 0x000000100a0ae981 */ /* 0x000eaa000c1e1b00 */
[----:B------:R-:W4:Y:S01]  /*1410*/  @!P5 LDG.E.64 R12, desc[UR16][R12.64] ;  /* 0x000000100c0cd981 */ /* 0x000f22000c1e1b00 */
[----:B------:R-:W-:-:S02]  /*1420*/  UIADD3 UR24, UPT, UPT, UR5, 0x4, URZ ;  /* 0x0000000405187890 */ /* 0x000fc4000fffe0ff */
[----:B------:R-:W-:Y:S01]  /*1430*/  UIADD3 UR25, UPT, UPT, UR5, 0x6, URZ ;  /* 0x0000000605197890 */ /* 0x000fe2000fffe0ff */
[----:B0-----:R-:W-:-:S03]  /*1440*/  @!P2 FADD.FTZ R4, R4, R6 ;  /* 0x000000060404a221 */ /* 0x001fc60000010000 */
[----:B------:R-:W-:Y:S01]  /*1450*/  IMAD.U32 R6, RZ, RZ, UR24 ;  /* 0x00000018ff067e24 */ /* 0x000fe2000f8e00ff */
[----:B------:R-:W-:Y:S01]  /*1460*/  UIADD3 UR24, UPT, UPT, UR5, 0x5, URZ ;  /* 0x0000000505187890 */ /* 0x000fe2000fffe0ff */
[----:B------:R-:W-:-:S03]  /*1470*/  @!P2 FADD.FTZ R5, R5, R7 ;  /* 0x000000070505a221 */ /* 0x000fc60000010000 */
[----:B------:R-:W-:Y:S02]  /*1480*/  ISETP.EQ.OR P2, PT, R6, UR15, P3 ;  /* 0x0000000f06007c0c */ /* 0x000fe40009f42670 */
[----:B------:R-:W-:Y:S01]  /*1490*/  MOV R6, UR24 ;  /* 0x0000001800067c02 */ /* 0x000fe20008000f00 */
[----:B------:R-:W-:Y:S01]  /*14a0*/  UIADD3 UR24, UPT, UPT, UR5, 0x7, URZ ;  /* 0x0000000705187890 */ /* 0x000fe2000fffe0ff */
[----:B------:R-:W-:Y:S01]  /*14b0*/  MOV R7, UR25 ;  /* 0x0000001900077c02 */ /* 0x000fe20008000f00 */
[----:B---3--:R-:W-:Y:S01]  /*14c0*/  @!P4 FADD.FTZ R4, R4, R8 ;  /* 0x000000080404c221 */ /* 0x008fe20000010000 */
[----:B------:R-:W-:Y:S01]  /*14d0*/  @!P4 FADD.FTZ R5, R5, R9 ;  /* 0x000000090505c221 */ /* 0x000fe20000010000 */
[----:B------:R-:W-:Y:S02]  /*14e0*/  ISETP.EQ.OR P4, PT, R6, UR15, P3 ;  /* 0x0000000f06007c0c */ /* 0x000fe40009f82670 */
[----:B--2---:R-:W-:Y:S01]  /*14f0*/  @!P6 FADD.FTZ R4, R4, R10 ;  /* 0x0000000a0404e221 */ /* 0x004fe20000010000 */
[----:B------:R-:W-:Y:S01]  /*1500*/  @!P6 FADD.FTZ R5, R5, R11 ;  /* 0x0000000b0505e221 */ /* 0x000fe20000010000 */
[----:B------:R-:W-:-:S02]  /*1510*/  ISETP.EQ.OR P6, PT, R7, UR15, P3 ;  /* 0x0000000f07007c0c */ /* 0x000fc40009fc2670 */
[----:B------:R-:W-:Y:S01]  /*1520*/  VOTEU.ALL UP0, P2 ;  /* 0x0000000000ff7886 */ /* 0x000fe20001000000 */
[----:B------:R-:W-:Y:S01]  /*1530*/  MOV R6, UR24 ;  /* 0x0000001800067c02 */ /* 0x000fe20008000f00 */
[----:B----4-:R-:W-:Y:S01]  /*1540*/  @!P5 FADD.FTZ R4, R4, R12 ;  /* 0x0000000c0404d221 */ /* 0x010fe20000010000 */
[----:B------:R-:W-:Y:S02]  /*1550*/  @!P5 FADD.FTZ R5, R5, R13 ;  /* 0x0000000d0505d221 */ /* 0x000fe40000010000 */
[----:B------:R-:W-:Y:S01]  /*1560*/  ISETP.EQ.OR P5, PT, R6, UR15, P3 ;  /* 0x0000000f06007c0c */ /* 0x000fe20009fa2670 */
[----:B------:R-:W-:Y:S01]  /*1570*/  @!UP0 UIMAD.WIDE.U32 UR24, UR21, 0x8, UR18 ;  /* 0x00000008151888a5 */ /* 0x000fe2000f8e0012 */
[----:B------:R-:W-:-:S05]  /*1580*/  VOTEU.ALL UP0, P4 ;  /* 0x0000000000ff7886 */ /* 0x000fca0002000000 */
[----:B------:R-:W-:Y:S01]  /*1590*/  IMAD.U32 R6, RZ, RZ, UR24 ;  /* 0x00000018ff067e24 */ /* 0x000fe2000f8e00ff */
[----:B------:R-:W-:Y:S01]  /*15a0*/  MOV R7, UR25 ;  /* 0x0000001900077c02 */ /* 0x000fe20008000f00 */
[----:B------:R-:W-:Y:S01]  /*15b0*/  VOTEU.ALL UP1, P6 ;  /* 0x0000000000ff7886 */ /* 0x000fe20003020000 */
[----:B------:R-:W-:-:S03]  /*15c0*/  @!UP0 UIMAD.WIDE.U32 UR24, UR12, 0x8, UR18 ;  /* 0x000000080c1888a5 */ /* 0x000fc6000f8e0012 */
[----:B------:R-:W-:Y:S01]  /*15d0*/  VOTEU.ALL UP0, P5 ;  /* 0x0000000000ff7886 */ /* 0x000fe20002800000 */
[----:B------:R-:W2:Y:S01]  /*15e0*/  @!P2 LDG.E.64 R6, desc[UR16][R6.64] ;  /* 0x000000100606a981 */ /* 0x000ea2000c1e1b00 */
[----:B------:R-:W-:Y:S01]  /*15f0*/  @!UP1 UIMAD.WIDE.U32 UR26, UR14, 0x8, UR18 ;  /* 0x000000080e1a98a5 */ /* 0x000fe2000f8e0012 */
[----:B------:R-:W-:Y:S02]  /*1600*/  MOV R8, UR24 ;  /* 0x0000001800087c02 */ /* 0x000fe40008000f00 */
[----:B------:R-:W-:Y:S01]  /*1610*/  MOV R9, UR25 ;  /* 0x0000001900097c02 */ /* 0x000fe20008000f00 */
[----:B------:R-:W-:Y:S02]  /*1620*/  @!UP0 UIMAD.WIDE.U32 UR24, UR13, 0x8, UR18 ;  /* 0x000000080d1888a5 */ /* 0x000fe4000f8e0012 */
[----:B------:R-:W-:Y:S01]  /*1630*/  IMAD.U32 R10, RZ, RZ, UR26 ;  /* 0x0000001aff0a7e24 */ /* 0x000fe2000f8e00ff */
[----:B------:R-:W-:Y:S02]  /*1640*/  MOV R11, UR27 ;  /* 0x0000001b000b7c02 */ /* 0x000fe40008000f00 */
[----:B------:R-:W3:Y:S01]  /*1650*/  @!P4 LDG.E.64 R8, desc[UR16][R8.64] ;  /* 0x000000100808c981 */ /* 0x000ee2000c1e1b00 */
[----:B------:R-:W-:-:S02]  /*1660*/  MOV R12, UR24 ;  /* 0x00000018000c7c02 */ /* 0x000fc40008000f00 */
[----:B------:R-:W-:Y:S01]  /*1670*/  MOV R13, UR25 ;  /* 0x00000019000d7c02 */ /* 0x000fe20008000f00 */
[----:B------:R-:W4:Y:S05]  /*1680*/  @!P6 LDG.E.64 R10, desc[UR16][R10.64] ;  /* 0x000000100a0ae981 */ /* 0x000f2a000c1e1b00 */
[----:B------:R-:W5:Y:S01]  /*1690*/  @!P5 LDG.E.64 R12, desc[UR16][R12.64] ;  /* 0x000000100c0cd981 */ /* 0x000f62000c1e1b00 */
[----:B------:R-:W-:Y:S02]  /*16a0*/  UIADD3 UR5, UPT, UPT, UR5, 0x8, URZ ;  /* 0x0000000805057890 */ /* 0x000fe4000fffe0ff */
        /* <DEDUP_REMOVED lines=19> */
[----:B------:R-:W-:-:S15]  /*17e0*/  R2UR UR5, R14 ;  /* 0x000000000e0572ca */ /* 0x000fde00000e0000 */
.L_x_1871:
[----:B------:R-:W-:-:S13]  /*17f0*/  LOP3.LUT P2, RZ, R22, 0x7, RZ, 0xc0, !PT ;  /* 0x0000000716ff7812 */ /* 0x000fda000784c0ff */
[----:B------:R-:W-:Y:S05]  /*1800*/  @!P2 BRA `(.L_x_1868) ;  /* 0x000000040070a947 */ /* 0x000fea0003800000 */
[----:B---3--:R-:W-:-:S05]  /*1810*/  LOP3.LUT R6, R22, 0x7, RZ, 0xc0, !PT ;  /* 0x0000000716067812 */ /* 0x008fca00078ec0ff */
[----:B------:R-:W-:-:S05]  /*1820*/  VIADD R6, R6, 0xffffffff ;  /* 0xffffffff06067836 */ /* 0x000fca0000000000 */
[----:B------:R-:W-:-:S13]  /*1830*/  ISETP.GE.U32.AND P2, PT, R6, 0x3, PT ;  /* 0x000000030600780c */ /* 0x000fda0003f46070 */
[----:B------:R-:W-:Y:S05]  /*1840*/  @!P2 BRA `(.L_x_1873) ;  /* 0x0000000000b8a947 */ /* 0x000fea0003800000 */
[----:B------:R-:W-:Y:S02]  /*1850*/  UIADD3 UR12, UPT, UPT, UR5, 0x1, URZ ;  /* 0x00000001050c7890 */ /* 0x000fe4000fffe0ff */
[----:B------:R-:W-:Y:S01]  /*1860*/  MOV R6, UR5 ;  /* 0x0000000500067c02 */ /* 0x000fe20008000f00 */
[----:B------:R-:W-:Y:S02]  /*1870*/  UIADD3 UR9, UPT, UPT, UR5, 0x2, URZ ;  /* 0x0000000205097890 */ /* 0x000fe4000fffe0ff */
[----:B------:R-:W-:Y:S01]  /*1880*/  UIADD3 UR14, UPT, UPT, UR5, 0x3, URZ ;  /* 0x00000003050e7890 */ /* 0x000fe2000fffe0ff */
[----:B------:R-:W-:Y:S02]  /*1890*/  ISETP.EQ.OR P2, PT, R6, UR15, P3 ;  /* 0x0000000f06007c0c */ /* 0x000fe40009f42670 */
[----:B------:R-:W-:Y:S02]  /*18a0*/  MOV R6, UR12 ;  /* 0x0000000c00067c02 */ /* 0x000fe40008000f00 */
[----:B------:R-:W-:-:S02]  /*18b0*/  MOV R7, UR9 ;  /* 0x0000000900077c02 */ /* 0x000fc40008000f00 */
[----:B------:R-:W-:Y:S02]  /*18c0*/  ISETP.EQ.OR P4, PT, R6, UR15, P3 ;  /* 0x0000000f06007c0c */ /* 0x000fe40009f82670 */
[----:B------:R-:W-:Y:S02]  /*18d0*/  MOV R6, UR14 ;  /* 0x0000000e00067c02 */ /* 0x000fe40008000f00 */
[----:B------:R-:W-:Y:S02]  /*18e0*/  ISETP.EQ.OR P5, PT, R7, UR15, P3 ;  /* 0x0000000f07007c0c */ /* 0x000fe40009fa2670 */
[----:B------:R-:W-:Y:S01]  /*18f0*/  ISETP.EQ.OR P6, PT, R6, UR15, P3 ;  /* 0x0000000f06007c0c */ /* 0x000fe20009fc2670 */
[----:B------:R-:W-:-:S05]  /*1900*/  VOTEU.ALL UP2, P2 ;  /* 0x0000000000ff7886 */ /* 0x000fca0001040000 */
[----:B------:R-:W-:Y:S01]  /*1910*/  @!UP2 UIMAD UR10, UR5, UR20, UR6 ;  /* 0x00000014050aa2a4 */ /* 0x000fe2000f8e0206 */
[----:B------:R-:W-:-:S03]  /*1920*/  VOTEU.ALL UP1, P4 ;  /* 0x0000000000ff7886 */ /* 0x000fc60002020000 */
[----:B------:R-:W-:Y:S01]  /*1930*/  @!UP2 UIMAD.WIDE.U32 UR10, UR10, 0x8, UR18 ;  /* 0x000000080a0aa8a5 */ /* 0x000fe2000f8e0012 */
[----:B------:R-:W-:Y:S01]  /*1940*/  VOTEU.ALL UP0, P5 ;  /* 0x0000000000ff7886 */ /* 0x000fe20002800000 */
[----:B------:R-:W-:Y:S01]  /*1950*/  @!UP1 UIMAD UR12, UR12, UR20, UR6 ;  /* 0x000000140c0c92a4 */ /* 0x000fe2000f8e0206 */
[----:B------:R-:W-:-:S03]  /*1960*/  VOTEU.ALL UP2, P6 ;  /* 0x0000000000ff7886 */ /* 0x000fc60003040000 */
[----:B------:R-:W-:Y:S01]  /*1970*/  IMAD.U32 R6, RZ, RZ, UR10 ;  /* 0x0000000aff067e24 */ /* 0x000fe2000f8e00ff */
[----:B------:R-:W-:Y:S01]  /*1980*/  @!UP0 UIMAD UR9, UR9, UR20, UR6 ;  /* 0x00000014090982a4 */ /* 0x000fe2000f8e0206 */
[----:B------:R-:W-:Y:S01]  /*1990*/  MOV R7, UR11 ;  /* 0x0000000b00077c02 */ /* 0x000fe20008000f00 */
[----:B------:R-:W-:Y:S02]  /*19a0*/  @!UP1 UIMAD.WIDE.U32 UR12, UR12, 0x8, UR18 ;  /* 0x000000080c0c98a5 */ /* 0x000fe4000f8e0012 */
[----:B------:R-:W-:Y:S02]  /*19b0*/  @!UP2 UIMAD UR14, UR14, UR20, UR6 ;  /* 0x000000140e0ea2a4 */ /* 0x000fe4000f8e0206 */
[----:B------:R-:W-:Y:S01]  /*19c0*/  @!UP0 UIMAD.WIDE.U32 UR10, UR9, 0x8, UR18 ;  /* 0x00000008090a88a5 */ /* 0x000fe2000f8e0012 */
[----:B------:R-:W0:Y:S01]  /*19d0*/  @!P2 LDG.E.64 R6, desc[UR16][R6.64] ;  /* 0x000000100606a981 */ /* 0x000e22000c1e1b00 */
[----:B------:R-:W-:Y:S02]  /*19e0*/  MOV R8, UR12 ;  /* 0x0000000c00087c02 */ /* 0x000fe40008000f00 */
[----:B------:R-:W-:Y:S01]  /*19f0*/  MOV R9, UR13 ;  /* 0x0000000d00097c02 */ /* 0x000fe20008000f00 */
[----:B------:R-:W-:Y:S01]  /*1a00*/  @!UP2 UIMAD.WIDE.U32 UR12, UR14, 0x8, UR18 ;  /* 0x000000080e0ca8a5 */ /* 0x000fe2000f8e0012 */
[----:B------:R-:W-:Y:S01]  /*1a10*/  MOV R10, UR10 ;  /* 0x0000000a000a7c02 */ /* 0x000fe20008000f00 */
[----:B------:R-:W-:-:S03]  /*1a20*/  IMAD.U32 R11, RZ, RZ, UR11 ;  /* 0x0000000bff0b7e24 */ /* 0x000fc6000f8e00ff */
[----:B------:R-:W3:Y:S01]  /*1a30*/  @!P4 LDG.E.64 R8, desc[UR16][R8.64] ;  /* 0x000000100808c981 */ /* 0x000ee2000c1e1b00 */
[----:B--2---:R-:W-:Y:S02]  /*1a40*/  MOV R12, UR12 ;  /* 0x0000000c000c7c02 */ /* 0x004fe40008000f00 */
[----:B-1----:R-:W-:Y:S01]  /*1a50*/  MOV R13, UR13 ;  /* 0x0000000d000d7c02 */ /* 0x002fe20008000f00 */
[----:B------:R-:W2:Y:S05]  /*1a60*/  @!P5 LDG.E.64 R10, desc[UR16][R10.64] ;  /* 0x000000100a0ad981 */ /* 0x000eaa000c1e1b00 */
[----:B------:R-:W4:Y:S01]  /*1a70*/  @!P6 LDG.E.64 R12, desc[UR16][R12.64] ;  /* 0x000000100c0ce981 */ /* 0x000f22000c1e1b00 */
[----:B------:R-:W-:-:S04]  /*1a80*/  MOV R14, UR5 ;  /* 0x00000005000e7c02 */ /* 0x000fc80008000f00 */
[----:B------:R-:W-:-:S04]  /*1a90*/  IADD3 R14, PT, PT, R14, 0x4, RZ ;  /* 0x000000040e0e7810 */ /* 0x000fc80007ffe0ff */
[----:B------:R-:W-:Y:S01]  /*1aa0*/  R2UR UR5, R14 ;  /* 0x000000000e0572ca */ /* 0x000fe200000e0000 */
[----:B0-----:R-:W-:Y:S01]  /*1ab0*/  @!P2 FADD.FTZ R4, R4, R6 ;  /* 0x000000060404a221 */ /* 0x001fe20000010000 */
[----:B------:R-:W-:-:S03]  /*1ac0*/  @!P2 FADD.FTZ R5, R5, R7 ;  /* 0x000000070505a221 */ /* 0x000fc60000010000 */
[----:B---3--:R-:W-:Y:S01]  /*1ad0*/  @!P4 FADD.FTZ R4, R4, R8 ;  /* 0x000000080404c221 */ /* 0x008fe20000010000 */
[----:B------:R-:W-:-:S03]  /*1ae0*/  @!P4 FADD.FTZ R5, R5, R9 ;  /* 0x000000090505c221 */ /* 0x000fc60000010000 */
[----:B--2---:R-:W-:Y:S01]  /*1af0*/  @!P5 FADD.FTZ R4, R4, R10 ;  /* 0x0000000a0404d221 */ /* 0x004fe20000010000 */
[----:B------:R-:W-:-:S03]  /*1b00*/  @!P5 FADD.FTZ R5, R5, R11 ;  /* 0x0000000b0505d221 */ /* 0x000fc60000010000 */
[----:B----4-:R-:W-:Y:S01]  /*1b10*/  @!P6 FADD.FTZ R4, R4, R12 ;  /* 0x0000000c0404e221 */ /* 0x010fe20000010000 */
[----:B------:R-:W-:-:S07]  /*1b20*/  @!P6 FADD.FTZ R5, R5, R13 ;  /* 0x0000000d0505e221 */ /* 0x000fce0000010000 */
.L_x_1873:
[----:B------:R-:W-:-:S13]  /*1b30*/  LOP3.LUT P2, R6, R22, 0x3, RZ, 0xc0, !PT ;  /* 0x0000000316067812 */ /* 0x000fda000784c0ff */
[----:B------:R-:W-:Y:S05]  /*1b40*/  @!P2 BRA `(.L_x_1868) ;  /* 0x0000000000a0a947 */ /* 0x000fea0003800000 */
[----:B------:R-:W-:-:S13]  /*1b50*/  ISETP.NE.AND P2, PT, R6, 0x1, PT ;  /* 0x000000010600780c */ /* 0x000fda0003f45270 */
[----:B------:R-:W-:Y:S05]  /*1b60*/  @!P2 BRA `(.L_x_1874) ;  /* 0x000000000060a947 */ /* 0x000fea0003800000 */
[----:B------:R-:W-:Y:S02]  /*1b70*/  UIADD3 UR10, UPT, UPT, UR5, 0x1, URZ ;  /* 0x00000001050a7890 */ /* 0x000fe4000fffe0ff */
[----:B------:R-:W-:-:S05]  /*1b80*/  IMAD.U32 R6, RZ, RZ, UR5 ;  /* 0x00000005ff067e24 */ /* 0x000fca000f8e00ff */
[----:B------:R-:W-:Y:S02]  /*1b90*/  ISETP.EQ.OR P4, PT, R6, UR15, P3 ;  /* 0x0000000f06007c0c */ /* 0x000fe40009f82670 */
[----:B------:R-:W-:-:S04]  /*1ba0*/  MOV R6, UR10 ;  /* 0x0000000a00067c02 */ /* 0x000fc80008000f00 */
[----:B------:R-:W-:-:S07]  /*1bb0*/  ISETP.EQ.OR P2, PT, R6, UR15, P3 ;  /* 0x0000000f06007c0c */ /* 0x000fce0009f42670 */
[----:B------:R-:W-:-:S05]  /*1bc0*/  VOTEU.ALL UP0, P4 ;  /* 0x0000000000ff7886 */ /* 0x000fca0002000000 */
[----:B------:R-:W-:Y:S01]  /*1bd0*/  @!UP0 UIMAD UR12, UR5, UR20, UR6 ;  /* 0x00000014050c82a4 */ /* 0x000fe2000f8e0206 */
[----:B------:R-:W-:-:S03]  /*1be0*/  VOTEU.ALL UP1, P2 ;  /* 0x0000000000ff7886 */ /* 0x000fc60001020000 */
[----:B------:R-:W-:Y:S02]  /*1bf0*/  @!UP0 UIMAD.WIDE.U32 UR12, UR12, 0x8, UR18 ;  /* 0x000000080c0c88a5 */ /* 0x000fe4000f8e0012 */
[----:B------:R-:W-:-:S04]  /*1c00*/  @!UP1 UIMAD UR10, UR10, UR20, UR6 ;  /* 0x000000140a0a92a4 */ /* 0x000fc8000f8e0206 */
[----:B------:R-:W-:Y:S01]  /*1c10*/  MOV R6, UR12 ;  /* 0x0000000c00067c02 */ /* 0x000fe20008000f00 */
[----:B------:R-:W-:Y:S01]  /*1c20*/  @!UP1 UIMAD.WIDE.U32 UR10, UR10, 0x8, UR18 ;  /* 0x000000080a0a98a5 */ /* 0x000fe2000f8e0012 */
[----:B------:R-:W-:-:S05]  /*1c30*/  MOV R7, UR13 ;  /* 0x0000000d00077c02 */ /* 0x000fca0008000f00 */
[----:B------:R-:W-:Y:S01]  /*1c40*/  MOV R8, UR10 ;  /* 0x0000000a00087c02 */ /* 0x000fe20008000f00 */
[----:B------:R-:W-:Y:S01]  /*1c50*/  IMAD.U32 R9, RZ, RZ, UR11 ;  /* 0x0000000bff097e24 */ /* 0x000fe2000f8e00ff */
[----:B------:R-:W0:Y:S05]  /*1c60*/  @!P4 LDG.E.64 R6, desc[UR16][R6.64] ;  /* 0x000000100606c981 */ /* 0x000e2a000c1e1b00 */
[----:B------:R-:W3:Y:S01]  /*1c70*/  @!P2 LDG.E.64 R8, desc[UR16][R8.64] ;  /* 0x000000100808a981 */ /* 0x000ee2000c1e1b00 */
[----:B------:R-:W-:-:S04]  /*1c80*/  MOV R10, UR5 ;  /* 0x00000005000a7c02 */ /* 0x000fc80008000f00 */
[----:B------:R-:W-:-:S04]  /*1c90*/  IADD3 R10, PT, PT, R10, 0x2, RZ ;  /* 0x000000020a0a7810 */ /* 0x000fc80007ffe0ff */
[----:B------:R-:W-:Y:S01]  /*1ca0*/  R2UR UR5, R10 ;  /* 0x000000000a0572ca */ /* 0x000fe200000e0000 */
[----:B0-----:R-:W-:Y:S01]  /*1cb0*/  @!P4 FADD.FTZ R4, R4, R6 ;  /* 0x000000060404c221 */ /* 0x001fe20000010000 */
[----:B------:R-:W-:-:S03]  /*1cc0*/  @!P4 FADD.FTZ R5, R5, R7 ;  /* 0x000000070505c221 */ /* 0x000fc60000010000 */
[----:B---3--:R-:W-:Y:S01]  /*1cd0*/  @!P2 FADD.FTZ R4, R4, R8 ;  /* 0x000000080404a221 */ /* 0x008fe20000010000 */
[----:B------:R-:W-:-:S09]  /*1ce0*/  @!P2 FADD.FTZ R5, R5, R9 ;  /* 0x000000090505a221 */ /* 0x000fd20000010000 */
.L_x_1874:
[----:B------:R-:W-:Y:S01]  /*1cf0*/  MOV R7, UR5 ;  /* 0x0000000500077c02 */ /* 0x000fe20008000f00 */
[----:B------:R-:W-:Y:S01]  /*1d00*/  BSSY.RECONVERGENT B0, `(.L_x_1868) ;  /* 0x000000c000007945 */ /* 0x000fe20003800200 */
[----:B------:R-:W-:Y:S02]  /*1d10*/  LOP3.LUT R6, R22, 0x1, RZ, 0xc0, !PT ;  /* 0x0000000116067812 */ /* 0x000fe400078ec0ff */
[----:B------:R-:W-:-:S04]  /*1d20*/  ISETP.EQ.OR P2, PT, R7, UR15, P3 ;  /* 0x0000000f07007c0c */ /* 0x000fc80009f42670 */
[----:B------:R-:W-:-:S13]  /*1d30*/  ISETP.NE.U32.OR P2, PT, R6, 0x1, P2 ;  /* 0x000000010600780c */ /* 0x000fda0001745470 */
[----:B------:R-:W-:Y:S05]  /*1d40*/  @P2 BRA `(.L_x_1875) ;  /* 0x00000000001c2947 */ /* 0x000fea0003800000 */
[----:B------:R-:W-:Y:S01]  /*1d50*/  UIMAD UR9, UR20, UR5, UR6 ;  /* 0x00000005140972a4 */ /* 0x000fe2000f8e0206 */
[----:B------:R-:W-:-:S05]  /*1d60*/  HFMA2 R7, -RZ, RZ, 0, 4.76837158203125e-07 ;  /* 0x00000008ff077431 */ /* 0x000fca00000001ff */
[----:B------:R-:W-:-:S04]  /*1d70*/  IMAD.U32 R6, RZ, RZ, UR9 ;  /* 0x00000009ff067e24 */ /* 0x000fc8000f8e00ff */
[----:B------:R-:W-:-:S06]  /*1d80*/  IMAD.WIDE.U32 R6, R6, R7, UR18 ;  /* 0x0000001206067e25 */ /* 0x000fcc000f8e0007 */
[----:B------:R-:W0:Y:S02]  /*1d90*/  LDG.E.64 R6, desc[UR16][R6.64] ;  /* 0x0000001006067981 */ /* 0x000e24000c1e1b00 */
[----:B0-----:R-:W-:Y:S01]  /*1da0*/  FADD.FTZ R4, R4, R6 ;  /* 0x0000000604047221 */ /* 0x001fe20000010000 */
[----:B------:R-:W-:-:S07]  /*1db0*/  FADD.FTZ R5, R5, R7 ;  /* 0x0000000705057221 */ /* 0x000fce0000010000 */
.L_x_1875:
[----:B------:R-:W-:Y:S05]  /*1dc0*/  BSYNC.RECONVERGENT B0 ;  /* 0x0000000000007941 */ /* 0x000fea0003800200 */
.L_x_1868:
[----:B---3--:R-:W3:Y:S01]  /*1dd0*/  S2R R6, SR_TID.X ;  /* 0x0000000000067919 */ /* 0x008ee20000002100 */
[----:B------:R-:W4:Y:S01]  /*1de0*/  S2UR UR9, SR_CgaCtaId ;  /* 0x00000000000979c3 */ /* 0x000f220000008800 */
[----:B------:R-:W0:Y:S01]  /*1df0*/  LDCU UR10, c[0x0][0x414] ;  /* 0x00008280ff0a77ac */ /* 0x000e220008000800 */
[----:B------:R-:W-:-:S06]  /*1e00*/  UMOV UR5, 0x400 ;  /* 0x0000040000057882 */ /* 0x000fcc0000000000 */
[----:B-12---:R-:W1:Y:S08]  /*1e10*/  @P0 LDC.64 R12, c[0x0][0x388] ;  /* 0x0000e200ff0c0b82 */ /* 0x006e700000000a00 */
[----:B------:R-:W2:Y:S01]  /*1e20*/  LDC.64 R10, c[0x0][0x398] ;  /* 0x0000e600ff0a7b82 */ /* 0x000ea20000000a00 */
[----:B----4-:R-:W-:-:S07]  /*1e30*/  ULEA UR5, UR9, UR5, 0x18 ;  /* 0x0000000509057291 */ /* 0x010fce000f8ec0ff */
[----:B------:R-:W4:Y:S01]  /*1e40*/  LDC.64 R8, c[0x0][0x3a0] ;  /* 0x0000e800ff087b82 */ /* 0x000f220000000a00 */
[----:B---3--:R-:W-:Y:S01]  /*1e50*/  LOP3.LUT R7, R6, 0xffff, RZ, 0xc0, !PT ;  /* 0x0000ffff06077812 */ /* 0x008fe200078ec0ff */
[----:B------:R3:W-:Y:S04]  /*1e60*/  @!P3 STS.64 [UR5+0x78], R4 ;  /* 0x00007804ff00b988 */ /* 0x0007e80008000a05 */
[----:B------:R-:W-:-:S05]  /*1e70*/  IMAD R7, R7, 0xaab, RZ ;  /* 0x00000aab07077824 */ /* 0x000fca00078e02ff */
[----:B------:R-:W-:-:S04]  /*1e80*/  SHF.R.U32.HI R7, RZ, 0x10, R7 ;  /* 0x00000010ff077819 */ /* 0x000fc80000011607 */
[----:B------:R-:W-:-:S05]  /*1e90*/  PRMT R7, R7, 0x9910, RZ ;  /* 0x0000991007077816 */ /* 0x000fca00000000ff */
[----:B------:R-:W-:-:S05]  /*1ea0*/  IMAD R7, R7, 0x18, RZ ;  /* 0x0000001807077824 */ /* 0x000fca00078e02ff */
[----:B------:R-:W-:-:S04]  /*1eb0*/  IADD3 R7, PT, PT, RZ, -R7, RZ ;  /* 0x80000007ff077210 */ /* 0x000fc80007ffe0ff */
[----:B------:R-:W-:-:S04]  /*1ec0*/  PRMT R7, R7, 0x7710, RZ ;  /* 0x0000771007077816 */ /* 0x000fc800000000ff */
[----:B------:R-:W-:-:S04]  /*1ed0*/  IADD3 R7, PT, PT, R7, R6, RZ ;  /* 0x0000000607077210 */ /* 0x000fc80007ffe0ff */
[----:B------:R-:W-:Y:S02]  /*1ee0*/  SHF.L.U32 R6, R7, 0x1, RZ ;  /* 0x0000000107067819 */ /* 0x000fe400000006ff */
[----:B------:R-:W-:Y:S02]  /*1ef0*/  MOV R7, UR8 ;  /* 0x0000000800077c02 */ /* 0x000fe40008000f00 */
[----:B------:R-:W-:-:S03]  /*1f00*/  LOP3.LUT R6, R6, 0xffff, RZ, 0xc0, !PT ;  /* 0x0000ffff06067812 */ /* 0x000fc600078ec0ff */
[----:B-1----:R-:W-:-:S04]  /*1f10*/  @P0 IMAD.WIDE R12, R7, 0x8, R12 ;  /* 0x00000008070c0825 */ /* 0x002fc800078e020c */
[----:B0-----:R-:W-:Y:S01]  /*1f20*/  @P0 FMUL.FTZ R7, R5, UR10 ;  /* 0x0000000a05070c20 */ /* 0x001fe20008410000 */
[----:B------:R-:W-:Y:S02]  /*1f30*/  IMAD.IADD R21, R21, 0x1, R6 ;  /* 0x0000000115157824 */ /* 0x000fe400078e0206 */
[----:B------:R-:W-:Y:S02]  /*1f40*/  @P0 FMUL.FTZ R6, R4, UR10 ;  /* 0x0000000a04060c20 */ /* 0x000fe40008410000 */
[----:B--2---:R-:W-:-:S03]  /*1f50*/  IMAD.WIDE R10, R21, 0x4, R10 ;  /* 0x00000004150a7825 */ /* 0x004fc600078e020a */
[----:B------:R0:W-:Y:S01]  /*1f60*/  @P0 STG.E.64 desc[UR16][R12.64], R6 ;  /* 0x000000060c000986 */ /* 0x0001e2000c101b10 */
[----:B----4-:R-:W-:Y:S01]  /*1f70*/  IMAD.WIDE R8, R21, 0x4, R8 ;  /* 0x0000000415087825 */ /* 0x010fe200078e0208 */
[----:B------:R-:W-:Y:S06]  /*1f80*/  BAR.SYNC.DEFER_BLOCKING 0x0 ;  /* 0x0000000000007b1d */ /* 0x000fec0000010000 */
[----:B---3--:R-:W5:Y:S04]  /*1f90*/  LDG.E.64 R4, desc[UR16][R10.64] ;  /* 0x000000100a047981 */ /* 0x008f68000c1e1b00 */
[----:B0-----:R0:W5:Y:S01]  /*1fa0*/  LDG.E.64 R6, desc[UR16][R8.64] ;  /* 0x0000001008067981 */ /* 0x001162000c1e1b00 */
[----:B------:R-:W-:Y:S03]  /*1fb0*/  BSSY.RECONVERGENT B0, `(.L_x_1876) ;  /* 0x00000f6000007945 */ /* 0x000fe60003800200 */
[----:B0-----:R-:W0:Y:S01]  /*1fc0*/  LDS.64 R8, [UR5+0x78] ;  /* 0x00007805ff087984 */ /* 0x001e220008000a00 */
[----:B------:R-:W1:Y:S02]  /*1fd0*/  LDCU.U8 UR5, c[0x0][0x3fc] ;  /* 0x00007f80ff0577ac */ /* 0x000e640008000000 */
[----:B-1----:R-:W-:Y:S01]  /*1fe0*/  UISETP.NE.AND UP0, UPT, UR5, URZ, UPT ;  /* 0x000000ff0500728c */ /* 0x002fe2000bf05270 */
[----:B0-----:R-:W-:-:S04]  /*1ff0*/  FMUL.FTZ R8, R8, UR10 ;  /* 0x0000000a08087c20 */ /* 0x001fc80008410000 */
[----:B------:R-:W-:-:S04]  /*2000*/  FMUL.FTZ R14, R8, R8 ;  /* 0x00000008080e7220 */ /* 0x000fc80000410000 */
[----:B------:R-:W-:Y:S01]  /*2010*/  FFMA.FTZ R14, R9, UR10, -R14 ;  /* 0x0000000a090e7c23 */ /* 0x000fe2000801080e */
[----:B------:R-:W-:-:S04]  /*2020*/  MOV R9, 0x3f800000 ;  /* 0x3f80000000097802 */ /* 0x000fc80000000f00 */
[----:B------:R-:W-:-:S13]  /*2030*/  FSETP.GTU.FTZ.AND P2, PT, R14, RZ, PT ;  /* 0x000000ff0e00720b */ /* 0x000fda0003f5c000 */
[----:B------:R-:W0:Y:S02]  /*2040*/  @P2 LDC R15, c[0x0][0x3a8] ;  /* 0x0000ea00ff0f2b82 */ /* 0x000e240000000800 */
[----:B0-----:R-:W-:-:S04]  /*2050*/  @P2 FADD.FTZ R14, R14, R15 ;  /* 0x0000000f0e0e2221 */ /* 0x001fc80000010000 */
[----:B------:R0:W1:Y:S01]  /*2060*/  @P2 MUFU.RSQ R9, R14 ;  /* 0x0000000e00092308 */ /* 0x0000620000001400 */
[----:B------:R-:W-:Y:S05]  /*2070*/  BRA.U UP0, `(.L_x_1877) ;  /* 0x0000000500887547 */ /* 0x000fea000b800000 */
[----:B------:R-:W2:Y:S01]  /*2080*/  LDCU.64 UR12, c[0x0][0x3e8] ;  /* 0x00007d00ff0c77ac */ /* 0x000ea20008000a00 */
[----:B------:R-:W-:Y:S01]  /*2090*/  SHF.R.S32.HI R28, RZ, 0x1f, R23 ;  /* 0x0000001fff1c7819 */ /* 0x000fe20000011417 */
[----:B------:R-:W-:Y:S01]  /*20a0*/  BSSY.RECONVERGENT B1, `(.L_x_1878) ;  /* 0x0000019000017945 */ /* 0x000fe20003800200 */
[C---:B------:R-:W-:Y:S02]  /*20b0*/  IADD3 R21, PT, PT, R23.reuse, 0x10, RZ ;  /* 0x0000001017157810 */ /* 0x040fe40007ffe0ff */
[C---:B0-----:R-:W-:Y:S02]  /*20c0*/  IADD3 R14, PT, PT, R23.reuse, 0x20, RZ ;  /* 0x00000020170e7810 */ /* 0x041fe40007ffe0ff */
[C---:B------:R-:W-:Y:S02]  /*20d0*/  IADD3 R15, PT, PT, R23.reuse, 0x30, RZ ;  /* 0x00000030170f7810 */ /* 0x040fe40007ffe0ff */
[----:B--2---:R-:W-:-:S04]  /*20e0*/  ISETP.GE.U32.AND P1, PT, R23, UR12, PT ;  /* 0x0000000c17007c0c */ /* 0x004fc8000bf26070 */
[----:B------:R-:W-:-:S13]  /*20f0*/  ISETP.GE.AND.EX P1, PT, R28, UR13, PT, P1 ;  /* 0x0000000d1c007c0c */ /* 0x000fda000bf26310 */
[----:B------:R-:W-:Y:S05]  /*2100*/  @P1 BRA `(.L_x_1879) ;  /* 0x0000000000481947 */ /* 0x000fea0003800000 */
[----:B------:R-:W0:Y:S01]  /*2110*/  LDCU.64 UR18, c[0x0][0x3e0] ;  /* 0x00007c00ff1277ac */ /* 0x000e220008000a00 */
[----:B------:R-:W-:Y:S01]  /*2120*/  MOV R11, R25 ;  /* 0x00000019000b7202 */ /* 0x000fe20000000f00 */
[--C-:B------:R-:W-:Y:S01]  /*2130*/  FADD.FTZ R20, R20, -R8.reuse ;  /* 0x8000000814147221 */ /* 0x100fe20000010000 */
[----:B------:R-:W-:Y:S01]  /*2140*/  FADD.FTZ R12, R19, -R8 ;  /* 0x80000008130c7221 */ /* 0x000fe20000010000 */
[----:B------:R-:W2:Y:S01]  /*2150*/  LDCU.64 UR10, c[0x0][0x380] ;  /* 0x00007000ff0a77ac */ /* 0x000ea20008000a00 */
[----:B------:R-:W-:Y:S02]  /*2160*/  IMAD.MOV.U32 R10, RZ, RZ, R26 ;  /* 0x000000ffff0a7224 */ /* 0x000fe400078e001a */
[-C--:B-1----:R-:W-:Y:S01]  /*2170*/  FMUL.FTZ R19, R20, R9.reuse ;  /* 0x0000000914137220 */ /* 0x082fe20000410000 */
[----:B------:R-:W-:-:S03]  /*2180*/  FMUL.FTZ R12, R12, R9 ;  /* 0x000000090c0c7220 */ /* 0x000fc60000410000 */
[----:B-----5:R-:W-:Y:S01]  /*2190*/  FFMA.FTZ R19, R4, R19, R6 ;  /* 0x0000001304137223 */ /* 0x020fe20000010006 */
[----:B------:R-:W-:-:S05]  /*21a0*/  FFMA.FTZ R20, R5, R12, R7 ;  /* 0x0000000c05147223 */ /* 0x000fca0000010007 */
[----:B------:R-:W-:Y:S01]  /*21b0*/  F2FP.BF16.F32.PACK_AB R19, R20, R19 ;  /* 0x000000131413723e */ /* 0x000fe200000010ff */
[----:B0-----:R-:W-:Y:S02]  /*21c0*/  IMAD R28, R28, UR18, RZ ;  /* 0x000000121c1c7c24 */ /* 0x001fe4000f8e02ff */
[----:B------:R-:W-:-:S04]  /*21d0*/  IMAD.WIDE.U32 R10, R23, UR18, R10 ;  /* 0x00000012170a7c25 */ /* 0x000fc8000f8e000a */
[----:B------:R-:W-:Y:S01]  /*21e0*/  IMAD R13, R23, UR19, R28 ;  /* 0x00000013170d7c24 */ /* 0x000fe2000f8e021c */
[----:B--2---:R-:W-:-:S04]  /*21f0*/  LEA R12, P1, R10, UR10, 0x1 ;  /* 0x0000000a0a0c7c11 */ /* 0x004fc8000f8208ff */
[----:B------:R-:W-:-:S04]  /*2200*/  IADD3 R13, PT, PT, R11, R13, RZ ;  /* 0x0000000d0b0d7210 */ /* 0x000fc80007ffe0ff */
[----:B------:R-:W-:-:S05]  /*2210*/  LEA.HI.X R13, R10, UR11, R13, 0x1, P1 ;  /* 0x0000000b0a0d7c11 */ /* 0x000fca00088f0c0d */
[----:B------:R0:W-:Y:S02]  /*2220*/  STG.E desc[UR16][R12.64], R19 ;  /* 0x000000130c007986 */ /* 0x0001e4000c101910 */
.L_x_1879:
[----:B------:R-:W-:Y:S05]  /*2230*/  BSYNC.RECONVERGENT B1 ;  /* 0x0000000000017941 */ /* 0x000fea0003800200 */
.L_x_1878:
[----:B------:R-:W-:Y:S01]  /*2240*/  ISETP.GE.U32.AND P1, PT, R21, UR12, PT ;  /* 0x0000000c15007c0c */ /* 0x000fe2000bf26070 */
[----:B------:R-:W-:Y:S01]  /*2250*/  BSSY.RECONVERGENT B1, `(.L_x_1880) ;  /* 0x000001c000017945 */ /* 0x000fe20003800200 */
[----:B------:R-:W-:Y:S02]  /*2260*/  SHF.R.S32.HI R10, RZ, 0x1f, R21 ;  /* 0x0000001fff0a7819 */ /* 0x000fe40000011415 */
[----:B------:R-:W-:Y:S02]  /*2270*/  ISETP.GE.U32.AND P2, PT, R14, UR12, PT ;  /* 0x0000000c0e007c0c */ /* 0x000fe4000bf46070 */
[----:B------:R-:W-:Y:S02]  /*2280*/  ISETP.GE.AND.EX P1, PT, R10, UR13, PT, P1 ;  /* 0x0000000d0a007c0c */ /* 0x000fe4000bf26310 */
[----:B------:R-:W-:Y:S02]  /*2290*/  ISETP.GE.U32.AND P3, PT, R15, UR12, PT ;  /* 0x0000000c0f007c0c */ /* 0x000fe4000bf66070 */
[----:B------:R-:W-:-:S02]  /*22a0*/  SHF.R.S32.HI R20, RZ, 0x1f, R14 ;  /* 0x0000001fff147819 */ /* 0x000fc4000001140e */
[----:B0-----:R-:W-:Y:S02]  /*22b0*/  SHF.R.S32.HI R19, RZ, 0x1f, R15 ;  /* 0x0000001fff137819 */ /* 0x001fe4000001140f */
[----:B------:R-:W-:Y:S02]  /*22c0*/  ISETP.GE.AND.EX P2, PT, R20, UR13, PT, P2 ;  /* 0x0000000d14007c0c */ /* 0x000fe4000bf46320 */
[----:B------:R-:W-:-:S03]  /*22d0*/  ISETP.GE.AND.EX P3, PT, R19, UR13, PT, P3 ;  /* 0x0000000d13007c0c */ /* 0x000fc6000bf66330 */
[----:B------:R-:W-:Y:S10]  /*22e0*/  @P1 BRA `(.L_x_1881) ;  /* 0x0000000000481947 */ /* 0x000ff40003800000 */
[----:B------:R-:W0:Y:S01]  /*22f0*/  LDCU.64 UR10, c[0x0][0x3e0] ;  /* 0x00007c00ff0a77ac */ /* 0x000e220008000a00 */
[----:B------:R-:W-:Y:S01]  /*2300*/  MOV R11, R25 ;  /* 0x00000019000b7202 */ /* 0x000fe20000000f00 */
[--C-:B------:R-:W-:Y:S01]  /*2310*/  FADD.FTZ R18, R18, -R8.reuse ;  /* 0x8000000812127221 */ /* 0x100fe20000010000 */
[----:B------:R-:W-:Y:S01]  /*2320*/  FADD.FTZ R12, R17, -R8 ;  /* 0x80000008110c7221 */ /* 0x000fe20000010000 */
[----:B------:R-:W2:Y:S02]  /*2330*/  LDCU.64 UR18, c[0x0][0x380] ;  /* 0x00007000ff1277ac */ /* 0x000ea40008000a00 */
[-C--:B-1----:R-:W-:Y:S01]  /*2340*/  FMUL.FTZ R17, R18, R9.reuse ;  /* 0x0000000912117220 */ /* 0x082fe20000410000 */
[----:B------:R-:W-:-:S03]  /*2350*/  FMUL.FTZ R12, R12, R9 ;  /* 0x000000090c0c7220 */ /* 0x000fc60000410000 */
[----:B-----5:R-:W-:Y:S01]  /*2360*/  FFMA.FTZ R17, R4, R17, R6 ;  /* 0x0000001104117223 */ /* 0x020fe20000010006 */
[----:B------:R-:W-:Y:S01]  /*2370*/  FFMA.FTZ R18, R5, R12, R7 ;  /* 0x0000000c05127223 */ /* 0x000fe20000010007 */
[----:B0-----:R-:W-:-:S04]  /*2380*/  IMAD R10, R10, UR10, RZ ;  /* 0x0000000a0a0a7c24 */ /* 0x001fc8000f8e02ff */
[----:B------:R-:W-:Y:S01]  /*2390*/  IMAD R13, R21, UR11, R10 ;  /* 0x0000000b150d7c24 */ /* 0x000fe2000f8e020a */
[----:B------:R-:W-:-:S05]  /*23a0*/  MOV R10, R26 ;  /* 0x0000001a000a7202 */ /* 0x000fca0000000f00 */
[----:B------:R-:W-:-:S04]  /*23b0*/  IMAD.WIDE.U32 R10, R21, UR10, R10 ;  /* 0x0000000a150a7c25 */ /* 0x000fc8000f8e000a */
[----:B------:R-:W-:Y:S01]  /*23c0*/  IMAD.IADD R13, R11, 0x1, R13 ;  /* 0x000000010b0d7824 */ /* 0x000fe200078e020d */
[----:B--2---:R-:W-:Y:S02]  /*23d0*/  LEA R12, P1, R10, UR18, 0x1 ;  /* 0x000000120a0c7c11 */ /* 0x004fe4000f8208ff */
[----:B------:R-:W-:Y:S02]  /*23e0*/  F2FP.BF16.F32.PACK_AB R11, R18, R17 ;  /* 0x00000011120b723e */ /* 0x000fe400000010ff */
[----:B------:R-:W-:-:S05]  /*23f0*/  LEA.HI.X R13, R10, UR19, R13, 0x1, P1 ;  /* 0x000000130a0d7c11 */ /* 0x000fca00088f0c0d */
[----:B------:R0:W-:Y:S04]  /*2400*/  STG.E desc[UR16][R12.64], R11 ;  /* 0x0000000b0c007986 */ /* 0x0001e8000c101910 */
.L_x_1881:
[----:B------:R-:W-:Y:S05]  /*2410*/  BSYNC.RECONVERGENT B1 ;  /* 0x0000000000017941 */ /* 0x000fea0003800200 */
.L_x_1880:
[----:B------:R-:W-:Y:S04]  /*2420*/  BSSY.RECONVERGENT B1, `(.L_x_1882) ;  /* 0x0000014000017945 */ /* 0x000fe80003800200 */
[----:B------:R-:W-:Y:S05]  /*2430*/  @P2 BRA `(.L_x_1883) ;  /* 0x0000000000482947 */ /* 0x000fea0003800000 */
[----:B------:R-:W2:Y:S01]  /*2440*/  LDCU.64 UR10, c[0x0][0x3e0] ;  /* 0x00007c00ff0a77ac */ /* 0x000ea20008000a00 */
[----:B------:R-:W-:Y:S01]  /*2450*/  MOV R10, R26 ;  /* 0x0000001a000a7202 */ /* 0x000fe20000000f00 */
[--C-:B0-----:R-:W-:Y:S01]  /*2460*/  FADD.FTZ R12, R3, -R8.reuse ;  /* 0x80000008030c7221 */ /* 0x101fe20000010000 */
[----:B------:R-:W-:Y:S01]  /*2470*/  MOV R11, R25 ;  /* 0x00000019000b7202 */ /* 0x000fe20000000f00 */
[----:B------:R-:W0:Y:S01]  /*2480*/  LDCU.64 UR18, c[0x0][0x380] ;  /* 0x00007000ff1277ac */ /* 0x000e220008000a00 */
[----:B------:R-:W-:Y:S01]  /*2490*/  FADD.FTZ R16, R16, -R8 ;  /* 0x8000000810107221 */ /* 0x000fe20000010000 */
[----:B-1----:R-:W-:-:S03]  /*24a0*/  FMUL.FTZ R3, R12, R9 ;  /* 0x000000090c037220 */ /* 0x002fc60000410000 */
[----:B------:R-:W-:Y:S01]  /*24b0*/  FMUL.FTZ R16, R16, R9 ;  /* 0x0000000910107220 */ /* 0x000fe20000410000 */
[----:B-----5:R-:W-:-:S03]  /*24c0*/  FFMA.FTZ R3, R4, R3, R6 ;  /* 0x0000000304037223 */ /* 0x020fc60000010006 */
[----:B------:R-:W-:Y:S01]  /*24d0*/  FFMA.FTZ R16, R5, R16, R7 ;  /* 0x0000001005107223 */ /* 0x000fe20000010007 */
[----:B--2---:R-:W-:-:S04]  /*24e0*/  IMAD R13, R20, UR10, RZ ;  /* 0x0000000a140d7c24 */ /* 0x004fc8000f8e02ff */
[----:B------:R-:W-:Y:S01]  /*24f0*/  F2FP.BF16.F32.PACK_AB R3, R16, R3 ;  /* 0x000000031003723e */ /* 0x000fe200000010ff */
[----:B------:R-:W-:-:S04]  /*2500*/  IMAD.WIDE.U32 R10, R14, UR10, R10 ;  /* 0x0000000a0e0a7c25 */ /* 0x000fc8000f8e000a */
[----:B------:R-:W-:Y:S01]  /*2510*/  IMAD R13, R14, UR11, R13 ;  /* 0x0000000b0e0d7c24 */ /* 0x000fe2000f8e020d */
[----:B0-----:R-:W-:-:S04]  /*2520*/  LEA R12, P1, R10, UR18, 0x1 ;  /* 0x000000120a0c7c11 */ /* 0x001fc8000f8208ff */
[----:B------:R-:W-:-:S04]  /*2530*/  IADD3 R13, PT, PT, R11, R13, RZ ;  /* 0x0000000d0b0d7210 */ /* 0x000fc80007ffe0ff */
[----:B------:R-:W-:-:S05]  /*2540*/  LEA.HI.X R13, R10, UR19, R13, 0x1, P1 ;  /* 0x000000130a0d7c11 */ /* 0x000fca00088f0c0d */
[----:B------:R2:W-:Y:S02]  /*2550*/  STG.E desc[UR16][R12.64], R3 ;  /* 0x000000030c007986 */ /* 0x0005e4000c101910 */
.L_x_1883:
[----:B------:R-:W-:Y:S05]  /*2560*/  BSYNC.RECONVERGENT B1 ;  /* 0x0000000000017941 */ /* 0x000fea0003800200 */
.L_x_1882:
[----:B------:R-:W-:Y:S05]  /*2570*/  @P3 BRA `(.L_x_1884) ;  /* 0x0000000800643947 */ /* 0x000fea0003800000 */
[----:B------:R-:W3:Y:S01]  /*2580*/  LDCU.64 UR10, c[0x0][0x3e0] ;  /* 0x00007c00ff0a77ac */ /* 0x000ee20008000a00 */
[----:B------:R-:W-:Y:S01]  /*2590*/  MOV R24, R26 ;  /* 0x0000001a00187202 */ /* 0x000fe20000000f00 */
[--C-:B------:R-:W-:Y:S01]  /*25a0*/  FADD.FTZ R0, R0, -R8.reuse ;  /* 0x8000000800007221 */ /* 0x100fe20000010000 */
[----:B------:R-:W-:Y:S01]  /*25b0*/  FADD.FTZ R2, R2, -R8 ;  /* 0x8000000802027221 */ /* 0x000fe20000010000 */
[----:B------:R-:W4:Y:S02]  /*25c0*/  LDCU.64 UR12, c[0x0][0x380] ;  /* 0x00007000ff0c77ac */ /* 0x000f240008000a00 */
[-C--:B-12---:R-:W-:Y:S01]  /*25d0*/  FMUL.FTZ R3, R0, R9.reuse ;  /* 0x0000000900037220 */ /* 0x086fe20000410000 */
[----:B------:R-:W-:-:S03]  /*25e0*/  FMUL.FTZ R2, R2, R9 ;  /* 0x0000000902027220 */ /* 0x000fc60000410000 */
[----:B-----5:R-:W-:Y:S01]  /*25f0*/  FFMA.FTZ R4, R4, R3, R6 ;  /* 0x0000000304047223 */ /* 0x020fe20000010006 */
[----:B------:R-:W-:-:S05]  /*2600*/  FFMA.FTZ R5, R5, R2, R7 ;  /* 0x0000000205057223 */ /* 0x000fca0000010007 */
[----:B------:R-:W-:Y:S01]  /*2610*/  F2FP.BF16.F32.PACK_AB R5, R5, R4 ;  /* 0x000000040505723e */ /* 0x000fe200000010ff */
[----:B---3--:R-:W-:Y:S02]  /*2620*/  IMAD R8, R19, UR10, RZ ;  /* 0x0000000a13087c24 */ /* 0x008fe4000f8e02ff */
[----:B------:R-:W-:-:S04]  /*2630*/  IMAD.WIDE.U32 R24, R15, UR10, R24 ;  /* 0x0000000a0f187c25 */ /* 0x000fc8000f8e0018 */
[----:B------:R-:W-:Y:S01]  /*2640*/  IMAD R15, R15, UR11, R8 ;  /* 0x0000000b0f0f7c24 */ /* 0x000fe2000f8e0208 */
[----:B----4-:R-:W-:-:S03]  /*2650*/  LEA R2, P1, R24, UR12, 0x1 ;  /* 0x0000000c18027c11 */ /* 0x010fc6000f8208ff */
[----:B------:R-:W-:-:S05]  /*2660*/  IMAD.IADD R15, R25, 0x1, R15 ;  /* 0x00000001190f7824 */ /* 0x000fca00078e020f */
[----:B------:R-:W-:-:S05]  /*2670*/  LEA.HI.X R3, R24, UR13, R15, 0x1, P1 ;  /* 0x0000000d18037c11 */ /* 0x000fca00088f0c0f */
[----:B------:R3:W-:Y:S01]  /*2680*/  STG.E desc[UR16][R2.64], R5 ;  /* 0x0000000502007986 */ /* 0x0007e2000c101910 */
[----:B------:R-:W-:Y:S05]  /*2690*/  BRA `(.L_x_1884) ;  /* 0x00000008001c7947 */ /* 0x000fea0003800000 */
.L_x_1877:
[----:B------:R-:W2:Y:S01]  /*26a0*/  LDCU.64 UR18, c[0x0][0x3e8] ;  /* 0x00007d00ff1277ac */ /* 0x000ea20008000a00 */
[----:B------:R-:W-:Y:S01]  /*26b0*/  BSSY.RECONVERGENT B1, `(.L_x_1885) ;  /* 0x0000022000017945 */ /* 0x000fe20003800200 */
[C---:B0-----:R-:W-:Y:S02]  /*26c0*/  IADD3 R14, PT, PT, R23.reuse, 0x10, RZ ;  /* 0x00000010170e7810 */ /* 0x041fe40007ffe0ff */
[C---:B------:R-:W-:Y:S02]  /*26d0*/  IADD3 R10, PT, PT, R23.reuse, 0x20, RZ ;  /* 0x00000020170a7810 */ /* 0x040fe40007ffe0ff */
[----:B------:R-:W-:Y:S01]  /*26e0*/  IADD3 R11, PT, PT, R23, 0x30, RZ ;  /* 0x00000030170b7810 */ /* 0x000fe20007ffe0ff */
[----:B------:R-:W-:Y:S06]  /*26f0*/  @P1 BRA `(.L_x_1886) ;  /* 0x0000000000741947 */ /* 0x000fec0003800000 */
[--C-:B------:R-:W-:Y:S01]  /*2700*/  FADD.FTZ R20, R20, -R8.reuse ;  /* 0x8000000814147221 */ /* 0x100fe20000010000 */
[----:B------:R-:W-:Y:S01]  /*2710*/  FADD.FTZ R12, R19, -R8 ;  /* 0x80000008130c7221 */ /* 0x000fe20000010000 */
[----:B------:R-:W0:Y:S01]  /*2720*/  LDCU.64 UR10, c[0x0][0x3e0] ;  /* 0x00007c00ff0a77ac */ /* 0x000e220008000a00 */
[----:B------:R-:W-:Y:S01]  /*2730*/  SHF.R.S32.HI R21, RZ, 0x1f, R23 ;  /* 0x0000001fff157819 */ /* 0x000fe20000011417 */
[-C--:B-1----:R-:W-:Y:S01]  /*2740*/  FMUL.FTZ R15, R20, R9.reuse ;  /* 0x00000009140f7220 */ /* 0x082fe20000410000 */
[----:B------:R-:W-:Y:S01]  /*2750*/  FMUL.FTZ R12, R12, R9 ;  /* 0x000000090c0c7220 */ /* 0x000fe20000410000 */
[----:B------:R-:W1:Y:S02]  /*2760*/  LDCU.64 UR12, c[0x0][0x380] ;  /* 0x00007000ff0c77ac */ /* 0x000e640008000a00 */
[----:B-----5:R-:W-:Y:S01]  /*2770*/  FFMA.FTZ R15, R4, R15, R6 ;  /* 0x0000000f040f7223 */ /* 0x020fe20000010006 */
[----:B------:R-:W-:-:S03]  /*2780*/  FFMA.FTZ R12, R5, R12, R7 ;  /* 0x0000000c050c7223 */ /* 0x000fc60000010007 */
[----:B------:R-:W-:Y:S01]  /*2790*/  FMUL.FTZ R19, R15, -1.4426950216293334961 ;  /* 0xbfb8aa3b0f137820 */ /* 0x000fe20000410000 */
[----:B------:R-:W-:-:S05]  /*27a0*/  FMUL.FTZ R20, R12, -1.4426950216293334961 ;  /* 0xbfb8aa3b0c147820 */ /* 0x000fca0000410000 */
[----:B------:R-:W3:Y:S08]  /*27b0*/  MUFU.EX2 R19, R19 ;  /* 0x0000001300137308 */ /* 0x000ef00000000800 */
[----:B------:R-:W4:Y:S01]  /*27c0*/  MUFU.EX2 R20, R20 ;  /* 0x0000001400147308 */ /* 0x000f220000000800 */
[----:B---3--:R-:W-:Y:S01]  /*27d0*/  FADD.FTZ R28, R19, 1 ;  /* 0x3f800000131c7421 */ /* 0x008fe20000010000 */
[----:B0-----:R-:W-:-:S02]  /*27e0*/  IMAD R19, R21, UR10, RZ ;  /* 0x0000000a15137c24 */ /* 0x001fc4000f8e02ff */
[----:B------:R-:W-:-:S04]  /*27f0*/  IMAD.MOV.U32 R21, RZ, RZ, R25 ;  /* 0x000000ffff157224 */ /* 0x000fc800078e0019 */
[----:B------:R-:W0:Y:S01]  /*2800*/  MUFU.RCP R28, R28 ;  /* 0x0000001c001c7308 */ /* 0x000e220000001000 */
[----:B----4-:R-:W-:Y:S01]  /*2810*/  FADD.FTZ R29, R20, 1 ;  /* 0x3f800000141d7421 */ /* 0x010fe20000010000 */
[----:B------:R-:W-:-:S06]  /*2820*/  MOV R20, R26 ;  /* 0x0000001a00147202 */ /* 0x000fcc0000000f00 */
[----:B------:R3:W4:Y:S01]  /*2830*/  MUFU.RCP R13, R29 ;  /* 0x0000001d000d7308 */ /* 0x0007220000001000 */
[----:B------:R-:W-:-:S04]  /*2840*/  IMAD.WIDE.U32 R20, R23, UR10, R20 ;  /* 0x0000000a17147c25 */ /* 0x000fc8000f8e0014 */
[----:B---3--:R-:W-:Y:S02]  /*2850*/  IMAD R29, R23, UR11, R19 ;  /* 0x0000000b171d7c24 */ /* 0x008fe4000f8e0213 */
[----:B0-----:R-:W-:Y:S01]  /*2860*/  FMUL.FTZ R15, R15, R28 ;  /* 0x0000001c0f0f7220 */ /* 0x001fe20000410000 */
[----:B----4-:R-:W-:Y:S02]  /*2870*/  FMUL.FTZ R19, R12, R13 ;  /* 0x0000000d0c137220 */ /* 0x010fe40000410000 */
[----:B------:R-:W-:Y:S02]  /*2880*/  IADD3 R13, PT, PT, R21, R29, RZ ;  /* 0x0000001d150d7210 */ /* 0x000fe40007ffe0ff */
[C---:B-1----:R-:W-:Y:S02]  /*2890*/  LEA R12, P1, R20.reuse, UR12, 0x1 ;  /* 0x0000000c140c7c11 */ /* 0x042fe4000f8208ff */
[----:B------:R-:W-:Y:S02]  /*28a0*/  F2FP.BF16.F32.PACK_AB R15, R19, R15 ;  /* 0x0000000f130f723e */ /* 0x000fe400000010ff */
[----:B------:R-:W-:-:S05]  /*28b0*/  LEA.HI.X R13, R20, UR13, R13, 0x1, P1 ;  /* 0x0000000d140d7c11 */ /* 0x000fca00088f0c0d */
[----:B------:R0:W-:Y:S04]  /*28c0*/  STG.E desc[UR16][R12.64], R15 ;  /* 0x0000000f0c007986 */ /* 0x0001e8000c101910 */
.L_x_1886:
[----:B--2---:R-:W-:Y:S05]  /*28d0*/  BSYNC.RECONVERGENT B1 ;  /* 0x0000000000017941 */ /* 0x004fea0003800200 */
.L_x_1885:
[----:B------:R-:W-:Y:S01]  /*28e0*/  ISETP.GE.U32.AND P1, PT, R14, UR18, PT ;  /* 0x000000120e007c0c */ /* 0x000fe2000bf26070 */
[----:B------:R-:W-:Y:S01]  /*28f0*/  BSSY.RECONVERGENT B1, `(.L_x_1887) ;  /* 0x0000026000017945 */ /* 0x000fe20003800200 */
[----:B0-----:R-:W-:Y:S02]  /*2900*/  SHF.R.S32.HI R12, RZ, 0x1f, R14 ;  /* 0x0000001fff0c7819 */ /* 0x001fe4000001140e */
[----:B------:R-:W-:Y:S02]  /*2910*/  ISETP.GE.U32.AND P2, PT, R10, UR18, PT ;  /* 0x000000120a007c0c */ /* 0x000fe4000bf46070 */
[----:B------:R-:W-:Y:S02]  /*2920*/  ISETP.GE.AND.EX P1, PT, R12, UR19, PT, P1 ;  /* 0x000000130c007c0c */ /* 0x000fe4000bf26310 */
[----:B------:R-:W-:Y:S02]  /*2930*/  ISETP.GE.U32.AND P3, PT, R11, UR18, PT ;  /* 0x000000120b007c0c */ /* 0x000fe4000bf66070 */
[----:B------:R-:W-:-:S02]  /*2940*/  SHF.R.S32.HI R15, RZ, 0x1f, R10 ;  /* 0x0000001fff0f7819 */ /* 0x000fc4000001140a */
[----:B------:R-:W-:Y:S02]  /*2950*/  SHF.R.S32.HI R19, RZ, 0x1f, R11 ;  /* 0x0000001fff137819 */ /* 0x000fe4000001140b */
[----:B------:R-:W-:Y:S02]  /*2960*/  ISETP.GE.AND.EX P2, PT, R15, UR19, PT, P2 ;  /* 0x000000130f007c0c */ /* 0x000fe4000bf46320 */
[----:B------:R-:W-:-:S03]  /*2970*/  ISETP.GE.AND.EX P3, PT, R19, UR19, PT, P3 ;  /* 0x0000001313007c0c */ /* 0x000fc6000bf66330 */
[----:B------:R-:W-:Y:S10]  /*2980*/  @P1 BRA `(.L_x_1888) ;  /* 0x0000000000701947 */ /* 0x000ff40003800000 */
[--C-:B------:R-:W-:Y:S01]  /*2990*/  FADD.FTZ R18, R18, -R8.reuse ;  /* 0x8000000812127221 */ /* 0x100fe20000010000 */
[----:B------:R-:W0:Y:S03]  /*29a0*/  LDCU.64 UR10, c[0x0][0x3e0] ;  /* 0x00007c00ff0a77ac */ /* 0x000e260008000a00 */
[----:B-1----:R-:W-:Y:S01]  /*29b0*/  FMUL.FTZ R21, R18, R9 ;  /* 0x0000000912157220 */ /* 0x002fe20000410000 */
[----:B------:R-:W-:Y:S01]  /*29c0*/  FADD.FTZ R18, R17, -R8 ;  /* 0x8000000811127221 */ /* 0x000fe20000010000 */
[----:B------:R-:W1:Y:S02]  /*29d0*/  LDCU.64 UR12, c[0x0][0x380] ;  /* 0x00007000ff0c77ac */ /* 0x000e640008000a00 */
[----:B-----5:R-:W-:Y:S01]  /*29e0*/  FFMA.FTZ R21, R4, R21, R6 ;  /* 0x0000001504157223 */ /* 0x020fe20000010006 */
[----:B------:R-:W-:-:S03]  /*29f0*/  FMUL.FTZ R18, R18, R9 ;  /* 0x0000000912127220 */ /* 0x000fc60000410000 */
[----:B------:R-:W-:Y:S01]  /*2a00*/  FMUL.FTZ R13, R21, -1.4426950216293334961 ;  /* 0xbfb8aa3b150d7820 */ /* 0x000fe20000410000 */
[----:B------:R-:W-:-:S04]  /*2a10*/  FFMA.FTZ R20, R5, R18, R7 ;  /* 0x0000001205147223 */ /* 0x000fc80000010007 */
[----:B------:R-:W-:Y:S01]  /*2a20*/  FMUL.FTZ R17, R20, -1.4426950216293334961 ;  /* 0xbfb8aa3b14117820 */ /* 0x000fe20000410000 */
[----:B------:R-:W2:Y:S01]  /*2a30*/  MUFU.EX2 R13, R13 ;  /* 0x0000000d000d7308 */ /* 0x000ea20000000800 */
[----:B0-----:R-:W-:Y:S01]  /*2a40*/  IMAD R18, R12, UR10, RZ ;  /* 0x0000000a0c127c24 */ /* 0x001fe2000f8e02ff */
[----:B------:R-:W-:-:S03]  /*2a50*/  MOV R12, R26 ;  /* 0x0000001a000c7202 */ /* 0x000fc60000000f00 */
[----:B------:R-:W-:-:S03]  /*2a60*/  IMAD R18, R14, UR11, R18 ;  /* 0x0000000b0e127c24 */ /* 0x000fc6000f8e0212 */
[----:B------:R-:W0:Y:S01]  /*2a70*/  MUFU.EX2 R17, R17 ;  /* 0x0000001100117308 */ /* 0x000e220000000800 */
[----:B--2---:R-:W-:Y:S01]  /*2a80*/  FADD.FTZ R29, R13, 1 ;  /* 0x3f8000000d1d7421 */ /* 0x004fe20000010000 */
[----:B------:R-:W-:-:S06]  /*2a90*/  MOV R13, R25 ;  /* 0x00000019000d7202 */ /* 0x000fcc0000000f00 */
[----:B------:R-:W2:Y:S01]  /*2aa0*/  MUFU.RCP R28, R29 ;  /* 0x0000001d001c7308 */ /* 0x000ea20000001000 */
[----:B------:R-:W-:-:S04]  /*2ab0*/  IMAD.WIDE.U32 R12, R14, UR10, R12 ;  /* 0x0000000a0e0c7c25 */ /* 0x000fc8000f8e000c */
[----:B0-----:R-:W-:Y:S01]  /*2ac0*/  FADD.FTZ R17, R17, 1 ;  /* 0x3f80000011117421 */ /* 0x001fe20000010000 */
[----:B------:R-:W-:-:S05]  /*2ad0*/  IADD3 R13, PT, PT, R13, R18, RZ ;  /* 0x000000120d0d7210 */ /* 0x000fca0007ffe0ff */
[----:B------:R-:W0:Y:S01]  /*2ae0*/  MUFU.RCP R17, R17 ;  /* 0x0000001100117308 */ /* 0x000e220000001000 */
[----:B--2---:R-:W-:Y:S01]  /*2af0*/  FMUL.FTZ R28, R21, R28 ;  /* 0x0000001c151c7220 */ /* 0x004fe20000410000 */
[----:B0-----:R-:W-:Y:S01]  /*2b00*/  FMUL.FTZ R14, R20, R17 ;  /* 0x00000011140e7220 */ /* 0x001fe20000410000 */
[----:B-1----:R-:W-:-:S04]  /*2b10*/  LEA R20, P1, R12, UR12, 0x1 ;  /* 0x0000000c0c147c11 */ /* 0x002fc8000f8208ff */
[----:B------:R-:W-:Y:S02]  /*2b20*/  LEA.HI.X R21, R12, UR13, R13, 0x1, P1 ;  /* 0x0000000d0c157c11 */ /* 0x000fe400088f0c0d */
[----:B------:R-:W-:-:S05]  /*2b30*/  F2FP.BF16.F32.PACK_AB R13, R14, R28 ;  /* 0x0000001c0e0d723e */ /* 0x000fca00000010ff */
[----:B------:R0:W-:Y:S02]  /*2b40*/  STG.E desc[UR16][R20.64], R13 ;  /* 0x0000000d14007986 */ /* 0x0001e4000c101910 */
.L_x_1888:
[----:B------:R-:W-:Y:S05]  /*2b50*/  BSYNC.RECONVERGENT B1 ;  /* 0x0000000000017941 */ /* 0x000fea0003800200 */
.L_x_1887:
[----:B------:R-:W-:Y:S04]  /*2b60*/  BSSY.RECONVERGENT B1, `(.L_x_1889) ;  /* 0x000001e000017945 */ /* 0x000fe80003800200 */
[----:B------:R-:W-:Y:S05]  /*2b70*/  @P2 BRA `(.L_x_1890) ;  /* 0x0000000000702947 */ /* 0x000fea0003800000 */
[--C-:B------:R-:W-:Y:S01]  /*2b80*/  FADD.FTZ R12, R3, -R8.reuse ;  /* 0x80000008030c7221 */ /* 0x100fe20000010000 */
[----:B------:R-:W-:Y:S01]  /*2b90*/  FADD.FTZ R16, R16, -R8 ;  /* 0x8000000810107221 */ /* 0x000fe20000010000 */
[----:B------:R-:W2:Y:S01]  /*2ba0*/  LDCU.64 UR10, c[0x0][0x3e0] ;  /* 0x00007c00ff0a77ac */ /* 0x000ea20008000a00 */
[----:B0-----:R-:W-:Y:S01]  /*2bb0*/  MOV R13, R25 ;  /* 0x00000019000d7202 */ /* 0x001fe20000000f00 */
[-C--:B-1----:R-:W-:Y:S01]  /*2bc0*/  FMUL.FTZ R3, R12, R9.reuse ;  /* 0x000000090c037220 */ /* 0x082fe20000410000 */
[----:B------:R-:W-:Y:S01]  /*2bd0*/  FMUL.FTZ R16, R16, R9 ;  /* 0x0000000910107220 */ /* 0x000fe20000410000 */
[----:B------:R-:W0:Y:S02]  /*2be0*/  LDCU.64 UR12, c[0x0][0x380] ;  /* 0x00007000ff0c77ac */ /* 0x000e240008000a00 */
[----:B-----5:R-:W-:Y:S01]  /*2bf0*/  FFMA.FTZ R14, R4, R3, R6 ;  /* 0x00000003040e7223 */ /* 0x020fe20000010006 */
[----:B------:R-:W-:-:S03]  /*2c00*/  FFMA.FTZ R3, R5, R16, R7 ;  /* 0x0000001005037223 */ /* 0x000fc60000010007 */
[----:B------:R-:W-:Y:S01]  /*2c10*/  FMUL.FTZ R12, R14, -1.4426950216293334961 ;  /* 0xbfb8aa3b0e0c7820 */ /* 0x000fe20000410000 */
[----:B------:R-:W-:-:S05]  /*2c20*/  FMUL.FTZ R16, R3, -1.4426950216293334961 ;  /* 0xbfb8aa3b03107820 */ /* 0x000fca0000410000 */
[----:B------:R-:W1:Y:S01]  /*2c30*/  MUFU.EX2 R12, R12 ;  /* 0x0000000c000c7308 */ /* 0x000e620000000800 */
[----:B--2---:R-:W-:-:S04]  /*2c40*/  IMAD R15, R15, UR10, RZ ;  /* 0x0000000a0f0f7c24 */ /* 0x004fc8000f8e02ff */
[----:B------:R-:W-:-:S03]  /*2c50*/  IMAD R15, R10, UR11, R15 ;  /* 0x0000000b0a0f7c24 */ /* 0x000fc6000f8e020f */
[----:B------:R-:W2:Y:S01]  /*2c60*/  MUFU.EX2 R16, R16 ;  /* 0x0000001000107308 */ /* 0x000ea20000000800 */
[----:B-1----:R-:W-:Y:S01]  /*2c70*/  FADD.FTZ R17, R12, 1 ;  /* 0x3f8000000c117421 */ /* 0x002fe20000010000 */
[----:B------:R-:W-:-:S04]  /*2c80*/  IMAD.MOV.U32 R12, RZ, RZ, R26 ;  /* 0x000000ffff0c7224 */ /* 0x000fc800078e001a */
[----:B------:R-:W-:Y:S02]  /*2c90*/  IMAD.WIDE.U32 R12, R10, UR10, R12 ;  /* 0x0000000a0a0c7c25 */ /* 0x000fe4000f8e000c */
[----:B------:R-:W1:Y:S02]  /*2ca0*/  MUFU.RCP R17, R17 ;  /* 0x0000001100117308 */ /* 0x000e640000001000 */
[----:B--2---:R-:W-:Y:S01]  /*2cb0*/  FADD.FTZ R18, R16, 1 ;  /* 0x3f80000010127421 */ /* 0x004fe20000010000 */
[----:B------:R-:W-:-:S05]  /*2cc0*/  IADD3 R15, PT, PT, R13, R15, RZ ;  /* 0x0000000f0d0f7210 */ /* 0x000fca0007ffe0ff */
[----:B------:R-:W2:Y:S01]  /*2cd0*/  MUFU.RCP R18, R18 ;  /* 0x0000001200127308 */ /* 0x000ea20000001000 */
[----:B-1----:R-:W-:Y:S01]  /*2ce0*/  FMUL.FTZ R10, R14, R17 ;  /* 0x000000110e0a7220 */ /* 0x002fe20000410000 */
[----:B0-----:R-:W-:-:S04]  /*2cf0*/  LEA R14, P1, R12, UR12, 0x1 ;  /* 0x0000000c0c0e7c11 */ /* 0x001fc8000f8208ff */
[----:B------:R-:W-:Y:S01]  /*2d00*/  LEA.HI.X R15, R12, UR13, R15, 0x1, P1 ;  /* 0x0000000d0c0f7c11 */ /* 0x000fe200088f0c0f */
[----:B--2---:R-:W-:-:S05]  /*2d10*/  FMUL.FTZ R3, R3, R18 ;  /* 0x0000001203037220 */ /* 0x004fca0000410000 */
[----:B------:R-:W-:-:S05]  /*2d20*/  F2FP.BF16.F32.PACK_AB R3, R3, R10 ;  /* 0x0000000a0303723e */ /* 0x000fca00000010ff */
[----:B------:R2:W-:Y:S02]  /*2d30*/  STG.E desc[UR16][R14.64], R3 ;  /* 0x000000030e007986 */ /* 0x0005e4000c101910 */
.L_x_1890:
[----:B------:R-:W-:Y:S05]  /*2d40*/  BSYNC.RECONVERGENT B1 ;  /* 0x0000000000017941 */ /* 0x000fea0003800200 */
.L_x_1889:
[----:B------:R-:W-:Y:S05]  /*2d50*/  @P3 BRA `(.L_x_1884) ;  /* 0x00000000006c3947 */ /* 0x000fea0003800000 */
[--C-:B------:R-:W-:Y:S01]  /*2d60*/  FADD.FTZ R0, R0, -R8.reuse ;  /* 0x8000000800007221 */ /* 0x100fe20000010000 */
[----:B------:R-:W-:Y:S01]  /*2d70*/  FADD.FTZ R2, R2, -R8 ;  /* 0x8000000802027221 */ /* 0x000fe20000010000 */
[----:B------:R-:W3:Y:S01]  /*2d80*/  LDCU.64 UR10, c[0x0][0x3e0] ;  /* 0x00007c00ff0a77ac */ /* 0x000ee20008000a00 */
[----:B------:R-:W-:Y:S01]  /*2d90*/  MOV R24, R26 ;  /* 0x0000001a00187202 */ /* 0x000fe20000000f00 */
[-C--:B-12---:R-:W-:Y:S01]  /*2da0*/  FMUL.FTZ R3, R0, R9.reuse ;  /* 0x0000000900037220 */ /* 0x086fe20000410000 */
[----:B------:R-:W-:Y:S01]  /*2db0*/  FMUL.FTZ R2, R2, R9 ;  /* 0x0000000902027220 */ /* 0x000fe20000410000 */
[----:B------:R-:W1:Y:S02]  /*2dc0*/  LDCU.64 UR12, c[0x0][0x380] ;  /* 0x00007000ff0c77ac */ /* 0x000e640008000a00 */
[----:B-----5:R-:W-:Y:S01]  /*2dd0*/  FFMA.FTZ R3, R4, R3, R6 ;  /* 0x0000000304037223 */ /* 0x020fe20000010006 */
[----:B------:R-:W-:-:S03]  /*2de0*/  FFMA.FTZ R6, R5, R2, R7 ;  /* 0x0000000205067223 */ /* 0x000fc60000010007 */
[----:B------:R-:W-:Y:S01]  /*2df0*/  FMUL.FTZ R0, R3, -1.4426950216293334961 ;  /* 0xbfb8aa3b03007820 */ /* 0x000fe20000410000 */
[----:B------:R-:W-:-:S05]  /*2e00*/  FMUL.FTZ R2, R6, -1.4426950216293334961 ;  /* 0xbfb8aa3b06027820 */ /* 0x000fca0000410000 */
[----:B------:R-:W2:Y:S01]  /*2e10*/  MUFU.EX2 R0, R0 ;  /* 0x0000000000007308 */ /* 0x000ea20000000800 */
[----:B---3--:R-:W-:Y:S02]  /*2e20*/  IMAD R8, R19, UR10, RZ ;  /* 0x0000000a13087c24 */ /* 0x008fe4000f8e02ff */
[----:B------:R-:W-:-:S05]  /*2e30*/  IMAD.WIDE.U32 R24, R11, UR10, R24 ;  /* 0x0000000a0b187c25 */ /* 0x000fca000f8e0018 */
[----:B------:R-:W3:Y:S01]  /*2e40*/  MUFU.EX2 R2, R2 ;  /* 0x0000000200027308 */ /* 0x000ee20000000800 */
[----:B------:R-:W-:-:S05]  /*2e50*/  IMAD R11, R11, UR11, R8 ;  /* 0x0000000b0b0b7c24 */ /* 0x000fca000f8e0208 */
[----:B------:R-:W-:Y:S01]  /*2e60*/  IADD3 R11, PT, PT, R25, R11, RZ ;  /* 0x0000000b190b7210 */ /* 0x000fe20007ffe0ff */
[----:B--2---:R-:W-:-:S06]  /*2e70*/  FADD.FTZ R4, R0, 1 ;  /* 0x3f80000000047421 */ /* 0x004fcc0000010000 */
[----:B------:R-:W2:Y:S01]  /*2e80*/  MUFU.RCP R4, R4 ;  /* 0x0000000400047308 */ /* 0x000ea20000001000 */
[----:B---3--:R-:W-:Y:S01]  /*2e90*/  FADD.FTZ R5, R2, 1 ;  /* 0x3f80000002057421 */ /* 0x008fe20000010000 */
[----:B-1----:R-:W-:-:S06]  /*2ea0*/  LEA R2, P1, R24, UR12, 0x1 ;  /* 0x0000000c18027c11 */ /* 0x002fcc000f8208ff */
[----:B------:R-:W1:Y:S01]  /*2eb0*/  MUFU.RCP R5, R5 ;  /* 0x0000000500057308 */ /* 0x000e620000001000 */
[----:B--2---:R-:W-:Y:S01]  /*2ec0*/  FMUL.FTZ R0, R3, R4 ;  /* 0x0000000403007220 */ /* 0x004fe20000410000 */
[----:B------:R-:W-:Y:S01]  /*2ed0*/  LEA.HI.X R3, R24, UR13, R11, 0x1, P1 ;  /* 0x0000000d18037c11 */ /* 0x000fe200088f0c0b */
[----:B-1----:R-:W-:-:S05]  /*2ee0*/  FMUL.FTZ R7, R6, R5 ;  /* 0x0000000506077220 */ /* 0x002fca0000410000 */
[----:B------:R-:W-:-:S05]  /*2ef0*/  F2FP.BF16.F32.PACK_AB R7, R7, R0 ;  /* 0x000000000707723e */ /* 0x000fca00000010ff */
[----:B------:R4:W-:Y:S02]  /*2f00*/  STG.E desc[UR16][R2.64], R7 ;  /* 0x0000000702007986 */ /* 0x0009e4000c101910 */
.L_x_1884:
[----:B------:R-:W-:Y:S05]  /*2f10*/  BSYNC.RECONVERGENT B0 ;  /* 0x0000000000007941 */ /* 0x000fea0003800200 */
.L_x_1876:
[----:B------:R-:W-:Y:S02]  /*2f20*/  UIADD3 UR8, UPT, UPT, UR20, UR8, URZ ;  /* 0x0000000814087290 */ /* 0x000fe4000fffe0ff */
[----:B------:R-:W-:Y:S02]  /*2f30*/  UIADD3 UR4, UPT, UPT, UR4, 0x1, URZ ;  /* 0x0000000104047890 */ /* 0x000fe4000fffe0ff */
[----:B------:R-:W-:-:S09]  /*2f40*/  UISETP.GE.AND UP0, UPT, UR8, UR7, UPT ;  /* 0x000000070800728c */ /* 0x000fd2000bf06270 */
[----:B------:R-:W-:Y:S05]  /*2f50*/  BRA.U !UP0, `(.L_x_1891) ;  /* 0xffffffd1088c7547 */ /* 0x000fea000b83ffff */
[----:B------:R-:W-:Y:S05]  /*2f60*/  EXIT ;  /* 0x000000000000794d */ /* 0x000fea0003800000 */
.L_x_1892:
        /* <DEDUP_REMOVED lines=9> */
.L_x_4529:


//--------------------- .text._Z35group_norm_nhwc_fwd_one_pass_kernelI11Bf16IOFp32WLi128ELi48ELi384EEv26Group_norm_nhwc_fwd_params --------------------------
	.section	.text._Z35group_norm_nhwc_fwd_one_pass_kernelI11Bf16IOFp32WLi128ELi48ELi384EEv26Group_norm_nhwc_fwd_params,"ax",@progbits
	.align	128
        .global         _Z35group_norm_nhwc_fwd_one_pass_kernelI11Bf16IOFp32WLi128ELi48ELi384EEv26Group_norm_nhwc_fwd_params
        .type           _Z35group_norm_nhwc_fwd_one_pass_kernelI11Bf16IOFp32WLi128ELi48ELi384EEv26Group_norm_nhwc_fwd_params,@function
        .size           _Z35group_norm_nhwc_fwd_one_pass_kernelI11Bf16IOFp32WLi128ELi48ELi384EEv26Group_norm_nhwc_fwd_params,(.L_x_4530 - _Z35group_norm_nhwc_fwd_one_pass_kernelI11Bf16IOFp32WLi128ELi48ELi384EEv26Group_norm_nhwc_fwd_params)
        .other          _Z35group_norm_nhwc_fwd_one_pass_kernelI11Bf16IOFp32WLi128ELi48ELi384EEv26Group_norm_nhwc_fwd_params,@"STO_CUDA_ENTRY STV_DEFAULT"
_Z35group_norm_nhwc_fwd_one_pass_kernelI11Bf16IOFp32WLi128ELi48ELi384EEv26Group_norm_nhwc_fwd_params:
.text._Z35group_norm_nhwc_fwd_one_pass_kernelI11Bf16IOFp32WLi128ELi48ELi384EEv26Group_norm_nhwc_fwd_params:
        /* <DEDUP_REMOVED lines=11> */
[----:B------:R-:W3:Y:S01]  /*00b0*/  S2R R24, SR_LANEID ;  /* 0x0000000000187919 */ /* 0x000ee20000000000 */
[----:B------:R-:W4:Y:S01]  /*00c0*/  LDCU.64 UR8, c[0x0][0x388] ;  /* 0x00007100ff0877ac */ /* 0x000f220008000a00 */
[----:B------:R-:W0:Y:S04]  /*00d0*/  LDCU UR17, c[0x0][0x374] ;  /* 0x00006e80ff1177ac */ /* 0x000e280008000800 */
[----:B------:R-:W3:Y:S01]  /*00e0*/  LDC R22, c[0x0][0x370] ;  /* 0x0000dc00ff167b82 */ /* 0x000ee20000000800 */
[----:B------:R-:W0:Y:S01]  /*00f0*/  LDCU.64 UR12, c[0x0][0x358] ;  /* 0x00006b00ff0c77ac */ /* 0x000e220008000a00 */
[----:B------:R-:W-:Y:S01]  /*0100*/  UMOV UR7, UR6 ;  /* 0x0000000600077c82 */ /* 0x000fe20008000000 */
[----:B--2---:R-:W-:Y:S01]  /*0110*/  MOV R2, UR4 ;  /* 0x0000000400027c02 */ /* 0x004fe20008000f00 */
[----:B------:R-:W-:Y:S01]  /*0120*/  UMOV UR4, URZ ;  /* 0x000000ff00047c82 */ /* 0x000fe20008000000 */
[----:B----4-:R-:W-:-:S02]  /*0130*/  ISETP.NE.U32.AND P1, PT, RZ, UR8, PT ;  /* 0x00000008ff007c0c */ /* 0x010fc4000bf25070 */
[C---:B0-----:R-:W-:Y:S02]  /*0140*/  LOP3.LUT R0, R26.reuse, 0xffff, RZ, 0xc0, !PT ;  /* 0x0000ffff1a007812 */ /* 0x041fe400078ec0ff */
[----:B-1----:R-:W-:-:S03]  /*0150*/  LOP3.LUT P0, RZ, R26, UR16, RZ, 0xfc, !PT ;  /* 0x000000101aff7c12 */ /* 0x002fc6000f80fcff */
[----:B------:R-:W-:Y:S01]  /*0160*/  IMAD R0, R0, 0xaab, RZ ;  /* 0x00000aab00007824 */ /* 0x000fe200078e02ff */
[----:B------:R-:W-:-:S04]  /*0170*/  ISETP.NE.AND.EX P0, PT, RZ, UR9, !P0, P1 ;  /* 0x00000009ff007c0c */ /* 0x000fc8000c705310 */
[----:B------:R-:W-:-:S04]  /*0180*/  SHF.R.U32.HI R31, RZ, 0x10, R0 ;  /* 0x00000010ff1f7819 */ /* 0x000fc80000011600 */
[----:B------:R-:W-:Y:S01]  /*0190*/  PRMT R0, R31, 0x9910, RZ ;  /* 0x000099101f007816 */ /* 0x000fe200000000ff */
[----:B------:R-:W-:-:S04]  /*01a0*/  IMAD R31, R2, UR16, R31 ;  /* 0x00000010021f7c24 */ /* 0x000fc8000f8e021f */
[----:B------:R-:W-:Y:S01]  /*01b0*/  IMAD R0, R0, 0x18, RZ ;  /* 0x0000001800007824 */ /* 0x000fe200078e02ff */
[C---:B------:R-:W-:Y:S02]  /*01c0*/  IADD3 R29, PT, PT, R31.reuse, 0x70, RZ ;  /* 0x000000701f1d7810 */ /* 0x040fe40007ffe0ff */
[----:B------:R-:W-:Y:S02]  /*01d0*/  SHF.R.S32.HI R27, RZ, 0x1f, R31 ;  /* 0x0000001fff1b7819 */ /* 0x000fe4000001141f */
[----:B------:R-:W-:Y:S02]  /*01e0*/  IADD3 R0, PT, PT, RZ, -R0, RZ ;  /* 0x80000000ff007210 */ /* 0x000fe40007ffe0ff */
[----:B------:R-:W-:Y:S02]  /*01f0*/  IADD3 R30, PT, PT, R31, 0x60, RZ ;  /* 0x000000601f1e7810 */ /* 0x000fe40007ffe0ff */
[----:B------:R-:W-:Y:S02]  /*0200*/  PRMT R3, R0, 0x7710, RZ ;  /* 0x0000771000037816 */ /* 0x000fe400000000ff */
[----:B------:R-:W-:-:S02]  /*0210*/  SHF.R.S32.HI R25, RZ, 0x1f, R29 ;  /* 0x0000001fff197819 */ /* 0x000fc4000001141d */
[----:B------:R-:W-:-:S05]  /*0220*/  IADD3 R28, PT, PT, R3, R26, RZ ;  /* 0x0000001a031c7210 */ /* 0x000fca0007ffe0ff */
[----:B---3--:R-:W-:-:S07]  /*0230*/  IMAD.SHL.U32 R28, R28, 0x2, RZ ;  /* 0x000000021c1c7824 */ /* 0x008fce00078e00ff */
.L_x_1936:
[----:B0-----:R-:W0:Y:S01]  /*0240*/  LDCU UR5, c[0x0][0x3f8] ;  /* 0x00007f00ff0577ac */ /* 0x001e220008000800 */
[----:B---3--:R-:W-:Y:S02]  /*0250*/  IABS R6, UR7 ;  /* 0x0000000700067c13 */ /* 0x008fe40008000000 */
[C---:B-----5:R-:W-:Y:S01]  /*0260*/  IADD3 R9, PT, PT, R31.reuse, 0x10, RZ ;  /* 0x000000101f097810 */ /* 0x060fe20007ffe0ff */
[----:B------:R-:W1:Y:S01]  /*0270*/  LDCU.64 UR14, c[0x0][0x3f0] ;  /* 0x00007e00ff0e77ac */ /* 0x000e620008000a00 */
[----:B------:R-:W-:Y:S02]  /*0280*/  IADD3 R19, PT, PT, R31, 0x20, RZ ;  /* 0x000000201f137810 */ /* 0x000fe40007ffe0ff */
[----:B--2---:R-:W-:Y:S02]  /*0290*/  SHF.R.S32.HI R13, RZ, 0x1f, R9 ;  /* 0x0000001fff0d7819 */ /* 0x004fe40000011409 */
[----:B------:R-:W-:Y:S02]  /*02a0*/  SHF.R.S32.HI R11, RZ, 0x1f, R19 ;  /* 0x0000001fff0b7819 */ /* 0x000fe40000011413 */
[----:B------:R-:W-:-:S02]  /*02b0*/  LOP3.LUT R34, R28, 0xffff, RZ, 0xc0, !PT ;  /* 0x0000ffff1c227812 */ /* 0x000fc400078ec0ff */
[----:B0-----:R-:W-:-:S04]  /*02c0*/  MOV R0, UR5 ;  /* 0x0000000500007c02 */ /* 0x001fc80008000f00 */
[----:B----4-:R-:W-:Y:S01]  /*02d0*/  IABS R5, R0 ;  /* 0x0000000000057213 */ /* 0x010fe20000000000 */
[----:B-1----:R-:W-:-:S03]  /*02e0*/  IMAD.U32 R15, RZ, RZ, UR14 ;  /* 0x0000000eff0f7e24 */ /* 0x002fc6000f8e00ff */
[----:B------:R-:W0:Y:S08]  /*02f0*/  I2F.RP R0, R5 ;  /* 0x0000000500007306 */ /* 0x000e300000209400 */
[----:B0-----:R-:W0:Y:S02]  /*0300*/  MUFU.RCP R0, R0 ;  /* 0x0000000000007308 */ /* 0x001e240000001000 */
[----:B0-----:R-:W-:-:S06]  /*0310*/  IADD3 R2, PT, PT, R0, 0xffffffe, RZ ;  /* 0x0ffffffe00027810 */ /* 0x001fcc0007ffe0ff */
[----:B------:R0:W1:Y:S02]  /*0320*/  F2I.FTZ.U32.TRUNC.NTZ R3, R2 ;  /* 0x0000000200037305 */ /* 0x000064000021f000 */
[----:B0-----:R-:W-:Y:S01]  /*0330*/  HFMA2 R2, -RZ, RZ, 0, 0 ;  /* 0x00000000ff027431 */ /* 0x001fe200000001ff */
[----:B-1----:R-:W-:Y:S02]  /*0340*/  R2UR UR9, R3 ;  /* 0x00000000030972ca */ /* 0x002fe400000e0000 */
[----:B------:R-:W-:Y:S02]  /*0350*/  IADD3 R4, PT, PT, RZ, -R3, RZ ;  /* 0x80000003ff047210 */ /* 0x000fe40007ffe0ff */
[----:B------:R-:W-:-:S03]  /*0360*/  R2UR UR8, R2 ;  /* 0x00000000020872ca */ /* 0x000fc600000e0000 */
[----:B------:R-:W-:Y:S01]  /*0370*/  IMAD R7, R4, R5, RZ ;  /* 0x0000000504077224 */ /* 0x000fe200078e02ff */
[----:B------:R-:W-:-:S04]  /*0380*/  MOV R4, R6 ;  /* 0x0000000600047202 */ /* 0x000fc80000000f00 */
[----:B------:R-:W-:-:S05]  /*0390*/  R2UR UR10, R4 ;  /* 0x00000000040a72ca */ /* 0x000fca00000e0000 */
[----:B------:R-:W-:-:S05]  /*03a0*/  IMAD.HI.U32 R7, R3, R7, UR8 ;  /* 0x0000000803077e27 */ /* 0x000fca000f8e0007 */
[----:B------:R-:W-:-:S13]  /*03b0*/  R2UR UR8, R7 ;  /* 0x00000000070872ca */ /* 0x000fda00000e0000 */
[----:B------:R-:W-:Y:S02]  /*03c0*/  UIMAD.WIDE.U32 UR8, UR8, UR10, URZ ;  /* 0x0000000a080872a5 */ /* 0x000fe4000f8e00ff */
[----:B------:R-:W-:-:S04]  /*03d0*/  ULOP3.LUT UR8, UR7, UR5, URZ, 0x3c, !UPT ;  /* 0x0000000507087292 */ /* 0x000fc8000f8e3cff */
[----:B------:R-:W-:-:S04]  /*03e0*/  IMAD R0, RZ, RZ, -UR9 ;  /* 0x80000009ff007e24 */ /* 0x000fc8000f8e02ff */
[C---:B------:R-:W-:Y:S01]  /*03f0*/  IMAD R0, R5.reuse, R0, UR10 ;  /* 0x0000000a05007e24 */ /* 0x040fe2000f8e0200 */
[----:B------:R-:W0:Y:S04]  /*0400*/  LDCU.64 UR10, c[0x0][0x3e8] ;  /* 0x00007d00ff0a77ac */ /* 0x000e280008000a00 */
[----:B------:R-:W-:-:S13]  /*0410*/  ISETP.GT.U32.AND P1, PT, R5, R0, PT ;  /* 0x000000000500720c */ /* 0x000fda0003f24070 */
[----:B------:R-:W-:Y:S01]  /*0420*/  VOTEU.ANY UP0, P1 ;  /* 0x0000000000ff7886 */ /* 0x000fe20000800100 */
[----:B------:R-:W-:Y:S02]  /*0430*/  PLOP3.LUT P1, PT, PT, PT, UP0, 0x80, 0x8 ;  /* 0x000000000008781c */ /* 0x000fe40003f2f008 */
[----:B0-----:R-:W-:Y:S02]  /*0440*/  ISETP.GE.U32.AND P4, PT, R9, UR10, PT ;  /* 0x0000000a09007c0c */ /* 0x001fe4000bf86070 */
[----:B------:R-:W-:Y:S01]  /*0450*/  @!UP0 UIADD3 UR9, UPT, UPT, UR9, 0x1, URZ ;  /* 0x0000000109098890 */ /* 0x000fe2000fffe0ff */
[----:B------:R-:W-:Y:S01]  /*0460*/  ISETP.GE.U32.AND P5, PT, R19, UR10, PT ;  /* 0x0000000a13007c0c */ /* 0x000fe2000bfa6070 */
[----:B------:R-:W-:Y:S01]  /*0470*/  UISETP.GE.AND UP0, UPT, UR8, URZ, UPT ;  /* 0x000000ff0800728c */ /* 0x000fe2000bf06270 */
[----:B------:R-:W-:Y:S02]  /*0480*/  ISETP.GE.AND.EX P4, PT, R13, UR11, PT, P4 ;  /* 0x0000000b0d007c0c */ /* 0x000fe4000bf86340 */
[----:B------:R-:W-:-:S02]  /*0490*/  ISETP.GE.AND.EX P5, PT, R11, UR11, PT, P5 ;  /* 0x0000000b0b007c0c */ /* 0x000fc4000bfa6350 */
[----:B------:R-:W-:Y:S02]  /*04a0*/  ISETP.GE.U32.AND P3, PT, R31, UR10, PT ;  /* 0x0000000a1f007c0c */ /* 0x000fe4000bf66070 */
[-C--:B------:R-:W-:Y:S02]  /*04b0*/  @!P1 IADD3 R0, PT, PT, R0, -R5.reuse, RZ ;  /* 0x8000000500009210 */ /* 0x080fe40007ffe0ff */
[----:B------:R-:W-:Y:S02]  /*04c0*/  ISETP.GE.AND.EX P3, PT, R27, UR11, PT, P3 ;  /* 0x0000000b1b007c0c */ /* 0x000fe4000bf66330 */
[----:B------:R-:W-:Y:S02]  /*04d0*/  ISETP.GE.U32.AND P1, PT, R0, R5, PT ;  /* 0x000000050000720c */ /* 0x000fe40003f26070 */
[----:B------:R-:W-:Y:S01]  /*04e0*/  IADD3 R0, PT, PT, R31, 0x40, RZ ;  /* 0x000000401f007810 */ /* 0x000fe20007ffe0ff */
[----:B------:R-:W0:Y:S03]  /*04f0*/  @!P4 LDC.64 R2, c[0x0][0x3e0] ;  /* 0x0000f800ff02cb82 */ /* 0x000e260000000a00 */
[----:B------:R-:W-:-:S02]  /*0500*/  ISETP.GE.U32.AND P2, PT, R0, UR10, PT ;  /* 0x0000000a00007c0c */ /* 0x000fc4000bf46070 */
[----:B------:R-:W-:-:S03]  /*0510*/  SHF.R.S32.HI R21, RZ, 0x1f, R0 ;  /* 0x0000001fff157819 */ /* 0x000fc60000011400 */
[----:B------:R-:W1:Y:S01]  /*0520*/  @!P4 LDC.64 R6, c[0x0][0x390] ;  /* 0x0000e400ff06cb82 */ /* 0x000e620000000a00 */
[----:B------:R-:W-:Y:S01]  /*0530*/  ISETP.GE.AND.EX P2, PT, R21, UR11, PT, P2 ;  /* 0x0000000b15007c0c */ /* 0x000fe2000bf46320 */
[----:B------:R-:W-:-:S05]  /*0540*/  VOTEU.ANY UP1, P1 ;  /* 0x0000000000ff7886 */ /* 0x000fca0000820100 */
[----:B------:R-:W-:Y:S02]  /*0550*/  @UP1 UIADD3 UR9, UPT, UPT, UR9, 0x1, URZ ;  /* 0x0000000109091890 */ /* 0x000fe4000fffe0ff */
[----:B------:R-:W-:Y:S02]  /*0560*/  UISETP.NE.AND UP1, UPT, UR5, URZ, UPT ;  /* 0x000000ff0500728c */ /* 0x000fe4000bf25270 */
[----:B------:R-:W-:Y:S01]  /*0570*/  @!UP0 UIADD3 UR9, UPT, UPT, -UR9, URZ, URZ ;  /* 0x000000ff09098290 */ /* 0x000fe2000fffe1ff */
[----:B0-----:R-:W-:Y:S02]  /*0580*/  @!P4 IMAD R8, R13, R2, RZ ;  /* 0x000000020d08c224 */ /* 0x001fe400078e02ff */
[----:B------:R-:W0:Y:S06]  /*0590*/  @!P2 LDC.64 R12, c[0x0][0x3e0] ;  /* 0x0000f800ff0cab82 */ /* 0x000e2c0000000a00 */
[----:B------:R-:W-:Y:S01]  /*05a0*/  @!UP1 ULOP3.LUT UR9, URZ, UR5, URZ, 0x33, !UPT ;  /* 0x00000005ff099292 */ /* 0x000fe2000f8e33ff */
[----:B------:R-:W-:-:S03]  /*05b0*/  @!P4 IMAD R23, R9, R3, R8 ;  /* 0x000000030917c224 */ /* 0x000fc600078e0208 */
[----:B------:R-:W-:-:S04]  /*05c0*/  UIADD3 UR8, UPT, UPT, -UR9, URZ, URZ ;  /* 0x000000ff09087290 */ /* 0x000fc8000fffe1ff */
[----:B------:R-:W-:Y:S02]  /*05d0*/  UIMAD UR8, UR5, UR8, UR7 ;  /* 0x00000008050872a4 */ /* 0x000fe4000f8e0207 */
[----:B------:R-:W-:Y:S02]  /*05e0*/  USHF.R.S32.HI UR5, URZ, 0x1f, UR9 ;  /* 0x0000001fff057899 */ /* 0x000fe40008011409 */
[----:B------:R-:W-:Y:S02]  /*05f0*/  UIMAD UR8, UR8, 0x30, URZ ;  /* 0x00000030080878a4 */ /* 0x000fe4000f8e02ff */
[----:B------:R-:W-:-:S04]  /*0600*/  UIMAD UR5, UR5, UR14, URZ ;  /* 0x0000000e050572a4 */ /* 0x000fc8000f8e02ff */
[----:B------:R-:W-:Y:S01]  /*0610*/  MOV R4, UR8 ;  /* 0x0000000800047c02 */ /* 0x000fe20008000f00 */
[----:B------:R-:W-:Y:S01]  /*0620*/  UIMAD UR5, UR9, UR15, UR5 ;  /* 0x0000000f090572a4 */ /* 0x000fe2000f8e0205 */
[----:B------:R-:W-:-:S04]  /*0630*/  IADD3 R34, P1, PT, R34, UR8, RZ ;  /* 0x0000000822227c10 */ /* 0x000fc8000ff3e0ff */
[----:B------:R-:W-:Y:S02]  /*0640*/  LEA.HI.X.SX32 R35, R4, RZ, 0x1, P1 ;  /* 0x000000ff04237211 */ /* 0x000fe400008f0eff */
[----:B------:R-:W2:Y:S01]  /*0650*/  @!P5 LDC.64 R4, c[0x0][0x3e0] ;  /* 0x0000f800ff04db82 */ /* 0x000ea20000000a00 */
[----:B------:R-:W-:Y:S01]  /*0660*/  IMAD.WIDE.U32 R34, R15, UR9, R34 ;  /* 0x000000090f227c25 */ /* 0x000fe2000f8e0022 */
[----:B------:R-:W-:-:S04]  /*0670*/  IADD3 R15, PT, PT, R31, 0x30, RZ ;  /* 0x000000301f0f7810 */ /* 0x000fc80007ffe0ff */
[----:B------:R-:W-:Y:S02]  /*0680*/  IADD3 R33, PT, PT, R35, UR5, RZ ;  /* 0x0000000523217c10 */ /* 0x000fe4000fffe0ff */
[----:B------:R-:W-:Y:S02]  /*0690*/  @!P4 MOV R32, R34 ;  /* 0x000000220020c202 */ /* 0x000fe40000000f00 */
[----:B------:R-:W-:Y:S02]  /*06a0*/  ISETP.GE.U32.AND P1, PT, R15, UR10, PT ;  /* 0x0000000a0f007c0c */ /* 0x000fe4000bf26070 */
[----:B------:R-:W-:Y:S01]  /*06b0*/  SHF.R.S32.HI R17, RZ, 0x1f, R15 ;  /* 0x0000001fff117819 */ /* 0x000fe2000001140f */
[----:B------:R-:W-:Y:S02]  /*06c0*/  @!P4 IMAD.WIDE.U32 R8, R9, R2, R32 ;  /* 0x000000020908c225 */ /* 0x000fe400078e0020 */
[----:B------:R-:W3:Y:S01]  /*06d0*/  @!P5 LDC.64 R2, c[0x0][0x390] ;  /* 0x0000e400ff02db82 */ /* 0x000ee20000000a00 */
[----:B------:R-:W-:-:S02]  /*06e0*/  ISETP.GE.AND.EX P1, PT, R17, UR11, PT, P1 ;  /* 0x0000000b11007c0c */ /* 0x000fc4000bf26310 */
[----:B-1----:R-:W-:Y:S02]  /*06f0*/  @!P4 LEA R36, P6, R8, R6, 0x1 ;  /* 0x000000060824c211 */ /* 0x002fe400078c08ff */
[----:B------:R-:W-:Y:S01]  /*0700*/  @!P4 IADD3 R9, PT, PT, R9, R23, RZ ;  /* 0x000000170909c210 */ /* 0x000fe20007ffe0ff */
[----:B--2---:R-:W-:-:S03]  /*0710*/  @!P5 IMAD R6, R11, R4, RZ ;  /* 0x000000040b06d224 */ /* 0x004fc600078e02ff */
[----:B------:R-:W-:Y:S01]  /*0720*/  @!P4 LEA.HI.X R37, R8, R7, R9, 0x1, P6 ;  /* 0x000000070825c211 */ /* 0x000fe200030f0c09 */
[----:B------:R-:W-:Y:S01]  /*0730*/  @!P5 IMAD.MOV.U32 R7, RZ, RZ, R33 ;  /* 0x000000ffff07d224 */ /* 0x000fe200078e0021 */
[----:B------:R-:W1:Y:S01]  /*0740*/  @!P2 LDC.64 R10, c[0x0][0x390] ;  /* 0x0000e400ff0aab82 */ /* 0x000e620000000a00 */
[----:B------:R-:W-:Y:S01]  /*0750*/  @!P5 IMAD R23, R19, R5, R6 ;  /* 0x000000051317d224 */ /* 0x000fe200078e0206 */
[----:B------:R-:W-:-:S05]  /*0760*/  @!P5 MOV R6, R34 ;  /* 0x000000220006d202 */ /* 0x000fca0000000f00 */
[----:B------:R-:W-:Y:S01]  /*0770*/  @!P5 IMAD.WIDE.U32 R4, R19, R4, R6 ;  /* 0x000000041304d225 */ /* 0x000fe200078e0006 */
[----:B------:R-:W2:Y:S01]  /*0780*/  @!P1 LDC.64 R8, c[0x0][0x3e0] ;  /* 0x0000f800ff089b82 */ /* 0x000ea20000000a00 */
[----:B------:R-:W-:Y:S02]  /*0790*/  MOV R14, RZ ;  /* 0x000000ff000e7202 */ /* 0x000fe40000000f00 */
[----:B------:R-:W-:Y:S01]  /*07a0*/  HFMA2 R19, -RZ, RZ, 0, 0 ;  /* 0x00000000ff137431 */ /* 0x000fe200000001ff */
[----:B------:R-:W-:Y:S02]  /*07b0*/  @!P5 IADD3 R5, PT, PT, R5, R23, RZ ;  /* 0x000000170505d210 */ /* 0x000fe40007ffe0ff */
[C---:B---3--:R-:W-:Y:S01]  /*07c0*/  @!P5 LEA R20, P6, R4.reuse, R2, 0x1 ;  /* 0x000000020414d211 */ /* 0x048fe200078c08ff */
[----:B0-----:R-:W-:Y:S01]  /*07d0*/  @!P2 IMAD R2, R21, R12, RZ ;  /* 0x0000000c1502a224 */ /* 0x001fe200078e02ff */
[----:B------:R-:W0:Y:S02]  /*07e0*/  @!P3 LDC.64 R6, c[0x0][0x3e0] ;  /* 0x0000f800ff06bb82 */ /* 0x000e240000000a00 */
[----:B------:R-:W-:Y:S01]  /*07f0*/  @!P5 LEA.HI.X R21, R4, R3, R5, 0x1, P6 ;  /* 0x000000030415d211 */ /* 0x000fe200030f0c05 */
[----:B------:R-:W-:Y:S01]  /*0800*/  @!P2 IMAD R23, R0, R13, R2 ;  /* 0x0000000d0017a224 */ /* 0x000fe200078e0202 */
[----:B------:R-:W-:Y:S01]  /*0810*/  @!P2 MOV R2, R34 ;  /* 0x000000220002a202 */ /* 0x000fe20000000f00 */
[----:B------:R3:W4:Y:S01]  /*0820*/  @!P4 LDG.E R19, desc[UR12][R36.64] ;  /* 0x0000000c2413c981 */ /* 0x000722000c1e1900 */
[----:B------:R-:W-:-:S02]  /*0830*/  @!P2 MOV R3, R33 ;  /* 0x000000210003a202 */ /* 0x000fc40000000f00 */
[----:B------:R-:W5:Y:S01]  /*0840*/  @!P1 LDC.64 R4, c[0x0][0x390] ;  /* 0x0000e400ff049b82 */ /* 0x000f620000000a00 */
[----:B------:R5:W4:Y:S01]  /*0850*/  @!P5 LDG.E R14, desc[UR12][R20.64] ;  /* 0x0000000c140ed981 */ /* 0x000b22000c1e1900 */
[----:B------:R-:W-:-:S06]  /*0860*/  @!P2 IMAD.WIDE.U32 R12, R0, R12, R2 ;  /* 0x0000000c000ca225 */ /* 0x000fcc00078e0002 */
[----:B------:R-:W5:Y:S01]  /*0870*/  @!P3 LDC.64 R2, c[0x0][0x390] ;  /* 0x0000e400ff02bb82 */ /* 0x000f620000000a00 */
[----:B------:R-:W-:Y:S01]  /*0880*/  VIADD R0, R31, 0x50 ;  /* 0x000000501f007836 */ /* 0x000fe20000000000 */
[----:B-1----:R-:W-:Y:S01]  /*0890*/  @!P2 LEA R16, P5, R12, R10, 0x1 ;  /* 0x0000000a0c10a211 */ /* 0x002fe200078a08ff */
[----:B--2---:R-:W-:Y:S01]  /*08a0*/  @!P1 IMAD R10, R17, R8, RZ ;  /* 0x00000008110a9224 */ /* 0x004fe200078e02ff */
[----:B------:R-:W-:Y:S02]  /*08b0*/  @!P2 IADD3 R18, PT, PT, R13, R23, RZ ;  /* 0x000000170d12a210 */ /* 0x000fe40007ffe0ff */
[----:B------:R-:W-:Y:S01]  /*08c0*/  ISETP.GE.U32.AND P4, PT, R0, UR10, PT ;  /* 0x0000000a00007c0c */ /* 0x000fe2000bf86070 */
[----:B---3--:R-:W-:Y:S01]  /*08d0*/  @!P1 IMAD R37, R15, R9, R10 ;  /* 0x000000090f259224 */ /* 0x008fe200078e020a */
[----:B------:R-:W-:Y:S02]  /*08e0*/  SHF.R.S32.HI R13, RZ, 0x1f, R0 ;  /* 0x0000001fff0d7819 */ /* 0x000fe40000011400 */
[----:B------:R-:W-:-:S02]  /*08f0*/  @!P2 LEA.HI.X R17, R12, R11, R18, 0x1, P5 ;  /* 0x0000000b0c11a211 */ /* 0x000fc400028f0c12 */
[----:B------:R-:W-:Y:S02]  /*0900*/  @!P1 MOV R10, R34 ;  /* 0x00000022000a9202 */ /* 0x000fe40000000f00 */
[-C--:B------:R-:W-:Y:S02]  /*0910*/  @!P1 MOV R11, R33.reuse ;  /* 0x00000021000b9202 */ /* 0x080fe40000000f00 */
[----:B------:R-:W-:Y:S01]  /*0920*/  ISETP.GE.AND.EX P4, PT, R13, UR11, PT, P4 ;  /* 0x0000000b0d007c0c */ /* 0x000fe2000bf86340 */
[----:B0-----:R-:W-:Y:S02]  /*0930*/  @!P3 IMAD R12, R27, R6, RZ ;  /* 0x000000061b0cb224 */ /* 0x001fe400078e02ff */
[----:B------:R-:W-:Y:S01]  /*0940*/  @!P1 IMAD.WIDE.U32 R8, R15, R8, R10 ;  /* 0x000000080f089225 */ /* 0x000fe200078e000a */
[----:B------:R-:W-:Y:S02]  /*0950*/  @!P3 MOV R10, R34 ;  /* 0x00000022000ab202 */ /* 0x000fe40000000f00 */
[----:B------:R-:W-:Y:S01]  /*0960*/  @!P3 MOV R11, R33 ;  /* 0x00000021000bb202 */ /* 0x000fe20000000f00 */
[----:B------:R-:W-:Y:S01]  /*0970*/  @!P3 IMAD R23, R31, R7, R12 ;  /* 0x000000071f17b224 */ /* 0x000fe200078e020c */
[----:B-----5:R-:W-:Y:S01]  /*0980*/  @!P1 LEA R20, P6, R8, R4, 0x1 ;  /* 0x0000000408149211 */ /* 0x020fe200078c08ff */
[----:B------:R-:W-:-:S02]  /*0990*/  @!P1 IMAD.IADD R9, R9, 0x1, R37 ;  /* 0x0000000109099824 */ /* 0x000fc400078e0225 */
[----:B------:R-:W-:Y:S01]  /*09a0*/  @!P3 IMAD.WIDE.U32 R6, R31, R6, R10 ;  /* 0x000000061f06b225 */ /* 0x000fe200078e000a */
[----:B------:R-:W-:Y:S02]  /*09b0*/  SHF.R.S32.HI R15, RZ, 0x1f, R30 ;  /* 0x0000001fff0f7819 */ /* 0x000fe4000001141e */
[----:B------:R-:W-:Y:S02]  /*09c0*/  @!P1 LEA.HI.X R21, R8, R5, R9, 0x1, P6 ;  /* 0x0000000508159211 */ /* 0x000fe400030f0c09 */
[----:B------:R-:W-:Y:S01]  /*09d0*/  ISETP.GE.U32.AND P5, PT, R30, UR10, PT ;  /* 0x0000000a1e007c0c */ /* 0x000fe2000bfa6070 */
[----:B------:R-:W0:Y:S01]  /*09e0*/  @!P4 LDC.64 R4, c[0x0][0x3e0] ;  /* 0x0000f800ff04cb82 */ /* 0x000e220000000a00 */
[----:B------:R-:W-:Y:S02]  /*09f0*/  @!P3 IADD3 R23, PT, PT, R7, R23, RZ ;  /* 0x000000170717b210 */ /* 0x000fe40007ffe0ff */
[----:B------:R-:W-:Y:S02]  /*0a00*/  @!P3 LEA R36, P6, R6, R2, 0x1 ;  /* 0x000000020624b211 */ /* 0x000fe400078c08ff */
[----:B------:R-:W-:-:S02]  /*0a10*/  ISETP.GE.AND.EX P5, PT, R15, UR11, PT, P5 ;  /* 0x0000000b0f007c0c */ /* 0x000fc4000bfa6350 */
[----:B------:R-:W-:Y:S01]  /*0a20*/  @!P3 LEA.HI.X R37, R6, R3, R23, 0x1, P6 ;  /* 0x000000030625b211 */ /* 0x000fe200030f0c17 */
[----:B------:R-:W-:Y:S01]  /*0a30*/  HFMA2 R23, -RZ, RZ, 0, 0 ;  /* 0x00000000ff177431 */ /* 0x000fe200000001ff */
[----:B------:R-:W-:Y:S01]  /*0a40*/  ISETP.GE.U32.AND P6, PT, R29, UR10, PT ;  /* 0x0000000a1d007c0c */ /* 0x000fe2000bfc6070 */
[----:B------:R-:W1:Y:S01]  /*0a50*/  @!P4 LDC.64 R6, c[0x0][0x390] ;  /* 0x0000e400ff06cb82 */ /* 0x000e620000000a00 */
[----:B------:R-:W-:-:S06]  /*0a60*/  MOV R12, RZ ;  /* 0x000000ff000c7202 */ /* 0x000fcc0000000f00 */
[----:B------:R2:W3:Y:S01]  /*0a70*/  @!P1 LDG.E R12, desc[UR12][R20.64] ;  /* 0x0000000c140c9981 */ /* 0x0004e2000c1e1900 */
[----:B------:R-:W5:Y:S03]  /*0a80*/  @!P5 LDC.64 R2, c[0x0][0x3e0] ;  /* 0x0000f800ff02db82 */ /* 0x000f660000000a00 */
[----:B------:R2:W3:Y:S01]  /*0a90*/  @!P3 LDG.E R23, desc[UR12][R36.64] ;  /* 0x0000000c2417b981 */ /* 0x0004e2000c1e1900 */
[----:B------:R-:W-:Y:S01]  /*0aa0*/  ISETP.GE.AND.EX P3, PT, R25, UR11, PT, P6 ;  /* 0x0000000b19007c0c */ /* 0x000fe2000bf66360 */
[----:B0-----:R-:W-:-:S03]  /*0ab0*/  @!P4 IMAD R13, R13, R4, RZ ;  /* 0x000000040d0dc224 */ /* 0x001fc600078e02ff */
[----:B------:R-:W0:Y:S01]  /*0ac0*/  @!P5 LDC.64 R8, c[0x0][0x390] ;  /* 0x0000e400ff08db82 */ /* 0x000e220000000a00 */
[----:B--2---:R-:W-:Y:S02]  /*0ad0*/  @!P4 MOV R20, R34 ;  /* 0x000000220014c202 */ /* 0x004fe40000000f00 */
[----:B------:R-:W-:Y:S01]  /*0ae0*/  @!P4 MOV R21, R33 ;  /* 0x000000210015c202 */ /* 0x000fe20000000f00 */
[C---:B------:R-:W-:Y:S02]  /*0af0*/  @!P4 IMAD R13, R0.reuse, R5, R13 ;  /* 0x00000005000dc224 */ /* 0x040fe400078e020d */
[----:B------:R-:W-:-:S03]  /*0b00*/  @!P4 IMAD.WIDE.U32 R36, R0, R4, R20 ;  /* 0x000000040024c225 */ /* 0x000fc600078e0014 */
[----:B------:R-:W2:Y:S01]  /*0b10*/  @!P3 LDC.64 R10, c[0x0][0x3e0] ;  /* 0x0000f800ff0abb82 */ /* 0x000ea20000000a00 */
[----:B------:R-:W-:-:S07]  /*0b20*/  IMAD.MOV.U32 R0, RZ, RZ, RZ ;  /* 0x000000ffff007224 */ /* 0x000fce00078e00ff */
[----:B------:R-:W0:Y:S01]  /*0b30*/  @!P3 LDC.64 R4, c[0x0][0x390] ;  /* 0x0000e400ff04bb82 */ /* 0x000e220000000a00 */
[----:B------:R1:W3:Y:S01]  /*0b40*/  @!P2 LDG.E R0, desc[UR12][R16.64] ;  /* 0x0000000c1000a981 */ /* 0x0002e2000c1e1900 */
[----:B-----5:R-:W-:Y:S01]  /*0b50*/  @!P5 IMAD R15, R15, R2, RZ ;  /* 0x000000020f0fd224 */ /* 0x020fe200078e02ff */
[----:B------:R-:W-:Y:S02]  /*0b60*/  @!P4 IADD3 R13, PT, PT, R37, R13, RZ ;  /* 0x0000000d250dc210 */ /* 0x000fe40007ffe0ff */
[----:B-1----:R-:W-:Y:S02]  /*0b70*/  @!P5 MOV R16, R34 ;  /* 0x000000220010d202 */ /* 0x002fe40000000f00 */
[----:B------:R-:W-:Y:S02]  /*0b80*/  @!P5 MOV R17, R33 ;  /* 0x000000210011d202 */ /* 0x000fe40000000f00 */
[----:B------:R-:W-:Y:S01]  /*0b90*/  @!P4 LEA R6, P2, R36, R6, 0x1 ;  /* 0x000000062406c211 */ /* 0x000fe200078408ff */
[----:B------:R-:W-:-:S04]  /*0ba0*/  @!P5 IMAD.WIDE.U32 R20, R30, R2, R16 ;  /* 0x000000021e14d225 */ /* 0x000fc800078e0010 */
[----:B------:R-:W-:Y:S01]  /*0bb0*/  HFMA2 R2, -RZ, RZ, 0, 0 ;  /* 0x00000000ff027431 */ /* 0x000fe200000001ff */
[----:B------:R-:W-:Y:S01]  /*0bc0*/  @!P4 LEA.HI.X R7, R36, R7, R13, 0x1, P2 ;  /* 0x000000072407c211 */ /* 0x000fe200010f0c0d */
[----:B------:R-:W-:Y:S02]  /*0bd0*/  @!P5 IMAD R3, R30, R3, R15 ;  /* 0x000000031e03d224 */ /* 0x000fe400078e020f */
[----:B--2---:R-:W-:Y:S01]  /*0be0*/  @!P3 IMAD R16, R25, R10, RZ ;  /* 0x0000000a1910b224 */ /* 0x004fe200078e02ff */
[----:B0-----:R-:W-:Y:S01]  /*0bf0*/  @!P5 LEA R8, P2, R20, R8, 0x1 ;  /* 0x000000081408d211 */ /* 0x001fe200078408ff */
[----:B------:R0:W2:Y:S01]  /*0c00*/  @!P4 LDG.E R2, desc[UR12][R6.64] ;  /* 0x0000000c0602c981 */ /* 0x0000a2000c1e1900 */
[----:B------:R-:W-:Y:S01]  /*0c10*/  @!P5 IADD3 R3, PT, PT, R21, R3, RZ ;  /* 0x000000031503d210 */ /* 0x000fe20007ffe0ff */
[----:B------:R-:W-:Y:S01]  /*0c20*/  @!P3 IMAD R13, R29, R11, R16 ;  /* 0x0000000b1d0db224 */ /* 0x000fe200078e0210 */
[----:B0-----:R-:W-:Y:S02]  /*0c30*/  @!P3 MOV R6, R34 ;  /* 0x000000220006b202 */ /* 0x001fe40000000f00 */
[----:B------:R-:W-:-:S02]  /*0c40*/  @!P3 MOV R7, R33 ;  /* 0x000000210007b202 */ /* 0x000fc40000000f00 */
[----:B------:R-:W-:Y:S01]  /*0c50*/  @!P5 LEA.HI.X R9, R20, R9, R3, 0x1, P2 ;  /* 0x000000091409d211 */ /* 0x000fe200010f0c03 */
[----:B------:R-:W-:-:S04]  /*0c60*/  @!P3 IMAD.WIDE.U32 R10, R29, R10, R6 ;  /* 0x0000000a1d0ab225 */ /* 0x000fc800078e0006 */
[----:B------:R-:W-:Y:S01]  /*0c70*/  IMAD.MOV.U32 R3, RZ, RZ, RZ ;  /* 0x000000ffff037224 */ /* 0x000fe200078e00ff */
[----:B------:R-:W-:Y:S02]  /*0c80*/  @!P3 IADD3 R11, PT, PT, R11, R13, RZ ;  /* 0x0000000d0b0bb210 */ /* 0x000fe40007ffe0ff */
[----:B------:R-:W-:-:S03]  /*0c90*/  @!P3 LEA R4, P2, R10, R4, 0x1 ;  /* 0x000000040a04b211 */ /* 0x000fc600078408ff */
[----:B------:R0:W5:Y:S01]  /*0ca0*/  @!P5 LDG.E R3, desc[UR12][R8.64] ;  /* 0x0000000c0803d981 */ /* 0x000162000c1e1900 */
[----:B------:R-:W-:Y:S01]  /*0cb0*/  @!P3 LEA.HI.X R5, R10, R5, R11, 0x1, P2 ;  /* 0x000000050a05b211 */ /* 0x000fe200010f0c0b */
[----:B------:R-:W-:-:S06]  /*0cc0*/  HFMA2 R10, -RZ, RZ, 0, 0 ;  /* 0x00000000ff0a7431 */ /* 0x000fcc00000001ff */
[----:B------:R1:W5:Y:S01]  /*0cd0*/  @!P3 LDG.E R10, desc[UR12][R4.64] ;  /* 0x0000000c040ab981 */ /* 0x000362000c1e1900 */
[----:B------:R-:W-:Y:S02]  /*0ce0*/  ISETP.GT.AND P2, PT, R24, 0x1e, PT ;  /* 0x0000001e1800780c */ /* 0x000fe40003f44270 */
[C---:B----4-:R-:W-:Y:S02]  /*0cf0*/  PRMT R16, R19.reuse, 0x7632, R16 ;  /* 0x0000763213107816 */ /* 0x050fe40000000010 */
[----:B------:R-:W-:Y:S02]  /*0d00*/  SHF.L.U32 R19, R19, 0x10, RZ ;  /* 0x0000001013137819 */ /* 0x000fe400000006ff */
[----:B------:R-:W-:Y:S02]  /*0d10*/  SHF.L.U32 R16, R16, 0x10, RZ ;  /* 0x0000001010107819 */ /* 0x000fe400000006ff */
[----:B------:R-:W-:-:S03]  /*0d20*/  PRMT R17, R14, 0x7632, R17 ;  /* 0x000076320e117816 */ /* 0x000fc60000000011 */
[----:B------:R-:W-:Y:S01]  /*0d30*/  FADD.FTZ R7, R19, R16 ;  /* 0x0000001013077221 */ /* 0x000fe20000010000 */
[----:B------:R-:W-:Y:S02]  /*0d40*/  SHF.L.U32 R17, R17, 0x10, RZ ;  /* 0x0000001011117819 */ /* 0x000fe400000006ff */
[----:B------:R-:W-:Y:S02]  /*0d50*/  SHF.L.U32 R14, R14, 0x10, RZ ;  /* 0x000000100e0e7819 */ /* 0x000fe400000006ff */
[C---:B---3--:R-:W-:Y:S02]  /*0d60*/  PRMT R18, R23.reuse, 0x7632, R18 ;  /* 0x0000763217127816 */ /* 0x048fe40000000012 */
[----:B------:R-:W-:-:S03]  /*0d70*/  SHF.L.U32 R23, R23, 0x10, RZ ;  /* 0x0000001017177819 */ /* 0x000fc600000006ff */
[----:B------:R-:W-:-:S04]  /*0d80*/  IMAD.U32 R18, R18, 0x10000, RZ ;  /* 0x0001000012127824 */ /* 0x000fc800078e00ff */
[----:B------:R-:W-:Y:S01]  /*0d90*/  FADD.FTZ R6, R23, R18 ;  /* 0x0000001217067221 */ /* 0x000fe20000010000 */
[----:B0-----:R-:W-:-:S03]  /*0da0*/  FMUL.FTZ R8, R18, R18 ;  /* 0x0000001212087220 */ /* 0x001fc60000410000 */
[----:B------:R-:W-:Y:S01]  /*0db0*/  FADD.FTZ R6, RZ, R6 ;  /* 0x00000006ff067221 */ /* 0x000fe20000010000 */
[----:B------:R-:W-:Y:S01]  /*0dc0*/  PRMT R15, R12, 0x7632, R15 ;  /* 0x000076320c0f7816 */ /* 0x000fe2000000000f */
[----:B------:R-:W-:Y:S02]  /*0dd0*/  FFMA.FTZ R8, R23, R23, R8 ;  /* 0x0000001717087223 */ /* 0x000fe40000010008 */
[----:B-1----:R-:W-:Y:S01]  /*0de0*/  FADD.FTZ R4, R6, R7 ;  /* 0x0000000706047221 */ /* 0x002fe20000010000 */
[----:B------:R-:W-:Y:S01]  /*0df0*/  FMUL.FTZ R6, R16, R16 ;  /* 0x0000001010067220 */ /* 0x000fe20000410000 */
[----:B------:R-:W-:Y:S01]  /*0e00*/  SHF.L.U32 R15, R15, 0x10, RZ ;  /* 0x000000100f0f7819 */ /* 0x000fe200000006ff */
[----:B------:R-:W-:Y:S01]  /*0e10*/  FADD.FTZ R8, RZ, R8 ;  /* 0x00000008ff087221 */ /* 0x000fe20000010000 */
[----:B------:R-:W-:Y:S01]  /*0e20*/  FMUL.FTZ R7, R17, R17 ;  /* 0x0000001111077220 */ /* 0x000fe20000410000 */
[----:B------:R-:W-:Y:S01]  /*0e30*/  FFMA.FTZ R5, R19, R19, R6 ;  /* 0x0000001313057223 */ /* 0x000fe20000010006 */
[----:B------:R-:W-:Y:S01]  /*0e40*/  PRMT R13, R0, 0x7632, R13 ;  /* 0x00007632000d7816 */ /* 0x000fe2000000000d */
[----:B------:R-:W-:-:S02]  /*0e50*/  IMAD.U32 R12, R12, 0x10000, RZ ;  /* 0x000100000c0c7824 */ /* 0x000fc400078e00ff */
[----:B------:R-:W-:Y:S01]  /*0e60*/  FFMA.FTZ R6, R14, R14, R7 ;  /* 0x0000000e0e067223 */ /* 0x000fe20000010007 */
[----:B------:R-:W-:Y:S01]  /*0e70*/  FADD.FTZ R5, R8, R5 ;  /* 0x0000000508057221 */ /* 0x000fe20000010000 */
[----:B------:R-:W-:Y:S01]  /*0e80*/  FMUL.FTZ R9, R15, R15 ;  /* 0x0000000f0f097220 */ /* 0x000fe20000410000 */
[----:B------:R-:W-:Y:S01]  /*0e90*/  FADD.FTZ R7, R14, R17 ;  /* 0x000000110e077221 */ /* 0x000fe20000010000 */
[----:B------:R-:W-:Y:S01]  /*0ea0*/  SHF.L.U32 R13, R13, 0x10, RZ ;  /* 0x000000100d0d7819 */ /* 0x000fe200000006ff */
[----:B------:R-:W-:Y:S01]  /*0eb0*/  FADD.FTZ R5, R5, R6 ;  /* 0x0000000605057221 */ /* 0x000fe20000010000 */
[----:B------:R-:W-:Y:S01]  /*0ec0*/  FFMA.FTZ R8, R12, R12, R9 ;  /* 0x0000000c0c087223 */ /* 0x000fe20000010009 */
[----:B------:R-:W-:Y:S01]  /*0ed0*/  SHF.L.U32 R6, R0, 0x10, RZ ;  /* 0x0000001000067819 */ /* 0x000fe200000006ff */
[----:B------:R-:W-:Y:S01]  /*0ee0*/  FADD.FTZ R4, R4, R7 ;  /* 0x0000000704047221 */ /* 0x000fe20000010000 */
[----:B------:R-:W-:Y:S01]  /*0ef0*/  FMUL.FTZ R9, R13, R13 ;  /* 0x0000000d0d097220 */ /* 0x000fe20000410000 */
[----:B------:R-:W-:Y:S01]  /*0f00*/  FADD.FTZ R0, R5, R8 ;  /* 0x0000000805007221 */ /* 0x000fe20000010000 */
[----:B------:R-:W-:-:S02]  /*0f10*/  FADD.FTZ R5, R12, R15 ;  /* 0x0000000f0c057221 */ /* 0x000fc40000010000 */
[----:B------:R-:W-:Y:S02]  /*0f20*/  FFMA.FTZ R9, R6, R6, R9 ;  /* 0x0000000606097223 */ /* 0x000fe40000010009 */
[----:B------:R-:W-:Y:S02]  /*0f30*/  FADD.FTZ R8, R4, R5 ;  /* 0x0000000504087221 */ /* 0x000fe40000010000 */
[----:B------:R-:W-:Y:S01]  /*0f40*/  FADD.FTZ R0, R0, R9 ;  /* 0x0000000900007221 */ /* 0x000fe20000010000 */
[----:B--2---:R-:W-:-:S04]  /*0f50*/  PRMT R7, R2, 0x7632, R7 ;  /* 0x0000763202077816 */ /* 0x004fc80000000007 */
[----:B------:R-:W-:Y:S01]  /*0f60*/  SHF.L.U32 R7, R7, 0x10, RZ ;  /* 0x0000001007077819 */ /* 0x000fe200000006ff */
[----:B------:R-:W-:Y:S01]  /*0f70*/  FADD.FTZ R9, R6, R13 ;  /* 0x0000000d06097221 */ /* 0x000fe20000010000 */
[----:B------:R-:W-:-:S03]  /*0f80*/  SHF.L.U32 R4, R2, 0x10, RZ ;  /* 0x0000001002047819 */ /* 0x000fc600000006ff */
[----:B------:R-:W-:Y:S01]  /*0f90*/  FMUL.FTZ R11, R7, R7 ;  /* 0x00000007070b7220 */ /* 0x000fe20000410000 */
[----:B------:R-:W-:-:S03]  /*0fa0*/  FADD.FTZ R8, R8, R9 ;  /* 0x0000000908087221 */ /* 0x000fc60000010000 */
[----:B------:R-:W-:Y:S01]  /*0fb0*/  FFMA.FTZ R11, R4, R4, R11 ;  /* 0x00000004040b7223 */ /* 0x000fe2000001000b */
[----:B-----5:R-:W-:-:S04]  /*0fc0*/  PRMT R5, R3, 0x7632, R5 ;  /* 0x0000763203057816 */ /* 0x020fc80000000005 */
[----:B------:R-:W-:Y:S01]  /*0fd0*/  SHF.L.U32 R5, R5, 0x10, RZ ;  /* 0x0000001005057819 */ /* 0x000fe200000006ff */
[----:B------:R-:W-:Y:S02]  /*0fe0*/  IMAD.U32 R2, R3, 0x10000, RZ ;  /* 0x0001000003027824 */ /* 0x000fe400078e00ff */
[----:B------:R-:W-:Y:S02]  /*0ff0*/  FADD.FTZ R3, R4, R7 ;  /* 0x0000000704037221 */ /* 0x000fe40000010000 */
[----:B------:R-:W-:Y:S01]  /*1000*/  FMUL.FTZ R9, R5, R5 ;  /* 0x0000000505097220 */ /* 0x000fe20000410000 */
[----:B------:R-:W-:Y:S01]  /*1010*/  FADD.FTZ R0, R0, R11 ;  /* 0x0000000b00007221 */ /* 0x000fe20000010000 */
[----:B------:R-:W-:Y:S02]  /*1020*/  PRMT R20, R10, 0x7632, R20 ;  /* 0x000076320a147816 */ /* 0x000fe40000000014 */
[----:B------:R-:W-:Y:S01]  /*1030*/  FFMA.FTZ R11, R2, R2, R9 ;  /* 0x00000002020b7223 */ /* 0x000fe20000010009 */
[----:B------:R-:W-:Y:S01]  /*1040*/  FADD.FTZ R9, R8, R3 ;  /* 0x0000000308097221 */ /* 0x000fe20000010000 */
[----:B------:R-:W-:-:S02]  /*1050*/  SHF.L.U32 R3, R20, 0x10, RZ ;  /* 0x0000001014037819 */ /* 0x000fc400000006ff */
[----:B------:R-:W-:Y:S01]  /*1060*/  FADD.FTZ R8, R0, R11 ;  /* 0x0000000b00087221 */ /* 0x000fe20000010000 */
[----:B------:R-:W-:Y:S01]  /*1070*/  SHF.L.U32 R0, R10, 0x10, RZ ;  /* 0x000000100a007819 */ /* 0x000fe200000006ff */
[----:B------:R-:W-:Y:S01]  /*1080*/  FADD.FTZ R10, R2, R5 ;  /* 0x00000005020a7221 */ /* 0x000fe20000010000 */
[----:B------:R-:W-:-:S03]  /*1090*/  FMUL.FTZ R11, R3, R3 ;  /* 0x00000003030b7220 */ /* 0x000fc60000410000 */
        /* <DEDUP_REMOVED lines=21> */
[C---:B------:R-:W-:Y:S02]  /*11f0*/  ISETP.GT.AND P3, PT, R24.reuse, 0xf, PT ;  /* 0x0000000f1800780c */ /* 0x040fe40003f64270 */
[----:B------:R-:W-:Y:S01]  /*1200*/  ISETP.GT.AND P2, PT, R24, 0x17, PT ;  /* 0x000000171800780c */ /* 0x000fe20003f44270 */
[----:B------:R-:W-:Y:S01]  /*1210*/  BSSY.RECONVERGENT B0, `(.L_x_1893) ;  /* 0x0000012000007945 */ /* 0x000fe20003800200 */
        /* <DEDUP_REMOVED lines=11> */
[----:B------:R-:W-:-:S04]  /*12d0*/  @!P2 MOV R8, 0x400 ;  /* 0x000004000008a802 */ /* 0x000fc80000000f00 */
[----:B0-----:R-:W-:Y:S02]  /*12e0*/  @!P2 LEA R9, R9, R8, 0x18 ;  /* 0x000000080909a211 */ /* 0x001fe400078ec0ff */
[----:B------:R-:W-:-:S04]  /*12f0*/  @!P2 SHF.R.U32.HI R8, RZ, 0x2, R26 ;  /* 0x00000002ff08a819 */ /* 0x000fc8000001161a */
[----:B------:R-:W-:-:S04]  /*1300*/  @!P2 LOP3.LUT R8, R8, 0xf8, RZ, 0xc0, !PT ;  /* 0x000000f80808a812 */ /* 0x000fc800078ec0ff */
[----:B------:R-:W-:-:S05]  /*1310*/  @!P2 IADD3 R8, PT, PT, R8, R9, RZ ;  /* 0x000000090808a210 */ /* 0x000fca0007ffe0ff */
[----:B------:R3:W-:Y:S02]  /*1320*/  @!P2 STS.64 [R8+0x10], R10 ;  /* 0x0000100a0800a388 */ /* 0x0007e40000000a00 */
.L_x_1894:
[----:B------:R-:W-:Y:S05]  /*1330*/  BSYNC.RECONVERGENT B0 ;  /* 0x0000000000007941 */ /* 0x000fea0003800200 */
.L_x_1893:
        /* <DEDUP_REMOVED lines=8> */
[----:B---3--:R-:W3:Y:S02]  /*13c0*/  LDS.64 R8, [UR5+0x18] ;  /* 0x00001805ff087984 */ /* 0x008ee40008000a00 */
[----:B---3--:R-:W-:Y:S01]  /*13d0*/  FADD.FTZ R21, R10, R8 ;  /* 0x000000080a157221 */ /* 0x008fe20000010000 */
[----:B--2---:R-:W-:Y:S02]  /*13e0*/  FADD.FTZ R20, R11, R9 ;  /* 0x000000090b147221 */ /* 0x004fe40000010000 */
[----:B0-----:R-:W0:Y:S02]  /*13f0*/  LDS.128 R8, [UR5+0x20] ;  /* 0x00002005ff087984 */ /* 0x001e240008000c00 */
[----:B0-----:R-:W-:Y:S01]  /*1400*/  FADD.FTZ R21, R21, R8 ;  /* 0x0000000815157221 */ /* 0x001fe20000010000 */
[----:B------:R-:W-:-:S03]  /*1410*/  FADD.FTZ R20, R20, R9 ;  /* 0x0000000914147221 */ /* 0x000fc60000010000 */
[----:B------:R-:W-:Y:S01]  /*1420*/  FADD.FTZ R21, R21, R10 ;  /* 0x0000000a15157221 */ /* 0x000fe20000010000 */
[----:B------:R-:W-:Y:S02]  /*1430*/  FADD.FTZ R20, R20, R11 ;  /* 0x0000000b14147221 */ /* 0x000fe40000010000 */
[----:B------:R-:W0:Y:S02]  /*1440*/  LDS.128 R8, [UR5+0x30] ;  /* 0x00003005ff087984 */ /* 0x000e240008000c00 */
        /* <DEDUP_REMOVED lines=18> */
[----:B------:R-:W-:-:S07]  /*1570*/  FADD.FTZ R11, R20, R11 ;  /* 0x0000000b140b7221 */ /* 0x000fce0000010000 */
.L_x_1896:
[----:B------:R-:W-:Y:S05]  /*1580*/  BSYNC.RECONVERGENT B0 ;  /* 0x0000000000007941 */ /* 0x000fea0003800200 */
.L_x_1895:
[----:B------:R-:W-:Y:S05]  /*1590*/  @!P2 BRA `(.L_x_1897) ;  /* 0x0000000c00aca947 */ /* 0x000fea0003800000 */
[----:B---3--:R-:W3:Y:S01]  /*15a0*/  LDC.64 R8, c[0x0][0x3b8] ;  /* 0x0000ee00ff087b82 */ /* 0x008ee20000000a00 */
[----:B------:R-:W-:Y:S01]  /*15b0*/  ULOP3.LUT UR9, UR4, 0x1, URZ, 0xc0, !UPT ;  /* 0x0000000104097892 */ /* 0x000fe2000f8ec0ff */
[----:B------:R-:W-:-:S03]  /*15c0*/  ISETP.GE.U32.AND P4, PT, R22, 0x8, PT ;  /* 0x000000081600780c */ /* 0x000fc60003f86070 */
[----:B------:R-:W-:-:S06]  /*15d0*/  UIMAD UR5, UR9, UR17, URZ ;  /* 0x00000011090572a4 */ /* 0x000fcc000f8e02ff */
[----:B--2---:R-:W-:-:S05]  /*15e0*/  IMAD R20, R22, UR5, RZ ;  /* 0x0000000516147c24 */ /* 0x004fca000f8e02ff */
[----:B------:R-:W-:-:S05]  /*15f0*/  SHF.L.U32 R21, R20, 0x1, RZ ;  /* 0x0000000114157819 */ /* 0x000fca00000006ff */
[----:B---3--:R-:W-:-:S03]  /*1600*/  IMAD.WIDE R8, R21, 0x4, R8 ;  /* 0x0000000415087825 */ /* 0x008fc600078e0208 */
[----:B------:R-:W-:Y:S02]  /*1610*/  R2UR UR14, R8 ;  /* 0x00000000080e72ca */ /* 0x000fe400000e0000 */
[----:B------:R-:W-:Y:S01]  /*1620*/  R2UR UR15, R9 ;  /* 0x00000000090f72ca */ /* 0x000fe200000e0000 */
[----:B------:R-:W-:-:S14]  /*1630*/  @P3 BRA `(.L_x_1898) ;  /* 0x0000000000643947 */ /* 0x000fdc0003800000 */
[----:B------:R-:W2:Y:S01]  /*1640*/  LDC.64 R20, c[0x0][0x3b0] ;  /* 0x0000ec00ff147b82 */ /* 0x000ea20000000a00 */
[----:B------:R-:W-:Y:S02]  /*1650*/  UIMAD UR10, UR16, UR17, UR6 ;  /* 0x00000011100a72a4 */ /* 0x000fe4000f8e0206 */
[----:B------:R-:W-:Y:S02]  /*1660*/  ULOP3.LUT UP0, UR5, UR4, 0x2, URZ, 0xc0, !UPT ;  /* 0x0000000204057892 */ /* 0x000fe4000f80c0ff */
[----:B------:R-:W-:Y:S02]  /*1670*/  UIMAD.WIDE.U32 UR10, UR10, 0x8, UR14 ;  /* 0x000000080a0a78a5 */ /* 0x000fe4000f8e000e */
[----:B------:R-:W-:-:S04]  /*1680*/  UIADD3 UR5, UPT, UPT, -UR5, 0x1, URZ ;  /* 0x0000000105057890 */ /* 0x000fc8000fffe1ff */
[----:B------:R-:W-:Y:S01]  /*1690*/  MOV R8, UR10 ;  /* 0x0000000a00087c02 */ /* 0x000fe20008000f00 */
[----:B------:R-:W-:Y:S01]  /*16a0*/  UIMAD UR10, UR9, UR17, UR6 ;  /* 0x00000011090a72a4 */ /* 0x000fe2000f8e0206 */
[----:B------:R-:W-:Y:S01]  /*16b0*/  PLOP3.LUT P2, PT, PT, PT, UP0, 0x80, 0x8 ;  /* 0x000000000008781c */ /* 0x000fe20003f4f008 */
[----:B------:R-:W-:Y:S01]  /*16c0*/  IMAD.U32 R9, RZ, RZ, UR11 ;  /* 0x0000000bff097e24 */ /* 0x000fe2000f8e00ff */
[----:B------:R-:W-:-:S03]  /*16d0*/  MOV R36, UR5 ;  /* 0x0000000500247c02 */ /* 0x000fc60008000f00 */
[----:B-1----:R-:W-:Y:S01]  /*16e0*/  MOV R37, UR10 ;  /* 0x0000000a00257c02 */ /* 0x002fe20008000f00 */
[----:B------:R3:W-:Y:S04]  /*16f0*/  STG.E.64 desc[UR12][R8.64], R10 ;  /* 0x0000000a08007986 */ /* 0x0007e8000c101b0c */
[----:B--2---:R-:W-:Y:S01]  /*1700*/  IMAD.WIDE.U32 R20, R37, 0x4, R20 ;  /* 0x0000000425147825 */ /* 0x004fe200078e0014 */
[----:B------:R-:W-:-:S04]  /*1710*/  SEL R37, R22, RZ, !P2 ;  /* 0x000000ff16257207 */ /* 0x000fc80005000000 */
[----:B------:R-:W-:Y:S01]  /*1720*/  ISETP.NE.AND P2, PT, R37, -0x1, PT ;  /* 0xffffffff2500780c */ /* 0x000fe20003f45270 */
[----:B------:R-:W-:Y:S06]  /*1730*/  MEMBAR.ALL.GPU ;  /* 0x0000000000007992 */ /* 0x000fec000000a000 */
[----:B------:R-:W-:-:S00]  /*1740*/  ERRBAR ;  /* 0x00000000000079ab */ /* 0x000fc00000000000 */
[----:B------:R-:W-:Y:S06]  /*1750*/  CGAERRBAR ;  /* 0x00000000000075ab */ /* 0x000fec0000000000 */
[----:B------:R3:W-:Y:S01]  /*1760*/  REDG.E.ADD.S32.STRONG.GPU desc[UR12][R20.64], R36 ;  /* 0x000000241400798e */ /* 0x0007e2000c12e30c */
[----:B------:R-:W-:Y:S05]  /*1770*/  @!P2 BRA `(.L_x_1898) ;  /* 0x000000000014a947 */ /* 0x000fea0003800000 */
.L_x_1899:
[----:B---3--:R-:W2:Y:S04]  /*1780*/  LDG.E.STRONG.GPU R8, desc[UR12][R20.64] ;  /* 0x0000000c14087981 */ /* 0x008ea8000c1ef900 */
[----:B--2---:R-:W-:Y:S01]  /*1790*/  CCTL.IVALL ;  /* 0x00000000ff00798f */ /* 0x004fe20002000000 */
[----:B------:R-:W-:Y:S05]  /*17a0*/  YIELD ;  /* 0x0000000000007946 */ /* 0x000fea0003800000 */
[----:B------:R-:W-:-:S13]  /*17b0*/  ISETP.NE.AND P2, PT, R8, R37, PT ;  /* 0x000000250800720c */ /* 0x000fda0003f45270 */
[----:B------:R-:W-:Y:S05]  /*17c0*/  @P2 BRA `(.L_x_1899) ;  /* 0xfffffffc00ec2947 */ /* 0x000fea000383ffff */
.L_x_1898:
[----:B------:R-:W-:Y:S05]  /*17d0*/  WARPSYNC.ALL ;  /* 0x0000000000007948 */ /* 0x000fea0003800000 */
[----:B------:R-:W-:Y:S06]  /*17e0*/  BAR.SYNC.DEFER_BLOCKING 0x0 ;  /* 0x0000000000007b1d */ /* 0x000fec0000010000 */
[----:B------:R-:W-:Y:S01]  /*17f0*/  UMOV UR5, URZ ;  /* 0x000000ff00057c82 */ /* 0x000fe20008000000 */
[----:B------:R-:W-:Y:S05]  /*1800*/  @!P4 BRA `(.L_x_1900) ;  /* 0x000000040098c947 */ /* 0x000fea0003800000 */
[----:B---3--:R-:W-:Y:S01]  /*1810*/  LOP3.LUT R36, R22, 0x7ffffff8, RZ, 0xc0, !PT ;  /* 0x7ffffff816247812 */ /* 0x008fe200078ec0ff */
[----:B------:R-:W-:Y:S02]  /*1820*/  ULEA UR10, UR17, UR6, 0x1 ;  /* 0x00000006110a7291 */ /* 0x000fe4000f8e08ff */
[----:B------:R-:W-:Y:S02]  /*1830*/  ULEA UR11, UR17, UR6, 0x2 ;  /* 0x00000006110b7291 */ /* 0x000fe4000f8e10ff */
[----:B------:R-:W-:Y:S02]  /*1840*/  UIMAD UR18, UR17, 0x6, UR6 ;  /* 0x00000006111278a4 */ /* 0x000fe4000f8e0206 */
[----:B------:R-:W-:Y:S02]  /*1850*/  UIMAD UR19, UR17, 0x5, UR6 ;  /* 0x00000005111378a4 */ /* 0x000fe4000f8e0206 */
[----:B------:R-:W-:Y:S02]  /*1860*/  UIMAD UR20, UR17, 0x3, UR6 ;  /* 0x00000003111478a4 */ /* 0x000fe4000f8e0206 */
[----:B------:R-:W-:-:S02]  /*1870*/  UIMAD UR21, UR17, 0x7, UR6 ;  /* 0x00000007111578a4 */ /* 0x000fc4000f8e0206 */
[----:B------:R-:W-:Y:S02]  /*1880*/  UIADD3 UR22, UPT, UPT, UR6, UR17, URZ ;  /* 0x0000001106167290 */ /* 0x000fe4000fffe0ff */
[----:B------:R-:W-:Y:S01]  /*1890*/  UIADD3 UR23, UPT, UPT, -UR16, URZ, URZ ;  /* 0x000000ff10177290 */ /* 0x000fe2000fffe1ff */
[----:B------:R-:W-:Y:S01]  /*18a0*/  UMOV UR5, URZ ;  /* 0x000000ff00057c82 */ /* 0x000fe20008000000 */
[----:B------:R-:W-:-:S10]  /*18b0*/  UMOV UR9, UR6 ;  /* 0x0000000600097c82 */ /* 0x000fd40008000000 */
.L_x_1901:
[----:B------:R-:W-:-:S13]  /*18c0*/  ISETP.EQ.OR P2, PT, RZ, UR23, P3 ;  /* 0x00000017ff007c0c */ /* 0x000fda0009f42670 */
[----:B------:R-:W-:-:S05]  /*18d0*/  VOTEU.ALL UP0, P2 ;  /* 0x0000000000ff7886 */ /* 0x000fca0001000000 */
[----:B------:R-:W-:-:S06]  /*18e0*/  @!UP0 UIMAD.WIDE.U32 UR24, UR9, 0x8, UR14 ;  /* 0x00000008091888a5 */ /* 0x000fcc000f8e000e */
[----:B------:R-:W-:Y:S01]  /*18f0*/  MOV R20, UR24 ;  /* 0x0000001800147c02 */ /* 0x000fe20008000f00 */
[----:B------:R-:W-:Y:S01]  /*1900*/  UIADD3 UR24, UPT, UPT, UR5, 0x1, URZ ;  /* 0x0000000105187890 */ /* 0x000fe2000fffe0ff */
[----:B------:R-:W-:-:S05]  /*1910*/  MOV R21, UR25 ;  /* 0x0000001900157c02 */ /* 0x000fca0008000f00 */
[----:B------:R-:W-:Y:S01]  /*1920*/  MOV R8, UR24 ;  /* 0x0000001800087c02 */ /* 0x000fe20008000f00 */
[----:B------:R-:W0:Y:S03]  /*1930*/  @!P2 LDG.E.64 R20, desc[UR12][R20.64] ;  /* 0x0000000c1414a981 */ /* 0x000e26000c1e1b00 */
[----:B------:R-:W-:-:S13]  /*1940*/  ISETP.EQ.OR P4, PT, R8, UR16, P3 ;  /* 0x0000001008007c0c */ /* 0x000fda0009f82670 */
[----:B------:R-:W-:-:S05]  /*1950*/  VOTEU.ALL UP0, P4 ;  /* 0x0000000000ff7886 */ /* 0x000fca0002000000 */
[----:B------:R-:W-:-:S06]  /*1960*/  @!UP0 UIMAD.WIDE.U32 UR24, UR22, 0x8, UR14 ;  /* 0x00000008161888a5 */ /* 0x000fcc000f8e000e */
[----:B------:R-:W-:Y:S01]  /*1970*/  IMAD.U32 R8, RZ, RZ, UR24 ;  /* 0x00000018ff087e24 */ /* 0x000fe2000f8e00ff */
[----:B------:R-:W-:-:S06]  /*1980*/  MOV R9, UR25 ;  /* 0x0000001900097c02 */ /* 0x000fcc0008000f00 */
[----:B------:R-:W2:Y:S01]  /*1990*/  @!P4 LDG.E.64 R8, desc[UR12][R8.64] ;  /* 0x0000000c0808c981 */ /* 0x000ea2000c1e1b00 */
[----:B------:R-:W-:Y:S01]  /*19a0*/  UIADD3 UR24, UPT, UPT, UR5, 0x2, URZ ;  /* 0x0000000205187890 */ /* 0x000fe2000fffe0ff */
[----:B0-----:R-:W-:-:S05]  /*19b0*/  @!P2 FADD.FTZ R10, R10, R20 ;  /* 0x000000140a0aa221 */ /* 0x001fca0000010000 */
[----:B------:R-:W-:Y:S01]  /*19c0*/  MOV R20, UR24 ;  /* 0x0000001800147c02 */ /* 0x000fe20008000f00 */
[----:B------:R-:W-:-:S03]  /*19d0*/  @!P2 FADD.FTZ R11, R11, R21 ;  /* 0x000000150b0ba221 */ /* 0x000fc60000010000 */
[----:B------:R-:W-:-:S13]  /*19e0*/  ISETP.EQ.OR P2, PT, R20, UR16, P3 ;  /* 0x0000001014007c0c */ /* 0x000fda0009f42670 */
[----:B------:R-:W-:-:S05]  /*19f0*/  VOTEU.ALL UP0, P2 ;  /* 0x0000000000ff7886 */ /* 0x000fca0001000000 */
[----:B------:R-:W-:-:S06]  /*1a00*/  @!UP0 UIMAD.WIDE.U32 UR24, UR10, 0x8, UR14 ;  /* 0x000000080a1888a5 */ /* 0x000fcc000f8e000e */
[----:B------:R-:W-:Y:S01]  /*1a10*/  MOV R20, UR24 ;  /* 0x0000001800147c02 */ /* 0x000fe20008000f00 */
[----:B------:R-:W-:Y:S01]  /*1a20*/  UIADD3 UR24, UPT, UPT, UR5, 0x3, URZ ;  /* 0x0000000305187890 */ /* 0x000fe2000fffe0ff */
[----:B------:R-:W-:Y:S01]  /*1a30*/  MOV R21, UR25 ;  /* 0x0000001900157c02 */ /* 0x000fe20008000f00 */
[----:B--2---:R-:W-:-:S04]  /*1a40*/  @!P4 FADD.FTZ R10, R10, R8 ;  /* 0x000000080a0ac221 */ /* 0x004fc80000010000 */
[----:B------:R-:W-:Y:S01]  /*1a50*/  MOV R8, UR24 ;  /* 0x0000001800087c02 */ /* 0x000fe20008000f00 */
[----:B------:R-:W2:Y:S01]  /*1a60*/  @!P2 LDG.E.64 R20, desc[UR12][R20.64] ;  /* 0x0000000c1414a981 */ /* 0x000ea2000c1e1b00 */
[----:B------:R-:W-:Y:S02]  /*1a70*/  @!P4 FADD.FTZ R11, R11, R9 ;  /* 0x000000090b0bc221 */ /* 0x000fe40000010000 */
[----:B------:R-:W-:-:S13]  /*1a80*/  ISETP.EQ.OR P4, PT, R8, UR16, P3 ;  /* 0x0000001008007c0c */ /* 0x000fda0009f82670 */
[----:B------:R-:W-:-:S05]  /*1a90*/  VOTEU.ALL UP0, P4 ;  /* 0x0000000000ff7886 */ /* 0x000fca0002000000 */
[----:B------:R-:W-:-:S06]  /*1aa0*/  @!UP0 UIMAD.WIDE.U32 UR24, UR20, 0x8, UR14 ;  /* 0x00000008141888a5 */ /* 0x000fcc000f8e000e */
[----:B------:R-:W-:Y:S01]  /*1ab0*/  IMAD.U32 R8, RZ, RZ, UR24 ;  /* 0x00000018ff087e24 */ /* 0x000fe2000f8e00ff */
[----:B------:R-:W-:-:S06]  /*1ac0*/  MOV R9, UR25 ;  /* 0x0000001900097c02 */ /* 0x000fcc0008000f00 */
[----:B------:R-:W3:Y:S01]  /*1ad0*/  @!P4 LDG.E.64 R8, desc[UR12][R8.64] ;  /* 0x0000000c0808c981 */ /* 0x000ee2000c1e1b00 */
[----:B------:R-:W-:Y:S01]  /*1ae0*/  UIADD3 UR24, UPT, UPT, UR5, 0x4, URZ ;  /* 0x0000000405187890 */ /* 0x000fe2000fffe0ff */
[----:B--2---:R-:W-:-:S05]  /*1af0*/  @!P2 FADD.FTZ R10, R10, R20 ;  /* 0x000000140a0aa221 */ /* 0x004fca0000010000 */
        /* <DEDUP_REMOVED lines=8> */
[----:B---3--:R-:W-:-:S04]  /*1b80*/  @!P4 FADD.FTZ R10, R10, R8 ;  /* 0x000000080a0ac221 */ /* 0x008fc80000010000 */
        /* <DEDUP_REMOVED lines=18> */
[----:B---3--:R-:W-:-:S05]  /*1cb0*/  @!P4 FADD.FTZ R10, R10, R8 ;  /* 0x000000080a0ac221 */ /* 0x008fca0000010000 */
[----:B------:R-:W-:Y:S01]  /*1cc0*/  MOV R8, UR24 ;  /* 0x0000001800087c02 */ /* 0x000fe20008000f00 */
[----:B------:R-:W-:-:S03]  /*1cd0*/  @!P4 FADD.FTZ R11, R11, R9 ;  /* 0x000000090b0bc221 */ /* 0x000fc60000010000 */
[----:B------:R-:W-:Y:S02]  /*1ce0*/  ISETP.EQ.OR P4, PT, R8, UR16, P3 ;  /* 0x0000001008007c0c */ /* 0x000fe40009f82670 */
[----:B------:R-:W-:-:S06]  /*1cf0*/  MOV R21, UR25 ;  /* 0x0000001900157c02 */ /* 0x000fcc0008000f00 */
[----:B------:R-:W2:Y:S05]  /*1d00*/  @!P2 LDG.E.64 R20, desc[UR12][R20.64] ;  /* 0x0000000c1414a981 */ /* 0x000eaa000c1e1b00 */
[----:B------:R-:W-:-:S05]  /*1d10*/  VOTEU.ALL UP0, P4 ;  /* 0x0000000000ff7886 */ /* 0x000fca0002000000 */
[----:B------:R-:W-:-:S06]  /*1d20*/  @!UP0 UIMAD.WIDE.U32 UR24, UR21, 0x8, UR14 ;  /* 0x00000008151888a5 */ /* 0x000fcc000f8e000e */
[----:B------:R-:W-:Y:S01]  /*1d30*/  IMAD.U32 R8, RZ, RZ, UR24 ;  /* 0x00000018ff087e24 */ /* 0x000fe2000f8e00ff */
[----:B------:R-:W-:-:S06]  /*1d40*/  MOV R9, UR25 ;  /* 0x0000001900097c02 */ /* 0x000fcc0008000f00 */
[----:B------:R-:W3:Y:S01]  /*1d50*/  @!P4 LDG.E.64 R8, desc[UR12][R8.64] ;  /* 0x0000000c0808c981 */ /* 0x000ee2000c1e1b00 */
[----:B------:R-:W-:Y:S02]  /*1d60*/  UIADD3 UR5, UPT, UPT, UR5, 0x8, URZ ;  /* 0x0000000805057890 */ /* 0x000fe4000fffe0ff */
        /* <DEDUP_REMOVED lines=13> */
[----:B------:R-:W-:-:S10]  /*1e40*/  @!P4 FADD.FTZ R11, R11, R9 ;  /* 0x000000090b0bc221 */ /* 0x000fd40000010000 */
[----:B------:R-:W-:Y:S05]  /*1e50*/  @P2 BRA `(.L_x_1901) ;  /* 0xfffffff800982947 */ /* 0x000fea000383ffff */
[----:B------:R-:W-:-:S15]  /*1e60*/  R2UR UR5, R36 ;  /* 0x00000000240572ca */ /* 0x000fde00000e0000 */
.L_x_1900:
[----:B------:R-:W-:-:S13]  /*1e70*/  LOP3.LUT P2, RZ, R22, 0x7, RZ, 0xc0, !PT ;  /* 0x0000000716ff7812 */ /* 0x000fda000784c0ff */
[----:B------:R-:W-:Y:S05]  /*1e80*/  @!P2 BRA `(.L_x_1897) ;  /* 0x000000040070a947 */ /* 0x000fea0003800000 */
[----:B---3--:R-:W-:-:S04]  /*1e90*/  LOP3.LUT R8, R22, 0x7, RZ, 0xc0, !PT ;  /* 0x0000000716087812 */ /* 0x008fc800078ec0ff */
[----:B------:R-:W-:-:S04]  /*1ea0*/  IADD3 R8, PT, PT, R8, -0x1, RZ ;  /* 0xffffffff08087810 */ /* 0x000fc80007ffe0ff */
[----:B------:R-:W-:-:S13]  /*1eb0*/  ISETP.GE.U32.AND P2, PT, R8, 0x3, PT ;  /* 0x000000030800780c */ /* 0x000fda0003f46070 */
[----:B------:R-:W-:Y:S05]  /*1ec0*/  @!P2 BRA `(.L_x_1902) ;  /* 0x0000000000b8a947 */ /* 0x000fea0003800000 */
[----:B------:R-:W-:Y:S01]  /*1ed0*/  MOV R8, UR5 ;  /* 0x0000000500087c02 */ /* 0x000fe20008000f00 */
[----:B------:R-:W-:-:S03]  /*1ee0*/  UIADD3 UR9, UPT, UPT, UR5, 0x1, URZ ;  /* 0x0000000105097890 */ /* 0x000fc6000fffe0ff */
[----:B------:R-:W-:-:S03]  /*1ef0*/  ISETP.EQ.OR P2, PT, R8, UR16, P3 ;  /* 0x0000001008007c0c */ /* 0x000fc60009f42670 */
[----:B------:R-:W-:-:S04]  /*1f00*/  MOV R8, UR9 ;  /* 0x0000000900087c02 */ /* 0x000fc80008000f00 */
[----:B------:R-:W-:-:S06]  /*1f10*/  ISETP.EQ.OR P4, PT, R8, UR16, P3 ;  /* 0x0000001008007c0c */ /* 0x000fcc0009f82670 */
[----:B------:R-:W-:-:S05]  /*1f20*/  VOTEU.ALL UP0, P2 ;  /* 0x0000000000ff7886 */ /* 0x000fca0001000000 */
[----:B------:R-:W-:-:S04]  /*1f30*/  @!UP0 UIMAD UR10, UR5, UR17, UR6 ;  /* 0x00000011050a82a4 */ /* 0x000fc8000f8e0206 */
[----:B------:R-:W-:-:S06]  /*1f40*/  @!UP0 UIMAD.WIDE.U32 UR10, UR10, 0x8, UR14 ;  /* 0x000000080a0a88a5 */ /* 0x000fcc000f8e000e */
[----:B------:R-:W-:Y:S01]  /*1f50*/  MOV R20, UR10 ;  /* 0x0000000a00147c02 */ /* 0x000fe20008000f00 */
[----:B------:R-:W-:-:S06]  /*1f60*/  IMAD.U32 R21, RZ, RZ, UR11 ;  /* 0x0000000bff157e24 */ /* 0x000fcc000f8e00ff */
[----:B------:R-:W0:Y:S01]  /*1f70*/  @!P2 LDG.E.64 R20, desc[UR12][R20.64] ;  /* 0x0000000c1414a981 */ /* 0x000e22000c1e1b00 */
[----:B------:R-:W-:-:S05]  /*1f80*/  VOTEU.ALL UP0, P4 ;  /* 0x0000000000ff7886 */ /* 0x000fca0002000000 */
[----:B------:R-:W-:-:S04]  /*1f90*/  @!UP0 UIMAD UR10, UR9, UR17, UR6 ;  /* 0x00000011090a82a4 */ /* 0x000fc8000f8e0206 */
[----:B------:R-:W-:-:S06]  /*1fa0*/  @!UP0 UIMAD.WIDE.U32 UR10, UR10, 0x8, UR14 ;  /* 0x000000080a0a88a5 */ /* 0x000fcc000f8e000e */
[----:B------:R-:W-:Y:S02]  /*1fb0*/  MOV R8, UR10 ;  /* 0x0000000a00087c02 */ /* 0x000fe40008000f00 */
[----:B------:R-:W-:-:S06]  /*1fc0*/  MOV R9, UR11 ;  /* 0x0000000b00097c02 */ /* 0x000fcc0008000f00 */
[----:B------:R-:W2:Y:S01]  /*1fd0*/  @!P4 LDG.E.64 R8, desc[UR12][R8.64] ;  /* 0x0000000c0808c981 */ /* 0x000ea2000c1e1b00 */
[----:B------:R-:W-:Y:S02]  /*1fe0*/  UIADD3 UR10, UPT, UPT, UR5, 0x2, URZ ;  /* 0x00000002050a7890 */ /* 0x000fe4000fffe0ff */
[----:B------:R-:W-:-:S04]  /*1ff0*/  UIADD3 UR9, UPT, UPT, UR5, 0x3, URZ ;  /* 0x0000000305097890 */ /* 0x000fc8000fffe0ff */
[----:B------:R-:W-:-:S04]  /*2000*/  MOV R36, UR10 ;  /* 0x0000000a00247c02 */ /* 0x000fc80008000f00 */
[----:B------:R-:W-:-:S13]  /*2010*/  ISETP.EQ.OR P5, PT, R36, UR16, P3 ;  /* 0x0000001024007c0c */ /* 0x000fda0009fa2670 */
[----:B------:R-:W-:-:S05]  /*2020*/  VOTEU.ALL UP0, P5 ;  /* 0x0000000000ff7886 */ /* 0x000fca0002800000 */
[----:B------:R-:W-:-:S04]  /*2030*/  @!UP0 UIMAD UR10, UR10, UR17, UR6 ;  /* 0x000000110a0a82a4 */ /* 0x000fc8000f8e0206 */
[----:B------:R-:W-:Y:S01]  /*2040*/  @!UP0 UIMAD.WIDE.U32 UR10, UR10, 0x8, UR14 ;  /* 0x000000080a0a88a5 */ /* 0x000fe2000f8e000e */
[----:B0-----:R-:W-:Y:S01]  /*2050*/  @!P2 FADD.FTZ R10, R10, R20 ;  /* 0x000000140a0aa221 */ /* 0x001fe20000010000 */
[----:B------:R-:W-:Y:S01]  /*2060*/  MOV R20, UR9 ;  /* 0x0000000900147c02 */ /* 0x000fe20008000f00 */
[----:B------:R-:W-:-:S03]  /*2070*/  @!P2 FADD.FTZ R11, R11, R21 ;  /* 0x000000150b0ba221 */ /* 0x000fc60000010000 */
[----:B------:R-:W-:Y:S01]  /*2080*/  IMAD.U32 R21, RZ, RZ, UR11 ;  /* 0x0000000bff157e24 */ /* 0x000fe2000f8e00ff */
[----:B------:R-:W-:Y:S02]  /*2090*/  ISETP.EQ.OR P6, PT, R20, UR16, P3 ;  /* 0x0000001014007c0c */ /* 0x000fe40009fc2670 */
[----:B------:R-:W-:-:S06]  /*20a0*/  MOV R20, UR10 ;  /* 0x0000000a00147c02 */ /* 0x000fcc0008000f00 */
[----:B------:R-:W3:Y:S05]  /*20b0*/  @!P5 LDG.E.64 R20, desc[UR12][R20.64] ;  /* 0x0000000c1414d981 */ /* 0x000eea000c1e1b00 */
[----:B------:R-:W-:-:S05]  /*20c0*/  VOTEU.ALL UP0, P6 ;  /* 0x0000000000ff7886 */ /* 0x000fca0003000000 */
[----:B------:R-:W-:Y:S01]  /*20d0*/  @!UP0 UIMAD UR10, UR9, UR17, UR6 ;  /* 0x00000011090a82a4 */ /* 0x000fe2000f8e0206 */
[----:B--2---:R-:W-:-:S03]  /*20e0*/  @!P4 FADD.FTZ R10, R10, R8 ;  /* 0x000000080a0ac221 */ /* 0x004fc60000010000 */
[----:B------:R-:W-:Y:S01]  /*20f0*/  @!UP0 UIMAD.WIDE.U32 UR10, UR10, 0x8, UR14 ;  /* 0x000000080a0a88a5 */ /* 0x000fe2000f8e000e */
[----:B------:R-:W-:-:S05]  /*2100*/  @!P4 FADD.FTZ R11, R11, R9 ;  /* 0x000000090b0bc221 */ /* 0x000fca0000010000 */
[----:B------:R-:W-:Y:S02]  /*2110*/  MOV R8, UR10 ;  /* 0x0000000a00087c02 */ /* 0x000fe40008000f00 */
[----:B------:R-:W-:-:S06]  /*2120*/  MOV R9, UR11 ;  /* 0x0000000b00097c02 */ /* 0x000fcc0008000f00 */
[----:B------:R-:W2:Y:S01]  /*2130*/  @!P6 LDG.E.64 R8, desc[UR12][R8.64] ;  /* 0x0000000c0808e981 */ /* 0x000ea2000c1e1b00 */
[----:B------:R-:W-:-:S04]  /*2140*/  MOV R36, UR5 ;  /* 0x0000000500247c02 */ /* 0x000fc80008000f00 */
[----:B------:R-:W-:-:S04]  /*2150*/  IADD3 R36, PT, PT, R36, 0x4, RZ ;  /* 0x0000000424247810 */ /* 0x000fc80007ffe0ff */
[----:B------:R-:W-:Y:S01]  /*2160*/  R2UR UR5, R36 ;  /* 0x00000000240572ca */ /* 0x000fe200000e0000 */
[----:B---3--:R-:W-:Y:S01]  /*2170*/  @!P5 FADD.FTZ R10, R10, R20 ;  /* 0x000000140a0ad221 */ /* 0x008fe20000010000 */
[----:B------:R-:W-:-:S03]  /*2180*/  @!P5 FADD.FTZ R11, R11, R21 ;  /* 0x000000150b0bd221 */ /* 0x000fc60000010000 */
[----:B--2---:R-:W-:Y:S01]  /*2190*/  @!P6 FADD.FTZ R10, R10, R8 ;  /* 0x000000080a0ae221 */ /* 0x004fe20000010000 */
[----:B------:R-:W-:-:S09]  /*21a0*/  @!P6 FADD.FTZ R11, R11, R9 ;  /* 0x000000090b0be221 */ /* 0x000fd20000010000 */
.L_x_1902:
[----:B------:R-:W-:-:S13]  /*21b0*/  LOP3.LUT P2, R8, R22, 0x3, RZ, 0xc0, !PT ;  /* 0x0000000316087812 */ /* 0x000fda000784c0ff */
[----:B------:R-:W-:Y:S05]  /*21c0*/  @!P2 BRA `(.L_x_1897) ;  /* 0x0000000000a0a947 */ /* 0x000fea0003800000 */
[----:B------:R-:W-:-:S13]  /*21d0*/  ISETP.NE.AND P2, PT, R8, 0x1, PT ;  /* 0x000000010800780c */ /* 0x000fda0003f45270 */
        /* <DEDUP_REMOVED lines=8> */
[----:B------:R-:W-:Y:S01]  /*2260*/  @!UP0 UIMAD.WIDE.U32 UR10, UR10, 0x8, UR14 ;  /* 0x000000080a0a88a5 */ /* 0x000fe2000f8e000e */
[----:B------:R-:W-:-:S05]  /*2270*/  VOTEU.ALL UP0, P2 ;  /* 0x0000000000ff7886 */ /* 0x000fca0001000000 */
[----:B------:R-:W-:Y:S01]  /*2280*/  IMAD.U32 R8, RZ, RZ, UR10 ;  /* 0x0000000aff087e24 */ /* 0x000fe2000f8e00ff */
[----:B------:R-:W-:Y:S01]  /*2290*/  @!UP0 UIMAD UR10, UR9, UR17, UR6 ;  /* 0x00000011090a82a4 */ /* 0x000fe2000f8e0206 */
[----:B------:R-:W-:-:S03]  /*22a0*/  MOV R9, UR11 ;  /* 0x0000000b00097c02 */ /* 0x000fc60008000f00 */
[----:B------:R-:W-:-:S03]  /*22b0*/  @!UP0 UIMAD.WIDE.U32 UR10, UR10, 0x8, UR14 ;  /* 0x000000080a0a88a5 */ /* 0x000fc6000f8e000e */
[----:B------:R-:W0:Y:S03]  /*22c0*/  @!P4 LDG.E.64 R8, desc[UR12][R8.64] ;  /* 0x0000000c0808c981 */ /* 0x000e26000c1e1b00 */
[----:B------:R-:W-:Y:S02]  /*22d0*/  MOV R20, UR10 ;  /* 0x0000000a00147c02 */ /* 0x000fe40008000f00 */
[----:B------:R-:W-:-:S06]  /*22e0*/  MOV R21, UR11 ;  /* 0x0000000b00157c02 */ /* 0x000fcc0008000f00 */
[----:B------:R-:W2:Y:S01]  /*22f0*/  @!P2 LDG.E.64 R20, desc[UR12][R20.64] ;  /* 0x0000000c1414a981 */ /* 0x000ea2000c1e1b00 */
[----:B------:R-:W-:-:S04]  /*2300*/  MOV R36, UR5 ;  /* 0x0000000500247c02 */ /* 0x000fc80008000f00 */
[----:B------:R-:W-:-:S04]  /*2310*/  IADD3 R36, PT, PT, R36, 0x2, RZ ;  /* 0x0000000224247810 */ /* 0x000fc80007ffe0ff */
[----:B------:R-:W-:Y:S01]  /*2320*/  R2UR UR5, R36 ;  /* 0x00000000240572ca */ /* 0x000fe200000e0000 */
[----:B0-----:R-:W-:Y:S01]  /*2330*/  @!P4 FADD.FTZ R10, R10, R8 ;  /* 0x000000080a0ac221 */ /* 0x001fe20000010000 */
[----:B------:R-:W-:-:S03]  /*2340*/  @!P4 FADD.FTZ R11, R11, R9 ;  /* 0x000000090b0bc221 */ /* 0x000fc60000010000 */
[----:B--2---:R-:W-:Y:S01]  /*2350*/  @!P2 FADD.FTZ R10, R10, R20 ;  /* 0x000000140a0aa221 */ /* 0x004fe20000010000 */
[----:B------:R-:W-:-:S09]  /*2360*/  @!P2 FADD.FTZ R11, R11, R21 ;  /* 0x000000150b0ba221 */ /* 0x000fd20000010000 */
.L_x_1903:
[----:B------:R-:W-:Y:S01]  /*2370*/  MOV R8, UR5 ;  /* 0x0000000500087c02 */ /* 0x000fe20008000f00 */
[----:B------:R-:W-:Y:S03]  /*2380*/  BSSY.RECONVERGENT B0, `(.L_x_1897) ;  /* 0x000000c000007945 */ /* 0x000fe60003800200 */
[----:B------:R-:W-:Y:S02]  /*2390*/  ISETP.EQ.OR P2, PT, R8, UR16, P3 ;  /* 0x0000001008007c0c */ /* 0x000fe40009f42670 */
[----:B------:R-:W-:-:S04]  /*23a0*/  LOP3.LUT R8, R22, 0x1, RZ, 0xc0, !PT ;  /* 0x0000000116087812 */ /* 0x000fc800078ec0ff */
[----:B------:R-:W-:-:S13]  /*23b0*/  ISETP.NE.U32.OR P2, PT, R8, 0x1, P2 ;  /* 0x000000010800780c */ /* 0x000fda0001745470 */
[----:B------:R-:W-:Y:S05]  /*23c0*/  @P2 BRA `(.L_x_1904) ;  /* 0x00000000001c2947 */ /* 0x000fea0003800000 */
[----:B------:R-:W-:Y:S01]  /*23d0*/  UIMAD UR9, UR17, UR5, UR6 ;  /* 0x00000005110972a4 */ /* 0x000fe2000f8e0206 */
[----:B------:R-:W-:-:S05]  /*23e0*/  IMAD.MOV.U32 R9, RZ, RZ, 0x8 ;  /* 0x00000008ff097424 */ /* 0x000fca00078e00ff */
[----:B------:R-:W-:-:S05]  /*23f0*/  MOV R8, UR9 ;  /* 0x0000000900087c02 */ /* 0x000fca0008000f00 */
[----:B------:R-:W-:-:S06]  /*2400*/  IMAD.WIDE.U32 R8, R8, R9, UR14 ;  /* 0x0000000e08087e25 */ /* 0x000fcc000f8e0009 */
[----:B------:R-:W0:Y:S02]  /*2410*/  LDG.E.64 R8, desc[UR12][R8.64] ;  /* 0x0000000c08087981 */ /* 0x000e24000c1e1b00 */
[----:B0-----:R-:W-:Y:S01]  /*2420*/  FADD.FTZ R10, R10, R8 ;  /* 0x000000080a0a7221 */ /* 0x001fe20000010000 */
[----:B------:R-:W-:-:S07]  /*2430*/  FADD.FTZ R11, R11, R9 ;  /* 0x000000090b0b7221 */ /* 0x000fce0000010000 */
.L_x_1904:
[----:B------:R-:W-:Y:S05]  /*2440*/  BSYNC.RECONVERGENT B0 ;  /* 0x0000000000007941 */ /* 0x000fea0003800200 */
.L_x_1897:
[----:B------:R-:W4:Y:S01]  /*2450*/  S2UR UR9, SR_CgaCtaId ;  /* 0x00000000000979c3 */ /* 0x000f220000008800 */
[----:B------:R-:W0:Y:S01]  /*2460*/  LDCU UR10, c[0x0][0x414] ;  /* 0x00008280ff0a77ac */ /* 0x000e220008000800 */
[----:B---3--:R-:W-:Y:S01]  /*2470*/  MOV R9, UR7 ;  /* 0x0000000700097c02 */ /* 0x008fe20008000f00 */
[----:B------:R-:W-:-:S05]  /*2480*/  UMOV UR5, 0x400 ;  /* 0x0000040000057882 */ /* 0x000fca0000000000 */
[----:B-1----:R-:W1:Y:S01]  /*2490*/  @P0 LDC.64 R36, c[0x0][0x388] ;  /* 0x0000e200ff240b82 */ /* 0x002e620000000a00 */
[----:B0-----:R-:W-:Y:S01]  /*24a0*/  @P0 FMUL.FTZ R8, R10, UR10 ;  /* 0x0000000a0a080c20 */ /* 0x001fe20008410000 */
[----:B----4-:R-:W-:Y:S01]  /*24b0*/  ULEA UR5, UR9, UR5, 0x18 ;  /* 0x0000000509057291 */ /* 0x010fe2000f8ec0ff */
[----:B-1----:R-:W-:-:S04]  /*24c0*/  @P0 IMAD.WIDE R36, R9, 0x8, R36 ;  /* 0x0000000809240825 */ /* 0x002fc800078e0224 */
[----:B------:R-:W-:-:S04]  /*24d0*/  @P0 FMUL.FTZ R9, R11, UR10 ;  /* 0x0000000a0b090c20 */ /* 0x000fc80008410000 */
[----:B------:R0:W-:Y:S04]  /*24e0*/  @!P3 STS.64 [UR5+0x78], R10 ;  /* 0x0000780aff00b988 */ /* 0x0001e80008000a05 */
[----:B------:R1:W-:Y:S01]  /*24f0*/  @P0 STG.E.64 desc[UR12][R36.64], R8 ;  /* 0x0000000824000986 */ /* 0x0003e2000c101b0c */
[----:B------:R-:W-:Y:S01]  /*2500*/  BAR.SYNC.DEFER_BLOCKING 0x0 ;  /* 0x0000000000007b1d */ /* 0x000fe20000010000 */
[----:B0-----:R-:W-:-:S04]  /*2510*/  LOP3.LUT R11, R28, 0xffff, RZ, 0xc0, !PT ;  /* 0x0000ffff1c0b7812 */ /* 0x001fc800078ec0ff */
[----:B------:R-:W-:-:S03]  /*2520*/  IADD3 R11, PT, PT, R11, UR8, RZ ;  /* 0x000000080b0b7c10 */ /* 0x000fc6000fffe0ff */
[----:B-1----:R-:W0:Y:S08]  /*2530*/  LDC.64 R8, c[0x0][0x398] ;  /* 0x0000e600ff087b82 */ /* 0x002e300000000a00 */
[----:B------:R-:W1:Y:S01]  /*2540*/  LDC.64 R36, c[0x0][0x3a0] ;  /* 0x0000e800ff247b82 */ /* 0x000e620000000a00 */
[----:B--2---:R-:W2:Y:S01]  /*2550*/  LDS.64 R20, [UR5+0x78] ;  /* 0x00007805ff147984 */ /* 0x004ea20008000a00 */
[----:B0-----:R-:W-:-:S06]  /*2560*/  IMAD.WIDE R8, R11, 0x4, R8 ;  /* 0x000000040b087825 */ /* 0x001fcc00078e0208 */
[----:B------:R-:W5:Y:S01]  /*2570*/  LDG.E.64 R8, desc[UR12][R8.64] ;  /* 0x0000000c08087981 */ /* 0x000f62000c1e1b00 */
[----:B--2---:R-:W-:-:S05]  /*2580*/  FMUL.FTZ R20, R20, UR10 ;  /* 0x0000000a14147c20 */ /* 0x004fca0008410000 */
[----:B------:R-:W-:-:S13]  /*2590*/  R2UR UR5, R20 ;  /* 0x00000000140572ca */ /* 0x000fda00000e0000 */
[----:B------:R-:W-:-:S05]  /*25a0*/  MOV R20, UR5 ;  /* 0x0000000500147c02 */ /* 0x000fca0008000f00 */
[----:B------:R-:W-:-:S04]  /*25b0*/  FMUL.FTZ R10, R20, UR5 ;  /* 0x00000005140a7c20 */ /* 0x000fc80008410000 */
[----:B------:R-:W-:Y:S01]  /*25c0*/  FFMA.FTZ R21, R21, UR10, -R10 ;  /* 0x0000000a15157c23 */ /* 0x000fe2000801080a */
[----:B-1----:R-:W-:-:S06]  /*25d0*/  IMAD.WIDE R10, R11, 0x4, R36 ;  /* 0x000000040b0a7825 */ /* 0x002fcc00078e0224 */
[----:B------:R-:W5:Y:S01]  /*25e0*/  LDG.E.64 R10, desc[UR12][R10.64] ;  /* 0x0000000c0a0a7981 */ /* 0x000f62000c1e1b00 */
[----:B------:R-:W-:-:S13]  /*25f0*/  FSETP.GTU.FTZ.AND P2, PT, R21, RZ, PT ;  /* 0x000000ff1500720b */ /* 0x000fda0003f5c000 */
[----:B------:R-:W-:-:S05]  /*2600*/  VOTEU.ANY UP0, P2 ;  /* 0x0000000000ff7886 */ /* 0x000fca0001000100 */
[----:B------:R-:W0:Y:S01]  /*2610*/  @UP0 LDCU UR8, c[0x0][0x3a8] ;  /* 0x00007500ff0807ac */ /* 0x000e220008000800 */
[----:B------:R-:W-:-:S13]  /*2620*/  PLOP3.LUT P2, PT, PT, PT, UP0, 0x80, 0x8 ;  /* 0x000000000008781c */ /* 0x000fda0003f4f008 */
[----:B0-----:R-:W-:Y:S01]  /*2630*/  @P2 FADD.FTZ R21, R21, UR8 ;  /* 0x0000000815152e21 */ /* 0x001fe20008010000 */
[----:B------:R-:W0:Y:S05]  /*2640*/  LDCU.U8 UR8, c[0x0][0x3fc] ;  /* 0x00007f80ff0877ac */ /* 0x000e2a0008000000 */
[----:B------:R-:W1:Y:S01]  /*2650*/  @P2 MUFU.RSQ R21, R21 ;  /* 0x0000001500152308 */ /* 0x000e620000001400 */
[----:B------:R-:W-:Y:S01]  /*2660*/  BSSY.RECONVERGENT B0, `(.L_x_1905) ;  /* 0x00001d9000007945 */ /* 0x000fe20003800200 */
[----:B0-----:R-:W-:Y:S01]  /*2670*/  UISETP.NE.AND UP1, UPT, UR8, URZ, UPT ;  /* 0x000000ff0800728c */ /* 0x001fe2000bf25270 */
[----:B-1----:R-:W-:Y:S02]  /*2680*/  @P2 R2UR UR9, R21 ;  /* 0x00000000150922ca */ /* 0x002fe400000e0000 */
[----:B------:R-:W-:-:S11]  /*2690*/  UMOV UR8, 0x3f800000 ;  /* 0x3f80000000087882 */ /* 0x000fd60000000000 */
[----:B------:R-:W-:Y:S01]  /*26a0*/  @UP0 UMOV UR8, UR9 ;  /* 0x0000000900080c82 */ /* 0x000fe20008000000 */
[----:B------:R-:W-:Y:S05]  /*26b0*/  BRA.U UP1, `(.L_x_1906) ;  /* 0x0000000d010c7547 */ /* 0x000fea000b800000 */
[----:B------:R-:W0:Y:S01]  /*26c0*/  LDCU.64 UR14, c[0x0][0x3e8] ;  /* 0x00007d00ff0e77ac */ /* 0x000e220008000a00 */
[----:B------:R-:W-:Y:S01]  /*26d0*/  BSSY.RECONVERGENT B1, `(.L_x_1907) ;  /* 0x0000016000017945 */ /* 0x000fe20003800200 */
[----:B0-----:R-:W-:-:S04]  /*26e0*/  ISETP.GE.U32.AND P1, PT, R31, UR14, PT ;  /* 0x0000000e1f007c0c */ /* 0x001fc8000bf26070 */
[----:B------:R-:W-:-:S13]  /*26f0*/  ISETP.GE.AND.EX P1, PT, R27, UR15, PT, P1 ;  /* 0x0000000f1b007c0c */ /* 0x000fda000bf26310 */
[----:B------:R-:W-:Y:S05]  /*2700*/  @P1 BRA `(.L_x_1908) ;  /* 0x0000000000481947 */ /* 0x000fea0003800000 */
[----:B------:R-:W0:Y:S01]  /*2710*/  LDCU.64 UR18, c[0x0][0x3e0] ;  /* 0x00007c00ff1277ac */ /* 0x000e220008000a00 */
[----:B------:R-:W-:Y:S01]  /*2720*/  FADD.FTZ R23, R23, -UR5 ;  /* 0x8000000517177e21 */ /* 0x000fe20008010000 */
[----:B------:R-:W-:Y:S01]  /*2730*/  FADD.FTZ R18, R18, -UR5 ;  /* 0x8000000512127e21 */ /* 0x000fe20008010000 */
[----:B------:R-:W-:Y:S01]  /*2740*/  MOV R20, R34 ;  /* 0x0000002200147202 */ /* 0x000fe20000000f00 */
[----:B------:R-:W1:Y:S01]  /*2750*/  LDCU.64 UR10, c[0x0][0x380] ;  /* 0x00007000ff0a77ac */ /* 0x000e620008000a00 */
[----:B------:R-:W-:Y:S01]  /*2760*/  FMUL.FTZ R23, R23, UR8 ;  /* 0x0000000817177c20 */ /* 0x000fe20008410000 */
[----:B------:R-:W-:Y:S01]  /*2770*/  FMUL.FTZ R18, R18, UR8 ;  /* 0x0000000812127c20 */ /* 0x000fe20008410000 */
[----:B------:R-:W-:Y:S02]  /*2780*/  MOV R21, R33 ;  /* 0x0000002100157202 */ /* 0x000fe40000000f00 */
[----:B-----5:R-:W-:Y:S01]  /*2790*/  FFMA.FTZ R23, R8, R23, R10 ;  /* 0x0000001708177223 */ /* 0x020fe2000001000a */
[----:B------:R-:W-:-:S05]  /*27a0*/  FFMA.FTZ R18, R9, R18, R11 ;  /* 0x0000001209127223 */ /* 0x000fca000001000b */
[----:B------:R-:W-:Y:S01]  /*27b0*/  F2FP.BF16.F32.PACK_AB R23, R18, R23 ;  /* 0x000000171217723e */ /* 0x000fe200000010ff */
[----:B0-----:R-:W-:Y:S02]  /*27c0*/  IMAD R18, R27, UR18, RZ ;  /* 0x000000121b127c24 */ /* 0x001fe4000f8e02ff */
[----:B------:R-:W-:-:S04]  /*27d0*/  IMAD.WIDE.U32 R20, R31, UR18, R20 ;  /* 0x000000121f147c25 */ /* 0x000fc8000f8e0014 */
[----:B------:R-:W-:Y:S01]  /*27e0*/  IMAD R37, R31, UR19, R18 ;  /* 0x000000131f257c24 */ /* 0x000fe2000f8e0212 */
[----:B-1----:R-:W-:-:S03]  /*27f0*/  LEA R36, P1, R20, UR10, 0x1 ;  /* 0x0000000a14247c11 */ /* 0x002fc6000f8208ff */
[----:B------:R-:W-:-:S05]  /*2800*/  IMAD.IADD R37, R21, 0x1, R37 ;  /* 0x0000000115257824 */ /* 0x000fca00078e0225 */
[----:B------:R-:W-:-:S05]  /*2810*/  LEA.HI.X R37, R20, UR11, R37, 0x1, P1 ;  /* 0x0000000b14257c11 */ /* 0x000fca00088f0c25 */
[----:B------:R0:W-:Y:S02]  /*2820*/  STG.E desc[UR12][R36.64], R23 ;  /* 0x0000001724007986 */ /* 0x0001e4000c10190c */
.L_x_1908:
[----:B------:R-:W-:Y:S05]  /*2830*/  BSYNC.RECONVERGENT B1 ;  /* 0x0000000000017941 */ /* 0x000fea0003800200 */
.L_x_1907:
[----:B0-----:R-:W-:Y:S01]  /*2840*/  IADD3 R37, PT, PT, R31, 0x10, RZ ;  /* 0x000000101f257810 */ /* 0x001fe20007ffe0ff */
[----:B------:R-:W-:Y:S03]  /*2850*/  BSSY.RECONVERGENT B1, `(.L_x_1909) ;  /* 0x0000017000017945 */ /* 0x000fe60003800200 */
[----:B------:R-:W-:Y:S02]  /*2860*/  ISETP.GE.U32.AND P1, PT, R37, UR14, PT ;  /* 0x0000000e25007c0c */ /* 0x000fe4000bf26070 */
[----:B------:R-:W-:-:S04]  /*2870*/  SHF.R.S32.HI R18, RZ, 0x1f, R37 ;  /* 0x0000001fff127819 */ /* 0x000fc80000011425 */
[----:B------:R-:W-:-:S13]  /*2880*/  ISETP.GE.AND.EX P1, PT, R18, UR15, PT, P1 ;  /* 0x0000000f12007c0c */ /* 0x000fda000bf26310 */
[----:B------:R-:W-:Y:S05]  /*2890*/  @P1 BRA `(.L_x_1910) ;  /* 0x0000000000481947 */ /* 0x000fea0003800000 */
[----:B------:R-:W0:Y:S01]  /*28a0*/  LDCU.64 UR10, c[0x0][0x3e0] ;  /* 0x00007c00ff0a77ac */ /* 0x000e220008000a00 */
[----:B------:R-:W-:Y:S01]  /*28b0*/  MOV R20, R34 ;  /* 0x0000002200147202 */ /* 0x000fe20000000f00 */
[----:B------:R-:W-:Y:S01]  /*28c0*/  FADD.FTZ R19, R19, -UR5 ;  /* 0x8000000513137e21 */ /* 0x000fe20008010000 */
[----:B------:R-:W-:Y:S01]  /*28d0*/  MOV R21, R33 ;  /* 0x0000002100157202 */ /* 0x000fe20000000f00 */
[----:B------:R-:W1:Y:S01]  /*28e0*/  LDCU.64 UR18, c[0x0][0x380] ;  /* 0x00007000ff1277ac */ /* 0x000e620008000a00 */
[----:B------:R-:W-:Y:S01]  /*28f0*/  FADD.FTZ R16, R16, -UR5 ;  /* 0x8000000510107e21 */ /* 0x000fe20008010000 */
[----:B------:R-:W-:-:S03]  /*2900*/  FMUL.FTZ R19, R19, UR8 ;  /* 0x0000000813137c20 */ /* 0x000fc60008410000 */
[----:B------:R-:W-:Y:S01]  /*2910*/  FMUL.FTZ R16, R16, UR8 ;  /* 0x0000000810107c20 */ /* 0x000fe20008410000 */
[----:B-----5:R-:W-:-:S03]  /*2920*/  FFMA.FTZ R19, R8, R19, R10 ;  /* 0x0000001308137223 */ /* 0x020fc6000001000a */
[----:B------:R-:W-:Y:S01]  /*2930*/  FFMA.FTZ R16, R9, R16, R11 ;  /* 0x0000001009107223 */ /* 0x000fe2000001000b */
[----:B0-----:R-:W-:-:S04]  /*2940*/  IMAD R18, R18, UR10, RZ ;  /* 0x0000000a12127c24 */ /* 0x001fc8000f8e02ff */
[----:B------:R-:W-:Y:S01]  /*2950*/  F2FP.BF16.F32.PACK_AB R19, R16, R19 ;  /* 0x000000131013723e */ /* 0x000fe200000010ff */
[----:B------:R-:W-:-:S04]  /*2960*/  IMAD.WIDE.U32 R20, R37, UR10, R20 ;  /* 0x0000000a25147c25 */ /* 0x000fc8000f8e0014 */
[----:B------:R-:W-:Y:S01]  /*2970*/  IMAD R23, R37, UR11, R18 ;  /* 0x0000000b25177c24 */ /* 0x000fe2000f8e0212 */
[----:B-1----:R-:W-:-:S04]  /*2980*/  LEA R36, P1, R20, UR18, 0x1 ;  /* 0x0000001214247c11 */ /* 0x002fc8000f8208ff */
[----:B------:R-:W-:-:S04]  /*2990*/  IADD3 R23, PT, PT, R21, R23, RZ ;  /* 0x0000001715177210 */ /* 0x000fc80007ffe0ff */
[----:B------:R-:W-:-:S05]  /*29a0*/  LEA.HI.X R37, R20, UR19, R23, 0x1, P1 ;  /* 0x0000001314257c11 */ /* 0x000fca00088f0c17 */
[----:B------:R0:W-:Y:S02]  /*29b0*/  STG.E desc[UR12][R36.64], R19 ;  /* 0x0000001324007986 */ /* 0x0001e4000c10190c */
.L_x_1910:
[----:B------:R-:W-:Y:S05]  /*29c0*/  BSYNC.RECONVERGENT B1 ;  /* 0x0000000000017941 */ /* 0x000fea0003800200 */
.L_x_1909:
[C---:B------:R-:W-:Y:S01]  /*29d0*/  IADD3 R23, PT, PT, R31.reuse, 0x20, RZ ;  /* 0x000000201f177810 */ /* 0x040fe20007ffe0ff */
[----:B------:R-:W-:Y:S01]  /*29e0*/  BSSY.RECONVERGENT B1, `(.L_x_1911) ;  /* 0x0000018000017945 */ /* 0x000fe20003800200 */
[----:B0-----:R-:W-:Y:S02]  /*29f0*/  IADD3 R19, PT, PT, R31, 0x30, RZ ;  /* 0x000000301f137810 */ /* 0x001fe40007ffe0ff */
[----:B------:R-:W-:Y:S02]  /*2a00*/  ISETP.GE.U32.AND P1, PT, R23, UR14, PT ;  /* 0x0000000e17007c0c */ /* 0x000fe4000bf26070 */
[----:B------:R-:W-:-:S04]  /*2a10*/  SHF.R.S32.HI R16, RZ, 0x1f, R23 ;  /* 0x0000001fff107819 */ /* 0x000fc80000011417 */
[----:B------:R-:W-:-:S13]  /*2a20*/  ISETP.GE.AND.EX P1, PT, R16, UR15, PT, P1 ;  /* 0x0000000f10007c0c */ /* 0x000fda000bf26310 */
[----:B------:R-:W-:Y:S05]  /*2a30*/  @P1 BRA `(.L_x_1912) ;  /* 0x0000000000481947 */ /* 0x000fea0003800000 */
[----:B------:R-:W0:Y:S01]  /*2a40*/  LDCU.64 UR10, c[0x0][0x3e0] ;  /* 0x00007c00ff0a77ac */ /* 0x000e220008000a00 */
[----:B------:R-:W-:Y:S01]  /*2a50*/  FADD.FTZ R18, R17, -UR5 ;  /* 0x8000000511127e21 */ /* 0x000fe20008010000 */
[----:B------:R-:W-:Y:S01]  /*2a60*/  MOV R17, R33 ;  /* 0x0000002100117202 */ /* 0x000fe20000000f00 */
[----:B------:R-:W-:Y:S01]  /*2a70*/  FADD.FTZ R14, R14, -UR5 ;  /* 0x800000050e0e7e21 */ /* 0x000fe20008010000 */
[----:B------:R-:W1:Y:S01]  /*2a80*/  LDCU.64 UR18, c[0x0][0x380] ;  /* 0x00007000ff1277ac */ /* 0x000e620008000a00 */
[----:B------:R-:W-:-:S04]  /*2a90*/  FMUL.FTZ R18, R18, UR8 ;  /* 0x0000000812127c20 */ /* 0x000fc80008410000 */
[----:B-----5:R-:W-:Y:S01]  /*2aa0*/  FFMA.FTZ R18, R9, R18, R11 ;  /* 0x0000001209127223 */ /* 0x020fe2000001000b */
[----:B0-----:R-:W-:-:S04]  /*2ab0*/  IMAD R16, R16, UR10, RZ ;  /* 0x0000000a10107c24 */ /* 0x001fc8000f8e02ff */
[----:B------:R-:W-:Y:S02]  /*2ac0*/  IMAD R21, R23, UR11, R16 ;  /* 0x0000000b17157c24 */ /* 0x000fe4000f8e0210 */
[----:B------:R-:W-:-:S04]  /*2ad0*/  IMAD.MOV.U32 R16, RZ, RZ, R34 ;  /* 0x000000ffff107224 */ /* 0x000fc800078e0022 */
[----:B------:R-:W-:-:S04]  /*2ae0*/  IMAD.WIDE.U32 R16, R23, UR10, R16 ;  /* 0x0000000a17107c25 */ /* 0x000fc8000f8e0010 */
[----:B------:R-:W-:-:S04]  /*2af0*/  FMUL.FTZ R23, R14, UR8 ;  /* 0x000000080e177c20 */ /* 0x000fc80008410000 */
[----:B------:R-:W-:Y:S01]  /*2b00*/  FFMA.FTZ R23, R8, R23, R10 ;  /* 0x0000001708177223 */ /* 0x000fe2000001000a */
[----:B------:R-:W-:Y:S02]  /*2b10*/  IADD3 R21, PT, PT, R17, R21, RZ ;  /* 0x0000001511157210 */ /* 0x000fe40007ffe0ff */
[----:B-1----:R-:W-:Y:S02]  /*2b20*/  LEA R20, P1, R16, UR18, 0x1 ;  /* 0x0000001210147c11 */ /* 0x002fe4000f8208ff */
[----:B------:R-:W-:Y:S02]  /*2b30*/  F2FP.BF16.F32.PACK_AB R17, R18, R23 ;  /* 0x000000171211723e */ /* 0x000fe400000010ff */
[----:B------:R-:W-:-:S05]  /*2b40*/  LEA.HI.X R21, R16, UR19, R21, 0x1, P1 ;  /* 0x0000001310157c11 */ /* 0x000fca00088f0c15 */
[----:B------:R0:W-:Y:S04]  /*2b50*/  STG.E desc[UR12][R20.64], R17 ;  /* 0x0000001114007986 */ /* 0x0001e8000c10190c */
.L_x_1912:
[----:B------:R-:W-:Y:S05]  /*2b60*/  BSYNC.RECONVERGENT B1 ;  /* 0x0000000000017941 */ /* 0x000fea0003800200 */
.L_x_1911:
[----:B------:R-:W-:Y:S01]  /*2b70*/  ISETP.GE.U32.AND P3, PT, R19, UR14, PT ;  /* 0x0000000e13007c0c */ /* 0x000fe2000bf66070 */
[----:B------:R-:W-:Y:S01]  /*2b80*/  BSSY.RECONVERGENT B1, `(.L_x_1913) ;  /* 0x0000023000017945 */ /* 0x000fe20003800200 */
[----:B------:R-:W-:Y:S02]  /*2b90*/  SHF.R.S32.HI R36, RZ, 0x1f, R19 ;  /* 0x0000001fff247819 */ /* 0x000fe40000011413 */
[C---:B------:R-:W-:Y:S02]  /*2ba0*/  IADD3 R14, PT, PT, R31.reuse, 0x40, RZ ;  /* 0x000000401f0e7810 */ /* 0x040fe40007ffe0ff */
[----:B------:R-:W-:Y:S02]  /*2bb0*/  ISETP.GE.AND.EX P3, PT, R36, UR15, PT, P3 ;  /* 0x0000000f24007c0c */ /* 0x000fe4000bf66330 */
[----:B------:R-:W-:Y:S02]  /*2bc0*/  IADD3 R18, PT, PT, R31, 0x50, RZ ;  /* 0x000000501f127810 */ /* 0x000fe40007ffe0ff */
[----:B------:R-:W-:-:S02]  /*2bd0*/  ISETP.GE.U32.AND P1, PT, R14, UR14, PT ;  /* 0x0000000e0e007c0c */ /* 0x000fc4000bf26070 */
[----:B------:R-:W-:Y:S02]  /*2be0*/  ISETP.GE.U32.AND P4, PT, R18, UR14, PT ;  /* 0x0000000e12007c0c */ /* 0x000fe4000bf86070 */
[----:B------:R-:W-:Y:S02]  /*2bf0*/  ISETP.GE.U32.AND P5, PT, R30, UR14, PT ;  /* 0x0000000e1e007c0c */ /* 0x000fe4000bfa6070 */
[----:B------:R-:W-:Y:S02]  /*2c00*/  ISETP.GE.U32.AND P2, PT, R29, UR14, PT ;  /* 0x0000000e1d007c0c */ /* 0x000fe4000bf46070 */
[----:B0-----:R-:W-:Y:S02]  /*2c10*/  SHF.R.S32.HI R20, RZ, 0x1f, R14 ;  /* 0x0000001fff147819 */ /* 0x001fe4000001140e */
[----:B------:R-:W-:Y:S02]  /*2c20*/  SHF.R.S32.HI R21, RZ, 0x1f, R18 ;  /* 0x0000001fff157819 */ /* 0x000fe40000011412 */
[----:B------:R-:W-:-:S02]  /*2c30*/  SHF.R.S32.HI R23, RZ, 0x1f, R30 ;  /* 0x0000001fff177819 */ /* 0x000fc4000001141e */
[----:B------:R-:W-:Y:S02]  /*2c40*/  ISETP.GE.AND.EX P1, PT, R20, UR15, PT, P1 ;  /* 0x0000000f14007c0c */ /* 0x000fe4000bf26310 */
[----:B------:R-:W-:Y:S02]  /*2c50*/  ISETP.GE.AND.EX P4, PT, R21, UR15, PT, P4 ;  /* 0x0000000f15007c0c */ /* 0x000fe4000bf86340 */
[----:B------:R-:W-:Y:S02]  /*2c60*/  ISETP.GE.AND.EX P5, PT, R23, UR15, PT, P5 ;  /* 0x0000000f17007c0c */ /* 0x000fe4000bfa6350 */
[----:B------:R-:W-:Y:S01]  /*2c70*/  ISETP.GE.AND.EX P2, PT, R25, UR15, PT, P2 ;  /* 0x0000000f19007c0c */ /* 0x000fe2000bf46320 */
[----:B------:R-:W-:-:S12]  /*2c80*/  @P3 BRA `(.L_x_1914) ;  /* 0x0000000000483947 */ /* 0x000fd80003800000 */
[----:B------:R-:W0:Y:S01]  /*2c90*/  LDCU.64 UR10, c[0x0][0x3e0] ;  /* 0x00007c00ff0a77ac */ /* 0x000e220008000a00 */
[----:B------:R-:W-:Y:S01]  /*2ca0*/  MOV R16, R34 ;  /* 0x0000002200107202 */ /* 0x000fe20000000f00 */
[----:B------:R-:W-:Y:S01]  /*2cb0*/  FADD.FTZ R12, R12, -UR5 ;  /* 0x800000050c0c7e21 */ /* 0x000fe20008010000 */
[----:B------:R-:W-:Y:S01]  /*2cc0*/  MOV R17, R33 ;  /* 0x0000002100117202 */ /* 0x000fe20000000f00 */
[----:B------:R-:W1:Y:S01]  /*2cd0*/  LDCU.64 UR18, c[0x0][0x380] ;  /* 0x00007000ff1277ac */ /* 0x000e620008000a00 */
[----:B0-----:R-:W-:Y:S02]  /*2ce0*/  IMAD R36, R36, UR10, RZ ;  /* 0x0000000a24247c24 */ /* 0x001fe4000f8e02ff */
[----:B------:R-:W-:-:S04]  /*2cf0*/  IMAD.WIDE.U32 R16, R19, UR10, R16 ;  /* 0x0000000a13107c25 */ /* 0x000fc8000f8e0010 */
[----:B------:R-:W-:-:S04]  /*2d00*/  IMAD R36, R19, UR11, R36 ;  /* 0x0000000b13247c24 */ /* 0x000fc8000f8e0224 */
[----:B------:R-:W-:Y:S01]  /*2d10*/  IMAD.IADD R17, R17, 0x1, R36 ;  /* 0x0000000111117824 */ /* 0x000fe200078e0224 */
[----:B-1----:R-:W-:-:S04]  /*2d20*/  LEA R36, P3, R16, UR18, 0x1 ;  /* 0x0000001210247c11 */ /* 0x002fc8000f8608ff */
[----:B------:R-:W-:Y:S01]  /*2d30*/  LEA.HI.X R37, R16, UR19, R17, 0x1, P3 ;  /* 0x0000001310257c11 */ /* 0x000fe200098f0c11 */
[----:B------:R-:W-:Y:S01]  /*2d40*/  FADD.FTZ R16, R15, -UR5 ;  /* 0x800000050f107e21 */ /* 0x000fe20008010000 */
[----:B------:R-:W-:-:S03]  /*2d50*/  FMUL.FTZ R15, R12, UR8 ;  /* 0x000000080c0f7c20 */ /* 0x000fc60008410000 */
[----:B------:R-:W-:Y:S01]  /*2d60*/  FMUL.FTZ R16, R16, UR8 ;  /* 0x0000000810107c20 */ /* 0x000fe20008410000 */
[----:B-----5:R-:W-:-:S03]  /*2d70*/  FFMA.FTZ R15, R8, R15, R10 ;  /* 0x0000000f080f7223 */ /* 0x020fc6000001000a */
[----:B------:R-:W-:-:S05]  /*2d80*/  FFMA.FTZ R16, R9, R16, R11 ;  /* 0x0000001009107223 */ /* 0x000fca000001000b */
[----:B------:R-:W-:-:S05]  /*2d90*/  F2FP.BF16.F32.PACK_AB R15, R16, R15 ;  /* 0x0000000f100f723e */ /* 0x000fca00000010ff */
[----:B------:R0:W-:Y:S02]  /*2da0*/  STG.E desc[UR12][R36.64], R15 ;  /* 0x0000000f24007986 */ /* 0x0001e4000c10190c */
.L_x_1914:
[----:B------:R-:W-:Y:S05]  /*2db0*/  BSYNC.RECONVERGENT B1 ;  /* 0x0000000000017941 */ /* 0x000fea0003800200 */
.L_x_1913:
[----:B------:R-:W-:Y:S04]  /*2dc0*/  BSSY.RECONVERGENT B1, `(.L_x_1915) ;  /* 0x0000014000017945 */ /* 0x000fe80003800200 */
[----:B------:R-:W-:Y:S05]  /*2dd0*/  @P1 BRA `(.L_x_1916) ;  /* 0x0000000000481947 */ /* 0x000fea0003800000 */
[----:B------:R-:W1:Y:S01]  /*2de0*/  LDCU.64 UR10, c[0x0][0x3e0] ;  /* 0x00007c00ff0a77ac */ /* 0x000e620008000a00 */
[----:B------:R-:W-:Y:S01]  /*2df0*/  FADD.FTZ R16, R13, -UR5 ;  /* 0x800000050d107e21 */ /* 0x000fe20008010000 */
[----:B------:R-:W-:Y:S01]  /*2e00*/  MOV R12, R34 ;  /* 0x00000022000c7202 */ /* 0x000fe20000000f00 */
[----:B------:R-:W-:Y:S01]  /*2e10*/  FADD.FTZ R6, R6, -UR5 ;  /* 0x8000000506067e21 */ /* 0x000fe20008010000 */
[----:B------:R-:W2:Y:S01]  /*2e20*/  LDCU.64 UR18, c[0x0][0x380] ;  /* 0x00007000ff1277ac */ /* 0x000ea20008000a00 */
[----:B------:R-:W-:Y:S01]  /*2e30*/  MOV R13, R33 ;  /* 0x00000021000d7202 */ /* 0x000fe20000000f00 */
[----:B------:R-:W-:Y:S01]  /*2e40*/  FMUL.FTZ R16, R16, UR8 ;  /* 0x0000000810107c20 */ /* 0x000fe20008410000 */
[----:B0-----:R-:W-:-:S04]  /*2e50*/  FMUL.FTZ R15, R6, UR8 ;  /* 0x00000008060f7c20 */ /* 0x001fc80008410000 */
[----:B-----5:R-:W-:Y:S01]  /*2e60*/  FFMA.FTZ R6, R8, R15, R10 ;  /* 0x0000000f08067223 */ /* 0x020fe2000001000a */
[----:B-1----:R-:W-:Y:S02]  /*2e70*/  IMAD R17, R20, UR10, RZ ;  /* 0x0000000a14117c24 */ /* 0x002fe4000f8e02ff */
[----:B------:R-:W-:-:S04]  /*2e80*/  IMAD.WIDE.U32 R12, R14, UR10, R12 ;  /* 0x0000000a0e0c7c25 */ /* 0x000fc8000f8e000c */
[----:B------:R-:W-:Y:S02]  /*2e90*/  IMAD R19, R14, UR11, R17 ;  /* 0x0000000b0e137c24 */ /* 0x000fe4000f8e0211 */
[----:B------:R-:W-:Y:S01]  /*2ea0*/  FFMA.FTZ R17, R9, R16, R11 ;  /* 0x0000001009117223 */ /* 0x000fe2000001000b */
[C---:B--2---:R-:W-:Y:S02]  /*2eb0*/  LEA R14, P1, R12.reuse, UR18, 0x1 ;  /* 0x000000120c0e7c11 */ /* 0x044fe4000f8208ff */
[----:B------:R-:W-:Y:S02]  /*2ec0*/  IADD3 R19, PT, PT, R13, R19, RZ ;  /* 0x000000130d137210 */ /* 0x000fe40007ffe0ff */
[----:B------:R-:W-:Y:S02]  /*2ed0*/  F2FP.BF16.F32.PACK_AB R13, R17, R6 ;  /* 0x00000006110d723e */ /* 0x000fe400000010ff */
[----:B------:R-:W-:-:S05]  /*2ee0*/  LEA.HI.X R15, R12, UR19, R19, 0x1, P1 ;  /* 0x000000130c0f7c11 */ /* 0x000fca00088f0c13 */
[----:B------:R1:W-:Y:S02]  /*2ef0*/  STG.E desc[UR12][R14.64], R13 ;  /* 0x0000000d0e007986 */ /* 0x0003e4000c10190c */
.L_x_1916:
[----:B------:R-:W-:Y:S05]  /*2f00*/  BSYNC.RECONVERGENT B1 ;  /* 0x0000000000017941 */ /* 0x000fea0003800200 */
.L_x_1915:
[----:B------:R-:W-:Y:S04]  /*2f10*/  BSSY.RECONVERGENT B1, `(.L_x_1917) ;  /* 0x0000014000017945 */ /* 0x000fe80003800200 */
[----:B------:R-:W-:Y:S05]  /*2f20*/  @P4 BRA `(.L_x_1918) ;  /* 0x0000000000484947 */ /* 0x000fea0003800000 */
[----:B------:R-:W2:Y:S01]  /*2f30*/  LDCU.64 UR10, c[0x0][0x3e0] ;  /* 0x00007c00ff0a77ac */ /* 0x000ea20008000a00 */
[----:B------:R-:W-:Y:S01]  /*2f40*/  FADD.FTZ R12, R7, -UR5 ;  /* 0x80000005070c7e21 */ /* 0x000fe20008010000 */
[----:B------:R-:W-:Y:S01]  /*2f50*/  MOV R6, R34 ;  /* 0x0000002200067202 */ /* 0x000fe20000000f00 */
[----:B------:R-:W-:Y:S01]  /*2f60*/  FADD.FTZ R4, R4, -UR5 ;  /* 0x8000000504047e21 */ /* 0x000fe20008010000 */
[----:B------:R-:W3:Y:S01]  /*2f70*/  LDCU.64 UR18, c[0x0][0x380] ;  /* 0x00007000ff1277ac */ /* 0x000ee20008000a00 */
[----:B------:R-:W-:Y:S01]  /*2f80*/  MOV R7, R33 ;  /* 0x0000002100077202 */ /* 0x000fe20000000f00 */
[----:B------:R-:W-:Y:S01]  /*2f90*/  FMUL.FTZ R12, R12, UR8 ;  /* 0x000000080c0c7c20 */ /* 0x000fe20008410000 */
[----:B-1----:R-:W-:-:S03]  /*2fa0*/  FMUL.FTZ R13, R4, UR8 ;  /* 0x00000008040d7c20 */ /* 0x002fc60008410000 */
[----:B0----5:R-:W-:Y:S01]  /*2fb0*/  FFMA.FTZ R15, R9, R12, R11 ;  /* 0x0000000c090f7223 */ /* 0x021fe2000001000b */
[----:B------:R-:W-:Y:S01]  /*2fc0*/  FFMA.FTZ R4, R8, R13, R10 ;  /* 0x0000000d08047223 */ /* 0x000fe2000001000a */
[----:B--2---:R-:W-:Y:S02]  /*2fd0*/  IMAD R21, R21, UR10, RZ ;  /* 0x0000000a15157c24 */ /* 0x004fe4000f8e02ff */
[----:B------:R-:W-:-:S04]  /*2fe0*/  IMAD.WIDE.U32 R6, R18, UR10, R6 ;  /* 0x0000000a12067c25 */ /* 0x000fc8000f8e0006 */
[----:B------:R-:W-:Y:S01]  /*2ff0*/  IMAD R21, R18, UR11, R21 ;  /* 0x0000000b12157c24 */ /* 0x000fe2000f8e0215 */
[----:B---3--:R-:W-:-:S04]  /*3000*/  LEA R12, P1, R6, UR18, 0x1 ;  /* 0x00000012060c7c11 */ /* 0x008fc8000f8208ff */
[----:B------:R-:W-:Y:S02]  /*3010*/  IADD3 R21, PT, PT, R7, R21, RZ ;  /* 0x0000001507157210 */ /* 0x000fe40007ffe0ff */
[----:B------:R-:W-:Y:S02]  /*3020*/  F2FP.BF16.F32.PACK_AB R7, R15, R4 ;  /* 0x000000040f07723e */ /* 0x000fe400000010ff */
[----:B------:R-:W-:-:S05]  /*3030*/  LEA.HI.X R13, R6, UR19, R21, 0x1, P1 ;  /* 0x00000013060d7c11 */ /* 0x000fca00088f0c15 */
[----:B------:R2:W-:Y:S02]  /*3040*/  STG.E desc[UR12][R12.64], R7 ;  /* 0x000000070c007986 */ /* 0x0005e4000c10190c */
.L_x_1918:
[----:B------:R-:W-:Y:S05]  /*3050*/  BSYNC.RECONVERGENT B1 ;  /* 0x0000000000017941 */ /* 0x000fea0003800200 */
.L_x_1917:
[----:B------:R-:W-:Y:S04]  /*3060*/  BSSY.RECONVERGENT B1, `(.L_x_1919) ;  /* 0x0000014000017945 */ /* 0x000fe80003800200 */
[----:B------:R-:W-:Y:S05]  /*3070*/  @P5 BRA `(.L_x_1920) ;  /* 0x0000000000485947 */ /* 0x000fea0003800000 */
[----:B------:R-:W3:Y:S01]  /*3080*/  LDCU.64 UR10, c[0x0][0x3e0] ;  /* 0x00007c00ff0a77ac */ /* 0x000ee20008000a00 */
[----:B------:R-:W-:Y:S01]  /*3090*/  FADD.FTZ R6, R5, -UR5 ;  /* 0x8000000505067e21 */ /* 0x000fe20008010000 */
[----:B------:R-:W-:Y:S01]  /*30a0*/  MOV R5, R33 ;  /* 0x0000002100057202 */ /* 0x000fe20000000f00 */
[----:B------:R-:W-:Y:S01]  /*30b0*/  FADD.FTZ R2, R2, -UR5 ;  /* 0x8000000502027e21 */ /* 0x000fe20008010000 */
[----:B------:R-:W4:Y:S01]  /*30c0*/  LDCU.64 UR18, c[0x0][0x380] ;  /* 0x00007000ff1277ac */ /* 0x000f220008000a00 */
[----:B------:R-:W-:Y:S02]  /*30d0*/  IMAD.MOV.U32 R4, RZ, RZ, R34 ;  /* 0x000000ffff047224 */ /* 0x000fe400078e0022 */
[----:B------:R-:W-:Y:S01]  /*30e0*/  FMUL.FTZ R6, R6, UR8 ;  /* 0x0000000806067c20 */ /* 0x000fe20008410000 */
[----:B--2---:R-:W-:-:S03]  /*30f0*/  FMUL.FTZ R7, R2, UR8 ;  /* 0x0000000802077c20 */ /* 0x004fc60008410000 */
[----:B-1---5:R-:W-:Y:S01]  /*3100*/  FFMA.FTZ R13, R9, R6, R11 ;  /* 0x00000006090d7223 */ /* 0x022fe2000001000b */
[----:B------:R-:W-:Y:S01]  /*3110*/  FFMA.FTZ R2, R8, R7, R10 ;  /* 0x0000000708027223 */ /* 0x000fe2000001000a */
[----:B---3--:R-:W-:Y:S02]  /*3120*/  IMAD R23, R23, UR10, RZ ;  /* 0x0000000a17177c24 */ /* 0x008fe4000f8e02ff */
[----:B------:R-:W-:-:S04]  /*3130*/  IMAD.WIDE.U32 R4, R30, UR10, R4 ;  /* 0x0000000a1e047c25 */ /* 0x000fc8000f8e0004 */
[----:B------:R-:W-:Y:S01]  /*3140*/  IMAD R23, R30, UR11, R23 ;  /* 0x0000000b1e177c24 */ /* 0x000fe2000f8e0217 */
[----:B----4-:R-:W-:-:S04]  /*3150*/  LEA R6, P1, R4, UR18, 0x1 ;  /* 0x0000001204067c11 */ /* 0x010fc8000f8208ff */
[----:B------:R-:W-:Y:S02]  /*3160*/  IADD3 R23, PT, PT, R5, R23, RZ ;  /* 0x0000001705177210 */ /* 0x000fe40007ffe0ff */
[----:B------:R-:W-:Y:S02]  /*3170*/  F2FP.BF16.F32.PACK_AB R5, R13, R2 ;  /* 0x000000020d05723e */ /* 0x000fe400000010ff */
[----:B------:R-:W-:-:S05]  /*3180*/  LEA.HI.X R7, R4, UR19, R23, 0x1, P1 ;  /* 0x0000001304077c11 */ /* 0x000fca00088f0c17 */
[----:B------:R3:W-:Y:S02]  /*3190*/  STG.E desc[UR12][R6.64], R5 ;  /* 0x0000000506007986 */ /* 0x0007e4000c10190c */
.L_x_1920:
[----:B------:R-:W-:Y:S05]  /*31a0*/  BSYNC.RECONVERGENT B1 ;  /* 0x0000000000017941 */ /* 0x000fea0003800200 */
.L_x_1919:
[----:B------:R-:W-:Y:S05]  /*31b0*/  @P2 BRA `(.L_x_1921) ;  /* 0x00000010008c2947 */ /* 0x000fea0003800000 */
[----:B------:R-:W4:Y:S01]  /*31c0*/  LDCU.64 UR10, c[0x0][0x3e0] ;  /* 0x00007c00ff0a77ac */ /* 0x000f220008000a00 */
[----:B------:R-:W-:Y:S01]  /*31d0*/  FADD.FTZ R4, R3, -UR5 ;  /* 0x8000000503047e21 */ /* 0x000fe20008010000 */
[----:B------:R-:W-:Y:S01]  /*31e0*/  MOV R2, R34 ;  /* 0x0000002200027202 */ /* 0x000fe20000000f00 */
[----:B------:R-:W-:Y:S01]  /*31f0*/  FADD.FTZ R0, R0, -UR5 ;  /* 0x8000000500007e21 */ /* 0x000fe20008010000 */
[----:B------:R-:W0:Y:S01]  /*3200*/  LDCU.64 UR14, c[0x0][0x380] ;  /* 0x00007000ff0e77ac */ /* 0x000e220008000a00 */
[----:B------:R-:W-:Y:S01]  /*3210*/  MOV R3, R33 ;  /* 0x0000002100037202 */ /* 0x000fe20000000f00 */
[----:B------:R-:W-:Y:S01]  /*3220*/  FMUL.FTZ R4, R4, UR8 ;  /* 0x0000000804047c20 */ /* 0x000fe20008410000 */
[----:B---3--:R-:W-:-:S03]  /*3230*/  FMUL.FTZ R5, R0, UR8 ;  /* 0x0000000800057c20 */ /* 0x008fc60008410000 */
[----:B-----5:R-:W-:Y:S01]  /*3240*/  FFMA.FTZ R9, R9, R4, R11 ;  /* 0x0000000409097223 */ /* 0x020fe2000001000b */
[----:B------:R-:W-:Y:S01]  /*3250*/  FFMA.FTZ R8, R8, R5, R10 ;  /* 0x0000000508087223 */ /* 0x000fe2000001000a */
[----:B----4-:R-:W-:Y:S02]  /*3260*/  IMAD R6, R25, UR10, RZ ;  /* 0x0000000a19067c24 */ /* 0x010fe4000f8e02ff */
[----:B------:R-:W-:-:S04]  /*3270*/  IMAD.WIDE.U32 R2, R29, UR10, R2 ;  /* 0x0000000a1d027c25 */ /* 0x000fc8000f8e0002 */
[----:B--2---:R-:W-:Y:S01]  /*3280*/  IMAD R7, R29, UR11, R6 ;  /* 0x0000000b1d077c24 */ /* 0x004fe2000f8e0206 */
[----:B0-----:R-:W-:-:S04]  /*3290*/  LEA R4, P1, R2, UR14, 0x1 ;  /* 0x0000000e02047c11 */ /* 0x001fc8000f8208ff */
[----:B------:R-:W-:Y:S02]  /*32a0*/  IADD3 R7, PT, PT, R3, R7, RZ ;  /* 0x0000000703077210 */ /* 0x000fe40007ffe0ff */
[----:B------:R-:W-:Y:S02]  /*32b0*/  F2FP.BF16.F32.PACK_AB R3, R9, R8 ;  /* 0x000000080903723e */ /* 0x000fe400000010ff */
[----:B------:R-:W-:-:S05]  /*32c0*/  LEA.HI.X R5, R2, UR15, R7, 0x1, P1 ;  /* 0x0000000f02057c11 */ /* 0x000fca00088f0c07 */
[----:B------:R4:W-:Y:S01]  /*32d0*/  STG.E desc[UR12][R4.64], R3 ;  /* 0x0000000304007986 */ /* 0x0009e2000c10190c */
[----:B------:R-:W-:Y:S05]  /*32e0*/  BRA `(.L_x_1921) ;  /* 0x0000001000407947 */ /* 0x000fea0003800000 */
.L_x_1906:
[----:B------:R-:W0:Y:S01]  /*32f0*/  LDCU.64 UR10, c[0x0][0x3e8] ;  /* 0x00007d00ff0a77ac */ /* 0x000e220008000a00 */
[----:B------:R-:W-:Y:S01]  /*3300*/  BSSY.RECONVERGENT B1, `(.L_x_1922) ;  /* 0x0000020000017945 */ /* 0x000fe20003800200 */
[----:B0-----:R-:W-:-:S04]  /*3310*/  ISETP.GE.U32.AND P2, PT, R31, UR10, PT ;  /* 0x0000000a1f007c0c */ /* 0x001fc8000bf46070 */
[----:B------:R-:W-:-:S13]  /*3320*/  ISETP.GE.AND.EX P2, PT, R27, UR11, PT, P2 ;  /* 0x0000000b1b007c0c */ /* 0x000fda000bf46320 */
[----:B------:R-:W-:Y:S05]  /*3330*/  @P2 BRA `(.L_x_1923) ;  /* 0x0000000000702947 */ /* 0x000fea0003800000 */
[----:B------:R-:W-:Y:S01]  /*3340*/  FADD.FTZ R18, R18, -UR5 ;  /* 0x8000000512127e21 */ /* 0x000fe20008010000 */
[----:B------:R-:W-:Y:S01]  /*3350*/  FADD.FTZ R23, R23, -UR5 ;  /* 0x8000000517177e21 */ /* 0x000fe20008010000 */
[----:B------:R-:W0:Y:S02]  /*3360*/  LDCU.64 UR14, c[0x0][0x3e0] ;  /* 0x00007c00ff0e77ac */ /* 0x000e240008000a00 */
[----:B------:R-:W-:Y:S01]  /*3370*/  FMUL.FTZ R18, R18, UR8 ;  /* 0x0000000812127c20 */ /* 0x000fe20008410000 */
[----:B------:R-:W-:Y:S01]  /*3380*/  FMUL.FTZ R23, R23, UR8 ;  /* 0x0000000817177c20 */ /* 0x000fe20008410000 */
[----:B------:R-:W1:Y:S02]  /*3390*/  LDCU.64 UR18, c[0x0][0x380] ;  /* 0x00007000ff1277ac */ /* 0x000e640008000a00 */
[----:B-----5:R-:W-:Y:S01]  /*33a0*/  FFMA.FTZ R18, R9, R18, R11 ;  /* 0x0000001209127223 */ /* 0x020fe2000001000b */
[----:B------:R-:W-:-:S03]  /*33b0*/  FFMA.FTZ R20, R8, R23, R10 ;  /* 0x0000001708147223 */ /* 0x000fc6000001000a */
[----:B------:R-:W-:Y:S01]  /*33c0*/  FMUL.FTZ R36, R18, -1.4426950216293334961 ;  /* 0xbfb8aa3b12247820 */ /* 0x000fe20000410000 */
[----:B------:R-:W-:-:S05]  /*33d0*/  FMUL.FTZ R21, R20, -1.4426950216293334961 ;  /* 0xbfb8aa3b14157820 */ /* 0x000fca0000410000 */
[----:B------:R-:W2:Y:S08]  /*33e0*/  MUFU.EX2 R36, R36 ;  /* 0x0000002400247308 */ /* 0x000eb00000000800 */
[----:B------:R-:W3:Y:S01]  /*33f0*/  MUFU.EX2 R21, R21 ;  /* 0x0000001500157308 */ /* 0x000ee20000000800 */
[----:B--2---:R-:W-:Y:S01]  /*3400*/  FADD.FTZ R37, R36, 1 ;  /* 0x3f80000024257421 */ /* 0x004fe20000010000 */
[----:B------:R-:W-:-:S06]  /*3410*/  MOV R36, R34 ;  /* 0x0000002200247202 */ /* 0x000fcc0000000f00 */
[----:B------:R-:W2:Y:S01]  /*3420*/  MUFU.RCP R37, R37 ;  /* 0x0000002500257308 */ /* 0x000ea20000001000 */
[----:B---3--:R-:W-:-:S07]  /*3430*/  FADD.FTZ R21, R21, 1 ;  /* 0x3f80000015157421 */ /* 0x008fce0000010000 */
[----:B------:R-:W3:Y:S01]  /*3440*/  MUFU.RCP R23, R21 ;  /* 0x0000001500177308 */ /* 0x000ee20000001000 */
[----:B--2---:R-:W-:Y:S01]  /*3450*/  FMUL.FTZ R18, R18, R37 ;  /* 0x0000002512127220 */ /* 0x004fe20000410000 */
[----:B------:R-:W-:Y:S02]  /*3460*/  IMAD.MOV.U32 R37, RZ, RZ, R33 ;  /* 0x000000ffff257224 */ /* 0x000fe400078e0021 */
[----:B0-----:R-:W-:-:S04]  /*3470*/  IMAD.WIDE.U32 R36, R31, UR14, R36 ;  /* 0x0000000e1f247c25 */ /* 0x001fc8000f8e0024 */
[----:B---3--:R-:W-:Y:S01]  /*3480*/  FMUL.FTZ R23, R20, R23 ;  /* 0x0000001714177220 */ /* 0x008fe20000410000 */
[----:B-1----:R-:W-:-:S04]  /*3490*/  LEA R20, P2, R36, UR18, 0x1 ;  /* 0x0000001224147c11 */ /* 0x002fc8000f8408ff */
[----:B------:R-:W-:Y:S01]  /*34a0*/  F2FP.BF16.F32.PACK_AB R23, R18, R23 ;  /* 0x000000171217723e */ /* 0x000fe200000010ff */
[----:B------:R-:W-:-:S04]  /*34b0*/  IMAD R18, R27, UR14, RZ ;  /* 0x0000000e1b127c24 */ /* 0x000fc8000f8e02ff */
[----:B------:R-:W-:-:S05]  /*34c0*/  IMAD R21, R31, UR15, R18 ;  /* 0x0000000f1f157c24 */ /* 0x000fca000f8e0212 */
[----:B------:R-:W-:-:S04]  /*34d0*/  IADD3 R21, PT, PT, R37, R21, RZ ;  /* 0x0000001525157210 */ /* 0x000fc80007ffe0ff */
[----:B------:R-:W-:-:S05]  /*34e0*/  LEA.HI.X R21, R36, UR19, R21, 0x1, P2 ;  /* 0x0000001324157c11 */ /* 0x000fca00090f0c15 */
[----:B------:R0:W-:Y:S02]  /*34f0*/  STG.E desc[UR12][R20.64], R23 ;  /* 0x0000001714007986 */ /* 0x0001e4000c10190c */
.L_x_1923:
[----:B------:R-:W-:Y:S05]  /*3500*/  BSYNC.RECONVERGENT B1 ;  /* 0x0000000000017941 */ /* 0x000fea0003800200 */
.L_x_1922:
[----:B0-----:R-:W-:Y:S01]  /*3510*/  IADD3 R21, PT, PT, R31, 0x10, RZ ;  /* 0x000000101f157810 */ /* 0x001fe20007ffe0ff */
[----:B------:R-:W-:Y:S03]  /*3520*/  BSSY.RECONVERGENT B1, `(.L_x_1924) ;  /* 0x0000021000017945 */ /* 0x000fe60003800200 */
[----:B------:R-:W-:Y:S02]  /*3530*/  ISETP.GE.U32.AND P2, PT, R21, UR10, PT ;  /* 0x0000000a15007c0c */ /* 0x000fe4000bf46070 */
[----:B------:R-:W-:-:S04]  /*3540*/  SHF.R.S32.HI R18, RZ, 0x1f, R21 ;  /* 0x0000001fff127819 */ /* 0x000fc80000011415 */
        /* <DEDUP_REMOVED lines=11> */
[----:B------:R-:W-:-:S04]  /*3600*/  FMUL.FTZ R19, R23, -1.4426950216293334961 ;  /* 0xbfb8aa3b17137820 */ /* 0x000fc80000410000 */
[----:B------:R-:W2:Y:S01]  /*3610*/  MUFU.EX2 R36, R19 ;  /* 0x0000001300247308 */ /* 0x000ea20000000800 */
[----:B0-----:R-:W-:-:S07]  /*3620*/  IMAD R18, R18, UR14, RZ ;  /* 0x0000000e12127c24 */ /* 0x001fce000f8e02ff */
[----:B------:R-:W0:Y:S01]  /*3630*/  MUFU.EX2 R20, R20 ;  /* 0x0000001400147308 */ /* 0x000e220000000800 */
[----:B--2---:R-:W-:-:S07]  /*3640*/  FADD.FTZ R36, R36, 1 ;  /* 0x3f80000024247421 */ /* 0x004fce0000010000 */
[----:B------:R-:W2:Y:S01]  /*3650*/  MUFU.RCP R36, R36 ;  /* 0x0000002400247308 */ /* 0x000ea20000001000 */
[----:B0-----:R-:W-:Y:S01]  /*3660*/  FADD.FTZ R37, R20, 1 ;  /* 0x3f80000014257421 */ /* 0x001fe20000010000 */
[----:B------:R-:W-:Y:S01]  /*3670*/  IMAD R20, R21, UR15, R18 ;  /* 0x0000000f15147c24 */ /* 0x000fe2000f8e0212 */
[----:B------:R-:W-:-:S05]  /*3680*/  MOV R18, R34 ;  /* 0x0000002200127202 */ /* 0x000fca0000000f00 */
[----:B------:R-:W0:Y:S01]  /*3690*/  MUFU.RCP R19, R37 ;  /* 0x0000002500137308 */ /* 0x000e220000001000 */
[----:B--2---:R-:W-:Y:S01]  /*36a0*/  FMUL.FTZ R23, R23, R36 ;  /* 0x0000002417177220 */ /* 0x004fe20000410000 */
[----:B0-----:R-:W-:Y:S01]  /*36b0*/  FMUL.FTZ R16, R16, R19 ;  /* 0x0000001310107220 */ /* 0x001fe20000410000 */
[----:B------:R-:W-:-:S04]  /*36c0*/  MOV R19, R33 ;  /* 0x0000002100137202 */ /* 0x000fc80000000f00 */
[----:B------:R-:W-:Y:S01]  /*36d0*/  F2FP.BF16.F32.PACK_AB R23, R23, R16 ;  /* 0x000000101717723e */ /* 0x000fe200000010ff */
[----:B------:R-:W-:-:S05]  /*36e0*/  IMAD.WIDE.U32 R18, R21, UR14, R18 ;  /* 0x0000000e15127c25 */ /* 0x000fca000f8e0012 */
[----:B------:R-:W-:Y:S02]  /*36f0*/  IADD3 R19, PT, PT, R19, R20, RZ ;  /* 0x0000001413137210 */ /* 0x000fe40007ffe0ff */
[----:B-1----:R-:W-:-:S04]  /*3700*/  LEA R20, P2, R18, UR18, 0x1 ;  /* 0x0000001212147c11 */ /* 0x002fc8000f8408ff */
[----:B------:R-:W-:-:S05]  /*3710*/  LEA.HI.X R21, R18, UR19, R19, 0x1, P2 ;  /* 0x0000001312157c11 */ /* 0x000fca00090f0c13 */
[----:B------:R0:W-:Y:S04]  /*3720*/  STG.E desc[UR12][R20.64], R23 ;  /* 0x0000001714007986 */ /* 0x0001e8000c10190c */
.L_x_1925:
[----:B------:R-:W-:Y:S05]  /*3730*/  BSYNC.RECONVERGENT B1 ;  /* 0x0000000000017941 */ /* 0x000fea0003800200 */
.L_x_1924:
[C---:B------:R-:W-:Y:S01]  /*3740*/  IADD3 R19, PT, PT, R31.reuse, 0x20, RZ ;  /* 0x000000201f137810 */ /* 0x040fe20007ffe0ff */
[----:B------:R-:W-:Y:S01]  /*3750*/  BSSY.RECONVERGENT B1, `(.L_x_1926) ;  /* 0x0000022000017945 */ /* 0x000fe20003800200 */
[----:B------:R-:W-:Y:S02]  /*3760*/  VIADD R18, R31, 0x40 ;  /* 0x000000401f127836 */ /* 0x000fe40000000000 */
[----:B------:R-:W-:Y:S02]  /*3770*/  ISETP.GE.U32.AND P2, PT, R19, UR10, PT ;  /* 0x0000000a13007c0c */ /* 0x000fe4000bf46070 */
[----:B------:R-:W-:-:S04]  /*3780*/  SHF.R.S32.HI R16, RZ, 0x1f, R19 ;  /* 0x0000001fff107819 */ /* 0x000fc80000011413 */
[----:B------:R-:W-:-:S13]  /*3790*/  ISETP.GE.AND.EX P2, PT, R16, UR11, PT, P2 ;  /* 0x0000000b10007c0c */ /* 0x000fda000bf46320 */
[----:B------:R-:W-:Y:S05]  /*37a0*/  @P2 BRA `(.L_x_1927) ;  /* 0x0000000000702947 */ /* 0x000fea0003800000 */
[----:B------:R-:W-:Y:S01]  /*37b0*/  FADD.FTZ R14, R14, -UR5 ;  /* 0x800000050e0e7e21 */ /* 0x000fe20008010000 */
[----:B------:R-:W-:Y:S01]  /*37c0*/  FADD.FTZ R17, R17, -UR5 ;  /* 0x8000000511117e21 */ /* 0x000fe20008010000 */
[----:B------:R-:W1:Y:S02]  /*37d0*/  LDCU.64 UR14, c[0x0][0x3e0] ;  /* 0x00007c00ff0e77ac */ /* 0x000e640008000a00 */
[----:B0-----:R-:W-:Y:S01]  /*37e0*/  FMUL.FTZ R23, R14, UR8 ;  /* 0x000000080e177c20 */ /* 0x001fe20008410000 */
[----:B------:R-:W-:Y:S01]  /*37f0*/  FMUL.FTZ R14, R17, UR8 ;  /* 0x00000008110e7c20 */ /* 0x000fe20008410000 */
[----:B------:R-:W0:Y:S02]  /*3800*/  LDCU.64 UR18, c[0x0][0x380] ;  /* 0x00007000ff1277ac */ /* 0x000e240008000a00 */
[----:B-----5:R-:W-:Y:S01]  /*3810*/  FFMA.FTZ R23, R8, R23, R10 ;  /* 0x0000001708177223 */ /* 0x020fe2000001000a */
[----:B------:R-:W-:-:S03]  /*3820*/  FFMA.FTZ R21, R9, R14, R11 ;  /* 0x0000000e09157223 */ /* 0x000fc6000001000b */
[----:B------:R-:W-:Y:S01]  /*3830*/  FMUL.FTZ R17, R23, -1.4426950216293334961 ;  /* 0xbfb8aa3b17117820 */ /* 0x000fe20000410000 */
[----:B------:R-:W-:-:S05]  /*3840*/  FMUL.FTZ R14, R21, -1.4426950216293334961 ;  /* 0xbfb8aa3b150e7820 */ /* 0x000fca0000410000 */
[----:B------:R-:W2:Y:S01]  /*3850*/  MUFU.EX2 R17, R17 ;  /* 0x0000001100117308 */ /* 0x000ea20000000800 */
[----:B-1----:R-:W-:Y:S01]  /*3860*/  IMAD R20, R16, UR14, RZ ;  /* 0x0000000e10147c24 */ /* 0x002fe2000f8e02ff */
[----:B------:R-:W-:-:S03]  /*3870*/  MOV R16, R34 ;  /* 0x0000002200107202 */ /* 0x000fc60000000f00 */
[----:B------:R-:W-:-:S03]  /*3880*/  IMAD R20, R19, UR15, R20 ;  /* 0x0000000f13147c24 */ /* 0x000fc6000f8e0214 */
[----:B------:R-:W1:Y:S01]  /*3890*/  MUFU.EX2 R14, R14 ;  /* 0x0000000e000e7308 */ /* 0x000e620000000800 */
[----:B--2---:R-:W-:Y:S01]  /*38a0*/  FADD.FTZ R37, R17, 1 ;  /* 0x3f80000011257421 */ /* 0x004fe20000010000 */
[----:B------:R-:W-:-:S06]  /*38b0*/  MOV R17, R33 ;  /* 0x0000002100117202 */ /* 0x000fcc0000000f00 */
[----:B------:R-:W2:Y:S01]  /*38c0*/  MUFU.RCP R36, R37 ;  /* 0x0000002500247308 */ /* 0x000ea20000001000 */
[----:B------:R-:W-:-:S04]  /*38d0*/  IMAD.WIDE.U32 R16, R19, UR14, R16 ;  /* 0x0000000e13107c25 */ /* 0x000fc8000f8e0010 */
[----:B-1----:R-:W-:Y:S01]  /*38e0*/  FADD.FTZ R14, R14, 1 ;  /* 0x3f8000000e0e7421 */ /* 0x002fe20000010000 */
[----:B------:R-:W-:Y:S02]  /*38f0*/  IADD3 R17, PT, PT, R17, R20, RZ ;  /* 0x0000001411117210 */ /* 0x000fe40007ffe0ff */
[----:B0-----:R-:W-:-:S03]  /*3900*/  LEA R20, P2, R16, UR18, 0x1 ;  /* 0x0000001210147c11 */ /* 0x001fc6000f8408ff */
[----:B------:R-:W0:Y:S01]  /*3910*/  MUFU.RCP R14, R14 ;  /* 0x0000000e000e7308 */ /* 0x000e220000001000 */
[----:B--2---:R-:W-:Y:S01]  /*3920*/  FMUL.FTZ R36, R23, R36 ;  /* 0x0000002417247220 */ /* 0x004fe20000410000 */
[----:B0-----:R-:W-:Y:S01]  /*3930*/  FMUL.FTZ R19, R21, R14 ;  /* 0x0000000e15137220 */ /* 0x001fe20000410000 */
[----:B------:R-:W-:-:S04]  /*3940*/  LEA.HI.X R21, R16, UR19, R17, 0x1, P2 ;  /* 0x0000001310157c11 */ /* 0x000fc800090f0c11 */
[----:B------:R-:W-:-:S05]  /*3950*/  F2FP.BF16.F32.PACK_AB R19, R19, R36 ;  /* 0x000000241313723e */ /* 0x000fca00000010ff */
[----:B------:R1:W-:Y:S02]  /*3960*/  STG.E desc[UR12][R20.64], R19 ;  /* 0x0000001314007986 */ /* 0x0003e4000c10190c */
.L_x_1927:
[----:B------:R-:W-:Y:S05]  /*3970*/  BSYNC.RECONVERGENT B1 ;  /* 0x0000000000017941 */ /* 0x000fea0003800200 */
.L_x_1926:
[----:B-1----:R-:W-:Y:S01]  /*3980*/  IADD3 R19, PT, PT, R31, 0x50, RZ ;  /* 0x000000501f137810 */ /* 0x002fe20007ffe0ff */
[----:B------:R-:W-:Y:S01]  /*3990*/  BSSY.RECONVERGENT B1, `(.L_x_1928) ;  /* 0x000002b000017945 */ /* 0x000fe20003800200 */
[----:B0-----:R-:W-:Y:S02]  /*39a0*/  SHF.R.S32.HI R20, RZ, 0x1f, R30 ;  /* 0x0000001fff147819 */ /* 0x001fe4000001141e */
[----:B------:R-:W-:Y:S02]  /*39b0*/  ISETP.GE.U32.AND P3, PT, R18, UR10, PT ;  /* 0x0000000a12007c0c */ /* 0x000fe4000bf66070 */
[----:B------:R-:W-:Y:S02]  /*39c0*/  ISETP.GE.U32.AND P2, PT, R19, UR10, PT ;  /* 0x0000000a13007c0c */ /* 0x000fe4000bf46070 */
[----:B------:R-:W-:Y:S02]  /*39d0*/  SHF.R.S32.HI R21, RZ, 0x1f, R18 ;  /* 0x0000001fff157819 */ /* 0x000fe40000011412 */
[----:B------:R-:W-:-:S02]  /*39e0*/  SHF.R.S32.HI R23, RZ, 0x1f, R19 ;  /* 0x0000001fff177819 */ /* 0x000fc40000011413 */
[----:B------:R-:W-:Y:S02]  /*39f0*/  ISETP.GE.U32.AND P5, PT, R30, UR10, PT ;  /* 0x0000000a1e007c0c */ /* 0x000fe4000bfa6070 */
[----:B------:R-:W-:Y:S02]  /*3a00*/  ISETP.GE.U32.AND P4, PT, R29, UR10, PT ;  /* 0x0000000a1d007c0c */ /* 0x000fe4000bf86070 */
[----:B------:R-:W-:Y:S02]  /*3a10*/  ISETP.GE.AND.EX P3, PT, R21, UR11, PT, P3 ;  /* 0x0000000b15007c0c */ /* 0x000fe4000bf66330 */
[----:B------:R-:W-:Y:S02]  /*3a20*/  ISETP.GE.AND.EX P2, PT, R23, UR11, PT, P2 ;  /* 0x0000000b17007c0c */ /* 0x000fe4000bf46320 */
[----:B------:R-:W-:Y:S02]  /*3a30*/  ISETP.GE.AND.EX P5, PT, R20, UR11, PT, P5 ;  /* 0x0000000b14007c0c */ /* 0x000fe4000bfa6350 */
[----:B------:R-:W-:Y:S01]  /*3a40*/  ISETP.GE.AND.EX P4, PT, R25, UR11, PT, P4 ;  /* 0x0000000b19007c0c */ /* 0x000fe2000bf86340 */
[----:B------:R-:W-:-:S12]  /*3a50*/  @P1 BRA `(.L_x_1929) ;  /* 0x0000000000781947 */ /* 0x000fd80003800000 */
        /* <DEDUP_REMOVED lines=13> */
[----:B------:R-:W-:-:S06]  /*3b30*/  IADD3 R14, PT, PT, R31, 0x30, RZ ;  /* 0x000000301f0e7810 */ /* 0x000fcc0007ffe0ff */
[----:B------:R-:W2:Y:S01]  /*3b40*/  MUFU.RCP R17, R17 ;  /* 0x0000001100117308 */ /* 0x000ea20000001000 */
[----:B---3--:R-:W-:Y:S01]  /*3b50*/  FADD.FTZ R36, R15, 1 ;  /* 0x3f8000000f247421 */ /* 0x008fe20000010000 */
[----:B------:R-:W-:-:S06]  /*3b60*/  SHF.R.S32.HI R15, RZ, 0x1f, R14 ;  /* 0x0000001fff0f7819 */ /* 0x000fcc000001140e */
[----:B------:R-:W3:Y:S01]  /*3b70*/  MUFU.RCP R16, R36 ;  /* 0x0000002400107308 */ /* 0x000ee20000001000 */
[----:B0-----:R-:W-:-:S04]  /*3b80*/  IMAD R15, R15, UR14, RZ ;  /* 0x0000000e0f0f7c24 */ /* 0x001fc8000f8e02ff */
[----:B------:R-:W-:Y:S02]  /*3b90*/  IMAD R15, R14, UR15, R15 ;  /* 0x0000000f0e0f7c24 */ /* 0x000fe4000f8e020f */
[----:B--2---:R-:W-:Y:S01]  /*3ba0*/  FMUL.FTZ R12, R12, R17 ;  /* 0x000000110c0c7220 */ /* 0x004fe20000410000 */
[----:B------:R-:W-:Y:S02]  /*3bb0*/  IMAD.MOV.U32 R17, RZ, RZ, R33 ;  /* 0x000000ffff117224 */ /* 0x000fe400078e0021 */
[----:B---3--:R-:W-:Y:S01]  /*3bc0*/  FMUL.FTZ R37, R37, R16 ;  /* 0x0000001025257220 */ /* 0x008fe20000410000 */
[----:B------:R-:W-:-:S04]  /*3bd0*/  MOV R16, R34 ;  /* 0x0000002200107202 */ /* 0x000fc80000000f00 */
[----:B------:R-:W-:Y:S01]  /*3be0*/  F2FP.BF16.F32.PACK_AB R37, R37, R12 ;  /* 0x0000000c2525723e */ /* 0x000fe200000010ff */
[----:B------:R-:W-:-:S05]  /*3bf0*/  IMAD.WIDE.U32 R16, R14, UR14, R16 ;  /* 0x0000000e0e107c25 */ /* 0x000fca000f8e0010 */
[----:B------:R-:W-:Y:S02]  /*3c00*/  IADD3 R15, PT, PT, R17, R15, RZ ;  /* 0x0000000f110f7210 */ /* 0x000fe40007ffe0ff */
[----:B-1----:R-:W-:-:S04]  /*3c10*/  LEA R14, P1, R16, UR18, 0x1 ;  /* 0x00000012100e7c11 */ /* 0x002fc8000f8208ff */
[----:B------:R-:W-:-:S05]  /*3c20*/  LEA.HI.X R15, R16, UR19, R15, 0x1, P1 ;  /* 0x00000013100f7c11 */ /* 0x000fca00088f0c0f */
[----:B------:R0:W-:Y:S04]  /*3c30*/  STG.E desc[UR12][R14.64], R37 ;  /* 0x000000250e007986 */ /* 0x0001e8000c10190c */
.L_x_1929:
[----:B------:R-:W-:Y:S05]  /*3c40*/  BSYNC.RECONVERGENT B1 ;  /* 0x0000000000017941 */ /* 0x000fea0003800200 */
.L_x_1928:
[----:B------:R-:W-:Y:S04]  /*3c50*/  BSSY.RECONVERGENT B1, `(.L_x_1930) ;  /* 0x000001e000017945 */ /* 0x000fe80003800200 */
[----:B------:R-:W-:Y:S05]  /*3c60*/  @P3 BRA `(.L_x_1931) ;  /* 0x0000000000703947 */ /* 0x000fea0003800000 */
[----:B------:R-:W-:Y:S01]  /*3c70*/  FADD.FTZ R6, R6, -UR5 ;  /* 0x8000000506067e21 */ /* 0x000fe20008010000 */
[----:B------:R-:W-:Y:S01]  /*3c80*/  FADD.FTZ R13, R13, -UR5 ;  /* 0x800000050d0d7e21 */ /* 0x000fe20008010000 */
[----:B------:R-:W1:Y:S02]  /*3c90*/  LDCU.64 UR14, c[0x0][0x3e0] ;  /* 0x00007c00ff0e77ac */ /* 0x000e640008000a00 */
[----:B0-----:R-:W-:Y:S01]  /*3ca0*/  FMUL.FTZ R15, R6, UR8 ;  /* 0x00000008060f7c20 */ /* 0x001fe20008410000 */
[----:B------:R-:W-:Y:S01]  /*3cb0*/  FMUL.FTZ R6, R13, UR8 ;  /* 0x000000080d067c20 */ /* 0x000fe20008410000 */
[----:B------:R-:W0:Y:S01]  /*3cc0*/  LDCU.64 UR18, c[0x0][0x380] ;  /* 0x00007000ff1277ac */ /* 0x000e220008000a00 */
[----:B------:R-:W-:Y:S01]  /*3cd0*/  MOV R13, R33 ;  /* 0x00000021000d7202 */ /* 0x000fe20000000f00 */
[----:B-----5:R-:W-:Y:S01]  /*3ce0*/  FFMA.FTZ R14, R8, R15, R10 ;  /* 0x0000000f080e7223 */ /* 0x020fe2000001000a */
[----:B------:R-:W-:-:S03]  /*3cf0*/  FFMA.FTZ R6, R9, R6, R11 ;  /* 0x0000000609067223 */ /* 0x000fc6000001000b */
[----:B------:R-:W-:Y:S01]  /*3d00*/  FMUL.FTZ R12, R14, -1.4426950216293334961 ;  /* 0xbfb8aa3b0e0c7820 */ /* 0x000fe20000410000 */
[----:B------:R-:W-:-:S05]  /*3d10*/  FMUL.FTZ R36, R6, -1.4426950216293334961 ;  /* 0xbfb8aa3b06247820 */ /* 0x000fca0000410000 */
[----:B------:R-:W2:Y:S01]  /*3d20*/  MUFU.EX2 R12, R12 ;  /* 0x0000000c000c7308 */ /* 0x000ea20000000800 */
[----:B-1----:R-:W-:-:S04]  /*3d30*/  IMAD R21, R21, UR14, RZ ;  /* 0x0000000e15157c24 */ /* 0x002fc8000f8e02ff */
[----:B------:R-:W-:-:S03]  /*3d40*/  IMAD R37, R18, UR15, R21 ;  /* 0x0000000f12257c24 */ /* 0x000fc6000f8e0215 */
[----:B------:R-:W1:Y:S01]  /*3d50*/  MUFU.EX2 R36, R36 ;  /* 0x0000002400247308 */ /* 0x000e620000000800 */
[----:B--2---:R-:W-:Y:S01]  /*3d60*/  FADD.FTZ R16, R12, 1 ;  /* 0x3f8000000c107421 */ /* 0x004fe20000010000 */
[----:B------:R-:W-:-:S06]  /*3d70*/  MOV R12, R34 ;  /* 0x00000022000c7202 */ /* 0x000fcc0000000f00 */
[----:B------:R-:W2:Y:S01]  /*3d80*/  MUFU.RCP R15, R16 ;  /* 0x00000010000f7308 */ /* 0x000ea20000001000 */
[----:B------:R-:W-:-:S04]  /*3d90*/  IMAD.WIDE.U32 R12, R18, UR14, R12 ;  /* 0x0000000e120c7c25 */ /* 0x000fc8000f8e000c */
[----:B-1----:R-:W-:Y:S01]  /*3da0*/  FADD.FTZ R17, R36, 1 ;  /* 0x3f80000024117421 */ /* 0x002fe20000010000 */
[----:B------:R-:W-:-:S05]  /*3db0*/  IADD3 R37, PT, PT, R13, R37, RZ ;  /* 0x000000250d257210 */ /* 0x000fca0007ffe0ff */
[----:B------:R-:W1:Y:S01]  /*3dc0*/  MUFU.RCP R17, R17 ;  /* 0x0000001100117308 */ /* 0x000e620000001000 */
[----:B--2---:R-:W-:Y:S01]  /*3dd0*/  FMUL.FTZ R18, R14, R15 ;  /* 0x0000000f0e127220 */ /* 0x004fe20000410000 */
[----:B0-----:R-:W-:-:S04]  /*3de0*/  LEA R14, P1, R12, UR18, 0x1 ;  /* 0x000000120c0e7c11 */ /* 0x001fc8000f8208ff */
[----:B------:R-:W-:Y:S01]  /*3df0*/  LEA.HI.X R15, R12, UR19, R37, 0x1, P1 ;  /* 0x000000130c0f7c11 */ /* 0x000fe200088f0c25 */
[----:B-1----:R-:W-:-:S05]  /*3e00*/  FMUL.FTZ R21, R6, R17 ;  /* 0x0000001106157220 */ /* 0x002fca0000410000 */
[----:B------:R-:W-:-:S05]  /*3e10*/  F2FP.BF16.F32.PACK_AB R21, R21, R18 ;  /* 0x000000121515723e */ /* 0x000fca00000010ff */
[----:B------:R1:W-:Y:S02]  /*3e20*/  STG.E desc[UR12][R14.64], R21 ;  /* 0x000000150e007986 */ /* 0x0003e4000c10190c */
.L_x_1931:
[----:B------:R-:W-:Y:S05]  /*3e30*/  BSYNC.RECONVERGENT B1 ;  /* 0x0000000000017941 */ /* 0x000fea0003800200 */
.L_x_1930:
[----:B------:R-:W-:Y:S04]  /*3e40*/  BSSY.RECONVERGENT B1, `(.L_x_1932) ;  /* 0x000001e000017945 */ /* 0x000fe80003800200 */
[----:B------:R-:W-:Y:S05]  /*3e50*/  @P2 BRA `(.L_x_1933) ;  /* 0x0000000000702947 */ /* 0x000fea0003800000 */
[----:B------:R-:W-:Y:S01]  /*3e60*/  FADD.FTZ R4, R4, -UR5 ;  /* 0x8000000504047e21 */ /* 0x000fe20008010000 */
[----:B------:R-:W-:Y:S01]  /*3e70*/  FADD.FTZ R7, R7, -UR5 ;  /* 0x8000000507077e21 */ /* 0x000fe20008010000 */
[----:B------:R-:W2:Y:S02]  /*3e80*/  LDCU.64 UR14, c[0x0][0x3e0] ;  /* 0x00007c00ff0e77ac */ /* 0x000ea40008000a00 */
[----:B------:R-:W-:Y:S01]  /*3e90*/  FMUL.FTZ R13, R4, UR8 ;  /* 0x00000008040d7c20 */ /* 0x000fe20008410000 */
[----:B------:R-:W-:Y:S01]  /*3ea0*/  FMUL.FTZ R4, R7, UR8 ;  /* 0x0000000807047c20 */ /* 0x000fe20008410000 */
[----:B------:R-:W3:Y:S01]  /*3eb0*/  LDCU.64 UR18, c[0x0][0x380] ;  /* 0x00007000ff1277ac */ /* 0x000ee20008000a00 */
[----:B------:R-:W-:Y:S01]  /*3ec0*/  MOV R7, R33 ;  /* 0x0000002100077202 */ /* 0x000fe20000000f00 */
[----:B-----5:R-:W-:Y:S01]  /*3ed0*/  FFMA.FTZ R12, R8, R13, R10 ;  /* 0x0000000d080c7223 */ /* 0x020fe2000001000a */
[----:B------:R-:W-:-:S03]  /*3ee0*/  FFMA.FTZ R4, R9, R4, R11 ;  /* 0x0000000409047223 */ /* 0x000fc6000001000b */
[----:B------:R-:W-:Y:S01]  /*3ef0*/  FMUL.FTZ R6, R12, -1.4426950216293334961 ;  /* 0xbfb8aa3b0c067820 */ /* 0x000fe20000410000 */
[----:B01----:R-:W-:-:S05]  /*3f00*/  FMUL.FTZ R15, R4, -1.4426950216293334961 ;  /* 0xbfb8aa3b040f7820 */ /* 0x003fca0000410000 */
[----:B------:R-:W0:Y:S01]  /*3f10*/  MUFU.EX2 R6, R6 ;  /* 0x0000000600067308 */ /* 0x000e220000000800 */
[----:B--2---:R-:W-:-:S07]  /*3f20*/  IMAD R18, R23, UR14, RZ ;  /* 0x0000000e17127c24 */ /* 0x004fce000f8e02ff */
[----:B------:R-:W1:Y:S01]  /*3f30*/  MUFU.EX2 R15, R15 ;  /* 0x0000000f000f7308 */ /* 0x000e620000000800 */
[----:B0-----:R-:W-:Y:S01]  /*3f40*/  FADD.FTZ R14, R6, 1 ;  /* 0x3f800000060e7421 */ /* 0x001fe20000010000 */
[----:B------:R-:W-:-:S06]  /*3f50*/  MOV R6, R34 ;  /* 0x0000002200067202 */ /* 0x000fcc0000000f00 */
[----:B------:R-:W0:Y:S01]  /*3f60*/  MUFU.RCP R13, R14 ;  /* 0x0000000e000d7308 */ /* 0x000e220000001000 */
[----:B------:R-:W-:-:S04]  /*3f70*/  IMAD.WIDE.U32 R6, R19, UR14, R6 ;  /* 0x0000000e13067c25 */ /* 0x000fc8000f8e0006 */
[----:B-1----:R-:W-:Y:S01]  /*3f80*/  FADD.FTZ R16, R15, 1 ;  /* 0x3f8000000f107421 */ /* 0x002fe20000010000 */
[----:B------:R-:W-:-:S03]  /*3f90*/  IMAD R19, R19, UR15, R18 ;  /* 0x0000000f13137c24 */ /* 0x000fc6000f8e0212 */
[----:B------:R-:W1:Y:S01]  /*3fa0*/  MUFU.RCP R17, R16 ;  /* 0x0000001000117308 */ /* 0x000e620000001000 */
[----:B------:R-:W-:Y:S02]  /*3fb0*/  IMAD.IADD R19, R7, 0x1, R19 ;  /* 0x0000000107137824 */ /* 0x000fe400078e0213 */
[----:B0-----:R-:W-:Y:S01]  /*3fc0*/  FMUL.FTZ R15, R12, R13 ;  /* 0x0000000d0c0f7220 */ /* 0x001fe20000410000 */
[----:B---3--:R-:W-:-:S04]  /*3fd0*/  LEA R12, P1, R6, UR18, 0x1 ;  /* 0x00000012060c7c11 */ /* 0x008fc8000f8208ff */
[----:B------:R-:W-:Y:S01]  /*3fe0*/  LEA.HI.X R13, R6, UR19, R19, 0x1, P1 ;  /* 0x00000013060d7c11 */ /* 0x000fe200088f0c13 */
[----:B-1----:R-:W-:-:S05]  /*3ff0*/  FMUL.FTZ R4, R4, R17 ;  /* 0x0000001104047220 */ /* 0x002fca0000410000 */
[----:B------:R-:W-:-:S05]  /*4000*/  F2FP.BF16.F32.PACK_AB R15, R4, R15 ;  /* 0x0000000f040f723e */ /* 0x000fca00000010ff */
[----:B------:R2:W-:Y:S02]  /*4010*/  STG.E desc[UR12][R12.64], R15 ;  /* 0x0000000f0c007986 */ /* 0x0005e4000c10190c */
.L_x_1933:
[----:B------:R-:W-:Y:S05]  /*4020*/  BSYNC.RECONVERGENT B1 ;  /* 0x0000000000017941 */ /* 0x000fea0003800200 */
.L_x_1932:
        /* <DEDUP_REMOVED lines=9> */
[----:B01---5:R-:W-:Y:S01]  /*40c0*/  FFMA.FTZ R14, R9, R6, R11 ;  /* 0x00000006090e7223 */ /* 0x023fe2000001000b */
[----:B------:R-:W-:-:S03]  /*40d0*/  FFMA.FTZ R2, R8, R7, R10 ;  /* 0x0000000708027223 */ /* 0x000fc6000001000a */
[----:B------:R-:W-:Y:S01]  /*40e0*/  FMUL.FTZ R6, R14, -1.4426950216293334961 ;  /* 0xbfb8aa3b0e067820 */ /* 0x000fe20000410000 */
[----:B------:R-:W-:-:S05]  /*40f0*/  FMUL.FTZ R4, R2, -1.4426950216293334961 ;  /* 0xbfb8aa3b02047820 */ /* 0x000fca0000410000 */
[----:B------:R-:W0:Y:S01]  /*4100*/  MUFU.EX2 R6, R6 ;  /* 0x0000000600067308 */ /* 0x000e220000000800 */
[----:B--2---:R-:W-:-:S04]  /*4110*/  IMAD R15, R20, UR14, RZ ;  /* 0x0000000e140f7c24 */ /* 0x004fc8000f8e02ff */
[----:B------:R-:W-:-:S03]  /*4120*/  IMAD R17, R30, UR15, R15 ;  /* 0x0000000f1e117c24 */ /* 0x000fc6000f8e020f */
[----:B------:R-:W1:Y:S01]  /*4130*/  MUFU.EX2 R4, R4 ;  /* 0x0000000400047308 */ /* 0x000e620000000800 */
[----:B0-----:R-:W-:-:S07]  /*4140*/  FADD.FTZ R13, R6, 1 ;  /* 0x3f800000060d7421 */ /* 0x001fce0000010000 */
[----:B------:R-:W0:Y:S01]  /*4150*/  MUFU.RCP R13, R13 ;  /* 0x0000000d000d7308 */ /* 0x000e220000001000 */
[----:B-1----:R-:W-:Y:S01]  /*4160*/  FADD.FTZ R12, R4, 1 ;  /* 0x3f800000040c7421 */ /* 0x002fe20000010000 */
[----:B------:R-:W-:-:S06]  /*4170*/  MOV R4, R34 ;  /* 0x0000002200047202 */ /* 0x000fcc0000000f00 */
[----:B------:R-:W1:Y:S01]  /*4180*/  MUFU.RCP R7, R12 ;  /* 0x0000000c00077308 */ /* 0x000e620000001000 */
[----:B------:R-:W-:-:S03]  /*4190*/  IMAD.WIDE.U32 R4, R30, UR14, R4 ;  /* 0x0000000e1e047c25 */ /* 0x000fc6000f8e0004 */
[----:B---3--:R-:W-:Y:S02]  /*41a0*/  LEA R6, P1, R4, UR18, 0x1 ;  /* 0x0000001204067c11 */ /* 0x008fe4000f8208ff */
[----:B------:R-:W-:Y:S01]  /*41b0*/  IADD3 R17, PT, PT, R5, R17, RZ ;  /* 0x0000001105117210 */ /* 0x000fe20007ffe0ff */
[----:B0-----:R-:W-:Y:S01]  /*41c0*/  FMUL.FTZ R15, R14, R13 ;  /* 0x0000000d0e0f7220 */ /* 0x001fe20000410000 */
[----:B-1----:R-:W-:Y:S02]  /*41d0*/  FMUL.FTZ R2, R2, R7 ;  /* 0x0000000702027220 */ /* 0x002fe40000410000 */
[----:B------:R-:W-:-:S03]  /*41e0*/  LEA.HI.X R7, R4, UR19, R17, 0x1, P1 ;  /* 0x0000001304077c11 */ /* 0x000fc600088f0c11 */
[----:B------:R-:W-:-:S05]  /*41f0*/  F2FP.BF16.F32.PACK_AB R15, R15, R2 ;  /* 0x000000020f0f723e */ /* 0x000fca00000010ff */
[----:B------:R3:W-:Y:S02]  /*4200*/  STG.E desc[UR12][R6.64], R15 ;  /* 0x0000000f06007986 */ /* 0x0007e4000c10190c */
.L_x_1935:
[----:B------:R-:W-:Y:S05]  /*4210*/  BSYNC.RECONVERGENT B1 ;  /* 0x0000000000017941 */ /* 0x000fea0003800200 */
.L_x_1934:
[----:B------:R-:W-:Y:S05]  /*4220*/  @P4 BRA `(.L_x_1921) ;  /* 0x0000000000704947 */ /* 0x000fea0003800000 */
[----:B------:R-:W-:Y:S01]  /*4230*/  FADD.FTZ R0, R0, -UR5 ;  /* 0x8000000500007e21 */ /* 0x000fe20008010000 */
[----:B------:R-:W-:Y:S01]  /*4240*/  FADD.FTZ R3, R3, -UR5 ;  /* 0x8000000503037e21 */ /* 0x000fe20008010000 */
[----:B------:R-:W4:Y:S02]  /*4250*/  LDCU.64 UR10, c[0x0][0x3e0] ;  /* 0x00007c00ff0a77ac */ /* 0x000f240008000a00 */
[----:B------:R-:W-:Y:S01]  /*4260*/  FMUL.FTZ R5, R0, UR8 ;  /* 0x0000000800057c20 */ /* 0x000fe20008410000 */
[----:B------:R-:W-:Y:S01]  /*4270*/  FMUL.FTZ R2, R3, UR8 ;  /* 0x0000000803027c20 */ /* 0x000fe20008410000 */
[----:B------:R-:W0:Y:S01]  /*4280*/  LDCU.64 UR14, c[0x0][0x380] ;  /* 0x00007000ff0e77ac */ /* 0x000e220008000a00 */
[----:B------:R-:W-:Y:S01]  /*4290*/  MOV R3, R33 ;  /* 0x0000002100037202 */ /* 0x000fe20000000f00 */
[----:B-----5:R-:W-:Y:S01]  /*42a0*/  FFMA.FTZ R5, R8, R5, R10 ;  /* 0x0000000508057223 */ /* 0x020fe2000001000a */
[----:B------:R-:W-:Y:S01]  /*42b0*/  FFMA.FTZ R8, R9, R2, R11 ;  /* 0x0000000209087223 */ /* 0x000fe2000001000b */
[----:B------:R-:W-:-:S02]  /*42c0*/  MOV R2, R34 ;  /* 0x0000002200027202 */ /* 0x000fc40000000f00 */
[----:B------:R-:W-:Y:S01]  /*42d0*/  FMUL.FTZ R0, R5, -1.4426950216293334961 ;  /* 0xbfb8aa3b05007820 */ /* 0x000fe20000410000 */
[----:B------:R-:W-:-:S05]  /*42e0*/  FMUL.FTZ R4, R8, -1.4426950216293334961 ;  /* 0xbfb8aa3b08047820 */ /* 0x000fca0000410000 */
[----:B------:R-:W3:Y:S01]  /*42f0*/  MUFU.EX2 R0, R0 ;  /* 0x0000000000007308 */ /* 0x000ee20000000800 */
[----:B----4-:R-:W-:Y:S02]  /*4300*/  IMAD R10, R25, UR10, RZ ;  /* 0x0000000a190a7c24 */ /* 0x010fe4000f8e02ff */
[----:B------:R-:W-:-:S05]  /*4310*/  IMAD.WIDE.U32 R2, R29, UR10, R2 ;  /* 0x0000000a1d027c25 */ /* 0x000fca000f8e0002 */
[----:B------:R-:W4:Y:S01]  /*4320*/  MUFU.EX2 R4, R4 ;  /* 0x0000000400047308 */ /* 0x000f220000000800 */
[----:B------:R-:W-:-:S05]  /*4330*/  IMAD R11, R29, UR11, R10 ;  /* 0x0000000b1d0b7c24 */ /* 0x000fca000f8e020a */
[----:B------:R-:W-:Y:S01]  /*4340*/  IADD3 R11, PT, PT, R3, R11, RZ ;  /* 0x0000000b030b7210 */ /* 0x000fe20007ffe0ff */
[----:B---3--:R-:W-:-:S06]  /*4350*/  FADD.FTZ R6, R0, 1 ;  /* 0x3f80000000067421 */ /* 0x008fcc0000010000 */
[----:B------:R-:W3:Y:S01]  /*4360*/  MUFU.RCP R6, R6 ;  /* 0x0000000600067308 */ /* 0x000ee20000001000 */
[----:B----4-:R-:W-:Y:S01]  /*4370*/  FADD.FTZ R7, R4, 1 ;  /* 0x3f80000004077421 */ /* 0x010fe20000010000 */
[----:B0-----:R-:W-:-:S06]  /*4380*/  LEA R4, P1, R2, UR14, 0x1 ;  /* 0x0000000e02047c11 */ /* 0x001fcc000f8208ff */
[----:B------:R-:W0:Y:S01]  /*4390*/  MUFU.RCP R7, R7 ;  /* 0x0000000700077308 */ /* 0x000e220000001000 */
[----:B---3--:R-:W-:Y:S01]  /*43a0*/  FMUL.FTZ R0, R5, R6 ;  /* 0x0000000605007220 */ /* 0x008fe20000410000 */
[----:B------:R-:W-:Y:S01]  /*43b0*/  LEA.HI.X R5, R2, UR15, R11, 0x1, P1 ;  /* 0x0000000f02057c11 */ /* 0x000fe200088f0c0b */
[----:B0-----:R-:W-:-:S05]  /*43c0*/  FMUL.FTZ R9, R8, R7 ;  /* 0x0000000708097220 */ /* 0x001fca0000410000 */
[----:B------:R-:W-:-:S05]  /*43d0*/  F2FP.BF16.F32.PACK_AB R9, R9, R0 ;  /* 0x000000000909723e */ /* 0x000fca00000010ff */
[----:B------:R0:W-:Y:S02]  /*43e0*/  STG.E desc[UR12][R4.64], R9 ;  /* 0x0000000904007986 */ /* 0x0001e4000c10190c */
.L_x_1921:
[----:B------:R-:W-:Y:S05]  /*43f0*/  BSYNC.RECONVERGENT B0 ;  /* 0x0000000000007941 */ /* 0x000fea0003800200 */
.L_x_1905:
[----:B------:R-:W1:Y:S01]  /*4400*/  LDCU UR5, c[0x0][0x3f8] ;  /* 0x00007f00ff0577ac */ /* 0x000e620008000800 */
[----:B------:R-:W1:Y:S01]  /*4410*/  LDCU UR8, c[0x0][0x3c8] ;  /* 0x00007900ff0877ac */ /* 0x000e620008000800 */
[----:B------:R-:W-:Y:S02]  /*4420*/  UIADD3 UR7, UPT, UPT, UR17, UR7, URZ ;  /* 0x0000000711077290 */ /* 0x000fe4000fffe0ff */
[----:B------:R-:W-:Y:S02]  /*4430*/  UIADD3 UR4, UPT, UPT, UR4, 0x1, URZ ;  /* 0x0000000104047890 */ /* 0x000fe4000fffe0ff */
[----:B-1----:R-:W-:-:S04]  /*4440*/  UIMAD UR5, UR5, UR8, URZ ;  /* 0x00000008050572a4 */ /* 0x002fc8000f8e02ff */
[----:B------:R-:W-:-:S09]  /*4450*/  UISETP.GE.AND UP0, UPT, UR7, UR5, UPT ;  /* 0x000000050700728c */ /* 0x000fd2000bf06270 */
[----:B------:R-:W-:Y:S05]  /*4460*/  BRA.U !UP0, `(.L_x_1936) ;  /* 0xffffffbd08747547 */ /* 0x000fea000b83ffff */
[----:B------:R-:W-:Y:S05]  /*4470*/  EXIT ;  /* 0x000000000000794d */ /* 0x000fea0003800000 */
.L_x_1937:
        /* <DEDUP_REMOVED lines=16> */
.L_x_4530:


//--------------------- .text._Z35group_norm_nhwc_fwd_one_pass_kernelI11Bf16IOFp32WLi256ELi48ELi384EEv26Group_norm_nhwc_fwd_params --------------------------
	.section	.text._Z35group_norm_nhwc_fwd_one_pass_kernelI11Bf16IOFp32WLi256ELi48ELi384EEv26Group_norm_nhwc_fwd_params,"ax",@progbits
	.align	128
        .global         _Z35group_norm_nhwc_fwd_one_pass_kernelI11Bf16IOFp32WLi256ELi48ELi384EEv26Group_norm_nhwc_fwd_params
        .type           _Z35group_norm_nhwc_fwd_one_pass_kernelI11Bf16IOFp32WLi256ELi48ELi384EEv26Group_norm_nhwc_fwd_params,@function
        .size           _Z35group_norm_nhwc_fwd_one_pass_kernelI11Bf16IOFp32WLi256ELi48ELi384EEv26Group_norm_nhwc_fwd_params,(.L_x_4531 - _Z35group_norm_nhwc_fwd_one_pass_kernelI11Bf16IOFp32WLi256ELi48ELi384EEv26Group_norm_nhwc_fwd_params)
        .other          _Z35group_norm_nhwc_fwd_one_pass_kernelI11Bf16IOFp32WLi256ELi48ELi384EEv26Group_norm_nhwc_fwd_params,@"STO_CUDA_ENTRY STV_DEFAULT"
_Z35group_norm_nhwc_fwd_one_pass_kernelI11Bf16IOFp32WLi256ELi48ELi384EEv26Group_norm_nhwc_fwd_params:
.text._Z35group_norm_nhwc_fwd_one_pass_kernelI11Bf16IOFp32WLi256ELi48ELi384EEv26Group_norm_nhwc_fwd_params:
[----:B------:R-:W-:Y:S01]  /*0000*/  LDC R1, c[0x0][0x37c] ;  /* 0x0000df00ff017b82 */ /* 0x000fe20000000800 */
[----:B------:R-:W0:Y:S01]  /*0010*/  S2R R58, SR_CTAID.Y ;  /* 0x00000000003a7919 */ /* 0x000e220000002600 */
[----:B------:R-:W1:Y:S01]  /*0020*/  LDCU UR5, c[0x0][0x3f8] ;  /* 0x00007f00ff0577ac */ /* 0x000e620008000800 */
[----:B------:R-:W1:Y:S02]  /*0030*/  LDCU UR4, c[0x0][0x3c8] ;  /* 0x00007900ff0477ac */ /* 0x000e640008000800 */
[----:B-1----:R-:W-:-:S06]  /*0040*/  UIMAD UR5, UR5, UR4, URZ ;  /* 0x00000004050572a4 */ /* 0x002fcc000f8e02ff */
[----:B0-----:R-:W-:-:S13]  /*0050*/  ISETP.GE.AND P0, PT, R58, UR5, PT ;  /* 0x000000053a007c0c */ /* 0x001fda000bf06270 */
[----:B------:R-:W-:Y:S05]  /*0060*/  @P0 EXIT ;  /* 0x000000000000094d */ /* 0x000fea0003800000 */
[----:B------:R-:W0:Y:S01]  /*0070*/  S2R R59, SR_TID.X ;  /* 0x00000000003b7919 */ /* 0x000e220000002100 */
[----:B------:R-:W1:Y:S01]  /*0080*/  LDCU UR4, c[0x0][0x404] ;  /* 0x00008080ff0477ac */ /* 0x000e620008000800 */
[----:B------:R-:W2:Y:S01]  /*0090*/  LDC R57, c[0x0][0x374] ;  /* 0x0000dd00ff397b82 */ /* 0x000ea20000000800 */
[----:B------:R-:W-:Y:S01]  /*00a0*/  HFMA2 R62, -RZ, RZ, 0, 0 ;  /* 0x00000000ff3e7431 */ /* 0x000fe200000001ff */
[----:B------:R-:W3:Y:S01]  /*00b0*/  S2R R60, SR_CTAID.X ;  /* 0x00000000003c7919 */ /* 0x000ee20000002500 */
[----:B------:R-:W4:Y:S01]  /*00c0*/  LDCU.64 UR6, c[0x0][0x388] ;  /* 0x00007100ff0677ac */ /* 0x000f220008000a00 */
[----:B------:R-:W-:Y:S01]  /*00d0*/  MOV R61, R58 ;  /* 0x0000003a003d7202 */ /* 0x000fe20000000f00 */
[----:B------:R-:W1:Y:S01]  /*00e0*/  S2R R56, SR_LANEID ;  /* 0x0000000000387919 */ /* 0x000e620000000000 */
[----:B------:R-:W0:Y:S02]  /*00f0*/  LDCU.64 UR8, c[0x0][0x358] ;  /* 0x00006b00ff0877ac */ /* 0x000e240008000a00 */
[----:B------:R-:W2:Y:S01]  /*0100*/  LDC R55, c[0x0][0x370] ;  /* 0x0000dc00ff377b82 */ /* 0x000ea20000000800 */
[----:B----4-:R-:W-:-:S02]  /*0110*/  ISETP.NE.U32.AND P1, PT, RZ, UR6, PT ;  /* 0x00000006ff007c0c */ /* 0x010fc4000bf25070 */
[C---:B0-----:R-:W-:Y:S02]  /*0120*/  LOP3.LUT R0, R59.reuse, 0xffff, RZ, 0xc0, !PT ;  /* 0x0000ffff3b007812 */ /* 0x041fe400078ec0ff */
[----:B---3--:R-:W-:-:S03]  /*0130*/  LOP3.LUT P0, RZ, R59, R60, RZ, 0xfc, !PT ;  /* 0x0000003c3bff7212 */ /* 0x008fc6000780fcff */
[----:B------:R-:W-:Y:S01]  /*0140*/  IMAD R0, R0, 0xaab, RZ ;  /* 0x00000aab00007824 */ /* 0x000fe200078e02ff */
[----:B------:R-:W-:-:S04]  /*0150*/  ISETP.NE.AND.EX P0, PT, RZ, UR7, !P0, P1 ;  /* 0x00000007ff007c0c */ /* 0x000fc8000c705310 */
[----:B------:R-:W-:-:S04]  /*0160*/  SHF.R.U32.HI R69, RZ, 0x10, R0 ;  /* 0x00000010ff457819 */ /* 0x000fc80000011600 */
[----:B------:R-:W-:Y:S01]  /*0170*/  PRMT R0, R69, 0x9910, RZ ;  /* 0x0000991045007816 */ /* 0x000fe200000000ff */
[----:B-1----:R-:W-:-:S04]  /*0180*/  IMAD R69, R60, UR4, R69 ;  /* 0x000000043c457c24 */ /* 0x002fc8000f8e0245 */
[----:B------:R-:W-:Y:S01]  /*0190*/  IMAD R0, R0, 0x18, RZ ;  /* 0x0000001800007824 */ /* 0x000fe200078e02ff */
[C---:B------:R-:W-:Y:S02]  /*01a0*/  IADD3 R68, PT, PT, R69.reuse, 0x10, RZ ;  /* 0x0000001045447810 */ /* 0x040fe40007ffe0ff */
[C---:B------:R-:W-:Y:S02]  /*01b0*/  IADD3 R67, PT, PT, R69.reuse, 0x20, RZ ;  /* 0x0000002045437810 */ /* 0x040fe40007ffe0ff */
[----:B------:R-:W-:Y:S02]  /*01c0*/  IADD3 R0, PT, PT, RZ, -R0, RZ ;  /* 0x80000000ff007210 */ /* 0x000fe40007ffe0ff */
[C---:B------:R-:W-:Y:S02]  /*01d0*/  IADD3 R66, PT, PT, R69.reuse, 0x30, RZ ;  /* 0x0000003045427810 */ /* 0x040fe40007ffe0ff */
[----:B------:R-:W-:Y:S02]  /*01e0*/  PRMT R2, R0, 0x7710, RZ ;  /* 0x0000771000027816 */ /* 0x000fe400000000ff */
[----:B------:R-:W-:-:S02]  /*01f0*/  IADD3 R65, PT, PT, R69, 0x40, RZ ;  /* 0x0000004045417810 */ /* 0x000fc40007ffe0ff */
[----:B------:R-:W-:Y:S02]  /*0200*/  IADD3 R64, PT, PT, R69, 0xf0, RZ ;  /* 0x000000f045407810 */ /* 0x000fe40007ffe0ff */
[----:B------:R-:W-:Y:S02]  /*0210*/  IADD3 R63, PT, PT, R2, R59, RZ ;  /* 0x0000003b023f7210 */ /* 0x000fe40007ffe0ff */
[----:B------:R-:W-:Y:S02]  /*0220*/  SHF.R.S32.HI R54, RZ, 0x1f, R69 ;  /* 0x0000001fff367819 */ /* 0x000fe40000011445 */
[----:B------:R-:W-:Y:S02]  /*0230*/  SHF.R.S32.HI R53, RZ, 0x1f, R68 ;  /* 0x0000001fff357819 */ /* 0x000fe40000011444 */
[----:B------:R-:W-:Y:S02]  /*0240*/  SHF.R.S32.HI R0, RZ, 0x1f, R67 ;  /* 0x0000001fff007819 */ /* 0x000fe40000011443 */
[----:B------:R-:W-:-:S02]  /*0250*/  SHF.R.S32.HI R2, RZ, 0x1f, R66 ;  /* 0x0000001fff027819 */ /* 0x000fc40000011442 */
[----:B------:R-:W-:Y:S02]  /*0260*/  SHF.R.S32.HI R3, RZ, 0x1f, R65 ;  /* 0x0000001fff037819 */ /* 0x000fe40000011441 */
[----:B------:R-:W-:Y:S02]  /*0270*/  SHF.R.S32.HI R4, RZ, 0x1f, R64 ;  /* 0x0000001fff047819 */ /* 0x000fe40000011440 */
[----:B--2---:R-:W-:-:S07]  /*0280*/  SHF.L.U32 R63, R63, 0x1, RZ ;  /* 0x000000013f3f7819 */ /* 0x004fce00000006ff */
.L_x_2013:
[----:B0-----:R-:W0:Y:S01]  /*0290*/  LDC R10, c[0x0][0x3f8] ;  /* 0x0000fe00ff0a7b82 */ /* 0x001e220000000800 */
[----:B------:R-:W-:Y:S01]  /*02a0*/  IABS R11, R61 ;  /* 0x0000003d000b7213 */ /* 0x000fe20000000000 */
[----:B-1----:R-:W1:Y:S01]  /*02b0*/  LDCU.64 UR6, c[0x0][0x3e8] ;  /* 0x00007d00ff0677ac */ /* 0x002e620008000a00 */
[C---:B------:R-:W-:Y:S02]  /*02c0*/  IADD3 R25, PT, PT, R69.reuse, 0x50, RZ ;  /* 0x0000005045197810 */ /* 0x040fe40007ffe0ff */
[----:B------:R-:W-:Y:S01]  /*02d0*/  IADD3 R22, PT, PT, R69, 0x60, RZ ;  /* 0x0000006045167810 */ /* 0x000fe20007ffe0ff */
[----:B--2---:R-:W2:Y:S01]  /*02e0*/  LDCU.64 UR10, c[0x0][0x3f0] ;  /* 0x00007e00ff0a77ac */ /* 0x004ea20008000a00 */
[----:B------:R-:W-:Y:S02]  /*02f0*/  SHF.R.S32.HI R27, RZ, 0x1f, R25 ;  /* 0x0000001fff1b7819 */ /* 0x000fe40000011419 */
[----:B------:R-:W-:Y:S02]  /*0300*/  SHF.R.S32.HI R29, RZ, 0x1f, R22 ;  /* 0x0000001fff1d7819 */ /* 0x000fe40000011416 */
[----:B------:R-:W-:-:S02]  /*0310*/  LOP3.LUT R75, R63, 0xffff, RZ, 0xc0, !PT ;  /* 0x0000ffff3f4b7812 */ /* 0x000fc400078ec0ff */
[----:B------:R-:W-:Y:S02]  /*0320*/  IADD3 R24, PT, PT, R69, 0x70, RZ ;  /* 0x0000007045187810 */ /* 0x000fe40007ffe0ff */
[----:B------:R-:W-:Y:S02]  /*0330*/  MOV R37, RZ ;  /* 0x000000ff00257202 */ /* 0x000fe40000000f00 */
[----:B------:R-:W-:Y:S02]  /*0340*/  SHF.R.S32.HI R23, RZ, 0x1f, R24 ;  /* 0x0000001fff177819 */ /* 0x000fe40000011418 */
[----:B-1----:R-:W-:Y:S02]  /*0350*/  ISETP.GE.U32.AND P5, PT, R22, UR6, PT ;  /* 0x0000000616007c0c */ /* 0x002fe4000bfa6070 */
[----:B------:R-:W-:Y:S02]  /*0360*/  ISETP.GE.U32.AND P6, PT, R24, UR6, PT ;  /* 0x0000000618007c0c */ /* 0x000fe4000bfc6070 */
[----:B0--34-:R-:W-:-:S02]  /*0370*/  IABS R8, R10 ;  /* 0x0000000a00087213 */ /* 0x019fc40000000000 */
[----:B------:R-:W-:Y:S02]  /*0380*/  ISETP.NE.AND P4, PT, R10, RZ, PT ;  /* 0x000000ff0a00720c */ /* 0x000fe40003f85270 */
[----:B------:R-:W0:Y:S01]  /*0390*/  I2F.RP R5, R8 ;  /* 0x0000000800057306 */ /* 0x000e220000209400 */
[----:B------:R-:W-:Y:S02]  /*03a0*/  ISETP.GE.AND.EX P5, PT, R29, UR7, PT, P5 ;  /* 0x000000071d007c0c */ /* 0x000fe4000bfa6350 */
[----:B------:R-:W-:-:S05]  /*03b0*/  ISETP.GE.AND.EX P6, PT, R23, UR7, PT, P6 ;  /* 0x0000000717007c0c */ /* 0x000fca000bfc6360 */
[----:B0-----:R-:W0:Y:S02]  /*03c0*/  MUFU.RCP R5, R5 ;  /* 0x0000000500057308 */ /* 0x001e240000001000 */
[----:B0-----:R-:W-:-:S06]  /*03d0*/  IADD3 R6, PT, PT, R5, 0xffffffe, RZ ;  /* 0x0ffffffe05067810 */ /* 0x001fcc0007ffe0ff */
[----:B------:R0:W1:Y:S02]  /*03e0*/  F2I.FTZ.U32.TRUNC.NTZ R7, R6 ;  /* 0x0000000600077305 */ /* 0x000064000021f000 */
[----:B0-----:R-:W-:Y:S02]  /*03f0*/  MOV R6, RZ ;  /* 0x000000ff00067202 */ /* 0x001fe40000000f00 */
[----:B-1----:R-:W-:-:S05]  /*0400*/  IADD3 R9, PT, PT, RZ, -R7, RZ ;  /* 0x80000007ff097210 */ /* 0x002fca0007ffe0ff */
[----:B------:R-:W-:-:S04]  /*0410*/  IMAD R9, R9, R8, RZ ;  /* 0x0000000809097224 */ /* 0x000fc800078e02ff */
[----:B------:R-:W-:Y:S01]  /*0420*/  IMAD.HI.U32 R7, R7, R9, R6 ;  /* 0x0000000907077227 */ /* 0x000fe200078e0006 */
[----:B------:R-:W-:Y:S02]  /*0430*/  MOV R9, R11 ;  /* 0x0000000b00097202 */ /* 0x000fe40000000f00 */
[----:B------:R-:W-:-:S03]  /*0440*/  IADD3 R11, PT, PT, R69, 0x80, RZ ;  /* 0x00000080450b7810 */ /* 0x000fc60007ffe0ff */
[----:B------:R-:W-:Y:S01]  /*0450*/  IMAD.HI.U32 R7, R7, R9, RZ ;  /* 0x0000000907077227 */ /* 0x000fe200078e00ff */
[----:B-----5:R-:W-:-:S04]  /*0460*/  SHF.R.S32.HI R19, RZ, 0x1f, R11 ;  /* 0x0000001fff137819 */ /* 0x020fc8000001140b */
[----:B------:R-:W-:-:S05]  /*0470*/  IADD3 R5, PT, PT, -R7, RZ, RZ ;  /* 0x000000ff07057210 */ /* 0x000fca0007ffe1ff */
[----:B------:R-:W-:-:S05]  /*0480*/  IMAD R5, R8, R5, R9 ;  /* 0x0000000508057224 */ /* 0x000fca00078e0209 */
[----:B------:R-:W-:-:S13]  /*0490*/  ISETP.GT.U32.AND P2, PT, R8, R5, PT ;  /* 0x000000050800720c */ /* 0x000fda0003f44070 */
[-C--:B------:R-:W-:Y:S02]  /*04a0*/  @!P2 IADD3 R5, PT, PT, R5, -R8.reuse, RZ ;  /* 0x800000080505a210 */ /* 0x080fe40007ffe0ff */
[----:B------:R-:W-:Y:S02]  /*04b0*/  @!P2 IADD3 R7, PT, PT, R7, 0x1, RZ ;  /* 0x000000010707a810 */ /* 0x000fe40007ffe0ff */
[----:B------:R-:W-:Y:S02]  /*04c0*/  ISETP.GE.U32.AND P1, PT, R5, R8, PT ;  /* 0x000000080500720c */ /* 0x000fe40003f26070 */
[----:B------:R-:W-:Y:S01]  /*04d0*/  LOP3.LUT R5, R61, R10, RZ, 0x3c, !PT ;  /* 0x0000000a3d057212 */ /* 0x000fe200078e3cff */
[----:B------:R-:W0:Y:S01]  /*04e0*/  @!P5 LDC.64 R8, c[0x0][0x3e0] ;  /* 0x0000f800ff08db82 */ /* 0x000e220000000a00 */
[----:B------:R-:W-:Y:S02]  /*04f0*/  ISETP.GE.U32.AND P2, PT, R11, UR6, PT ;  /* 0x000000060b007c0c */ /* 0x000fe4000bf46070 */
[----:B------:R-:W-:-:S02]  /*0500*/  ISETP.GE.AND P3, PT, R5, RZ, PT ;  /* 0x000000ff0500720c */ /* 0x000fc40003f66270 */
[----:B------:R-:W-:-:S05]  /*0510*/  ISETP.GE.AND.EX P2, PT, R19, UR7, PT, P2 ;  /* 0x0000000713007c0c */ /* 0x000fca000bf46320 */
[----:B------:R-:W-:-:S06]  /*0520*/  @P1 IADD3 R7, PT, PT, R7, 0x1, RZ ;  /* 0x0000000107071810 */ /* 0x000fcc0007ffe0ff */
[----:B------:R-:W-:Y:S02]  /*0530*/  @!P3 IADD3 R7, PT, PT, -R7, RZ, RZ ;  /* 0x000000ff0707b210 */ /* 0x000fe40007ffe1ff */
[----:B------:R-:W-:Y:S01]  /*0540*/  ISETP.GE.U32.AND P3, PT, R25, UR6, PT ;  /* 0x0000000619007c0c */ /* 0x000fe2000bf66070 */
[----:B------:R-:W1:Y:S01]  /*0550*/  @!P2 LDC.64 R20, c[0x0][0x3e0] ;  /* 0x0000f800ff14ab82 */ /* 0x000e620000000a00 */
[----:B------:R-:W-:Y:S02]  /*0560*/  @!P4 LOP3.LUT R7, RZ, R10, RZ, 0x33, !PT ;  /* 0x0000000aff07c212 */ /* 0x000fe400078e33ff */
[----:B------:R-:W-:Y:S02]  /*0570*/  ISETP.GE.AND.EX P3, PT, R27, UR7, PT, P3 ;  /* 0x000000071b007c0c */ /* 0x000fe4000bf66330 */
[----:B------:R-:W-:Y:S02]  /*0580*/  IADD3 R70, PT, PT, -R7, RZ, RZ ;  /* 0x000000ff07467210 */ /* 0x000fe40007ffe1ff */
[----:B------:R-:W-:Y:S01]  /*0590*/  SHF.R.S32.HI R5, RZ, 0x1f, R7 ;  /* 0x0000001fff057819 */ /* 0x000fe20000011407 */
[----:B------:R-:W3:Y:S02]  /*05a0*/  @!P2 LDC.64 R12, c[0x0][0x390] ;  /* 0x0000e400ff0cab82 */ /* 0x000ee40000000a00 */
[----:B------:R-:W-:-:S02]  /*05b0*/  IMAD R70, R10, R70, R61 ;  /* 0x000000460a467224 */ /* 0x000fc400078e023d */
[----:B--2---:R-:W-:Y:S01]  /*05c0*/  IMAD R6, R5, UR10, RZ ;  /* 0x0000000a05067c24 */ /* 0x004fe2000f8e02ff */
[----:B------:R-:W-:Y:S01]  /*05d0*/  IADD3 R5, PT, PT, R69, 0x90, RZ ;  /* 0x0000009045057810 */ /* 0x000fe20007ffe0ff */
[----:B------:R-:W-:Y:S02]  /*05e0*/  IMAD R70, R70, 0x30, RZ ;  /* 0x0000003046467824 */ /* 0x000fe400078e02ff */
[----:B------:R-:W2:Y:S01]  /*05f0*/  @!P3 LDC.64 R14, c[0x0][0x3e0] ;  /* 0x0000f800ff0ebb82 */ /* 0x000ea20000000a00 */
[----:B------:R-:W-:Y:S02]  /*0600*/  IMAD R73, R7, UR11, R6 ;  /* 0x0000000b07497c24 */ /* 0x000fe4000f8e0206 */
[----:B------:R-:W-:-:S04]  /*0610*/  IADD3 R74, P1, PT, R70, R75, RZ ;  /* 0x0000004b464a7210 */ /* 0x000fc80007f3e0ff */
[----:B------:R-:W-:Y:S01]  /*0620*/  LEA.HI.X.SX32 R75, R70, RZ, 0x1, P1 ;  /* 0x000000ff464b7211 */ /* 0x000fe200008f0eff */
[----:B------:R-:W4:Y:S01]  /*0630*/  @!P3 LDC.64 R16, c[0x0][0x390] ;  /* 0x0000e400ff10bb82 */ /* 0x000f220000000a00 */
[----:B-1----:R-:W-:Y:S01]  /*0640*/  @!P2 IMAD R6, R19, R20, RZ ;  /* 0x000000141306a224 */ /* 0x002fe200078e02ff */
[----:B------:R-:W-:Y:S01]  /*0650*/  ISETP.GE.U32.AND P1, PT, R5, UR6, PT ;  /* 0x0000000605007c0c */ /* 0x000fe2000bf26070 */
[----:B------:R-:W-:-:S04]  /*0660*/  IMAD.WIDE.U32 R74, R7, UR10, R74 ;  /* 0x0000000a074a7c25 */ /* 0x000fc8000f8e004a */
[----:B------:R-:W-:Y:S01]  /*0670*/  @!P2 IMAD R19, R11, R21, R6 ;  /* 0x000000150b13a224 */ /* 0x000fe200078e0206 */
[----:B------:R-:W-:Y:S02]  /*0680*/  IADD3 R73, PT, PT, R75, R73, RZ ;  /* 0x000000494b497210 */ /* 0x000fe40007ffe0ff */
[----:B------:R-:W-:Y:S02]  /*0690*/  @!P2 MOV R72, R74 ;  /* 0x0000004a0048a202 */ /* 0x000fe40000000f00 */
[----:B------:R-:W-:Y:S01]  /*06a0*/  @!P3 MOV R7, R73 ;  /* 0x000000490007b202 */ /* 0x000fe20000000f00 */
[----:B--2---:R-:W-:Y:S02]  /*06b0*/  @!P3 IMAD R6, R27, R14, RZ ;  /* 0x0000000e1b06b224 */ /* 0x004fe400078e02ff */
[----:B------:R-:W-:Y:S02]  /*06c0*/  @!P2 IMAD.WIDE.U32 R20, R11, R20, R72 ;  /* 0x000000140b14a225 */ /* 0x000fe400078e0048 */
[----:B------:R-:W1:Y:S02]  /*06d0*/  @!P6 LDC.64 R10, c[0x0][0x3e0] ;  /* 0x0000f800ff0aeb82 */ /* 0x000e640000000a00 */
[----:B------:R-:W-:Y:S01]  /*06e0*/  @!P3 IMAD R27, R25, R15, R6 ;  /* 0x0000000f191bb224 */ /* 0x000fe200078e0206 */
[----:B------:R-:W-:-:S02]  /*06f0*/  @!P3 MOV R6, R74 ;  /* 0x0000004a0006b202 */ /* 0x000fc40000000f00 */
[----:B------:R-:W-:Y:S02]  /*0700*/  @!P2 IADD3 R19, PT, PT, R21, R19, RZ ;  /* 0x000000131513a210 */ /* 0x000fe40007ffe0ff */
[C---:B---3--:R-:W-:Y:S01]  /*0710*/  @!P2 LEA R18, P4, R20.reuse, R12, 0x1 ;  /* 0x0000000c1412a211 */ /* 0x048fe200078808ff */
[----:B------:R-:W-:Y:S01]  /*0720*/  @!P3 IMAD.WIDE.U32 R14, R25, R14, R6 ;  /* 0x0000000e190eb225 */ /* 0x000fe200078e0006 */
[----:B------:R-:W-:Y:S01]  /*0730*/  SHF.R.S32.HI R25, RZ, 0x1f, R5 ;  /* 0x0000001fff197819 */ /* 0x000fe20000011405 */
[----:B------:R-:W2:Y:S01]  /*0740*/  @!P5 LDC.64 R6, c[0x0][0x390] ;  /* 0x0000e400ff06db82 */ /* 0x000ea20000000a00 */
[----:B------:R-:W-:Y:S01]  /*0750*/  @!P2 LEA.HI.X R19, R20, R13, R19, 0x1, P4 ;  /* 0x0000000d1413a211 */ /* 0x000fe200020f0c13 */
[----:B0-----:R-:W-:Y:S01]  /*0760*/  @!P5 IMAD R13, R29, R8, RZ ;  /* 0x000000081d0dd224 */ /* 0x001fe200078e02ff */
[----:B------:R-:W-:Y:S02]  /*0770*/  ISETP.GE.AND.EX P1, PT, R25, UR7, PT, P1 ;  /* 0x0000000719007c0c */ /* 0x000fe4000bf26310 */
[----:B------:R-:W-:Y:S01]  /*0780*/  @!P3 IADD3 R12, PT, PT, R15, R27, RZ ;  /* 0x0000001b0f0cb210 */ /* 0x000fe20007ffe0ff */
[----:B------:R0:W3:Y:S01]  /*0790*/  @!P2 LDG.E R37, desc[UR8][R18.64] ;  /* 0x000000081225a981 */ /* 0x0000e2000c1e1900 */
[----:B----4-:R-:W-:-:S02]  /*07a0*/  @!P3 LEA R16, P4, R14, R16, 0x1 ;  /* 0x000000100e10b211 */ /* 0x010fc400078808ff */
[----:B------:R-:W-:Y:S02]  /*07b0*/  @!P5 MOV R15, R73 ;  /* 0x00000049000fd202 */ /* 0x000fe40000000f00 */
[----:B------:R-:W-:Y:S02]  /*07c0*/  @!P3 LEA.HI.X R17, R14, R17, R12, 0x1, P4 ;  /* 0x000000110e11b211 */ /* 0x000fe400020f0c0c */
[----:B------:R-:W-:Y:S01]  /*07d0*/  @!P5 MOV R14, R74 ;  /* 0x0000004a000ed202 */ /* 0x000fe20000000f00 */
[C---:B------:R-:W-:Y:S01]  /*07e0*/  @!P5 IMAD R29, R22.reuse, R9, R13 ;  /* 0x00000009161dd224 */ /* 0x040fe200078e020d */
[----:B------:R-:W-:Y:S01]  /*07f0*/  IADD3 R21, PT, PT, R69, 0xa0, RZ ;  /* 0x000000a045157810 */ /* 0x000fe20007ffe0ff */
[----:B------:R-:W4:Y:S02]  /*0800*/  @!P6 LDC.64 R12, c[0x0][0x390] ;  /* 0x0000e400ff0ceb82 */ /* 0x000f240000000a00 */
[----:B------:R-:W-:Y:S01]  /*0810*/  @!P5 IMAD.WIDE.U32 R14, R22, R8, R14 ;  /* 0x00000008160ed225 */ /* 0x000fe200078e000e */
[----:B------:R-:W-:-:S05]  /*0820*/  ISETP.GE.U32.AND P2, PT, R21, UR6, PT ;  /* 0x0000000615007c0c */ /* 0x000fca000bf46070 */
[----:B------:R-:W5:Y:S01]  /*0830*/  @!P1 LDC.64 R8, c[0x0][0x3e0] ;  /* 0x0000f800ff089b82 */ /* 0x000f620000000a00 */
[----:B------:R-:W-:Y:S02]  /*0840*/  SHF.R.S32.HI R27, RZ, 0x1f, R21 ;  /* 0x0000001fff1b7819 */ /* 0x000fe40000011415 */
[----:B------:R-:W-:Y:S02]  /*0850*/  MOV R20, RZ ;  /* 0x000000ff00147202 */ /* 0x000fe40000000f00 */
[----:B------:R-:W-:Y:S02]  /*0860*/  ISETP.GE.AND.EX P2, PT, R27, UR7, PT, P2 ;  /* 0x000000071b007c0c */ /* 0x000fe4000bf46320 */
[----:B------:R-:W-:Y:S02]  /*0870*/  @!P5 IADD3 R15, PT, PT, R15, R29, RZ ;  /* 0x0000001d0f0fd210 */ /* 0x000fe40007ffe0ff */
[----:B--2---:R-:W-:Y:S01]  /*0880*/  @!P5 LEA R22, P4, R14, R6, 0x1 ;  /* 0x000000060e16d211 */ /* 0x004fe200078808ff */
[----:B-1----:R-:W-:Y:S01]  /*0890*/  @!P6 IMAD R6, R23, R10, RZ ;  /* 0x0000000a1706e224 */ /* 0x002fe200078e02ff */
[----:B0-----:R-:W-:Y:S01]  /*08a0*/  @!P6 MOV R18, R74 ;  /* 0x0000004a0012e202 */ /* 0x001fe20000000f00 */
[----:B------:R0:W2:Y:S01]  /*08b0*/  @!P3 LDG.E R20, desc[UR8][R16.64] ;  /* 0x000000081014b981 */ /* 0x0000a2000c1e1900 */
[----:B------:R-:W-:-:S02]  /*08c0*/  @!P6 MOV R19, R73 ;  /* 0x000000490013e202 */ /* 0x000fc40000000f00 */
[----:B------:R-:W-:Y:S01]  /*08d0*/  @!P5 LEA.HI.X R23, R14, R7, R15, 0x1, P4 ;  /* 0x000000070e17d211 */ /* 0x000fe200020f0c0f */
[C---:B------:R-:W-:Y:S02]  /*08e0*/  @!P6 IMAD R7, R24.reuse, R11, R6 ;  /* 0x0000000b1807e224 */ /* 0x040fe400078e0206 */
[----:B------:R-:W-:Y:S01]  /*08f0*/  @!P6 IMAD.WIDE.U32 R18, R24, R10, R18 ;  /* 0x0000000a1812e225 */ /* 0x000fe200078e0012 */
[----:B------:R-:W-:Y:S01]  /*0900*/  ISETP.GE.U32.AND P3, PT, R68, UR6, PT ;  /* 0x0000000644007c0c */ /* 0x000fe2000bf66070 */
[----:B------:R-:W1:Y:S01]  /*0910*/  @!P1 LDC.64 R10, c[0x0][0x390] ;  /* 0x0000e400ff0a9b82 */ /* 0x000e620000000a00 */
[----:B------:R-:W-:Y:S02]  /*0920*/  MOV R33, RZ ;  /* 0x000000ff00217202 */ /* 0x000fe40000000f00 */
[----:B------:R-:W-:Y:S02]  /*0930*/  ISETP.GE.AND.EX P3, PT, R53, UR7, PT, P3 ;  /* 0x0000000735007c0c */ /* 0x000fe4000bf66330 */
[----:B------:R-:W-:-:S02]  /*0940*/  ISETP.GE.U32.AND P4, PT, R67, UR6, PT ;  /* 0x0000000643007c0c */ /* 0x000fc4000bf86070 */
[----:B------:R1:W3:Y:S01]  /*0950*/  @!P5 LDG.E R33, desc[UR8][R22.64] ;  /* 0x000000081621d981 */ /* 0x0002e2000c1e1900 */
[----:B------:R-:W1:Y:S01]  /*0960*/  @!P2 LDC.64 R14, c[0x0][0x3e0] ;  /* 0x0000f800ff0eab82 */ /* 0x000e620000000a00 */
[----:B----4-:R-:W-:Y:S01]  /*0970*/  @!P6 LEA R24, P5, R18, R12, 0x1 ;  /* 0x0000000c1218e211 */ /* 0x010fe200078a08ff */
[----:B-----5:R-:W-:Y:S01]  /*0980*/  @!P1 IMAD R12, R25, R8, RZ ;  /* 0x00000008190c9224 */ /* 0x020fe200078e02ff */
[----:B0-----:R-:W-:Y:S02]  /*0990*/  @!P6 IADD3 R16, PT, PT, R19, R7, RZ ;  /* 0x000000071310e210 */ /* 0x001fe40007ffe0ff */
[----:B------:R-:W-:Y:S01]  /*09a0*/  ISETP.GE.AND.EX P4, PT, R0, UR7, PT, P4 ;  /* 0x0000000700007c0c */ /* 0x000fe2000bf86340 */
[----:B------:R-:W-:Y:S01]  /*09b0*/  @!P1 IMAD R17, R5, R9, R12 ;  /* 0x0000000905119224 */ /* 0x000fe200078e020c */
[----:B------:R-:W-:Y:S01]  /*09c0*/  @!P6 LEA.HI.X R25, R18, R13, R16, 0x1, P5 ;  /* 0x0000000d1219e211 */ /* 0x000fe200028f0c10 */
[----:B------:R-:W0:Y:S01]  /*09d0*/  @!P3 LDC.64 R6, c[0x0][0x3e0] ;  /* 0x0000f800ff06bb82 */ /* 0x000e220000000a00 */
[----:B------:R-:W-:-:S02]  /*09e0*/  @!P1 MOV R12, R74 ;  /* 0x0000004a000c9202 */ /* 0x000fc40000000f00 */
[----:B------:R-:W-:-:S03]  /*09f0*/  @!P1 MOV R13, R73 ;  /* 0x00000049000d9202 */ /* 0x000fc60000000f00 */
[----:B------:R-:W-:Y:S01]  /*0a00*/  @!P1 IMAD.WIDE.U32 R8, R5, R8, R12 ;  /* 0x0000000805089225 */ /* 0x000fe200078e000c */
[----:B------:R-:W-:-:S03]  /*0a10*/  MOV R35, RZ ;  /* 0x000000ff00237202 */ /* 0x000fc60000000f00 */
[----:B------:R-:W4:Y:S01]  /*0a20*/  @!P4 LDC.64 R18, c[0x0][0x3e0] ;  /* 0x0000f800ff12cb82 */ /* 0x000f220000000a00 */
[----:B------:R-:W-:Y:S02]  /*0a30*/  @!P1 IADD3 R5, PT, PT, R9, R17, RZ ;  /* 0x0000001109059210 */ /* 0x000fe40007ffe0ff */
[C---:B-1----:R-:W-:Y:S01]  /*0a40*/  @!P1 LEA R22, P5, R8.reuse, R10, 0x1 ;  /* 0x0000000a08169211 */ /* 0x042fe200078a08ff */
[----:B------:R4:W5:Y:S04]  /*0a50*/  @!P6 LDG.E R35, desc[UR8][R24.64] ;  /* 0x000000081823e981 */ /* 0x000968000c1e1900 */
[----:B------:R-:W1:Y:S01]  /*0a60*/  @!P2 LDC.64 R12, c[0x0][0x390] ;  /* 0x0000e400ff0cab82 */ /* 0x000e620000000a00 */
[----:B------:R-:W-:Y:S01]  /*0a70*/  @!P1 LEA.HI.X R23, R8, R11, R5, 0x1, P5 ;  /* 0x0000000b08179211 */ /* 0x000fe200028f0c05 */
[----:B------:R-:W-:Y:S01]  /*0a80*/  @!P2 IMAD R10, R27, R14, RZ ;  /* 0x0000000e1b0aa224 */ /* 0x000fe200078e02ff */
[----:B------:R-:W-:-:S02]  /*0a90*/  @!P2 MOV R8, R74 ;  /* 0x0000004a0008a202 */ /* 0x000fc40000000f00 */
[----:B------:R-:W-:Y:S02]  /*0aa0*/  @!P2 MOV R9, R73 ;  /* 0x000000490009a202 */ /* 0x000fe40000000f00 */
[----:B------:R-:W-:Y:S01]  /*0ab0*/  ISETP.GE.U32.AND P6, PT, R66, UR6, PT ;  /* 0x0000000642007c0c */ /* 0x000fe2000bfc6070 */
[----:B------:R-:W1:Y:S01]  /*0ac0*/  @!P3 LDC.64 R16, c[0x0][0x390] ;  /* 0x0000e400ff10bb82 */ /* 0x000e620000000a00 */
[C---:B------:R-:W-:Y:S01]  /*0ad0*/  @!P2 IMAD R27, R21.reuse, R15, R10 ;  /* 0x0000000f151ba224 */ /* 0x040fe200078e020a */
[----:B------:R-:W-:Y:S01]  /*0ae0*/  MOV R39, RZ ;  /* 0x000000ff00277202 */ /* 0x000fe20000000f00 */
[----:B------:R-:W-:Y:S01]  /*0af0*/  @!P2 IMAD.WIDE.U32 R8, R21, R14, R8 ;  /* 0x0000000e1508a225 */ /* 0x000fe200078e0008 */
[----:B------:R-:W-:Y:S02]  /*0b00*/  ISETP.GE.AND.EX P6, PT, R2, UR7, PT, P6 ;  /* 0x0000000702007c0c */ /* 0x000fe4000bfc6360 */
[----:B------:R-:W-:Y:S02]  /*0b10*/  ISETP.GE.U32.AND P5, PT, R69, UR6, PT ;  /* 0x0000000645007c0c */ /* 0x000fe4000bfa6070 */
[----:B------:R-:W1:Y:S01]  /*0b20*/  @!P4 LDC.64 R14, c[0x0][0x390] ;  /* 0x0000e400ff0ecb82 */ /* 0x000e620000000a00 */
[----:B------:R4:W5:Y:S01]  /*0b30*/  @!P1 LDG.E R39, desc[UR8][R22.64] ;  /* 0x0000000816279981 */ /* 0x000962000c1e1900 */
[----:B------:R-:W-:Y:S01]  /*0b40*/  ISETP.GE.AND.EX P5, PT, R54, UR7, PT, P5 ;  /* 0x0000000736007c0c */ /* 0x000fe2000bfa6350 */
[----:B0-----:R-:W-:-:S02]  /*0b50*/  @!P3 IMAD R5, R53, R6, RZ ;  /* 0x000000063505b224 */ /* 0x001fc400078e02ff */
[----:B----4-:R-:W-:Y:S02]  /*0b60*/  @!P4 IMAD R24, R0, R18, RZ ;  /* 0x000000120018c224 */ /* 0x010fe400078e02ff */
[C---:B------:R-:W-:Y:S02]  /*0b70*/  @!P3 IMAD R21, R68.reuse, R7, R5 ;  /* 0x000000074415b224 */ /* 0x040fe400078e0205 */
[----:B------:R-:W0:Y:S01]  /*0b80*/  @!P6 LDC.64 R10, c[0x0][0x3e0] ;  /* 0x0000f800ff0aeb82 */ /* 0x000e220000000a00 */
[----:B------:R-:W-:Y:S02]  /*0b90*/  @!P3 MOV R22, R74 ;  /* 0x0000004a0016b202 */ /* 0x000fe40000000f00 */
[----:B------:R-:W-:Y:S02]  /*0ba0*/  @!P3 MOV R23, R73 ;  /* 0x000000490017b202 */ /* 0x000fe40000000f00 */
[----:B------:R-:W-:Y:S01]  /*0bb0*/  @!P2 IADD3 R5, PT, PT, R9, R27, RZ ;  /* 0x0000001b0905a210 */ /* 0x000fe20007ffe0ff */
[----:B------:R-:W-:Y:S01]  /*0bc0*/  @!P3 IMAD.WIDE.U32 R6, R68, R6, R22 ;  /* 0x000000064406b225 */ /* 0x000fe200078e0016 */
[----:B------:R-:W-:-:S02]  /*0bd0*/  @!P4 MOV R22, R74 ;  /* 0x0000004a0016c202 */ /* 0x000fc40000000f00 */
[----:B------:R-:W-:Y:S02]  /*0be0*/  @!P4 MOV R23, R73 ;  /* 0x000000490017c202 */ /* 0x000fe40000000f00 */
[C---:B-1----:R-:W-:Y:S01]  /*0bf0*/  @!P2 LEA R12, P1, R8.reuse, R12, 0x1 ;  /* 0x0000000c080ca211 */ /* 0x042fe200078208ff */
[C---:B------:R-:W-:Y:S02]  /*0c00*/  @!P4 IMAD R25, R67.reuse, R19, R24 ;  /* 0x000000134319c224 */ /* 0x040fe400078e0218 */
[----:B------:R-:W-:Y:S01]  /*0c10*/  @!P4 IMAD.WIDE.U32 R18, R67, R18, R22 ;  /* 0x000000124312c225 */ /* 0x000fe200078e0016 */
[----:B------:R-:W-:Y:S02]  /*0c20*/  @!P2 LEA.HI.X R13, R8, R13, R5, 0x1, P1 ;  /* 0x0000000d080da211 */ /* 0x000fe400008f0c05 */
[----:B------:R-:W1:Y:S01]  /*0c30*/  @!P5 LDC.64 R8, c[0x0][0x3e0] ;  /* 0x0000f800ff08db82 */ /* 0x000e620000000a00 */
[----:B------:R-:W-:Y:S02]  /*0c40*/  @!P3 IADD3 R5, PT, PT, R7, R21, RZ ;  /* 0x000000150705b210 */ /* 0x000fe40007ffe0ff */
[----:B------:R-:W-:-:S02]  /*0c50*/  @!P3 LEA R16, P1, R6, R16, 0x1 ;  /* 0x000000100610b211 */ /* 0x000fc400078208ff */
[----:B------:R-:W-:Y:S02]  /*0c60*/  @!P4 IADD3 R19, PT, PT, R19, R25, RZ ;  /* 0x000000191313c210 */ /* 0x000fe40007ffe0ff */
[----:B------:R-:W-:Y:S02]  /*0c70*/  @!P3 LEA.HI.X R17, R6, R17, R5, 0x1, P1 ;  /* 0x000000110611b211 */ /* 0x000fe400008f0c05 */
[----:B------:R-:W4:Y:S01]  /*0c80*/  @!P6 LDC.64 R6, c[0x0][0x390] ;  /* 0x0000e400ff06eb82 */ /* 0x000f220000000a00 */
[C---:B------:R-:W-:Y:S02]  /*0c90*/  @!P4 LEA R14, P1, R18.reuse, R14, 0x1 ;  /* 0x0000000e120ec211 */ /* 0x040fe400078208ff */
[----:B------:R-:W-:Y:S02]  /*0ca0*/  MOV R23, RZ ;  /* 0x000000ff00177202 */ /* 0x000fe40000000f00 */
[----:B------:R-:W-:-:S03]  /*0cb0*/  @!P4 LEA.HI.X R15, R18, R15, R19, 0x1, P1 ;  /* 0x0000000f120fc211 */ /* 0x000fc600008f0c13 */
[----:B------:R-:W4:Y:S01]  /*0cc0*/  @!P5 LDC.64 R18, c[0x0][0x390] ;  /* 0x0000e400ff12db82 */ /* 0x000f220000000a00 */
[----:B------:R-:W-:Y:S01]  /*0cd0*/  ISETP.GE.U32.AND P1, PT, R65, UR6, PT ;  /* 0x0000000641007c0c */ /* 0x000fe2000bf26070 */
[----:B------:R0:W5:Y:S02]  /*0ce0*/  @!P4 LDG.E R23, desc[UR8][R14.64] ;  /* 0x000000080e17c981 */ /* 0x000164000c1e1900 */
[----:B0-----:R-:W-:Y:S01]  /*0cf0*/  @!P6 IMAD R21, R2, R10, RZ ;  /* 0x0000000a0215e224 */ /* 0x001fe200078e02ff */
[----:B------:R-:W-:-:S03]  /*0d00*/  ISETP.GE.AND.EX P4, PT, R3, UR7, PT, P1 ;  /* 0x0000000703007c0c */ /* 0x000fc6000bf86310 */
[----:B------:R-:W-:Y:S01]  /*0d10*/  @!P6 IMAD R29, R66, R11, R21 ;  /* 0x0000000b421de224 */ /* 0x000fe200078e0215 */
[----:B------:R-:W-:Y:S02]  /*0d20*/  @!P6 MOV R14, R74 ;  /* 0x0000004a000ee202 */ /* 0x000fe40000000f00 */
[-C--:B------:R-:W-:Y:S01]  /*0d30*/  @!P6 MOV R15, R73.reuse ;  /* 0x00000049000fe202 */ /* 0x080fe20000000f00 */
[----:B-1----:R-:W-:Y:S01]  /*0d40*/  @!P5 IMAD R22, R54, R8, RZ ;  /* 0x000000083616d224 */ /* 0x002fe200078e02ff */
[----:B------:R-:W-:Y:S01]  /*0d50*/  MOV R5, RZ ;  /* 0x000000ff00057202 */ /* 0x000fe20000000f00 */
[----:B------:R-:W-:Y:S01]  /*0d60*/  @!P6 IMAD.WIDE.U32 R10, R66, R10, R14 ;  /* 0x0000000a420ae225 */ /* 0x000fe200078e000e */
[----:B------:R-:W-:Y:S02]  /*0d70*/  @!P5 MOV R14, R74 ;  /* 0x0000004a000ed202 */ /* 0x000fe40000000f00 */
[----:B------:R-:W-:Y:S02]  /*0d80*/  @!P5 MOV R15, R73 ;  /* 0x00000049000fd202 */ /* 0x000fe40000000f00 */
[C---:B------:R-:W-:Y:S01]  /*0d90*/  IADD3 R25, PT, PT, R69.reuse, 0xb0, RZ ;  /* 0x000000b045197810 */ /* 0x040fe20007ffe0ff */
[C---:B------:R-:W-:Y:S01]  /*0da0*/  @!P5 IMAD R27, R69.reuse, R9, R22 ;  /* 0x00000009451bd224 */ /* 0x040fe200078e0216 */
[----:B------:R0:W5:Y:S01]  /*0db0*/  @!P3 LDG.E R5, desc[UR8][R16.64] ;  /* 0x000000081005b981 */ /* 0x000162000c1e1900 */
[----:B------:R-:W-:Y:S01]  /*0dc0*/  @!P5 IMAD.WIDE.U32 R8, R69, R8, R14 ;  /* 0x000000084508d225 */ /* 0x000fe200078e000e */
[----:B------:R-:W-:Y:S01]  /*0dd0*/  @!P6 IADD3 R11, PT, PT, R11, R29, RZ ;  /* 0x0000001d0b0be210 */ /* 0x000fe20007ffe0ff */
[----:B------:R-:W1:Y:S01]  /*0de0*/  @!P4 LDC.64 R14, c[0x0][0x390] ;  /* 0x0000e400ff0ecb82 */ /* 0x000e620000000a00 */
[----:B----4-:R-:W-:-:S02]  /*0df0*/  @!P6 LEA R6, P1, R10, R6, 0x1 ;  /* 0x000000060a06e211 */ /* 0x010fc400078208ff */
[----:B------:R-:W-:Y:S02]  /*0e00*/  ISETP.GE.U32.AND P3, PT, R25, UR6, PT ;  /* 0x0000000619007c0c */ /* 0x000fe4000bf66070 */
[----:B------:R-:W-:Y:S02]  /*0e10*/  SHF.R.S32.HI R21, RZ, 0x1f, R25 ;  /* 0x0000001fff157819 */ /* 0x000fe40000011419 */
[----:B------:R-:W-:Y:S01]  /*0e20*/  @!P6 LEA.HI.X R7, R10, R7, R11, 0x1, P1 ;  /* 0x000000070a07e211 */ /* 0x000fe200008f0c0b */
[----:B0-----:R-:W0:Y:S01]  /*0e30*/  @!P4 LDC.64 R16, c[0x0][0x3e0] ;  /* 0x0000f800ff10cb82 */ /* 0x001e220000000a00 */
[----:B------:R-:W-:Y:S02]  /*0e40*/  ISETP.GE.AND.EX P3, PT, R21, UR7, PT, P3 ;  /* 0x0000000715007c0c */ /* 0x000fe4000bf66330 */
[----:B------:R-:W-:Y:S02]  /*0e50*/  @!P5 IADD3 R9, PT, PT, R9, R27, RZ ;  /* 0x0000001b0909d210 */ /* 0x000fe40007ffe0ff */
[----:B------:R-:W-:-:S02]  /*0e60*/  @!P5 LEA R18, P1, R8, R18, 0x1 ;  /* 0x000000120812d211 */ /* 0x000fc400078208ff */
[----:B------:R-:W-:Y:S02]  /*0e70*/  IADD3 R27, PT, PT, R69, 0xc0, RZ ;  /* 0x000000c0451b7810 */ /* 0x000fe40007ffe0ff */
[----:B------:R-:W-:Y:S02]  /*0e80*/  @!P5 LEA.HI.X R19, R8, R19, R9, 0x1, P1 ;  /* 0x000000130813d211 */ /* 0x000fe400008f0c09 */
[----:B------:R-:W-:Y:S02]  /*0e90*/  ISETP.GE.U32.AND P1, PT, R27, UR6, PT ;  /* 0x000000061b007c0c */ /* 0x000fe4000bf26070 */
[----:B------:R-:W-:Y:S01]  /*0ea0*/  SHF.R.S32.HI R31, RZ, 0x1f, R27 ;  /* 0x0000001fff1f7819 */ /* 0x000fe2000001141b */
[----:B------:R-:W4:Y:S03]  /*0eb0*/  @!P3 LDC.64 R10, c[0x0][0x3e0] ;  /* 0x0000f800ff0abb82 */ /* 0x000f260000000a00 */
[----:B------:R-:W-:-:S02]  /*0ec0*/  ISETP.GE.AND.EX P1, PT, R31, UR7, PT, P1 ;  /* 0x000000071f007c0c */ /* 0x000fc4000bf26310 */
[----:B------:R-:W-:Y:S02]  /*0ed0*/  MOV R24, RZ ;  /* 0x000000ff00187202 */ /* 0x000fe40000000f00 */
[----:B------:R-:W-:Y:S01]  /*0ee0*/  MOV R22, RZ ;  /* 0x000000ff00167202 */ /* 0x000fe20000000f00 */
[----:B0-----:R-:W-:-:S03]  /*0ef0*/  @!P4 IMAD R26, R3, R16, RZ ;  /* 0x00000010031ac224 */ /* 0x001fc600078e02ff */
[----:B------:R0:W5:Y:S05]  /*0f00*/  @!P5 LDG.E R24, desc[UR8][R18.64] ;  /* 0x000000081218d981 */ /* 0x00016a000c1e1900 */
[----:B------:R-:W2:Y:S01]  /*0f10*/  @!P1 LDC.64 R8, c[0x0][0x3e0] ;  /* 0x0000f800ff089b82 */ /* 0x000ea20000000a00 */
[----:B------:R-:W-:Y:S01]  /*0f20*/  @!P4 IMAD R29, R65, R17, R26 ;  /* 0x00000011411dc224 */ /* 0x000fe200078e021a */
[----:B------:R1:W5:Y:S01]  /*0f30*/  @!P6 LDG.E R22, desc[UR8][R6.64] ;  /* 0x000000080616e981 */ /* 0x000362000c1e1900 */
[----:B0-----:R-:W-:Y:S02]  /*0f40*/  @!P4 MOV R18, R74 ;  /* 0x0000004a0012c202 */ /* 0x001fe40000000f00 */
[----:B------:R-:W-:-:S03]  /*0f50*/  @!P4 MOV R19, R73 ;  /* 0x000000490013c202 */ /* 0x000fc60000000f00 */
[----:B------:R-:W-:Y:S01]  /*0f60*/  @!P4 IMAD.WIDE.U32 R16, R65, R16, R18 ;  /* 0x000000104110c225 */ /* 0x000fe200078e0012 */
[----:B-1----:R-:W0:Y:S04]  /*0f70*/  @!P3 LDC.64 R6, c[0x0][0x390] ;  /* 0x0000e400ff06bb82 */ /* 0x002e280000000a00 */
[----:B------:R-:W-:Y:S02]  /*0f80*/  @!P4 IADD3 R17, PT, PT, R17, R29, RZ ;  /* 0x0000001d1111c210 */ /* 0x000fe40007ffe0ff */
[C---:B------:R-:W-:Y:S01]  /*0f90*/  @!P4 LEA R14, P6, R16.reuse, R14, 0x1 ;  /* 0x0000000e100ec211 */ /* 0x040fe200078c08ff */
[----:B----4-:R-:W-:Y:S01]  /*0fa0*/  @!P3 IMAD R26, R21, R10, RZ ;  /* 0x0000000a151ab224 */ /* 0x010fe200078e02ff */
[----:B------:R-:W-:Y:S01]  /*0fb0*/  MOV R42, RZ ;  /* 0x000000ff002a7202 */ /* 0x000fe20000000f00 */
[----:B------:R-:W1:Y:S01]  /*0fc0*/  @!P1 LDC.64 R18, c[0x0][0x390] ;  /* 0x0000e400ff129b82 */ /* 0x000e620000000a00 */
[----:B------:R-:W-:-:S02]  /*0fd0*/  @!P4 LEA.HI.X R15, R16, R15, R17, 0x1, P6 ;  /* 0x0000000f100fc211 */ /* 0x000fc400030f0c11 */
[----:B------:R-:W-:Y:S02]  /*0fe0*/  @!P3 MOV R16, R74 ;  /* 0x0000004a0010b202 */ /* 0x000fe40000000f00 */
[----:B------:R-:W-:Y:S01]  /*0ff0*/  @!P3 MOV R17, R73 ;  /* 0x000000490011b202 */ /* 0x000fe20000000f00 */
[C---:B------:R-:W-:Y:S01]  /*1000*/  @!P3 IMAD R29, R25.reuse, R11, R26 ;  /* 0x0000000b191db224 */ /* 0x040fe200078e021a */
[----:B------:R-:W-:Y:S01]  /*1010*/  MOV R21, RZ ;  /* 0x000000ff00157202 */ /* 0x000fe20000000f00 */
[----:B------:R4:W5:Y:S01]  /*1020*/  @!P2 LDG.E R42, desc[UR8][R12.64] ;  /* 0x000000080c2aa981 */ /* 0x000962000c1e1900 */
[----:B------:R-:W-:Y:S01]  /*1030*/  @!P3 IMAD.WIDE.U32 R10, R25, R10, R16 ;  /* 0x0000000a190ab225 */ /* 0x000fe200078e0010 */
[----:B------:R-:W-:-:S03]  /*1040*/  IADD3 R25, PT, PT, R69, 0xd0, RZ ;  /* 0x000000d045197810 */ /* 0x000fc60007ffe0ff */
[----:B------:R1:W5:Y:S01]  /*1050*/  @!P4 LDG.E R21, desc[UR8][R14.64] ;  /* 0x000000080e15c981 */ /* 0x000362000c1e1900 */
[----:B--2---:R-:W-:Y:S01]  /*1060*/  @!P1 IMAD R16, R31, R8, RZ ;  /* 0x000000081f109224 */ /* 0x004fe200078e02ff */
[----:B------:R-:W-:Y:S02]  /*1070*/  ISETP.GE.U32.AND P4, PT, R25, UR6, PT ;  /* 0x0000000619007c0c */ /* 0x000fe4000bf86070 */
[----:B------:R-:W-:Y:S02]  /*1080*/  SHF.R.S32.HI R31, RZ, 0x1f, R25 ;  /* 0x0000001fff1f7819 */ /* 0x000fe40000011419 */
[----:B----4-:R-:W-:Y:S02]  /*1090*/  @!P1 MOV R12, R74 ;  /* 0x0000004a000c9202 */ /* 0x010fe40000000f00 */
[----:B------:R-:W-:Y:S02]  /*10a0*/  ISETP.GE.AND.EX P2, PT, R31, UR7, PT, P4 ;  /* 0x000000071f007c0c */ /* 0x000fe4000bf46340 */
[----:B------:R-:W-:Y:S01]  /*10b0*/  @!P1 MOV R13, R73 ;  /* 0x00000049000d9202 */ /* 0x000fe20000000f00 */
[----:B------:R-:W-:Y:S01]  /*10c0*/  @!P1 IMAD R17, R27, R9, R16 ;  /* 0x000000091b119224 */ /* 0x000fe200078e0210 */
[----:B------:R-:W-:-:S02]  /*10d0*/  @!P3 IADD3 R11, PT, PT, R11, R29, RZ ;  /* 0x0000001d0b0bb210 */ /* 0x000fc40007ffe0ff */
[C---:B0-----:R-:W-:Y:S01]  /*10e0*/  @!P3 LEA R6, P4, R10.reuse, R6, 0x1 ;  /* 0x000000060a06b211 */ /* 0x041fe200078808ff */
[----:B------:R-:W-:Y:S01]  /*10f0*/  @!P1 IMAD.WIDE.U32 R8, R27, R8, R12 ;  /* 0x000000081b089225 */ /* 0x000fe200078e000c */
[----:B------:R-:W-:Y:S02]  /*1100*/  CS2R R44, SRZ ;  /* 0x00000000002c7805 */ /* 0x000fe4000001ff00 */
[----:B------:R-:W-:Y:S02]  /*1110*/  @!P3 LEA.HI.X R7, R10, R7, R11, 0x1, P4 ;  /* 0x000000070a07b211 */ /* 0x000fe400020f0c0b */
[----:B------:R-:W-:Y:S01]  /*1120*/  IADD3 R27, PT, PT, R69, 0xe0, RZ ;  /* 0x000000e0451b7810 */ /* 0x000fe20007ffe0ff */
[----:B------:R-:W0:Y:S01]  /*1130*/  @!P2 LDC.64 R12, c[0x0][0x390] ;  /* 0x0000e400ff0cab82 */ /* 0x000e220000000a00 */
[----:B------:R-:W-:Y:S01]  /*1140*/  @!P1 IADD3 R9, PT, PT, R9, R17, RZ ;  /* 0x0000001109099210 */ /* 0x000fe20007ffe0ff */
[----:B------:R2:W4:Y:S01]  /*1150*/  @!P3 LDG.E R44, desc[UR8][R6.64] ;  /* 0x00000008062cb981 */ /* 0x000522000c1e1900 */
[----:B------:R-:W-:-:S02]  /*1160*/  ISETP.GE.U32.AND P3, PT, R27, UR6, PT ;  /* 0x000000061b007c0c */ /* 0x000fc4000bf66070 */
[----:B------:R-:W-:-:S03]  /*1170*/  SHF.R.S32.HI R41, RZ, 0x1f, R27 ;  /* 0x0000001fff297819 */ /* 0x000fc6000001141b */
[----:B------:R-:W2:Y:S01]  /*1180*/  @!P2 LDC.64 R16, c[0x0][0x3e0] ;  /* 0x0000f800ff10ab82 */ /* 0x000ea20000000a00 */
[C---:B-1----:R-:W-:Y:S02]  /*1190*/  @!P1 LEA R18, P4, R8.reuse, R18, 0x1 ;  /* 0x0000001208129211 */ /* 0x042fe400078808ff */
[----:B------:R-:W-:Y:S02]  /*11a0*/  ISETP.GE.AND.EX P3, PT, R41, UR7, PT, P3 ;  /* 0x0000000729007c0c */ /* 0x000fe4000bf66330 */
[----:B------:R-:W-:Y:S02]  /*11b0*/  @!P1 LEA.HI.X R19, R8, R19, R9, 0x1, P4 ;  /* 0x0000001308139211 */ /* 0x000fe400020f0c09 */
[----:B------:R-:W-:Y:S02]  /*11c0*/  ISETP.GE.U32.AND P4, PT, R64, UR6, PT ;  /* 0x0000000640007c0c */ /* 0x000fe4000bf86070 */
[----:B------:R-:W-:Y:S01]  /*11d0*/  @!P2 MOV R11, R73 ;  /* 0x00000049000ba202 */ /* 0x000fe20000000f00 */
[----:B------:R-:W4:Y:S01]  /*11e0*/  @!P1 LDG.E R45, desc[UR8][R18.64] ;  /* 0x00000008122d9981 */ /* 0x000f22000c1e1900 */
[----:B------:R-:W-:-:S05]  /*11f0*/  ISETP.GE.AND.EX P4, PT, R4, UR7, PT, P4 ;  /* 0x0000000704007c0c */ /* 0x000fca000bf86340 */
[----:B------:R-:W1:Y:S01]  /*1200*/  @!P3 LDC.64 R14, c[0x0][0x3e0] ;  /* 0x0000f800ff0ebb82 */ /* 0x000e620000000a00 */
[----:B--2---:R-:W-:-:S07]  /*1210*/  @!P2 IMAD R10, R31, R16, RZ ;  /* 0x000000101f0aa224 */ /* 0x004fce00078e02ff */
[----:B------:R-:W2:Y:S01]  /*1220*/  @!P4 LDC.64 R8, c[0x0][0x3e0] ;  /* 0x0000f800ff08cb82 */ /* 0x000ea20000000a00 */
[----:B------:R-:W-:Y:S01]  /*1230*/  @!P2 IMAD R29, R25, R17, R10 ;  /* 0x00000011191da224 */ /* 0x000fe200078e020a */
[----:B------:R-:W-:-:S06]  /*1240*/  @!P2 MOV R10, R74 ;  /* 0x0000004a000aa202 */ /* 0x000fcc0000000f00 */
[----:B------:R-:W3:Y:S01]  /*1250*/  @!P3 LDC.64 R6, c[0x0][0x390] ;  /* 0x0000e400ff06bb82 */ /* 0x000ee20000000a00 */
[----:B------:R-:W-:-:S05]  /*1260*/  @!P2 IMAD.WIDE.U32 R16, R25, R16, R10 ;  /* 0x000000101910a225 */ /* 0x000fca00078e000a */
[----:B------:R-:W-:Y:S02]  /*1270*/  @!P2 IADD3 R17, PT, PT, R17, R29, RZ ;  /* 0x0000001d1111a210 */ /* 0x000fe40007ffe0ff */
[----:B------:R-:W3:Y:S01]  /*1280*/  @!P4 LDC.64 R10, c[0x0][0x390] ;  /* 0x0000e400ff0acb82 */ /* 0x000ee20000000a00 */
[----:B0-----:R-:W-:Y:S01]  /*1290*/  @!P2 LEA R12, P1, R16, R12, 0x1 ;  /* 0x0000000c100ca211 */ /* 0x001fe200078208ff */
[----:B-1----:R-:W-:-:S03]  /*12a0*/  @!P3 IMAD R26, R41, R14, RZ ;  /* 0x0000000e291ab224 */ /* 0x002fc600078e02ff */
[----:B------:R-:W-:Y:S02]  /*12b0*/  @!P2 LEA.HI.X R13, R16, R13, R17, 0x1, P1 ;  /* 0x0000000d100da211 */ /* 0x000fe400008f0c11 */
[----:B------:R-:W-:Y:S02]  /*12c0*/  @!P3 MOV R16, R74 ;  /* 0x0000004a0010b202 */ /* 0x000fe40000000f00 */
[----:B------:R-:W-:Y:S01]  /*12d0*/  @!P3 MOV R17, R73 ;  /* 0x000000490011b202 */ /* 0x000fe20000000f00 */
[C---:B------:R-:W-:Y:S02]  /*12e0*/  @!P3 IMAD R25, R27.reuse, R15, R26 ;  /* 0x0000000f1b19b224 */ /* 0x040fe400078e021a */
[----:B------:R-:W-:Y:S01]  /*12f0*/  @!P3 IMAD.WIDE.U32 R14, R27, R14, R16 ;  /* 0x0000000e1b0eb225 */ /* 0x000fe200078e0010 */
[----:B------:R-:W-:Y:S02]  /*1300*/  @!P4 MOV R16, R74 ;  /* 0x0000004a0010c202 */ /* 0x000fe40000000f00 */
[----:B------:R-:W-:Y:S01]  /*1310*/  @!P4 MOV R17, R73 ;  /* 0x000000490011c202 */ /* 0x000fe20000000f00 */
[----:B--2---:R-:W-:Y:S01]  /*1320*/  @!P4 IMAD R28, R4, R8, RZ ;  /* 0x00000008041cc224 */ /* 0x004fe200078e02ff */
[----:B------:R-:W-:-:S02]  /*1330*/  MOV R48, RZ ;  /* 0x000000ff00307202 */ /* 0x000fc40000000f00 */
[----:B---3--:R-:W-:Y:S01]  /*1340*/  @!P3 LEA R6, P1, R14, R6, 0x1 ;  /* 0x000000060e06b211 */ /* 0x008fe200078208ff */
[C---:B------:R-:W-:Y:S01]  /*1350*/  @!P4 IMAD.WIDE.U32 R16, R64.reuse, R8, R16 ;  /* 0x000000084010c225 */ /* 0x040fe200078e0010 */
[----:B------:R-:W-:Y:S02]  /*1360*/  @!P3 IADD3 R8, PT, PT, R15, R25, RZ ;  /* 0x000000190f08b210 */ /* 0x000fe40007ffe0ff */
[----:B------:R-:W-:Y:S01]  /*1370*/  MOV R50, RZ ;  /* 0x000000ff00327202 */ /* 0x000fe20000000f00 */
[----:B------:R-:W-:Y:S01]  /*1380*/  @!P4 IMAD R9, R64, R9, R28 ;  /* 0x000000094009c224 */ /* 0x000fe200078e021c */
[----:B------:R-:W-:Y:S01]  /*1390*/  @!P3 LEA.HI.X R7, R14, R7, R8, 0x1, P1 ;  /* 0x000000070e07b211 */ /* 0x000fe200008f0c08 */
[----:B------:R0:W2:Y:S01]  /*13a0*/  @!P2 LDG.E R48, desc[UR8][R12.64] ;  /* 0x000000080c30a981 */ /* 0x0000a2000c1e1900 */
[----:B------:R-:W-:Y:S02]  /*13b0*/  @!P4 LEA R10, P1, R16, R10, 0x1 ;  /* 0x0000000a100ac211 */ /* 0x000fe400078208ff */
[----:B------:R-:W-:Y:S01]  /*13c0*/  @!P4 IADD3 R8, PT, PT, R17, R9, RZ ;  /* 0x000000091108c210 */ /* 0x000fe20007ffe0ff */
[----:B------:R1:W3:Y:S01]  /*13d0*/  @!P3 LDG.E R50, desc[UR8][R6.64] ;  /* 0x000000080632b981 */ /* 0x0002e2000c1e1900 */
[----:B------:R-:W-:-:S02]  /*13e0*/  MOV R52, RZ ;  /* 0x000000ff00347202 */ /* 0x000fc40000000f00 */
[----:B------:R-:W-:-:S05]  /*13f0*/  @!P4 LEA.HI.X R11, R16, R11, R8, 0x1, P1 ;  /* 0x0000000b100bc211 */ /* 0x000fca00008f0c08 */
[----:B------:R1:W3:Y:S01]  /*1400*/  @!P4 LDG.E R52, desc[UR8][R10.64] ;  /* 0x000000080a34c981 */ /* 0x0002e2000c1e1900 */
[----:B------:R-:W-:Y:S02]  /*1410*/  PRMT R32, R20, 0x7632, R32 ;  /* 0x0000763214207816 */ /* 0x000fe40000000020 */
[C---:B------:R-:W-:Y:S02]  /*1420*/  PRMT R34, R33.reuse, 0x7632, R34 ;  /* 0x0000763221227816 */ /* 0x040fe40000000022 */
[----:B------:R-:W-:Y:S02]  /*1430*/  SHF.L.U32 R32, R32, 0x10, RZ ;  /* 0x0000001020207819 */ /* 0x000fe400000006ff */
[----:B------:R-:W-:Y:S02]  /*1440*/  SHF.L.U32 R33, R33, 0x10, RZ ;  /* 0x0000001021217819 */ /* 0x000fe400000006ff */
[----:B------:R-:W-:Y:S02]  /*1450*/  SHF.L.U32 R34, R34, 0x10, RZ ;  /* 0x0000001022227819 */ /* 0x000fe400000006ff */
[----:B------:R-:W-:-:S02]  /*1460*/  PRMT R38, R37, 0x7632, R38 ;  /* 0x0000763225267816 */ /* 0x000fc40000000026 */
[C---:B-----5:R-:W-:Y:S02]  /*1470*/  PRMT R36, R35.reuse, 0x7632, R36 ;  /* 0x0000763223247816 */ /* 0x060fe40000000024 */
[----:B------:R-:W-:Y:S02]  /*1480*/  SHF.L.U32 R35, R35, 0x10, RZ ;  /* 0x0000001023237819 */ /* 0x000fe400000006ff */
[----:B------:R-:W-:Y:S02]  /*1490*/  SHF.L.U32 R36, R36, 0x10, RZ ;  /* 0x0000001024247819 */ /* 0x000fe400000006ff */
[----:B------:R-:W-:Y:S02]  /*14a0*/  SHF.L.U32 R38, R38, 0x10, RZ ;  /* 0x0000001026267819 */ /* 0x000fe400000006ff */
[----:B------:R-:W-:Y:S02]  /*14b0*/  SHF.L.U32 R37, R37, 0x10, RZ ;  /* 0x0000001025257819 */ /* 0x000fe400000006ff */
[----:B------:R-:W-:-:S02]  /*14c0*/  PRMT R40, R39, 0x7632, R40 ;  /* 0x0000763227287816 */ /* 0x000fc40000000028 */
[----:B0-----:R-:W-:Y:S02]  /*14d0*/  PRMT R12, R23, 0x7632, R12 ;  /* 0x00007632170c7816 */ /* 0x001fe4000000000c */
[----:B------:R-:W-:-:S04]  /*14e0*/  PRMT R9, R5, 0x7632, R9 ;  /* 0x0000763205097816 */ /* 0x000fc80000000009 */
[----:B-1----:R-:W-:Y:S02]  /*14f0*/  SHF.L.U32 R7, R9, 0x10, RZ ;  /* 0x0000001009077819 */ /* 0x002fe400000006ff */
[----:B------:R-:W-:-:S03]  /*1500*/  SHF.L.U32 R5, R5, 0x10, RZ ;  /* 0x0000001005057819 */ /* 0x000fc600000006ff */
[----:B------:R-:W-:Y:S02]  /*1510*/  FMUL.FTZ R16, R7, R7 ;  /* 0x0000000707107220 */ /* 0x000fe40000410000 */
[C---:B------:R-:W-:Y:S02]  /*1520*/  FADD.FTZ R14, R5.reuse, R7 ;  /* 0x00000007050e7221 */ /* 0x040fe40000010000 */
[----:B------:R-:W-:Y:S01]  /*1530*/  FFMA.FTZ R16, R5, R5, R16 ;  /* 0x0000000505107223 */ /* 0x000fe20000010010 */
[----:B------:R-:W-:Y:S02]  /*1540*/  SHF.L.U32 R9, R23, 0x10, RZ ;  /* 0x0000001017097819 */ /* 0x000fe400000006ff */
[----:B------:R-:W-:-:S04]  /*1550*/  PRMT R8, R24, 0x7632, R8 ;  /* 0x0000763218087816 */ /* 0x000fc80000000008 */
[----:B------:R-:W-:Y:S02]  /*1560*/  SHF.L.U32 R6, R8, 0x10, RZ ;  /* 0x0000001008067819 */ /* 0x000fe400000006ff */
[----:B------:R-:W-:-:S03]  /*1570*/  SHF.L.U32 R8, R24, 0x10, RZ ;  /* 0x0000001018087819 */ /* 0x000fc600000006ff */
[----:B------:R-:W-:Y:S02]  /*1580*/  FMUL.FTZ R15, R6, R6 ;  /* 0x00000006060f7220 */ /* 0x000fe40000410000 */
[C---:B------:R-:W-:Y:S02]  /*1590*/  FADD.FTZ R10, R8.reuse, R6 ;  /* 0x00000006080a7221 */ /* 0x040fe40000010000 */
[----:B------:R-:W-:Y:S02]  /*15a0*/  FFMA.FTZ R15, R8, R8, R15 ;  /* 0x00000008080f7223 */ /* 0x000fe4000001000f */
[----:B------:R-:W-:Y:S01]  /*15b0*/  FADD.FTZ R11, RZ, R10 ;  /* 0x0000000aff0b7221 */ /* 0x000fe20000010000 */
[----:B------:R-:W-:Y:S01]  /*15c0*/  SHF.L.U32 R10, R12, 0x10, RZ ;  /* 0x000000100c0a7819 */ /* 0x000fe200000006ff */
[----:B------:R-:W-:Y:S01]  /*15d0*/  FADD.FTZ R15, RZ, R15 ;  /* 0x0000000fff0f7221 */ /* 0x000fe20000010000 */
[----:B------:R-:W-:Y:S01]  /*15e0*/  PRMT R13, R22, 0x7632, R13 ;  /* 0x00007632160d7816 */ /* 0x000fe2000000000d */
[----:B------:R-:W-:-:S02]  /*15f0*/  FADD.FTZ R14, R11, R14 ;  /* 0x0000000e0b0e7221 */ /* 0x000fc40000010000 */
[----:B------:R-:W-:Y:S01]  /*1600*/  FADD.FTZ R15, R15, R16 ;  /* 0x000000100f0f7221 */ /* 0x000fe20000010000 */
[----:B------:R-:W-:Y:S01]  /*1610*/  SHF.L.U32 R11, R13, 0x10, RZ ;  /* 0x000000100d0b7819 */ /* 0x000fe200000006ff */
[----:B------:R-:W-:Y:S01]  /*1620*/  FMUL.FTZ R16, R10, R10 ;  /* 0x0000000a0a107220 */ /* 0x000fe20000410000 */
[C---:B------:R-:W-:Y:S01]  /*1630*/  FADD.FTZ R17, R9.reuse, R10 ;  /* 0x0000000a09117221 */ /* 0x040fe20000010000 */
[----:B------:R-:W-:Y:S02]  /*1640*/  SHF.L.U32 R12, R22, 0x10, RZ ;  /* 0x00000010160c7819 */ /* 0x000fe400000006ff */
[----:B------:R-:W-:Y:S01]  /*1650*/  FFMA.FTZ R16, R9, R9, R16 ;  /* 0x0000000909107223 */ /* 0x000fe20000010010 */
[----:B------:R-:W-:Y:S01]  /*1660*/  FMUL.FTZ R19, R11, R11 ;  /* 0x0000000b0b137220 */ /* 0x000fe20000410000 */
[----:B------:R-:W-:Y:S01]  /*1670*/  FADD.FTZ R17, R14, R17 ;  /* 0x000000110e117221 */ /* 0x000fe20000010000 */
[C---:B------:R-:W-:Y:S01]  /*1680*/  FADD.FTZ R18, R12.reuse, R11 ;  /* 0x0000000b0c127221 */ /* 0x040fe20000010000 */
[----:B------:R-:W-:Y:S01]  /*1690*/  FADD.FTZ R15, R15, R16 ;  /* 0x000000100f0f7221 */ /* 0x000fe20000010000 */
[----:B------:R-:W-:Y:S01]  /*16a0*/  FFMA.FTZ R16, R12, R12, R19 ;  /* 0x0000000c0c107223 */ /* 0x000fe20000010013 */
[----:B------:R-:W-:-:S02]  /*16b0*/  PRMT R13, R21, 0x7632, R13 ;  /* 0x00007632150d7816 */ /* 0x000fc4000000000d */
[----:B------:R-:W-:Y:S02]  /*16c0*/  SHF.L.U32 R14, R21, 0x10, RZ ;  /* 0x00000010150e7819 */ /* 0x000fe400000006ff */
[----:B------:R-:W-:Y:S01]  /*16d0*/  SHF.L.U32 R13, R13, 0x10, RZ ;  /* 0x000000100d0d7819 */ /* 0x000fe200000006ff */
[----:B------:R-:W-:Y:S01]  /*16e0*/  FADD.FTZ R17, R17, R18 ;  /* 0x0000001211117221 */ /* 0x000fe20000010000 */
[----:B------:R-:W-:Y:S01]  /*16f0*/  FADD.FTZ R16, R15, R16 ;  /* 0x000000100f107221 */ /* 0x000fe20000010000 */
[----:B------:R-:W-:Y:S02]  /*1700*/  SHF.L.U32 R15, R20, 0x10, RZ ;  /* 0x00000010140f7819 */ /* 0x000fe400000006ff */
[----:B------:R-:W-:Y:S01]  /*1710*/  FADD.FTZ R18, R14, R13 ;  /* 0x0000000d0e127221 */ /* 0x000fe20000010000 */
[----:B------:R-:W-:-:S03]  /*1720*/  FMUL.FTZ R19, R13, R13 ;  /* 0x0000000d0d137220 */ /* 0x000fc60000410000 */
[----:B------:R-:W-:Y:S01]  /*1730*/  FADD.FTZ R17, R17, R18 ;  /* 0x0000001211117221 */ /* 0x000fe20000010000 */
[----:B------:R-:W-:Y:S01]  /*1740*/  FADD.FTZ R18, R15, R32 ;  /* 0x000000200f127221 */ /* 0x000fe20000010000 */
[----:B------:R-:W-:Y:S01]  /*1750*/  FFMA.FTZ R19, R14, R14, R19 ;  /* 0x0000000e0e137223 */ /* 0x000fe20000010013 */
[----:B------:R-:W-:Y:S02]  /*1760*/  FMUL.FTZ R20, R32, R32 ;  /* 0x0000002020147220 */ /* 0x000fe40000410000 */
        /* <DEDUP_REMOVED lines=8> */
[----:B------:R-:W-:-:S02]  /*17f0*/  FFMA.FTZ R19, R33, R33, R20 ;  /* 0x0000002121137223 */ /* 0x000fc40000010014 */
[----:B------:R-:W-:Y:S01]  /*1800*/  FADD.FTZ R17, R17, R18 ;  /* 0x0000001211117221 */ /* 0x000fe20000010000 */
[----:B------:R-:W-:Y:S01]  /*1810*/  FMUL.FTZ R18, R36, R36 ;  /* 0x0000002424127220 */ /* 0x000fe20000410000 */
[----:B------:R-:W-:Y:S01]  /*1820*/  FADD.FTZ R16, R16, R19 ;  /* 0x0000001310107221 */ /* 0x000fe20000010000 */
[----:B------:R-:W-:Y:S01]  /*1830*/  FMUL.FTZ R20, R38, R38 ;  /* 0x0000002626147220 */ /* 0x000fe20000410000 */
[----:B------:R-:W-:Y:S01]  /*1840*/  SHF.L.U32 R40, R40, 0x10, RZ ;  /* 0x0000001028287819 */ /* 0x000fe200000006ff */
[----:B------:R-:W-:Y:S01]  /*1850*/  FFMA.FTZ R19, R35, R35, R18 ;  /* 0x0000002323137223 */ /* 0x000fe20000010012 */
[----:B------:R-:W-:Y:S01]  /*1860*/  SHF.L.U32 R39, R39, 0x10, RZ ;  /* 0x0000001027277819 */ /* 0x000fe200000006ff */
[C---:B------:R-:W-:Y:S01]  /*1870*/  FADD.FTZ R18, R37.reuse, R38 ;  /* 0x0000002625127221 */ /* 0x040fe20000010000 */
[----:B------:R-:W-:Y:S01]  /*1880*/  PRMT R41, R42, 0x7632, R41 ;  /* 0x000076322a297816 */ /* 0x000fe20000000029 */
[----:B------:R-:W-:Y:S01]  /*1890*/  FADD.FTZ R16, R16, R19 ;  /* 0x0000001310107221 */ /* 0x000fe20000010000 */
[----:B------:R-:W-:Y:S01]  /*18a0*/  FFMA.FTZ R19, R37, R37, R20 ;  /* 0x0000002525137223 */ /* 0x000fe20000010014 */
[----:B------:R-:W-:Y:S01]  /*18b0*/  FADD.FTZ R17, R17, R18 ;  /* 0x0000001211117221 */ /* 0x000fe20000010000 */
[----:B------:R-:W-:Y:S01]  /*18c0*/  SHF.L.U32 R41, R41, 0x10, RZ ;  /* 0x0000001029297819 */ /* 0x000fe200000006ff */
[----:B------:R-:W-:Y:S01]  /*18d0*/  FMUL.FTZ R20, R40, R40 ;  /* 0x0000002828147220 */ /* 0x000fe20000410000 */
[----:B----4-:R-:W-:Y:S01]  /*18e0*/  PRMT R43, R44, 0x7632, R43 ;  /* 0x000076322c2b7816 */ /* 0x010fe2000000002b */
[C---:B------:R-:W-:Y:S01]  /*18f0*/  FADD.FTZ R18, R39.reuse, R40 ;  /* 0x0000002827127221 */ /* 0x040fe20000010000 */
[----:B------:R-:W-:Y:S01]  /*1900*/  SHF.L.U32 R42, R42, 0x10, RZ ;  /* 0x000000102a2a7819 */ /* 0x000fe200000006ff */
[----:B------:R-:W-:Y:S01]  /*1910*/  FADD.FTZ R16, R16, R19 ;  /* 0x0000001310107221 */ /* 0x000fe20000010000 */
[----:B------:R-:W-:Y:S01]  /*1920*/  FFMA.FTZ R19, R39, R39, R20 ;  /* 0x0000002727137223 */ /* 0x000fe20000010014 */
[----:B------:R-:W-:Y:S01]  /*1930*/  SHF.L.U32 R43, R43, 0x10, RZ ;  /* 0x000000102b2b7819 */ /* 0x000fe200000006ff */
[----:B------:R-:W-:Y:S01]  /*1940*/  FADD.FTZ R17, R17, R18 ;  /* 0x0000001211117221 */ /* 0x000fe20000010000 */
[----:B------:R-:W-:Y:S01]  /*1950*/  FMUL.FTZ R21, R41, R41 ;  /* 0x0000002929157220 */ /* 0x000fe20000410000 */
[----:B------:R-:W-:Y:S01]  /*1960*/  PRMT R46, R45, 0x7632, R46 ;  /* 0x000076322d2e7816 */ /* 0x000fe2000000002e */
        /* <DEDUP_REMOVED lines=8> */
[----:B------:R-:W-:Y:S01]  /*19f0*/  FADD.FTZ R18, R44, R43 ;  /* 0x0000002b2c127221 */ /* 0x000fe20000010000 */
[----:B------:R-:W-:Y:S01]  /*1a00*/  FADD.FTZ R16, R16, R21 ;  /* 0x0000001510107221 */ /* 0x000fe20000010000 */
[----:B------:R-:W-:Y:S01]  /*1a10*/  FFMA.FTZ R19, R44, R44, R19 ;  /* 0x0000002c2c137223 */ /* 0x000fe20000010013 */
[----:B------:R-:W-:Y:S01]  /*1a20*/  FMUL.FTZ R20, R46, R46 ;  /* 0x0000002e2e147220 */ /* 0x000fe20000410000 */
[----:B------:R-:W-:Y:S01]  /*1a30*/  FADD.FTZ R17, R17, R18 ;  /* 0x0000001211117221 */ /* 0x000fe20000010000 */
[C---:B------:R-:W-:Y:S01]  /*1a40*/  FADD.FTZ R18, R45.reuse, R46 ;  /* 0x0000002e2d127221 */ /* 0x040fe20000010000 */
[----:B------:R-:W-:Y:S01]  /*1a50*/  FADD.FTZ R16, R16, R19 ;  /* 0x0000001310107221 */ /* 0x000fe20000010000 */
[----:B------:R-:W-:-:S02]  /*1a60*/  FFMA.FTZ R19, R45, R45, R20 ;  /* 0x0000002d2d137223 */ /* 0x000fc40000010014 */
[----:B------:R-:W-:Y:S02]  /*1a70*/  FADD.FTZ R17, R17, R18 ;  /* 0x0000001211117221 */ /* 0x000fe40000010000 */
[----:B------:R-:W-:Y:S01]  /*1a80*/  FADD.FTZ R16, R16, R19 ;  /* 0x0000001310107221 */ /* 0x000fe20000010000 */
[----:B--2---:R-:W-:-:S04]  /*1a90*/  PRMT R47, R48, 0x7632, R47 ;  /* 0x00007632302f7816 */ /* 0x004fc8000000002f */
[----:B------:R-:W-:Y:S02]  /*1aa0*/  SHF.L.U32 R47, R47, 0x10, RZ ;  /* 0x000000102f2f7819 */ /* 0x000fe400000006ff */
[----:B---3--:R-:W-:Y:S02]  /*1ab0*/  PRMT R49, R50, 0x7632, R49 ;  /* 0x0000763232317816 */ /* 0x008fe40000000031 */
[----:B------:R-:W-:Y:S01]  /*1ac0*/  SHF.L.U32 R48, R48, 0x10, RZ ;  /* 0x0000001030307819 */ /* 0x000fe200000006ff */
[----:B------:R-:W-:Y:S01]  /*1ad0*/  FMUL.FTZ R21, R47, R47 ;  /* 0x0000002f2f157220 */ /* 0x000fe20000410000 */
[----:B------:R-:W-:Y:S02]  /*1ae0*/  SHF.L.U32 R49, R49, 0x10, RZ ;  /* 0x0000001031317819 */ /* 0x000fe400000006ff */
[----:B------:R-:W-:Y:S01]  /*1af0*/  PRMT R51, R52, 0x7632, R51 ;  /* 0x0000763234337816 */ /* 0x000fe20000000033 */
[----:B------:R-:W-:Y:S01]  /*1b00*/  FADD.FTZ R18, R48, R47 ;  /* 0x0000002f30127221 */ /* 0x000fe20000010000 */
[----:B------:R-:W-:Y:S01]  /*1b10*/  SHF.L.U32 R50, R50, 0x10, RZ ;  /* 0x0000001032327819 */ /* 0x000fe200000006ff */
[----:B------:R-:W-:Y:S01]  /*1b20*/  FFMA.FTZ R21, R48, R48, R21 ;  /* 0x0000003030157223 */ /* 0x000fe20000010015 */
[----:B------:R-:W-:Y:S01]  /*1b30*/  SHF.L.U32 R51, R51, 0x10, RZ ;  /* 0x0000001033337819 */ /* 0x000fe200000006ff */
[----:B------:R-:W-:Y:S01]  /*1b40*/  FMUL.FTZ R19, R49, R49 ;  /* 0x0000003131137220 */ /* 0x000fe20000410000 */
[----:B------:R-:W-:Y:S01]  /*1b50*/  FADD.FTZ R17, R17, R18 ;  /* 0x0000001211117221 */ /* 0x000fe20000010000 */
[----:B------:R-:W-:Y:S01]  /*1b60*/  FADD.FTZ R16, R16, R21 ;  /* 0x0000001510107221 */ /* 0x000fe20000010000 */
[----:B------:R-:W-:Y:S01]  /*1b70*/  SHF.L.U32 R52, R52, 0x10, RZ ;  /* 0x0000001034347819 */ /* 0x000fe200000006ff */
[C---:B------:R-:W-:Y:S01]  /*1b80*/  FADD.FTZ R18, R50.reuse, R49 ;  /* 0x0000003132127221 */ /* 0x040fe20000010000 */
[----:B------:R-:W-:Y:S01]  /*1b90*/  FFMA.FTZ R19, R50, R50, R19 ;  /* 0x0000003232137223 */ /* 0x000fe20000010013 */
[----:B------:R-:W-:-:S02]  /*1ba0*/  FMUL.FTZ R21, R51, R51 ;  /* 0x0000003333157220 */ /* 0x000fc40000410000 */
        /* <DEDUP_REMOVED lines=43> */
.L_x_1939:
[----:B------:R-:W-:Y:S05]  /*1e60*/  BSYNC.RECONVERGENT B0 ;  /* 0x0000000000007941 */ /* 0x000fea0003800200 */
.L_x_1938:
        /* <DEDUP_REMOVED lines=8> */
[----:B-1----:R-:W1:Y:S04]  /*1ef0*/  LDS.64 R20, [UR4+0x18] ;  /* 0x00001804ff147984 */ /* 0x002e680008000a00 */
[----:B------:R-:W4:Y:S04]  /*1f00*/  LDS.128 R24, [UR4+0x20] ;  /* 0x00002004ff187984 */ /* 0x000f280008000c00 */
[----:B---3--:R-:W3:Y:S01]  /*1f10*/  LDS.128 R16, [UR4+0x30] ;  /* 0x00003004ff107984 */ /* 0x008ee20008000c00 */
[----:B-1----:R-:W-:Y:S01]  /*1f20*/  FADD.FTZ R23, R30, R20 ;  /* 0x000000141e177221 */ /* 0x002fe20000010000 */
[----:B------:R-:W-:-:S03]  /*1f30*/  FADD.FTZ R20, R31, R21 ;  /* 0x000000151f147221 */ /* 0x000fc60000010000 */
[----:B----4-:R-:W-:Y:S01]  /*1f40*/  FADD.FTZ R29, R23, R24 ;  /* 0x00000018171d7221 */ /* 0x010fe20000010000 */
[----:B------:R-:W-:Y:S02]  /*1f50*/  FADD.FTZ R24, R20, R25 ;  /* 0x0000001914187221 */ /* 0x000fe40000010000 */
[----:B--2---:R-:W1:Y:S01]  /*1f60*/  LDS.128 R20, [UR4+0x40] ;  /* 0x00004004ff147984 */ /* 0x004e620008000c00 */
[----:B------:R-:W-:Y:S01]  /*1f70*/  FADD.FTZ R29, R29, R26 ;  /* 0x0000001a1d1d7221 */ /* 0x000fe20000010000 */
[----:B------:R-:W-:Y:S02]  /*1f80*/  FADD.FTZ R28, R24, R27 ;  /* 0x0000001b181c7221 */ /* 0x000fe40000010000 */
[----:B------:R-:W2:Y:S01]  /*1f90*/  LDS.128 R24, [UR4+0x50] ;  /* 0x00005004ff187984 */ /* 0x000ea20008000c00 */
[----:B---3--:R-:W-:Y:S01]  /*1fa0*/  FADD.FTZ R71, R29, R16 ;  /* 0x000000101d477221 */ /* 0x008fe20000010000 */
[----:B------:R-:W-:Y:S02]  /*1fb0*/  FADD.FTZ R16, R28, R17 ;  /* 0x000000111c107221 */ /* 0x000fe40000010000 */
[----:B0-----:R-:W0:Y:S01]  /*1fc0*/  LDS.128 R28, [UR4+0x60] ;  /* 0x00006004ff1c7984 */ /* 0x001e220008000c00 */
        /* <DEDUP_REMOVED lines=10> */
[----:B0-----:R-:W-:Y:S01]  /*2070*/  FADD.FTZ R71, R71, R28 ;  /* 0x0000001c47477221 */ /* 0x001fe20000010000 */
[----:B------:R-:W-:-:S03]  /*2080*/  FADD.FTZ R16, R16, R29 ;  /* 0x0000001d10107221 */ /* 0x000fc60000010000 */
[----:B------:R-:W-:Y:S01]  /*2090*/  FADD.FTZ R30, R71, R30 ;  /* 0x0000001e471e7221 */ /* 0x000fe20000010000 */
[----:B------:R-:W-:-:S07]  /*20a0*/  FADD.FTZ R31, R16, R31 ;  /* 0x0000001f101f7221 */ /* 0x000fce0000010000 */
.L_x_1941:
[----:B------:R-:W-:Y:S05]  /*20b0*/  BSYNC.RECONVERGENT B0 ;  /* 0x0000000000007941 */ /* 0x000fea0003800200 */
.L_x_1940:
[----:B------:R-:W-:Y:S05]  /*20c0*/  @!P1 BRA `(.L_x_1942) ;  /* 0x00000008009c9947 */ /* 0x000fea0003800000 */
[----:B------:R-:W4:Y:S01]  /*20d0*/  LDC.64 R28, c[0x0][0x3b8] ;  /* 0x0000ee00ff1c7b82 */ /* 0x000f220000000a00 */
[----:B---3--:R-:W-:Y:S02]  /*20e0*/  LOP3.LUT R16, R62, 0x1, RZ, 0xc0, !PT ;  /* 0x000000013e107812 */ /* 0x008fe400078ec0ff */
[----:B------:R-:W-:-:S03]  /*20f0*/  ISETP.GE.U32.AND P1, PT, R55, 0x8, PT ;  /* 0x000000083700780c */ /* 0x000fc60003f26070 */
[----:B------:R-:W-:-:S04]  /*2100*/  IMAD R18, R16, R57, RZ ;  /* 0x0000003910127224 */ /* 0x000fc800078e02ff */
[----:B------:R-:W-:-:S05]  /*2110*/  IMAD R16, R18, R55, RZ ;  /* 0x0000003712107224 */ /* 0x000fca00078e02ff */
[----:B------:R-:W-:-:S05]  /*2120*/  SHF.L.U32 R17, R16, 0x1, RZ ;  /* 0x0000000110117819 */ /* 0x000fca00000006ff */
[----:B----4-:R-:W-:Y:S01]  /*2130*/  IMAD.WIDE R28, R17, 0x4, R28 ;  /* 0x00000004111c7825 */ /* 0x010fe200078e021c */
[----:B------:R-:W-:Y:S06]  /*2140*/  @P2 BRA `(.L_x_1943) ;  /* 0x0000000000542947 */ /* 0x000fec0003800000 */
[----:B------:R-:W3:Y:S01]  /*2150*/  LDC.64 R16, c[0x0][0x3b0] ;  /* 0x0000ec00ff107b82 */ /* 0x000ee20000000a00 */
[----:B------:R-:W-:Y:S01]  /*2160*/  LOP3.LUT P3, R20, R62, 0x2, RZ, 0xc0, !PT ;  /* 0x000000023e147812 */ /* 0x000fe2000786c0ff */
[----:B------:R-:W-:Y:S01]  /*2170*/  IMAD R19, R60, R57, R58 ;  /* 0x000000393c137224 */ /* 0x000fe200078e023a */
[----:B-1----:R-:W-:Y:S02]  /*2180*/  IADD3 R21, PT, PT, R18, R58, RZ ;  /* 0x0000003a12157210 */ /* 0x002fe40007ffe0ff */
[----:B------:R-:W-:Y:S01]  /*2190*/  SEL R23, R55, RZ, !P3 ;  /* 0x000000ff37177207 */ /* 0x000fe20005800000 */
[----:B------:R-:W-:-:S03]  /*21a0*/  IMAD.WIDE.U32 R18, R19, 0x8, R28 ;  /* 0x0000000813127825 */ /* 0x000fc600078e001c */
[----:B------:R-:W-:Y:S02]  /*21b0*/  ISETP.NE.AND P3, PT, R23, -0x1, PT ;  /* 0xffffffff1700780c */ /* 0x000fe40003f65270 */
[----:B------:R4:W-:Y:S01]  /*21c0*/  STG.E.64 desc[UR8][R18.64], R30 ;  /* 0x0000001e12007986 */ /* 0x0009e2000c101b08 */
[----:B---3--:R-:W-:-:S04]  /*21d0*/  LEA R16, P4, R21, R16, 0x2 ;  /* 0x0000001015107211 */ /* 0x008fc800078810ff */
[----:B------:R-:W-:Y:S02]  /*21e0*/  LEA.HI.X R17, R21, R17, RZ, 0x2, P4 ;  /* 0x0000001115117211 */ /* 0x000fe400020f14ff */
[----:B------:R-:W-:Y:S01]  /*21f0*/  IADD3 R21, PT, PT, -R20, 0x1, RZ ;  /* 0x0000000114157810 */ /* 0x000fe20007ffe1ff */
[----:B------:R-:W-:Y:S06]  /*2200*/  MEMBAR.ALL.GPU ;  /* 0x0000000000007992 */ /* 0x000fec000000a000 */
[----:B------:R-:W-:-:S00]  /*2210*/  ERRBAR ;  /* 0x00000000000079ab */ /* 0x000fc00000000000 */
[----:B------:R-:W-:Y:S06]  /*2220*/  CGAERRBAR ;  /* 0x00000000000075ab */ /* 0x000fec0000000000 */
[----:B------:R4:W-:Y:S01]  /*2230*/  REDG.E.ADD.S32.STRONG.GPU desc[UR8][R16.64], R21 ;  /* 0x000000151000798e */ /* 0x0009e2000c12e308 */
[----:B------:R-:W-:Y:S05]  /*2240*/  @!P3 BRA `(.L_x_1943) ;  /* 0x000000000014b947 */ /* 0x000fea0003800000 */
.L_x_1944:
[----:B----4-:R-:W3:Y:S04]  /*2250*/  LDG.E.STRONG.GPU R18, desc[UR8][R16.64] ;  /* 0x0000000810127981 */ /* 0x010ee8000c1ef900 */
[----:B---3--:R-:W-:Y:S01]  /*2260*/  CCTL.IVALL ;  /* 0x00000000ff00798f */ /* 0x008fe20002000000 */
[----:B------:R-:W-:Y:S05]  /*2270*/  YIELD ;  /* 0x0000000000007946 */ /* 0x000fea0003800000 */
[----:B------:R-:W-:-:S13]  /*2280*/  ISETP.NE.AND P3, PT, R18, R23, PT ;  /* 0x000000171200720c */ /* 0x000fda0003f65270 */
[----:B------:R-:W-:Y:S05]  /*2290*/  @P3 BRA `(.L_x_1944) ;  /* 0xfffffffc00ec3947 */ /* 0x000fea000383ffff */
.L_x_1943:
        /* <DEDUP_REMOVED lines=9> */
[----:B-1--4-:R-:W-:Y:S01]  /*2330*/  IADD3 R21, PT, PT, R58, R57, RZ ;  /* 0x000000393a157210 */ /* 0x012fe20007ffe0ff */
[----:B------:R-:W-:Y:S01]  /*2340*/  IMAD R23, R57, 0x3, R58 ;  /* 0x0000000339177824 */ /* 0x000fe200078e023a */
[----:B------:R-:W-:Y:S01]  /*2350*/  IADD3 R20, PT, PT, -R60, RZ, RZ ;  /* 0x000000ff3c147210 */ /* 0x000fe20007ffe1ff */
[----:B------:R-:W-:Y:S01]  /*2360*/  UMOV UR4, URZ ;  /* 0x000000ff00047c82 */ /* 0x000fe20008000000 */
[----:B------:R-:W-:Y:S02]  /*2370*/  MOV R19, R58 ;  /* 0x0000003a00137202 */ /* 0x000fe40000000f00 */
[----:B------:R-:W-:-:S07]  /*2380*/  LOP3.LUT R18, R55, 0x7ffffff8, RZ, 0xc0, !PT ;  /* 0x7ffffff837127812 */ /* 0x000fce00078ec0ff */
.L_x_1946:
[----:B------:R-:W-:-:S13]  /*2390*/  ISETP.EQ.OR P1, PT, R20, RZ, P2 ;  /* 0x000000ff1400720c */ /* 0x000fda0001722670 */
[----:B------:R-:W-:-:S06]  /*23a0*/  @!P1 IMAD.WIDE.U32 R16, R19, 0x8, R28 ;  /* 0x0000000813109825 */ /* 0x000fcc00078e001c */
[----:B------:R-:W0:Y:S01]  /*23b0*/  @!P1 LDG.E.64 R16, desc[UR8][R16.64] ;  /* 0x0000000810109981 */ /* 0x000e22000c1e1b00 */
[----:B------:R-:W-:-:S06]  /*23c0*/  UIADD3 UR6, UPT, UPT, UR4, 0x1, URZ ;  /* 0x0000000104067890 */ /* 0x000fcc000fffe0ff */
[----:B------:R-:W-:Y:S01]  /*23d0*/  ISETP.EQ.OR P3, PT, R60, UR6, P2 ;  /* 0x000000063c007c0c */ /* 0x000fe20009762670 */
[----:B------:R-:W-:Y:S01]  /*23e0*/  UIADD3 UR6, UPT, UPT, UR4, 0x2, URZ ;  /* 0x0000000204067890 */ /* 0x000fe2000fffe0ff */
[----:B0-----:R-:W-:Y:S01]  /*23f0*/  @!P1 FADD.FTZ R30, R30, R16 ;  /* 0x000000101e1e9221 */ /* 0x001fe20000010000 */
[----:B------:R-:W-:-:S10]  /*2400*/  @!P1 FADD.FTZ R31, R31, R17 ;  /* 0x000000111f1f9221 */ /* 0x000fd40000010000 */
[----:B------:R-:W-:-:S06]  /*2410*/  @!P3 IMAD.WIDE.U32 R16, R21, 0x8, R28 ;  /* 0x000000081510b825 */ /* 0x000fcc00078e001c */
[----:B------:R-:W2:Y:S01]  /*2420*/  @!P3 LDG.E.64 R16, desc[UR8][R16.64] ;  /* 0x000000081010b981 */ /* 0x000ea2000c1e1b00 */
[----:B------:R-:W-:Y:S01]  /*2430*/  ISETP.EQ.OR P1, PT, R60, UR6, P2 ;  /* 0x000000063c007c0c */ /* 0x000fe20009722670 */
[----:B------:R-:W-:Y:S01]  /*2440*/  UIADD3 UR6, UPT, UPT, UR4, 0x3, URZ ;  /* 0x0000000304067890 */ /* 0x000fe2000fffe0ff */
[----:B--2---:R-:W-:Y:S01]  /*2450*/  @!P3 FADD.FTZ R30, R30, R16 ;  /* 0x000000101e1eb221 */ /* 0x004fe20000010000 */
        /* <DEDUP_REMOVED lines=33> */
[----:B------:R-:W-:Y:S02]  /*2670*/  ISETP.NE.AND P1, PT, R18, UR4, PT ;  /* 0x0000000412007c0c */ /* 0x000fe4000bf25270 */
        /* <DEDUP_REMOVED lines=11> */
[----:B------:R-:W-:Y:S06]  /*2730*/  @P1 BRA `(.L_x_1946) ;  /* 0xfffffffc00141947 */ /* 0x000fec000383ffff */
[----:B------:R-:W-:-:S07]  /*2740*/  MOV R22, R18 ;  /* 0x0000001200167202 */ /* 0x000fce0000000f00 */
.L_x_1945:
[----:B------:R-:W-:-:S13]  /*2750*/  LOP3.LUT P1, RZ, R55, 0x7, RZ, 0xc0, !PT ;  /* 0x0000000737ff7812 */ /* 0x000fda000782c0ff */
[----:B------:R-:W-:Y:S05]  /*2760*/  @!P1 BRA `(.L_x_1942) ;  /* 0x0000000000f49947 */ /* 0x000fea0003800000 */
[C---:B----4-:R-:W-:Y:S02]  /*2770*/  LOP3.LUT R16, R55.reuse, 0x7, RZ, 0xc0, !PT ;  /* 0x0000000737107812 */ /* 0x050fe400078ec0ff */
[----:B------:R-:W-:Y:S02]  /*2780*/  LOP3.LUT P1, R23, R55, 0x3, RZ, 0xc0, !PT ;  /* 0x0000000337177812 */ /* 0x000fe4000782c0ff */
[----:B------:R-:W-:-:S04]  /*2790*/  IADD3 R16, PT, PT, R16, -0x1, RZ ;  /* 0xffffffff10107810 */ /* 0x000fc80007ffe0ff */
[----:B------:R-:W-:-:S13]  /*27a0*/  ISETP.GE.U32.AND P3, PT, R16, 0x3, PT ;  /* 0x000000031000780c */ /* 0x000fda0003f66070 */
[----:B------:R-:W-:Y:S05]  /*27b0*/  @!P3 BRA `(.L_x_1947) ;  /* 0x000000000070b947 */ /* 0x000fea0003800000 */
[----:B------:R-:W-:-:S13]  /*27c0*/  ISETP.EQ.OR P6, PT, R22, R60, P2 ;  /* 0x0000003c1600720c */ /* 0x000fda00017c2670 */
[----:B------:R-:W-:-:S04]  /*27d0*/  @!P6 IMAD R17, R22, R57, R58 ;  /* 0x000000391611e224 */ /* 0x000fc800078e023a */
[----:B------:R-:W-:-:S06]  /*27e0*/  @!P6 IMAD.WIDE.U32 R16, R17, 0x8, R28 ;  /* 0x000000081110e825 */ /* 0x000fcc00078e001c */
[----:B------:R-:W0:Y:S01]  /*27f0*/  @!P6 LDG.E.64 R16, desc[UR8][R16.64] ;  /* 0x000000081010e981 */ /* 0x000e22000c1e1b00 */
[C---:B------:R-:W-:Y:S02]  /*2800*/  IADD3 R19, PT, PT, R22.reuse, 0x1, RZ ;  /* 0x0000000116137810 */ /* 0x040fe40007ffe0ff */
[C---:B-1----:R-:W-:Y:S02]  /*2810*/  IADD3 R21, PT, PT, R22.reuse, 0x2, RZ ;  /* 0x0000000216157810 */ /* 0x042fe40007ffe0ff */
[-C--:B------:R-:W-:Y:S02]  /*2820*/  ISETP.EQ.OR P4, PT, R19, R60.reuse, P2 ;  /* 0x0000003c1300720c */ /* 0x080fe40001782670 */
[----:B------:R-:W-:Y:S02]  /*2830*/  IADD3 R25, PT, PT, R22, 0x3, RZ ;  /* 0x0000000316197810 */ /* 0x000fe40007ffe0ff */
[----:B------:R-:W-:-:S09]  /*2840*/  ISETP.EQ.OR P3, PT, R21, R60, P2 ;  /* 0x0000003c1500720c */ /* 0x000fd20001762670 */
[----:B------:R-:W-:-:S04]  /*2850*/  @!P4 IMAD R19, R19, R57, R58 ;  /* 0x000000391313c224 */ /* 0x000fc800078e023a */
[----:B------:R-:W-:Y:S02]  /*2860*/  @!P3 IMAD R21, R21, R57, R58 ;  /* 0x000000391515b224 */ /* 0x000fe400078e023a */
[----:B0-----:R-:W-:Y:S01]  /*2870*/  @!P6 FADD.FTZ R30, R30, R16 ;  /* 0x000000101e1ee221 */ /* 0x001fe20000010000 */
[----:B------:R-:W-:Y:S01]  /*2880*/  @!P6 FADD.FTZ R31, R31, R17 ;  /* 0x000000111f1fe221 */ /* 0x000fe20000010000 */
[----:B------:R-:W-:Y:S01]  /*2890*/  ISETP.EQ.OR P6, PT, R25, R60, P2 ;  /* 0x0000003c1900720c */ /* 0x000fe200017c2670 */
        /* <DEDUP_REMOVED lines=14> */
.L_x_1947:
        /* <DEDUP_REMOVED lines=18> */
.L_x_1948:
        /* <DEDUP_REMOVED lines=9> */
.L_x_1949:
[----:B------:R-:W-:Y:S05]  /*2b30*/  BSYNC.RECONVERGENT B0 ;  /* 0x0000000000007941 */ /* 0x000fea0003800200 */
.L_x_1942:
[----:B------:R-:W0:Y:S01]  /*2b40*/  S2UR UR6, SR_CgaCtaId ;  /* 0x00000000000679c3 */ /* 0x000e220000008800 */
[----:B------:R-:W3:Y:S01]  /*2b50*/  LDCU UR7, c[0x0][0x414] ;  /* 0x00008280ff0777ac */ /* 0x000ee20008000800 */
[----:B------:R-:W-:Y:S01]  /*2b60*/  LOP3.LUT R25, R63, 0xffff, RZ, 0xc0, !PT ;  /* 0x0000ffff3f197812 */ /* 0x000fe200078ec0ff */
[----:B------:R-:W-:-:S03]  /*2b70*/  UMOV UR4, 0x400 ;  /* 0x0000040000047882 */ /* 0x000fc60000000000 */
[----:B------:R-:W-:Y:S02]  /*2b80*/  IADD3 R25, PT, PT, R70, R25, RZ ;  /* 0x0000001946197210 */ /* 0x000fe40007ffe0ff */
[----:B--2---:R-:W2:Y:S08]  /*2b90*/  @P0 LDC.64 R22, c[0x0][0x388] ;  /* 0x0000e200ff160b82 */ /* 0x004eb00000000a00 */
[----:B----4-:R-:W4:Y:S01]  /*2ba0*/  LDC.64 R18, c[0x0][0x3a0] ;  /* 0x0000e800ff127b82 */ /* 0x010f220000000a00 */
[----:B---3--:R-:W-:Y:S01]  /*2bb0*/  @P0 FMUL.FTZ R16, R30, UR7 ;  /* 0x000000071e100c20 */ /* 0x008fe20008410000 */
[----:B------:R-:W-:Y:S01]  /*2bc0*/  @P0 FMUL.FTZ R17, R31, UR7 ;  /* 0x000000071f110c20 */ /* 0x000fe20008410000 */
[----:B0-----:R-:W-:-:S05]  /*2bd0*/  ULEA UR4, UR6, UR4, 0x18 ;  /* 0x0000000406047291 */ /* 0x001fca000f8ec0ff */
[----:B-1----:R-:W0:Y:S01]  /*2be0*/  LDC.64 R20, c[0x0][0x398] ;  /* 0x0000e600ff147b82 */ /* 0x002e220000000a00 */
[----:B--2---:R-:W-:-:S03]  /*2bf0*/  @P0 IMAD.WIDE R22, R61, 0x8, R22 ;  /* 0x000000083d160825 */ /* 0x004fc600078e0216 */
[----:B------:R-:W-:Y:S04]  /*2c00*/  @!P2 STS.64 [UR4+0x78], R30 ;  /* 0x0000781eff00a988 */ /* 0x000fe80008000a04 */
[----:B------:R1:W-:Y:S01]  /*2c10*/  @P0 STG.E.64 desc[UR8][R22.64], R16 ;  /* 0x0000001016000986 */ /* 0x0003e2000c101b08 */
[C---:B----4-:R-:W-:Y:S01]  /*2c20*/  IMAD.WIDE R18, R25.reuse, 0x4, R18 ;  /* 0x0000000419127825 */ /* 0x050fe200078e0212 */
[----:B------:R-:W-:Y:S03]  /*2c30*/  BAR.SYNC.DEFER_BLOCKING 0x0 ;  /* 0x0000000000007b1d */ /* 0x000fe60000010000 */
[----:B0-----:R-:W-:-:S03]  /*2c40*/  IMAD.WIDE R20, R25, 0x4, R20 ;  /* 0x0000000419147825 */ /* 0x001fc600078e0214 */
[----:B------:R-:W5:Y:S04]  /*2c50*/  LDG.E.64 R18, desc[UR8][R18.64] ;  /* 0x0000000812127981 */ /* 0x000f68000c1e1b00 */
[----:B-1----:R0:W5:Y:S04]  /*2c60*/  LDG.E.64 R16, desc[UR8][R20.64] ;  /* 0x0000000814107981 */ /* 0x002168000c1e1b00 */
[----:B0-----:R-:W0:Y:S01]  /*2c70*/  LDS.64 R20, [UR4+0x78] ;  /* 0x00007804ff147984 */ /* 0x001e220008000a00 */
[----:B------:R-:W1:Y:S01]  /*2c80*/  LDCU.U8 UR4, c[0x0][0x3fc] ;  /* 0x00007f80ff0477ac */ /* 0x000e620008000000 */
[----:B0-----:R-:W-:-:S04]  /*2c90*/  FMUL.FTZ R24, R20, UR7 ;  /* 0x0000000714187c20 */ /* 0x001fc80008410000 */
[----:B------:R-:W-:-:S04]  /*2ca0*/  FMUL.FTZ R26, R24, R24 ;  /* 0x00000018181a7220 */ /* 0x000fc80000410000 */
[----:B------:R-:W-:-:S05]  /*2cb0*/  FFMA.FTZ R26, R21, UR7, -R26 ;  /* 0x00000007151a7c23 */ /* 0x000fca000801081a */
[----:B------:R-:W-:-:S13]  /*2cc0*/  FSETP.GTU.FTZ.AND P1, PT, R26, RZ, PT ;  /* 0x000000ff1a00720b */ /* 0x000fda0003f3c000 */
[----:B------:R-:W0:Y:S01]  /*2cd0*/  @P1 LDC R25, c[0x0][0x3a8] ;  /* 0x0000ea00ff191b82 */ /* 0x000e220000000800 */
[----:B-1----:R-:W-:Y:S01]  /*2ce0*/  UISETP.NE.AND UP0, UPT, UR4, URZ, UPT ;  /* 0x000000ff0400728c */ /* 0x002fe2000bf05270 */
[----:B------:R-:W-:Y:S01]  /*2cf0*/  BSSY.RECONVERGENT B0, `(.L_x_1950) ;  /* 0x00003a8000007945 */ /* 0x000fe20003800200 */
[----:B0-----:R-:W-:Y:S01]  /*2d00*/  @P1 FADD.FTZ R26, R26, R25 ;  /* 0x000000191a1a1221 */ /* 0x001fe20000010000 */
[----:B------:R-:W-:-:S06]  /*2d10*/  HFMA2 R25, -RZ, RZ, 1.875, 0 ;  /* 0x3f800000ff197431 */ /* 0x000fcc00000001ff */
[----:B------:R0:W1:Y:S01]  /*2d20*/  @P1 MUFU.RSQ R25, R26 ;  /* 0x0000001a00191308 */ /* 0x0000620000001400 */
[----:B------:R-:W-:Y:S05]  /*2d30*/  BRA.U UP0, `(.L_x_1951) ;  /* 0x00000019000c7547 */ /* 0x000fea000b800000 */
[----:B------:R-:W2:Y:S01]  /*2d40*/  LDCU.64 UR10, c[0x0][0x3e8] ;  /* 0x00007d00ff0a77ac */ /* 0x000ea20008000a00 */
[----:B------:R-:W-:Y:S01]  /*2d50*/  BSSY.RECONVERGENT B1, `(.L_x_1952) ;  /* 0x000001e000017945 */ /* 0x000fe20003800200 */
[C---:B------:R-:W-:Y:S02]  /*2d60*/  IADD3 R27, PT, PT, R69.reuse, 0x50, RZ ;  /* 0x00000050451b7810 */ /* 0x040fe40007ffe0ff */
[C---:B0-----:R-:W-:Y:S02]  /*2d70*/  IADD3 R26, PT, PT, R69.reuse, 0x60, RZ ;  /* 0x00000060451a7810 */ /* 0x041fe40007ffe0ff */
[----:B--2---:R-:W-:Y:S02]  /*2d80*/  ISETP.GE.U32.AND P2, PT, R69, UR10, PT ;  /* 0x0000000a45007c0c */ /* 0x004fe4000bf46070 */
[----:B------:R-:W-:Y:S02]  /*2d90*/  ISETP.GE.U32.AND P3, PT, R68, UR10, PT ;  /* 0x0000000a44007c0c */ /* 0x000fe4000bf66070 */
[----:B------:R-:W-:-:S02]  /*2da0*/  ISETP.GE.AND.EX P2, PT, R54, UR11, PT, P2 ;  /* 0x0000000b36007c0c */ /* 0x000fc4000bf46320 */
[----:B------:R-:W-:Y:S02]  /*2db0*/  ISETP.GE.U32.AND P4, PT, R67, UR10, PT ;  /* 0x0000000a43007c0c */ /* 0x000fe4000bf86070 */
[----:B------:R-:W-:Y:S02]  /*2dc0*/  ISETP.GE.U32.AND P1, PT, R66, UR10, PT ;  /* 0x0000000a42007c0c */ /* 0x000fe4000bf26070 */
[----:B------:R-:W-:Y:S02]  /*2dd0*/  ISETP.GE.AND.EX P3, PT, R53, UR11, PT, P3 ;  /* 0x0000000b35007c0c */ /* 0x000fe4000bf66330 */
[----:B------:R-:W-:Y:S02]  /*2de0*/  ISETP.GE.AND.EX P4, PT, R0, UR11, PT, P4 ;  /* 0x0000000b00007c0c */ /* 0x000fe4000bf86340 */
[----:B------:R-:W-:-:S03]  /*2df0*/  ISETP.GE.AND.EX P1, PT, R2, UR11, PT, P1 ;  /* 0x0000000b02007c0c */ /* 0x000fc6000bf26310 */
[----:B------:R-:W-:Y:S10]  /*2e00*/  @P2 BRA `(.L_x_1953) ;  /* 0x0000000000482947 */ /* 0x000ff40003800000 */
[----:B------:R-:W0:Y:S01]  /*2e10*/  LDCU.64 UR12, c[0x0][0x3e0] ;  /* 0x00007c00ff0c77ac */ /* 0x000e220008000a00 */
[----:B------:R-:W-:Y:S01]  /*2e20*/  MOV R20, R74 ;  /* 0x0000004a00147202 */ /* 0x000fe20000000f00 */
[--C-:B------:R-:W-:Y:S01]  /*2e30*/  FADD.FTZ R8, R8, -R24.reuse ;  /* 0x8000001808087221 */ /* 0x100fe20000010000 */
[----:B------:R-:W-:Y:S01]  /*2e40*/  MOV R21, R73 ;  /* 0x0000004900157202 */ /* 0x000fe20000000f00 */
[----:B------:R-:W2:Y:S01]  /*2e50*/  LDCU.64 UR6, c[0x0][0x380] ;  /* 0x00007000ff0677ac */ /* 0x000ea20008000a00 */
[----:B------:R-:W-:Y:S01]  /*2e60*/  FADD.FTZ R6, R6, -R24 ;  /* 0x8000001806067221 */ /* 0x000fe20000010000 */
[----:B-1----:R-:W-:-:S03]  /*2e70*/  FMUL.FTZ R23, R8, R25 ;  /* 0x0000001908177220 */ /* 0x002fc60000410000 */
[----:B------:R-:W-:Y:S01]  /*2e80*/  FMUL.FTZ R6, R6, R25 ;  /* 0x0000001906067220 */ /* 0x000fe20000410000 */
[----:B-----5:R-:W-:-:S03]  /*2e90*/  FFMA.FTZ R8, R16, R23, R18 ;  /* 0x0000001710087223 */ /* 0x020fc60000010012 */
[----:B------:R-:W-:Y:S01]  /*2ea0*/  FFMA.FTZ R29, R17, R6, R19 ;  /* 0x00000006111d7223 */ /* 0x000fe20000010013 */
[----:B0-----:R-:W-:Y:S02]  /*2eb0*/  IMAD R22, R54, UR12, RZ ;  /* 0x0000000c36167c24 */ /* 0x001fe4000f8e02ff */
[----:B------:R-:W-:-:S04]  /*2ec0*/  IMAD.WIDE.U32 R20, R69, UR12, R20 ;  /* 0x0000000c45147c25 */ /* 0x000fc8000f8e0014 */
[----:B------:R-:W-:Y:S01]  /*2ed0*/  IMAD R31, R69, UR13, R22 ;  /* 0x0000000d451f7c24 */ /* 0x000fe2000f8e0216 */
[----:B--2---:R-:W-:-:S04]  /*2ee0*/  LEA R22, P2, R20, UR6, 0x1 ;  /* 0x0000000614167c11 */ /* 0x004fc8000f8408ff */
[----:B------:R-:W-:Y:S02]  /*2ef0*/  IADD3 R31, PT, PT, R21, R31, RZ ;  /* 0x0000001f151f7210 */ /* 0x000fe40007ffe0ff */
[----:B------:R-:W-:Y:S02]  /*2f00*/  F2FP.BF16.F32.PACK_AB R21, R29, R8 ;  /* 0x000000081d15723e */ /* 0x000fe400000010ff */
[----:B------:R-:W-:-:S05]  /*2f10*/  LEA.HI.X R23, R20, UR7, R31, 0x1, P2 ;  /* 0x0000000714177c11 */ /* 0x000fca00090f0c1f */
[----:B------:R0:W-:Y:S02]  /*2f20*/  STG.E desc[UR8][R22.64], R21 ;  /* 0x0000001516007986 */ /* 0x0001e4000c101908 */
.L_x_1953:
[----:B------:R-:W-:Y:S05]  /*2f30*/  BSYNC.RECONVERGENT B1 ;  /* 0x0000000000017941 */ /* 0x000fea0003800200 */
.L_x_1952:
[----:B------:R-:W-:Y:S04]  /*2f40*/  BSSY.RECONVERGENT B1, `(.L_x_1954) ;  /* 0x0000014000017945 */ /* 0x000fe80003800200 */
[----:B------:R-:W-:Y:S05]  /*2f50*/  @P3 BRA `(.L_x_1955) ;  /* 0x0000000000483947 */ /* 0x000fea0003800000 */
[----:B------:R-:W0:Y:S01]  /*2f60*/  LDCU.64 UR6, c[0x0][0x3e0] ;  /* 0x00007c00ff0677ac */ /* 0x000e220008000a00 */
[--C-:B------:R-:W-:Y:S01]  /*2f70*/  FADD.FTZ R20, R7, -R24.reuse ;  /* 0x8000001807147221 */ /* 0x100fe20000010000 */
[----:B------:R-:W-:Y:S01]  /*2f80*/  MOV R6, R74 ;  /* 0x0000004a00067202 */ /* 0x000fe20000000f00 */
[----:B------:R-:W-:Y:S01]  /*2f90*/  FADD.FTZ R8, R5, -R24 ;  /* 0x8000001805087221 */ /* 0x000fe20000010000 */
[----:B------:R-:W2:Y:S01]  /*2fa0*/  LDCU.64 UR12, c[0x0][0x380] ;  /* 0x00007000ff0c77ac */ /* 0x000ea20008000a00 */
[----:B------:R-:W-:Y:S01]  /*2fb0*/  MOV R7, R73 ;  /* 0x0000004900077202 */ /* 0x000fe20000000f00 */
        /* <DEDUP_REMOVED lines=12> */
.L_x_1955:
[----:B------:R-:W-:Y:S05]  /*3080*/  BSYNC.RECONVERGENT B1 ;  /* 0x0000000000017941 */ /* 0x000fea0003800200 */
.L_x_1954:
[----:B------:R-:W-:Y:S04]  /*3090*/  BSSY.RECONVERGENT B1, `(.L_x_1956) ;  /* 0x0000014000017945 */ /* 0x000fe80003800200 */
[----:B------:R-:W-:Y:S05]  /*30a0*/  @P4 BRA `(.L_x_1957) ;  /* 0x0000000000484947 */ /* 0x000fea0003800000 */
[----:B------:R-:W3:Y:S01]  /*30b0*/  LDCU.64 UR6, c[0x0][0x3e0] ;  /* 0x00007c00ff0677ac */ /* 0x000ee20008000a00 */
[----:B------:R-:W-:Y:S01]  /*30c0*/  MOV R6, R74 ;  /* 0x0000004a00067202 */ /* 0x000fe20000000f00 */
[--C-:B------:R-:W-:Y:S01]  /*30d0*/  FADD.FTZ R8, R9, -R24.reuse ;  /* 0x8000001809087221 */ /* 0x100fe20000010000 */
[----:B------:R-:W-:Y:S01]  /*30e0*/  MOV R7, R73 ;  /* 0x0000004900077202 */ /* 0x000fe20000000f00 */
[----:B------:R-:W4:Y:S01]  /*30f0*/  LDCU.64 UR12, c[0x0][0x380] ;  /* 0x00007000ff0c77ac */ /* 0x000f220008000a00 */
[----:B------:R-:W-:Y:S01]  /*3100*/  FADD.FTZ R10, R10, -R24 ;  /* 0x800000180a0a7221 */ /* 0x000fe20000010000 */
[----:B-12---:R-:W-:-:S03]  /*3110*/  FMUL.FTZ R5, R8, R25 ;  /* 0x0000001908057220 */ /* 0x006fc60000410000 */
[----:B------:R-:W-:Y:S01]  /*3120*/  FMUL.FTZ R10, R10, R25 ;  /* 0x000000190a0a7220 */ /* 0x000fe20000410000 */
[----:B-----5:R-:W-:-:S03]  /*3130*/  FFMA.FTZ R5, R16, R5, R18 ;  /* 0x0000000510057223 */ /* 0x020fc60000010012 */
[----:B------:R-:W-:Y:S01]  /*3140*/  FFMA.FTZ R10, R17, R10, R19 ;  /* 0x0000000a110a7223 */ /* 0x000fe20000010013 */
[----:B---3--:R-:W-:-:S04]  /*3150*/  IMAD R20, R0, UR6, RZ ;  /* 0x0000000600147c24 */ /* 0x008fc8000f8e02ff */
[----:B------:R-:W-:Y:S01]  /*3160*/  F2FP.BF16.F32.PACK_AB R5, R10, R5 ;  /* 0x000000050a05723e */ /* 0x000fe200000010ff */
[----:B------:R-:W-:-:S04]  /*3170*/  IMAD.WIDE.U32 R6, R67, UR6, R6 ;  /* 0x0000000643067c25 */ /* 0x000fc8000f8e0006 */
[----:B------:R-:W-:Y:S01]  /*3180*/  IMAD R9, R67, UR7, R20 ;  /* 0x0000000743097c24 */ /* 0x000fe2000f8e0214 */
[----:B----4-:R-:W-:-:S04]  /*3190*/  LEA R8, P2, R6, UR12, 0x1 ;  /* 0x0000000c06087c11 */ /* 0x010fc8000f8408ff */
[----:B------:R-:W-:-:S04]  /*31a0*/  IADD3 R9, PT, PT, R7, R9, RZ ;  /* 0x0000000907097210 */ /* 0x000fc80007ffe0ff */
[----:B------:R-:W-:-:S05]  /*31b0*/  LEA.HI.X R9, R6, UR13, R9, 0x1, P2 ;  /* 0x0000000d06097c11 */ /* 0x000fca00090f0c09 */
[----:B------:R3:W-:Y:S02]  /*31c0*/  STG.E desc[UR8][R8.64], R5 ;  /* 0x0000000508007986 */ /* 0x0007e4000c101908 */
.L_x_1957:
[----:B------:R-:W-:Y:S05]  /*31d0*/  BSYNC.RECONVERGENT B1 ;  /* 0x0000000000017941 */ /* 0x000fea0003800200 */
.L_x_1956:
[----:B------:R-:W-:Y:S04]  /*31e0*/  BSSY.RECONVERGENT B1, `(.L_x_1958) ;  /* 0x0000014000017945 */ /* 0x000fe80003800200 */
[----:B------:R-:W-:Y:S05]  /*31f0*/  @P1 BRA `(.L_x_1959) ;  /* 0x0000000000481947 */ /* 0x000fea0003800000 */
[----:B------:R-:W4:Y:S01]  /*3200*/  LDCU.64 UR6, c[0x0][0x3e0] ;  /* 0x00007c00ff0677ac */ /* 0x000f220008000a00 */
[----:B------:R-:W-:Y:S01]  /*3210*/  MOV R6, R74 ;  /* 0x0000004a00067202 */ /* 0x000fe20000000f00 */
[--C-:B------:R-:W-:Y:S01]  /*3220*/  FADD.FTZ R12, R12, -R24.reuse ;  /* 0x800000180c0c7221 */ /* 0x100fe20000010000 */
[----:B------:R-:W-:Y:S01]  /*3230*/  MOV R7, R73 ;  /* 0x0000004900077202 */ /* 0x000fe20000000f00 */
[----:B------:R-:W0:Y:S01]  /*3240*/  LDCU.64 UR12, c[0x0][0x380] ;  /* 0x00007000ff0c77ac */ /* 0x000e220008000a00 */
[----:B---3--:R-:W-:Y:S01]  /*3250*/  FADD.FTZ R8, R11, -R24 ;  /* 0x800000180b087221 */ /* 0x008fe20000010000 */
[----:B-12---:R-:W-:-:S03]  /*3260*/  FMUL.FTZ R5, R12, R25 ;  /* 0x000000190c057220 */ /* 0x006fc60000410000 */
[----:B------:R-:W-:Y:S01]  /*3270*/  FMUL.FTZ R8, R8, R25 ;  /* 0x0000001908087220 */ /* 0x000fe20000410000 */
[----:B-----5:R-:W-:-:S03]  /*3280*/  FFMA.FTZ R5, R16, R5, R18 ;  /* 0x0000000510057223 */ /* 0x020fc60000010012 */
[----:B------:R-:W-:Y:S01]  /*3290*/  FFMA.FTZ R10, R17, R8, R19 ;  /* 0x00000008110a7223 */ /* 0x000fe20000010013 */
[----:B----4-:R-:W-:-:S04]  /*32a0*/  IMAD R9, R2, UR6, RZ ;  /* 0x0000000602097c24 */ /* 0x010fc8000f8e02ff */
[----:B------:R-:W-:Y:S01]  /*32b0*/  F2FP.BF16.F32.PACK_AB R5, R10, R5 ;  /* 0x000000050a05723e */ /* 0x000fe200000010ff */
[----:B------:R-:W-:-:S04]  /*32c0*/  IMAD.WIDE.U32 R6, R66, UR6, R6 ;  /* 0x0000000642067c25 */ /* 0x000fc8000f8e0006 */
[----:B------:R-:W-:Y:S01]  /*32d0*/  IMAD R9, R66, UR7, R9 ;  /* 0x0000000742097c24 */ /* 0x000fe2000f8e0209 */
[----:B0-----:R-:W-:-:S04]  /*32e0*/  LEA R8, P1, R6, UR12, 0x1 ;  /* 0x0000000c06087c11 */ /* 0x001fc8000f8208ff */
[----:B------:R-:W-:-:S04]  /*32f0*/  IADD3 R9, PT, PT, R7, R9, RZ ;  /* 0x0000000907097210 */ /* 0x000fc80007ffe0ff */
[----:B------:R-:W-:-:S05]  /*3300*/  LEA.HI.X R9, R6, UR13, R9, 0x1, P1 ;  /* 0x0000000d06097c11 */ /* 0x000fca00088f0c09 */
[----:B------:R4:W-:Y:S02]  /*3310*/  STG.E desc[UR8][R8.64], R5 ;  /* 0x0000000508007986 */ /* 0x0009e4000c101908 */
.L_x_1959:
[----:B------:R-:W-:Y:S05]  /*3320*/  BSYNC.RECONVERGENT B1 ;  /* 0x0000000000017941 */ /* 0x000fea0003800200 */
.L_x_1958:
[----:B------:R-:W-:Y:S01]  /*3330*/  ISETP.GE.U32.AND P5, PT, R65, UR10, PT ;  /* 0x0000000a41007c0c */ /* 0x000fe2000bfa6070 */
[----:B------:R-:W-:Y:S01]  /*3340*/  BSSY.RECONVERGENT B1, `(.L_x_1960) ;  /* 0x0000029000017945 */ /* 0x000fe20003800200 */
[----:B--234-:R-:W-:Y:S02]  /*3350*/  IADD3 R5, PT, PT, R69, 0x70, RZ ;  /* 0x0000007045057810 */ /* 0x01cfe40007ffe0ff */
[----:B------:R-:W-:Y:S02]  /*3360*/  ISETP.GE.AND.EX P5, PT, R3, UR11, PT, P5 ;  /* 0x0000000b03007c0c */ /* 0x000fe4000bfa6350 */
[C---:B------:R-:W-:Y:S02]  /*3370*/  IADD3 R10, PT, PT, R69.reuse, 0x80, RZ ;  /* 0x00000080450a7810 */ /* 0x040fe40007ffe0ff */
[----:B------:R-:W-:Y:S02]  /*3380*/  IADD3 R11, PT, PT, R69, 0x90, RZ ;  /* 0x00000090450b7810 */ /* 0x000fe40007ffe0ff */
[----:B------:R-:W-:-:S02]  /*3390*/  ISETP.GE.U32.AND P2, PT, R27, UR10, PT ;  /* 0x0000000a1b007c0c */ /* 0x000fc4000bf46070 */
[----:B------:R-:W-:Y:S02]  /*33a0*/  ISETP.GE.U32.AND P1, PT, R26, UR10, PT ;  /* 0x0000000a1a007c0c */ /* 0x000fe4000bf26070 */
[----:B------:R-:W-:Y:S02]  /*33b0*/  ISETP.GE.U32.AND P6, PT, R5, UR10, PT ;  /* 0x0000000a05007c0c */ /* 0x000fe4000bfc6070 */
[----:B------:R-:W-:Y:S02]  /*33c0*/  ISETP.GE.U32.AND P3, PT, R10, UR10, PT ;  /* 0x0000000a0a007c0c */ /* 0x000fe4000bf66070 */
[----:B------:R-:W-:Y:S02]  /*33d0*/  ISETP.GE.U32.AND P4, PT, R11, UR10, PT ;  /* 0x0000000a0b007c0c */ /* 0x000fe4000bf86070 */
[----:B------:R-:W-:Y:S02]  /*33e0*/  SHF.R.S32.HI R29, RZ, 0x1f, R27 ;  /* 0x0000001fff1d7819 */ /* 0x000fe4000001141b */
[----:B------:R-:W-:-:S02]  /*33f0*/  SHF.R.S32.HI R12, RZ, 0x1f, R26 ;  /* 0x0000001fff0c7819 */ /* 0x000fc4000001141a */
[----:B------:R-:W-:Y:S02]  /*3400*/  SHF.R.S32.HI R20, RZ, 0x1f, R5 ;  /* 0x0000001fff147819 */ /* 0x000fe40000011405 */
[----:B0-----:R-:W-:Y:S02]  /*3410*/  SHF.R.S32.HI R21, RZ, 0x1f, R10 ;  /* 0x0000001fff157819 */ /* 0x001fe4000001140a */
[----:B------:R-:W-:Y:S02]  /*3420*/  SHF.R.S32.HI R22, RZ, 0x1f, R11 ;  /* 0x0000001fff167819 */ /* 0x000fe4000001140b */
[----:B------:R-:W-:Y:S02]  /*3430*/  ISETP.GE.AND.EX P2, PT, R29, UR11, PT, P2 ;  /* 0x0000000b1d007c0c */ /* 0x000fe4000bf46320 */
[----:B------:R-:W-:Y:S02]  /*3440*/  ISETP.GE.AND.EX P1, PT, R12, UR11, PT, P1 ;  /* 0x0000000b0c007c0c */ /* 0x000fe4000bf26310 */
[----:B------:R-:W-:-:S02]  /*3450*/  ISETP.GE.AND.EX P6, PT, R20, UR11, PT, P6 ;  /* 0x0000000b14007c0c */ /* 0x000fc4000bfc6360 */
[----:B------:R-:W-:Y:S02]  /*3460*/  ISETP.GE.AND.EX P3, PT, R21, UR11, PT, P3 ;  /* 0x0000000b15007c0c */ /* 0x000fe4000bf66330 */
[----:B------:R-:W-:Y:S02]  /*3470*/  ISETP.GE.AND.EX P4, PT, R22, UR11, PT, P4 ;  /* 0x0000000b16007c0c */ /* 0x000fe4000bf86340 */
[C---:B------:R-:W-:Y:S02]  /*3480*/  IADD3 R23, PT, PT, R69.reuse, 0xa0, RZ ;  /* 0x000000a045177810 */ /* 0x040fe40007ffe0ff */
[----:B------:R-:W-:Y:S01]  /*3490*/  IADD3 R28, PT, PT, R69, 0xb0, RZ ;  /* 0x000000b0451c7810 */ /* 0x000fe20007ffe0ff */
[----:B------:R-:W-:Y:S08]  /*34a0*/  @P5 BRA `(.L_x_1961) ;  /* 0x0000000000485947 */ /* 0x000ff00003800000 */
        /* <DEDUP_REMOVED lines=18> */
.L_x_1961:
[----:B------:R-:W-:Y:S05]  /*35d0*/  BSYNC.RECONVERGENT B1 ;  /* 0x0000000000017941 */ /* 0x000fea0003800200 */
.L_x_1960:
        /* <DEDUP_REMOVED lines=12> */
[----:B--2---:R-:W-:Y:S02]  /*36a0*/  IMAD R14, R29, UR6, RZ ;  /* 0x000000061d0e7c24 */ /* 0x004fe4000f8e02ff */
[----:B------:R-:W-:-:S04]  /*36b0*/  IMAD.WIDE.U32 R6, R27, UR6, R6 ;  /* 0x000000061b067c25 */ /* 0x000fc8000f8e0006 */
[----:B------:R-:W-:Y:S01]  /*36c0*/  IMAD R27, R27, UR7, R14 ;  /* 0x000000071b1b7c24 */ /* 0x000fe2000f8e020e */
[----:B0-----:R-:W-:-:S04]  /*36d0*/  LEA R8, P2, R6, UR12, 0x1 ;  /* 0x0000000c06087c11 */ /* 0x001fc8000f8408ff */
[----:B------:R-:W-:Y:S02]  /*36e0*/  IADD3 R27, PT, PT, R7, R27, RZ ;  /* 0x0000001b071b7210 */ /* 0x000fe40007ffe0ff */
[----:B------:R-:W-:Y:S02]  /*36f0*/  F2FP.BF16.F32.PACK_AB R7, R32, R13 ;  /* 0x0000000d2007723e */ /* 0x000fe400000010ff */
[----:B------:R-:W-:-:S05]  /*3700*/  LEA.HI.X R9, R6, UR13, R27, 0x1, P2 ;  /* 0x0000000d06097c11 */ /* 0x000fca00090f0c1b */
[----:B------:R2:W-:Y:S02]  /*3710*/  STG.E desc[UR8][R8.64], R7 ;  /* 0x0000000708007986 */ /* 0x0005e4000c101908 */
.L_x_1963:
[----:B------:R-:W-:Y:S05]  /*3720*/  BSYNC.RECONVERGENT B1 ;  /* 0x0000000000017941 */ /* 0x000fea0003800200 */
.L_x_1962:
[----:B------:R-:W-:Y:S04]  /*3730*/  BSSY.RECONVERGENT B1, `(.L_x_1964) ;  /* 0x0000014000017945 */ /* 0x000fe80003800200 */
[----:B------:R-:W-:Y:S05]  /*3740*/  @P1 BRA `(.L_x_1965) ;  /* 0x0000000000481947 */ /* 0x000fea0003800000 */
[----:B------:R-:W3:Y:S01]  /*3750*/  LDCU.64 UR6, c[0x0][0x3e0] ;  /* 0x00007c00ff0677ac */ /* 0x000ee20008000a00 */
[----:B------:R-:W-:Y:S01]  /*3760*/  MOV R6, R74 ;  /* 0x0000004a00067202 */ /* 0x000fe20000000f00 */
[--C-:B0-2---:R-:W-:Y:S01]  /*3770*/  FADD.FTZ R8, R33, -R24.reuse ;  /* 0x8000001821087221 */ /* 0x105fe20000010000 */
[----:B------:R-:W-:Y:S01]  /*3780*/  MOV R7, R73 ;  /* 0x0000004900077202 */ /* 0x000fe20000000f00 */
[----:B------:R-:W0:Y:S01]  /*3790*/  LDCU.64 UR12, c[0x0][0x380] ;  /* 0x00007000ff0c77ac */ /* 0x000e220008000a00 */
[----:B------:R-:W-:Y:S01]  /*37a0*/  FADD.FTZ R34, R34, -R24 ;  /* 0x8000001822227221 */ /* 0x000fe20000010000 */
[----:B-1----:R-:W-:-:S03]  /*37b0*/  FMUL.FTZ R9, R8, R25 ;  /* 0x0000001908097220 */ /* 0x002fc60000410000 */
[----:B------:R-:W-:Y:S01]  /*37c0*/  FMUL.FTZ R34, R34, R25 ;  /* 0x0000001922227220 */ /* 0x000fe20000410000 */
[----:B---3--:R-:W-:Y:S02]  /*37d0*/  IMAD R13, R12, UR6, RZ ;  /* 0x000000060c0d7c24 */ /* 0x008fe4000f8e02ff */
[----:B-----5:R-:W-:Y:S01]  /*37e0*/  FFMA.FTZ R12, R16, R9, R18 ;  /* 0x00000009100c7223 */ /* 0x020fe20000010012 */
[----:B------:R-:W-:-:S04]  /*37f0*/  IMAD.WIDE.U32 R6, R26, UR6, R6 ;  /* 0x000000061a067c25 */ /* 0x000fc8000f8e0006 */
[----:B------:R-:W-:Y:S02]  /*3800*/  IMAD R15, R26, UR7, R13 ;  /* 0x000000071a0f7c24 */ /* 0x000fe4000f8e020d */
[----:B------:R-:W-:Y:S01]  /*3810*/  FFMA.FTZ R13, R17, R34, R19 ;  /* 0x00000022110d7223 */ /* 0x000fe20000010013 */
[C---:B0-----:R-:W-:Y:S02]  /*3820*/  LEA R8, P1, R6.reuse, UR12, 0x1 ;  /* 0x0000000c06087c11 */ /* 0x041fe4000f8208ff */
[----:B------:R-:W-:Y:S02]  /*3830*/  IADD3 R15, PT, PT, R7, R15, RZ ;  /* 0x0000000f070f7210 */ /* 0x000fe40007ffe0ff */
[----:B------:R-:W-:Y:S02]  /*3840*/  F2FP.BF16.F32.PACK_AB R7, R13, R12 ;  /* 0x0000000c0d07723e */ /* 0x000fe400000010ff */
[----:B------:R-:W-:-:S05]  /*3850*/  LEA.HI.X R9, R6, UR13, R15, 0x1, P1 ;  /* 0x0000000d06097c11 */ /* 0x000fca00088f0c0f */
[----:B------:R3:W-:Y:S02]  /*3860*/  STG.E desc[UR8][R8.64], R7 ;  /* 0x0000000708007986 */ /* 0x0007e4000c101908 */
.L_x_1965:
[----:B------:R-:W-:Y:S05]  /*3870*/  BSYNC.RECONVERGENT B1 ;  /* 0x0000000000017941 */ /* 0x000fea0003800200 */
.L_x_1964:
[----:B------:R-:W-:Y:S04]  /*3880*/  BSSY.RECONVERGENT B1, `(.L_x_1966) ;  /* 0x0000014000017945 */ /* 0x000fe80003800200 */
[----:B------:R-:W-:Y:S05]  /*3890*/  @P6 BRA `(.L_x_1967) ;  /* 0x0000000000486947 */ /* 0x000fea0003800000 */
[----:B------:R-:W4:Y:S01]  /*38a0*/  LDCU.64 UR6, c[0x0][0x3e0] ;  /* 0x00007c00ff0677ac */ /* 0x000f220008000a00 */
[----:B------:R-:W-:Y:S01]  /*38b0*/  MOV R6, R74 ;  /* 0x0000004a00067202 */ /* 0x000fe20000000f00 */
[--C-:B0-23--:R-:W-:Y:S01]  /*38c0*/  FADD.FTZ R8, R35, -R24.reuse ;  /* 0x8000001823087221 */ /* 0x10dfe20000010000 */
[----:B------:R-:W-:Y:S01]  /*38d0*/  MOV R7, R73 ;  /* 0x0000004900077202 */ /* 0x000fe20000000f00 */
[----:B------:R-:W0:Y:S01]  /*38e0*/  LDCU.64 UR12, c[0x0][0x380] ;  /* 0x00007000ff0c77ac */ /* 0x000e220008000a00 */
[----:B------:R-:W-:Y:S01]  /*38f0*/  FADD.FTZ R36, R36, -R24 ;  /* 0x8000001824247221 */ /* 0x000fe20000010000 */
[----:B-1----:R-:W-:-:S03]  /*3900*/  FMUL.FTZ R9, R8, R25 ;  /* 0x0000001908097220 */ /* 0x002fc60000410000 */
[----:B------:R-:W-:-:S04]  /*3910*/  FMUL.FTZ R36, R36, R25 ;  /* 0x0000001924247220 */ /* 0x000fc80000410000 */
[----:B-----5:R-:W-:Y:S01]  /*3920*/  FFMA.FTZ R36, R17, R36, R19 ;  /* 0x0000002411247223 */ /* 0x020fe20000010013 */
[----:B----4-:R-:W-:Y:S02]  /*3930*/  IMAD R20, R20, UR6, RZ ;  /* 0x0000000614147c24 */ /* 0x010fe4000f8e02ff */
[----:B------:R-:W-:-:S04]  /*3940*/  IMAD.WIDE.U32 R6, R5, UR6, R6 ;  /* 0x0000000605067c25 */ /* 0x000fc8000f8e0006 */
[----:B------:R-:W-:Y:S02]  /*3950*/  IMAD R13, R5, UR7, R20 ;  /* 0x00000007050d7c24 */ /* 0x000fe4000f8e0214 */
[----:B------:R-:W-:Y:S01]  /*3960*/  FFMA.FTZ R5, R16, R9, R18 ;  /* 0x0000000910057223 */ /* 0x000fe20000010012 */
[----:B0-----:R-:W-:Y:S02]  /*3970*/  LEA R8, P1, R6, UR12, 0x1 ;  /* 0x0000000c06087c11 */ /* 0x001fe4000f8208ff */
[----:B------:R-:W-:Y:S02]  /*3980*/  IADD3 R13, PT, PT, R7, R13, RZ ;  /* 0x0000000d070d7210 */ /* 0x000fe40007ffe0ff */
[----:B------:R-:W-:Y:S02]  /*3990*/  F2FP.BF16.F32.PACK_AB R5, R36, R5 ;  /* 0x000000052405723e */ /* 0x000fe400000010ff */
[----:B------:R-:W-:-:S05]  /*39a0*/  LEA.HI.X R9, R6, UR13, R13, 0x1, P1 ;  /* 0x0000000d06097c11 */ /* 0x000fca00088f0c0d */
[----:B------:R4:W-:Y:S02]  /*39b0*/  STG.E desc[UR8][R8.64], R5 ;  /* 0x0000000508007986 */ /* 0x0009e4000c101908 */
.L_x_1967:
[----:B------:R-:W-:Y:S05]  /*39c0*/  BSYNC.RECONVERGENT B1 ;  /* 0x0000000000017941 */ /* 0x000fea0003800200 */
.L_x_1966:
[----:B------:R-:W-:Y:S04]  /*39d0*/  BSSY.RECONVERGENT B1, `(.L_x_1968) ;  /* 0x0000014000017945 */ /* 0x000fe80003800200 */
[----:B------:R-:W-:Y:S05]  /*39e0*/  @P3 BRA `(.L_x_1969) ;  /* 0x0000000000483947 */ /* 0x000fea0003800000 */
[----:B------:R-:W1:Y:S01]  /*39f0*/  LDCU.64 UR6, c[0x0][0x3e0] ;  /* 0x00007c00ff0677ac */ /* 0x000e620008000a00 */
[----:B------:R-:W-:Y:S01]  /*3a00*/  MOV R6, R74 ;  /* 0x0000004a00067202 */ /* 0x000fe20000000f00 */
[--C-:B0-234-:R-:W-:Y:S01]  /*3a10*/  FADD.FTZ R8, R37, -R24.reuse ;  /* 0x8000001825087221 */ /* 0x11dfe20000010000 */
[----:B------:R-:W-:Y:S01]  /*3a20*/  MOV R7, R73 ;  /* 0x0000004900077202 */ /* 0x000fe20000000f00 */
[----:B------:R-:W0:Y:S01]  /*3a30*/  LDCU.64 UR12, c[0x0][0x380] ;  /* 0x00007000ff0c77ac */ /* 0x000e220008000a00 */
[----:B------:R-:W-:Y:S01]  /*3a40*/  FADD.FTZ R38, R38, -R24 ;  /* 0x8000001826267221 */ /* 0x000fe20000010000 */
[----:B-1----:R-:W-:-:S03]  /*3a50*/  FMUL.FTZ R5, R8, R25 ;  /* 0x0000001908057220 */ /* 0x002fc60000410000 */
[----:B------:R-:W-:Y:S01]  /*3a60*/  FMUL.FTZ R38, R38, R25 ;  /* 0x0000001926267220 */ /* 0x000fe20000410000 */
[----:B-----5:R-:W-:-:S03]  /*3a70*/  FFMA.FTZ R5, R16, R5, R18 ;  /* 0x0000000510057223 */ /* 0x020fc60000010012 */
[----:B------:R-:W-:Y:S01]  /*3a80*/  FFMA.FTZ R38, R17, R38, R19 ;  /* 0x0000002611267223 */ /* 0x000fe20000010013 */
[----:B------:R-:W-:-:S04]  /*3a90*/  IMAD R21, R21, UR6, RZ ;  /* 0x0000000615157c24 */ /* 0x000fc8000f8e02ff */
[----:B------:R-:W-:Y:S01]  /*3aa0*/  F2FP.BF16.F32.PACK_AB R5, R38, R5 ;  /* 0x000000052605723e */ /* 0x000fe200000010ff */
[----:B------:R-:W-:-:S04]  /*3ab0*/  IMAD.WIDE.U32 R6, R10, UR6, R6 ;  /* 0x000000060a067c25 */ /* 0x000fc8000f8e0006 */
[----:B------:R-:W-:Y:S01]  /*3ac0*/  IMAD R21, R10, UR7, R21 ;  /* 0x000000070a157c24 */ /* 0x000fe2000f8e0215 */
[----:B0-----:R-:W-:-:S04]  /*3ad0*/  LEA R8, P1, R6, UR12, 0x1 ;  /* 0x0000000c06087c11 */ /* 0x001fc8000f8208ff */
[----:B------:R-:W-:-:S04]  /*3ae0*/  IADD3 R21, PT, PT, R7, R21, RZ ;  /* 0x0000001507157210 */ /* 0x000fc80007ffe0ff */
[----:B------:R-:W-:-:S05]  /*3af0*/  LEA.HI.X R9, R6, UR13, R21, 0x1, P1 ;  /* 0x0000000d06097c11 */ /* 0x000fca00088f0c15 */
[----:B------:R0:W-:Y:S02]  /*3b00*/  STG.E desc[UR8][R8.64], R5 ;  /* 0x0000000508007986 */ /* 0x0001e4000c101908 */
.L_x_1969:
[----:B------:R-:W-:Y:S05]  /*3b10*/  BSYNC.RECONVERGENT B1 ;  /* 0x0000000000017941 */ /* 0x000fea0003800200 */
.L_x_1968:
        /* <DEDUP_REMOVED lines=20> */
.L_x_1971:
[----:B------:R-:W-:Y:S05]  /*3c60*/  BSYNC.RECONVERGENT B1 ;  /* 0x0000000000017941 */ /* 0x000fea0003800200 */
.L_x_1970:
[----:B------:R-:W-:Y:S01]  /*3c70*/  ISETP.GE.U32.AND P5, PT, R23, UR10, PT ;  /* 0x0000000a17007c0c */ /* 0x000fe2000bfa6070 */
[----:B------:R-:W-:Y:S01]  /*3c80*/  BSSY.RECONVERGENT B1, `(.L_x_1972) ;  /* 0x0000027000017945 */ /* 0x000fe20003800200 */
[----:B------:R-:W-:Y:S02]  /*3c90*/  SHF.R.S32.HI R20, RZ, 0x1f, R23 ;  /* 0x0000001fff147819 */ /* 0x000fe40000011417 */
[C---:B------:R-:W-:Y:S02]  /*3ca0*/  IADD3 R13, PT, PT, R69.reuse, 0xc0, RZ ;  /* 0x000000c0450d7810 */ /* 0x040fe40007ffe0ff */
[----:B------:R-:W-:Y:S02]  /*3cb0*/  ISETP.GE.AND.EX P5, PT, R20, UR11, PT, P5 ;  /* 0x0000000b14007c0c */ /* 0x000fe4000bfa6350 */
[C---:B------:R-:W-:Y:S02]  /*3cc0*/  IADD3 R11, PT, PT, R69.reuse, 0xd0, RZ ;  /* 0x000000d0450b7810 */ /* 0x040fe40007ffe0ff */
[----:B0---4-:R-:W-:-:S02]  /*3cd0*/  IADD3 R5, PT, PT, R69, 0xe0, RZ ;  /* 0x000000e045057810 */ /* 0x011fc40007ffe0ff */
[----:B------:R-:W-:Y:S02]  /*3ce0*/  ISETP.GE.U32.AND P2, PT, R28, UR10, PT ;  /* 0x0000000a1c007c0c */ /* 0x000fe4000bf46070 */
[----:B------:R-:W-:Y:S02]  /*3cf0*/  ISETP.GE.U32.AND P1, PT, R13, UR10, PT ;  /* 0x0000000a0d007c0c */ /* 0x000fe4000bf26070 */
[----:B------:R-:W-:Y:S02]  /*3d00*/  ISETP.GE.U32.AND P6, PT, R11, UR10, PT ;  /* 0x0000000a0b007c0c */ /* 0x000fe4000bfc6070 */
[----:B------:R-:W-:Y:S02]  /*3d10*/  ISETP.GE.U32.AND P3, PT, R5, UR10, PT ;  /* 0x0000000a05007c0c */ /* 0x000fe4000bf66070 */
[----:B------:R-:W-:Y:S02]  /*3d20*/  ISETP.GE.U32.AND P4, PT, R64, UR10, PT ;  /* 0x0000000a40007c0c */ /* 0x000fe4000bf86070 */
[----:B------:R-:W-:-:S02]  /*3d30*/  SHF.R.S32.HI R21, RZ, 0x1f, R28 ;  /* 0x0000001fff157819 */ /* 0x000fc4000001141c */
[----:B------:R-:W-:Y:S02]  /*3d40*/  SHF.R.S32.HI R14, RZ, 0x1f, R13 ;  /* 0x0000001fff0e7819 */ /* 0x000fe4000001140d */
[----:B------:R-:W-:Y:S02]  /*3d50*/  SHF.R.S32.HI R12, RZ, 0x1f, R11 ;  /* 0x0000001fff0c7819 */ /* 0x000fe4000001140b */
[----:B------:R-:W-:Y:S02]  /*3d60*/  SHF.R.S32.HI R10, RZ, 0x1f, R5 ;  /* 0x0000001fff0a7819 */ /* 0x000fe40000011405 */
        /* <DEDUP_REMOVED lines=8> */
[--C-:B------:R-:W-:Y:S01]  /*3df0*/  FADD.FTZ R42, R42, -R24.reuse ;  /* 0x800000182a2a7221 */ /* 0x100fe20000010000 */
[----:B--23--:R-:W-:Y:S01]  /*3e00*/  MOV R7, R73 ;  /* 0x0000004900077202 */ /* 0x00cfe20000000f00 */
[----:B------:R-:W2:Y:S01]  /*3e10*/  LDCU.64 UR12, c[0x0][0x380] ;  /* 0x00007000ff0c77ac */ /* 0x000ea20008000a00 */
[----:B------:R-:W-:Y:S01]  /*3e20*/  FADD.FTZ R8, R41, -R24 ;  /* 0x8000001829087221 */ /* 0x000fe20000010000 */
[----:B-1----:R-:W-:-:S03]  /*3e30*/  FMUL.FTZ R9, R42, R25 ;  /* 0x000000192a097220 */ /* 0x002fc60000410000 */
[----:B------:R-:W-:Y:S01]  /*3e40*/  FMUL.FTZ R8, R8, R25 ;  /* 0x0000001908087220 */ /* 0x000fe20000410000 */
[----:B-----5:R-:W-:Y:S01]  /*3e50*/  FFMA.FTZ R15, R16, R9, R18 ;  /* 0x00000009100f7223 */ /* 0x020fe20000010012 */
[----:B0-----:R-:W-:Y:S02]  /*3e60*/  IMAD R20, R20, UR6, RZ ;  /* 0x0000000614147c24 */ /* 0x001fe4000f8e02ff */
[----:B------:R-:W-:-:S04]  /*3e70*/  IMAD.WIDE.U32 R6, R23, UR6, R6 ;  /* 0x0000000617067c25 */ /* 0x000fc8000f8e0006 */
[----:B------:R-:W-:Y:S02]  /*3e80*/  IMAD R23, R23, UR7, R20 ;  /* 0x0000000717177c24 */ /* 0x000fe4000f8e0214 */
[----:B------:R-:W-:Y:S01]  /*3e90*/  FFMA.FTZ R20, R17, R8, R19 ;  /* 0x0000000811147223 */ /* 0x000fe20000010013 */
[----:B--2---:R-:W-:Y:S02]  /*3ea0*/  LEA R8, P5, R6, UR12, 0x1 ;  /* 0x0000000c06087c11 */ /* 0x004fe4000f8a08ff */
[----:B------:R-:W-:Y:S02]  /*3eb0*/  IADD3 R23, PT, PT, R7, R23, RZ ;  /* 0x0000001707177210 */ /* 0x000fe40007ffe0ff */
[----:B------:R-:W-:Y:S02]  /*3ec0*/  F2FP.BF16.F32.PACK_AB R7, R20, R15 ;  /* 0x0000000f1407723e */ /* 0x000fe400000010ff */
[----:B------:R-:W-:-:S05]  /*3ed0*/  LEA.HI.X R9, R6, UR13, R23, 0x1, P5 ;  /* 0x0000000d06097c11 */ /* 0x000fca000a8f0c17 */
[----:B------:R0:W-:Y:S02]  /*3ee0*/  STG.E desc[UR8][R8.64], R7 ;  /* 0x0000000708007986 */ /* 0x0001e4000c101908 */
.L_x_1973:
[----:B------:R-:W-:Y:S05]  /*3ef0*/  BSYNC.RECONVERGENT B1 ;  /* 0x0000000000017941 */ /* 0x000fea0003800200 */
.L_x_1972:
[----:B------:R-:W-:Y:S04]  /*3f00*/  BSSY.RECONVERGENT B1, `(.L_x_1974) ;  /* 0x0000014000017945 */ /* 0x000fe80003800200 */
[----:B------:R-:W-:Y:S05]  /*3f10*/  @P2 BRA `(.L_x_1975) ;  /* 0x0000000000482947 */ /* 0x000fea0003800000 */
[----:B------:R-:W4:Y:S01]  /*3f20*/  LDCU.64 UR6, c[0x0][0x3e0] ;  /* 0x00007c00ff0677ac */ /* 0x000f220008000a00 */
[----:B------:R-:W-:Y:S01]  /*3f30*/  MOV R6, R74 ;  /* 0x0000004a00067202 */ /* 0x000fe20000000f00 */
[--C-:B------:R-:W-:Y:S01]  /*3f40*/  FADD.FTZ R44, R44, -R24.reuse ;  /* 0x800000182c2c7221 */ /* 0x100fe20000010000 */
[----:B0-23--:R-:W-:Y:S01]  /*3f50*/  MOV R7, R73 ;  /* 0x0000004900077202 */ /* 0x00dfe20000000f00 */
        /* <DEDUP_REMOVED lines=14> */
.L_x_1975:
[----:B------:R-:W-:Y:S05]  /*4040*/  BSYNC.RECONVERGENT B1 ;  /* 0x0000000000017941 */ /* 0x000fea0003800200 */
.L_x_1974:
        /* <DEDUP_REMOVED lines=9> */
[----:B------:R-:W-:-:S04]  /*40e0*/  FMUL.FTZ R46, R46, R25 ;  /* 0x000000192e2e7220 */ /* 0x000fc80000410000 */
[----:B-----5:R-:W-:Y:S01]  /*40f0*/  FFMA.FTZ R46, R17, R46, R19 ;  /* 0x0000002e112e7223 */ /* 0x020fe20000010013 */
[----:B------:R-:W-:Y:S02]  /*4100*/  IMAD R14, R14, UR6, RZ ;  /* 0x000000060e0e7c24 */ /* 0x000fe4000f8e02ff */
        /* <DEDUP_REMOVED lines=8> */
.L_x_1977:
[----:B------:R-:W-:Y:S05]  /*4190*/  BSYNC.RECONVERGENT B1 ;  /* 0x0000000000017941 */ /* 0x000fea0003800200 */
.L_x_1976:
[----:B------:R-:W-:Y:S04]  /*41a0*/  BSSY.RECONVERGENT B1, `(.L_x_1978) ;  /* 0x0000014000017945 */ /* 0x000fe80003800200 */
[----:B------:R-:W-:Y:S05]  /*41b0*/  @P6 BRA `(.L_x_1979) ;  /* 0x0000000000486947 */ /* 0x000fea0003800000 */
[----:B------:R-:W1:Y:S01]  /*41c0*/  LDCU.64 UR6, c[0x0][0x3e0] ;  /* 0x00007c00ff0677ac */ /* 0x000e620008000a00 */
[----:B------:R-:W-:Y:S01]  /*41d0*/  MOV R6, R74 ;  /* 0x0000004a00067202 */ /* 0x000fe20000000f00 */
[--C-:B------:R-:W-:Y:S01]  /*41e0*/  FADD.FTZ R48, R48, -R24.reuse ;  /* 0x8000001830307221 */ /* 0x100fe20000010000 */
[----:B0-234-:R-:W-:Y:S01]  /*41f0*/  MOV R7, R73 ;  /* 0x0000004900077202 */ /* 0x01dfe20000000f00 */
[----:B------:R-:W0:Y:S01]  /*4200*/  LDCU.64 UR12, c[0x0][0x380] ;  /* 0x00007000ff0c77ac */ /* 0x000e220008000a00 */
[----:B------:R-:W-:Y:S01]  /*4210*/  FADD.FTZ R8, R47, -R24 ;  /* 0x800000182f087221 */ /* 0x000fe20000010000 */
[----:B-1----:R-:W-:-:S03]  /*4220*/  FMUL.FTZ R9, R48, R25 ;  /* 0x0000001930097220 */ /* 0x002fc60000410000 */
[----:B------:R-:W-:Y:S01]  /*4230*/  FMUL.FTZ R8, R8, R25 ;  /* 0x0000001908087220 */ /* 0x000fe20000410000 */
[----:B------:R-:W-:Y:S02]  /*4240*/  IMAD R12, R12, UR6, RZ ;  /* 0x000000060c0c7c24 */ /* 0x000fe4000f8e02ff */
[----:B------:R-:W-:-:S04]  /*4250*/  IMAD.WIDE.U32 R6, R11, UR6, R6 ;  /* 0x000000060b067c25 */ /* 0x000fc8000f8e0006 */
[----:B------:R-:W-:Y:S02]  /*4260*/  IMAD R13, R11, UR7, R12 ;  /* 0x000000070b0d7c24 */ /* 0x000fe4000f8e020c */
[----:B-----5:R-:W-:Y:S01]  /*4270*/  FFMA.FTZ R11, R16, R9, R18 ;  /* 0x00000009100b7223 */ /* 0x020fe20000010012 */
[----:B------:R-:W-:Y:S01]  /*4280*/  FFMA.FTZ R12, R17, R8, R19 ;  /* 0x00000008110c7223 */ /* 0x000fe20000010013 */
[----:B0-----:R-:W-:Y:S02]  /*4290*/  LEA R8, P1, R6, UR12, 0x1 ;  /* 0x0000000c06087c11 */ /* 0x001fe4000f8208ff */
[----:B------:R-:W-:Y:S02]  /*42a0*/  IADD3 R13, PT, PT, R7, R13, RZ ;  /* 0x0000000d070d7210 */ /* 0x000fe40007ffe0ff */
[----:B------:R-:W-:Y:S02]  /*42b0*/  F2FP.BF16.F32.PACK_AB R7, R12, R11 ;  /* 0x0000000b0c07723e */ /* 0x000fe400000010ff */
[----:B------:R-:W-:-:S05]  /*42c0*/  LEA.HI.X R9, R6, UR13, R13, 0x1, P1 ;  /* 0x0000000d06097c11 */ /* 0x000fca00088f0c0d */
[----:B------:R0:W-:Y:S02]  /*42d0*/  STG.E desc[UR8][R8.64], R7 ;  /* 0x0000000708007986 */ /* 0x0001e4000c101908 */
.L_x_1979:
[----:B------:R-:W-:Y:S05]  /*42e0*/  BSYNC.RECONVERGENT B1 ;  /* 0x0000000000017941 */ /* 0x000fea0003800200 */
.L_x_1978:
        /* <DEDUP_REMOVED lines=20> */
.L_x_1981:
[----:B------:R-:W-:Y:S05]  /*4430*/  BSYNC.RECONVERGENT B1 ;  /* 0x0000000000017941 */ /* 0x000fea0003800200 */
.L_x_1980:
[----:B------:R-:W-:Y:S05]  /*4440*/  @P4 BRA `(.L_x_1982) ;  /* 0x0000002000c84947 */ /* 0x000fea0003800000 */
[----:B------:R-:W2:Y:S01]  /*4450*/  LDCU.64 UR6, c[0x0][0x3e0] ;  /* 0x00007c00ff0677ac */ /* 0x000ea20008000a00 */
[--C-:B------:R-:W-:Y:S01]  /*4460*/  FADD.FTZ R52, R52, -R24.reuse ;  /* 0x8000001834347221 */ /* 0x100fe20000010000 */
[----:B------:R-:W-:Y:S01]  /*4470*/  MOV R72, R74 ;  /* 0x0000004a00487202 */ /* 0x000fe20000000f00 */
[----:B------:R-:W-:Y:S01]  /*4480*/  FADD.FTZ R24, R51, -R24 ;  /* 0x8000001833187221 */ /* 0x000fe20000010000 */
[----:B------:R-:W2:Y:S01]  /*4490*/  LDCU.64 UR10, c[0x0][0x380] ;  /* 0x00007000ff0a77ac */ /* 0x000ea20008000a00 */
[-C--:B01----:R-:W-:Y:S02]  /*44a0*/  FMUL.FTZ R5, R52, R25.reuse ;  /* 0x0000001934057220 */ /* 0x083fe40000410000 */
[----:B------:R-:W-:Y:S02]  /*44b0*/  FMUL.FTZ R24, R24, R25 ;  /* 0x0000001918187220 */ /* 0x000fe40000410000 */
[----:B-----5:R-:W-:Y:S02]  /*44c0*/  FFMA.FTZ R5, R16, R5, R18 ;  /* 0x0000000510057223 */ /* 0x020fe40000010012 */
[----:B------:R-:W-:-:S05]  /*44d0*/  FFMA.FTZ R24, R17, R24, R19 ;  /* 0x0000001811187223 */ /* 0x000fca0000010013 */
[----:B------:R-:W-:Y:S01]  /*44e0*/  F2FP.BF16.F32.PACK_AB R5, R24, R5 ;  /* 0x000000051805723e */ /* 0x000fe200000010ff */
[----:B--234-:R-:W-:Y:S02]  /*44f0*/  IMAD R7, R4, UR6, RZ ;  /* 0x0000000604077c24 */ /* 0x01cfe4000f8e02ff */
[----:B------:R-:W-:-:S04]  /*4500*/  IMAD.WIDE.U32 R72, R64, UR6, R72 ;  /* 0x0000000640487c25 */ /* 0x000fc8000f8e0048 */
[----:B------:R-:W-:Y:S01]  /*4510*/  IMAD R7, R64, UR7, R7 ;  /* 0x0000000740077c24 */ /* 0x000fe2000f8e0207 */
[----:B------:R-:W-:-:S04]  /*4520*/  LEA R6, P1, R72, UR10, 0x1 ;  /* 0x0000000a48067c11 */ /* 0x000fc8000f8208ff */
[----:B------:R-:W-:-:S04]  /*4530*/  IADD3 R7, PT, PT, R73, R7, RZ ;  /* 0x0000000749077210 */ /* 0x000fc80007ffe0ff */
[----:B------:R-:W-:-:S05]  /*4540*/  LEA.HI.X R7, R72, UR11, R7, 0x1, P1 ;  /* 0x0000000b48077c11 */ /* 0x000fca00088f0c07 */
[----:B------:R0:W-:Y:S01]  /*4550*/  STG.E desc[UR8][R6.64], R5 ;  /* 0x0000000506007986 */ /* 0x0001e2000c101908 */
[----:B------:R-:W-:Y:S05]  /*4560*/  BRA `(.L_x_1982) ;  /* 0x0000002000807947 */ /* 0x000fea0003800000 */
.L_x_1951:
[----:B------:R-:W2:Y:S01]  /*4570*/  LDCU.64 UR12, c[0x0][0x3e8] ;  /* 0x00007d00ff0c77ac */ /* 0x000ea20008000a00 */
[----:B------:R-:W-:Y:S01]  /*4580*/  BSSY.RECONVERGENT B1, `(.L_x_1983) ;  /* 0x0000026000017945 */ /* 0x000fe20003800200 */
[C---:B------:R-:W-:Y:S02]  /*4590*/  IADD3 R27, PT, PT, R69.reuse, 0x50, RZ ;  /* 0x00000050451b7810 */ /* 0x040fe40007ffe0ff */
[----:B0-----:R-:W-:Y:S02]  /*45a0*/  IADD3 R26, PT, PT, R69, 0x60, RZ ;  /* 0x00000060451a7810 */ /* 0x001fe40007ffe0ff */
[----:B--2---:R-:W-:Y:S02]  /*45b0*/  ISETP.GE.U32.AND P1, PT, R68, UR12, PT ;  /* 0x0000000c44007c0c */ /* 0x004fe4000bf26070 */
[----:B------:R-:W-:Y:S02]  /*45c0*/  ISETP.GE.U32.AND P2, PT, R67, UR12, PT ;  /* 0x0000000c43007c0c */ /* 0x000fe4000bf46070 */
[----:B------:R-:W-:-:S02]  /*45d0*/  ISETP.GE.U32.AND P3, PT, R66, UR12, PT ;  /* 0x0000000c42007c0c */ /* 0x000fc4000bf66070 */
[----:B------:R-:W-:Y:S02]  /*45e0*/  ISETP.GE.AND.EX P1, PT, R53, UR13, PT, P1 ;  /* 0x0000000d35007c0c */ /* 0x000fe4000bf26310 */
[----:B------:R-:W-:Y:S02]  /*45f0*/  ISETP.GE.AND.EX P2, PT, R0, UR13, PT, P2 ;  /* 0x0000000d00007c0c */ /* 0x000fe4000bf46320 */
[----:B------:R-:W-:Y:S01]  /*4600*/  ISETP.GE.AND.EX P3, PT, R2, UR13, PT, P3 ;  /* 0x0000000d02007c0c */ /* 0x000fe2000bf66330 */
[----:B------:R-:W-:-:S12]  /*4610*/  @P5 BRA `(.L_x_1984) ;  /* 0x0000000000705947 */ /* 0x000fd80003800000 */
[--C-:B------:R-:W-:Y:S01]  /*4620*/  FADD.FTZ R8, R8, -R24.reuse ;  /* 0x8000001808087221 */ /* 0x100fe20000010000 */
[----:B------:R-:W-:Y:S01]  /*4630*/  FADD.FTZ R6, R6, -R24 ;  /* 0x8000001806067221 */ /* 0x000fe20000010000 */
[----:B------:R-:W0:Y:S01]  /*4640*/  LDCU.64 UR6, c[0x0][0x3e0] ;  /* 0x00007c00ff0677ac */ /* 0x000e220008000a00 */
[----:B------:R-:W-:Y:S01]  /*4650*/  MOV R22, R74 ;  /* 0x0000004a00167202 */ /* 0x000fe20000000f00 */
[-C--:B-1----:R-:W-:Y:S01]  /*4660*/  FMUL.FTZ R21, R8, R25.reuse ;  /* 0x0000001908157220 */ /* 0x082fe20000410000 */
[----:B------:R-:W-:Y:S01]  /*4670*/  FMUL.FTZ R6, R6, R25 ;  /* 0x0000001906067220 */ /* 0x000fe20000410000 */
[----:B------:R-:W1:Y:S01]  /*4680*/  LDCU.64 UR10, c[0x0][0x380] ;  /* 0x00007000ff0a77ac */ /* 0x000e620008000a00 */
[----:B------:R-:W-:Y:S01]  /*4690*/  MOV R23, R73 ;  /* 0x0000004900177202 */ /* 0x000fe20000000f00 */
[----:B-----5:R-:W-:Y:S01]  /*46a0*/  FFMA.FTZ R8, R16, R21, R18 ;  /* 0x0000001510087223 */ /* 0x020fe20000010012 */
[----:B------:R-:W-:-:S03]  /*46b0*/  FFMA.FTZ R6, R17, R6, R19 ;  /* 0x0000000611067223 */ /* 0x000fc60000010013 */
[----:B------:R-:W-:Y:S01]  /*46c0*/  FMUL.FTZ R20, R8, -1.4426950216293334961 ;  /* 0xbfb8aa3b08147820 */ /* 0x000fe20000410000 */
[----:B------:R-:W-:-:S05]  /*46d0*/  FMUL.FTZ R29, R6, -1.4426950216293334961 ;  /* 0xbfb8aa3b061d7820 */ /* 0x000fca0000410000 */
[----:B------:R-:W2:Y:S01]  /*46e0*/  MUFU.EX2 R20, R20 ;  /* 0x0000001400147308 */ /* 0x000ea20000000800 */
[----:B0-----:R-:W-:Y:S02]  /*46f0*/  IMAD R70, R54, UR6, RZ ;  /* 0x0000000636467c24 */ /* 0x001fe4000f8e02ff */
[----:B------:R-:W-:-:S05]  /*4700*/  IMAD.WIDE.U32 R22, R69, UR6, R22 ;  /* 0x0000000645167c25 */ /* 0x000fca000f8e0016 */
[----:B------:R-:W0:Y:S01]  /*4710*/  MUFU.EX2 R29, R29 ;  /* 0x0000001d001d7308 */ /* 0x000e220000000800 */
[----:B------:R-:W-:-:S05]  /*4720*/  IMAD R71, R69, UR7, R70 ;  /* 0x0000000745477c24 */ /* 0x000fca000f8e0246 */
[----:B------:R-:W-:Y:S01]  /*4730*/  IADD3 R71, PT, PT, R23, R71, RZ ;  /* 0x0000004717477210 */ /* 0x000fe20007ffe0ff */
[----:B--2---:R-:W-:Y:S01]  /*4740*/  FADD.FTZ R28, R20, 1 ;  /* 0x3f800000141c7421 */ /* 0x004fe20000010000 */
[----:B-1----:R-:W-:-:S03]  /*4750*/  LEA R20, P4, R22, UR10, 0x1 ;  /* 0x0000000a16147c11 */ /* 0x002fc6000f8808ff */
[----:B------:R-:W1:Y:S01]  /*4760*/  MUFU.RCP R21, R28 ;  /* 0x0000001c00157308 */ /* 0x000e620000001000 */
[----:B0-----:R-:W-:-:S07]  /*4770*/  FADD.FTZ R30, R29, 1 ;  /* 0x3f8000001d1e7421 */ /* 0x001fce0000010000 */
[----:B------:R-:W0:Y:S01]  /*4780*/  MUFU.RCP R31, R30 ;  /* 0x0000001e001f7308 */ /* 0x000e220000001000 */
[----:B-1----:R-:W-:Y:S01]  /*4790*/  FMUL.FTZ R8, R8, R21 ;  /* 0x0000001508087220 */ /* 0x002fe20000410000 */
[----:B------:R-:W-:Y:S01]  /*47a0*/  LEA.HI.X R21, R22, UR11, R71, 0x1, P4 ;  /* 0x0000000b16157c11 */ /* 0x000fe2000a0f0c47 */
[----:B0-----:R-:W-:-:S05]  /*47b0*/  FMUL.FTZ R31, R6, R31 ;  /* 0x0000001f061f7220 */ /* 0x001fca0000410000 */
[----:B------:R-:W-:-:S05]  /*47c0*/  F2FP.BF16.F32.PACK_AB R31, R31, R8 ;  /* 0x000000081f1f723e */ /* 0x000fca00000010ff */
[----:B------:R0:W-:Y:S02]  /*47d0*/  STG.E desc[UR8][R20.64], R31 ;  /* 0x0000001f14007986 */ /* 0x0001e4000c101908 */
.L_x_1984:
[----:B------:R-:W-:Y:S05]  /*47e0*/  BSYNC.RECONVERGENT B1 ;  /* 0x0000000000017941 */ /* 0x000fea0003800200 */
.L_x_1983:
[----:B------:R-:W-:Y:S04]  /*47f0*/  BSSY.RECONVERGENT B1, `(.L_x_1985) ;  /* 0x000001e000017945 */ /* 0x000fe80003800200 */
[----:B------:R-:W-:Y:S05]  /*4800*/  @P1 BRA `(.L_x_1986) ;  /* 0x0000000000701947 */ /* 0x000fea0003800000 */
[--C-:B------:R-:W-:Y:S01]  /*4810*/  FADD.FTZ R6, R5, -R24.reuse ;  /* 0x8000001805067221 */ /* 0x100fe20000010000 */
[----:B------:R-:W2:Y:S01]  /*4820*/  LDCU.64 UR6, c[0x0][0x3e0] ;  /* 0x00007c00ff0677ac */ /* 0x000ea20008000a00 */
[----:B0-----:R-:W-:Y:S02]  /*4830*/  MOV R20, R74 ;  /* 0x0000004a00147202 */ /* 0x001fe40000000f00 */
[----:B-1----:R-:W-:Y:S01]  /*4840*/  FMUL.FTZ R5, R6, R25 ;  /* 0x0000001906057220 */ /* 0x002fe20000410000 */
[----:B------:R-:W-:Y:S01]  /*4850*/  FADD.FTZ R6, R7, -R24 ;  /* 0x8000001807067221 */ /* 0x000fe20000010000 */
[----:B------:R-:W0:Y:S01]  /*4860*/  LDCU.64 UR10, c[0x0][0x380] ;  /* 0x00007000ff0a77ac */ /* 0x000e220008000a00 */
[----:B------:R-:W-:Y:S01]  /*4870*/  MOV R21, R73 ;  /* 0x0000004900157202 */ /* 0x000fe20000000f00 */
[----:B-----5:R-:W-:Y:S01]  /*4880*/  FFMA.FTZ R5, R16, R5, R18 ;  /* 0x0000000510057223 */ /* 0x020fe20000010012 */
[----:B------:R-:W-:-:S03]  /*4890*/  FMUL.FTZ R6, R6, R25 ;  /* 0x0000001906067220 */ /* 0x000fc60000410000 */
[----:B------:R-:W-:Y:S01]  /*48a0*/  FMUL.FTZ R7, R5, -1.4426950216293334961 ;  /* 0xbfb8aa3b05077820 */ /* 0x000fe20000410000 */
[----:B------:R-:W-:-:S04]  /*48b0*/  FFMA.FTZ R6, R17, R6, R19 ;  /* 0x0000000611067223 */ /* 0x000fc80000010013 */
[----:B------:R-:W-:Y:S01]  /*48c0*/  FMUL.FTZ R22, R6, -1.4426950216293334961 ;  /* 0xbfb8aa3b06167820 */ /* 0x000fe20000410000 */
[----:B------:R-:W1:Y:S01]  /*48d0*/  MUFU.EX2 R7, R7 ;  /* 0x0000000700077308 */ /* 0x000e620000000800 */
[----:B--2---:R-:W-:Y:S02]  /*48e0*/  IMAD R29, R53, UR6, RZ ;  /* 0x00000006351d7c24 */ /* 0x004fe4000f8e02ff */
[----:B------:R-:W-:-:S04]  /*48f0*/  IMAD.WIDE.U32 R20, R68, UR6, R20 ;  /* 0x0000000644147c25 */ /* 0x000fc8000f8e0014 */
[----:B------:R-:W-:Y:S01]  /*4900*/  IMAD R29, R68, UR7, R29 ;  /* 0x00000007441d7c24 */ /* 0x000fe2000f8e021d */
[----:B------:R-:W2:Y:S04]  /*4910*/  MUFU.EX2 R22, R22 ;  /* 0x0000001600167308 */ /* 0x000ea80000000800 */
[----:B------:R-:W-:Y:S01]  /*4920*/  IADD3 R29, PT, PT, R21, R29, RZ ;  /* 0x0000001d151d7210 */ /* 0x000fe20007ffe0ff */
[----:B-1----:R-:W-:-:S06]  /*4930*/  FADD.FTZ R8, R7, 1 ;  /* 0x3f80000007087421 */ /* 0x002fcc0000010000 */
[----:B------:R-:W1:Y:S01]  /*4940*/  MUFU.RCP R8, R8 ;  /* 0x0000000800087308 */ /* 0x000e620000001000 */
[----:B--2---:R-:W-:-:S07]  /*4950*/  FADD.FTZ R23, R22, 1 ;  /* 0x3f80000016177421 */ /* 0x004fce0000010000 */
[----:B------:R-:W2:Y:S01]  /*4960*/  MUFU.RCP R23, R23 ;  /* 0x0000001700177308 */ /* 0x000ea20000001000 */
[----:B-1----:R-:W-:Y:S01]  /*4970*/  FMUL.FTZ R5, R5, R8 ;  /* 0x0000000805057220 */ /* 0x002fe20000410000 */
[----:B--2---:R-:W-:Y:S01]  /*4980*/  FMUL.FTZ R22, R6, R23 ;  /* 0x0000001706167220 */ /* 0x004fe20000410000 */
[----:B0-----:R-:W-:-:S04]  /*4990*/  LEA R6, P1, R20, UR10, 0x1 ;  /* 0x0000000a14067c11 */ /* 0x001fc8000f8208ff */
[----:B------:R-:W-:Y:S02]  /*49a0*/  LEA.HI.X R7, R20, UR11, R29, 0x1, P1 ;  /* 0x0000000b14077c11 */ /* 0x000fe400088f0c1d */
[----:B------:R-:W-:-:S05]  /*49b0*/  F2FP.BF16.F32.PACK_AB R5, R22, R5 ;  /* 0x000000051605723e */ /* 0x000fca00000010ff */
[----:B------:R2:W-:Y:S02]  /*49c0*/  STG.E desc[UR8][R6.64], R5 ;  /* 0x0000000506007986 */ /* 0x0005e4000c101908 */
.L_x_1986:
[----:B------:R-:W-:Y:S05]  /*49d0*/  BSYNC.RECONVERGENT B1 ;  /* 0x0000000000017941 */ /* 0x000fea0003800200 */
.L_x_1985:
[----:B------:R-:W-:Y:S04]  /*49e0*/  BSSY.RECONVERGENT B1, `(.L_x_1987) ;  /* 0x000001e000017945 */ /* 0x000fe80003800200 */
[----:B------:R-:W-:Y:S05]  /*49f0*/  @P2 BRA `(.L_x_1988) ;  /* 0x0000000000702947 */ /* 0x000fea0003800000 */
[--C-:B--2---:R-:W-:Y:S01]  /*4a00*/  FADD.FTZ R6, R9, -R24.reuse ;  /* 0x8000001809067221 */ /* 0x104fe20000010000 */
[----:B------:R-:W-:Y:S01]  /*4a10*/  FADD.FTZ R10, R10, -R24 ;  /* 0x800000180a0a7221 */ /* 0x000fe20000010000 */
[----:B------:R-:W2:Y:S01]  /*4a20*/  LDCU.64 UR6, c[0x0][0x3e0] ;  /* 0x00007c00ff0677ac */ /* 0x000ea20008000a00 */
[----:B------:R-:W-:Y:S01]  /*4a30*/  MOV R8, R74 ;  /* 0x0000004a00087202 */ /* 0x000fe20000000f00 */
[-C--:B-1----:R-:W-:Y:S01]  /*4a40*/  FMUL.FTZ R5, R6, R25.reuse ;  /* 0x0000001906057220 */ /* 0x082fe20000410000 */
[----:B------:R-:W-:Y:S01]  /*4a50*/  FMUL.FTZ R10, R10, R25 ;  /* 0x000000190a0a7220 */ /* 0x000fe20000410000 */
[----:B------:R-:W1:Y:S01]  /*4a60*/  LDCU.64 UR10, c[0x0][0x380] ;  /* 0x00007000ff0a77ac */ /* 0x000e620008000a00 */
[----:B------:R-:W-:Y:S01]  /*4a70*/  MOV R9, R73 ;  /* 0x0000004900097202 */ /* 0x000fe20000000f00 */
[----:B-----5:R-:W-:Y:S01]  /*4a80*/  FFMA.FTZ R7, R16, R5, R18 ;  /* 0x0000000510077223 */ /* 0x020fe20000010012 */
[----:B0-----:R-:W-:-:S03]  /*4a90*/  FFMA.FTZ R21, R17, R10, R19 ;  /* 0x0000000a11157223 */ /* 0x001fc60000010013 */
[----:B------:R-:W-:Y:S01]  /*4aa0*/  FMUL.FTZ R5, R7, -1.4426950216293334961 ;  /* 0xbfb8aa3b07057820 */ /* 0x000fe20000410000 */
[----:B------:R-:W-:-:S05]  /*4ab0*/  FMUL.FTZ R6, R21, -1.4426950216293334961 ;  /* 0xbfb8aa3b15067820 */ /* 0x000fca0000410000 */
[----:B------:R-:W0:Y:S01]  /*4ac0*/  MUFU.EX2 R5, R5 ;  /* 0x0000000500057308 */ /* 0x000e220000000800 */
[----:B--2---:R-:W-:Y:S02]  /*4ad0*/  IMAD R22, R0, UR6, RZ ;  /* 0x0000000600167c24 */ /* 0x004fe4000f8e02ff */
[----:B------:R-:W-:-:S05]  /*4ae0*/  IMAD.WIDE.U32 R8, R67, UR6, R8 ;  /* 0x0000000643087c25 */ /* 0x000fca000f8e0008 */
[----:B------:R-:W2:Y:S01]  /*4af0*/  MUFU.EX2 R6, R6 ;  /* 0x0000000600067308 */ /* 0x000ea20000000800 */
[----:B------:R-:W-:-:S05]  /*4b00*/  IMAD R23, R67, UR7, R22 ;  /* 0x0000000743177c24 */ /* 0x000fca000f8e0216 */
[----:B------:R-:W-:Y:S01]  /*4b10*/  IADD3 R23, PT, PT, R9, R23, RZ ;  /* 0x0000001709177210 */ /* 0x000fe20007ffe0ff */
[----:B0-----:R-:W-:-:S06]  /*4b20*/  FADD.FTZ R10, R5, 1 ;  /* 0x3f800000050a7421 */ /* 0x001fcc0000010000 */
[----:B------:R-:W0:Y:S01]  /*4b30*/  MUFU.RCP R10, R10 ;  /* 0x0000000a000a7308 */ /* 0x000e220000001000 */
[----:B--2---:R-:W-:Y:S01]  /*4b40*/  FADD.FTZ R20, R6, 1 ;  /* 0x3f80000006147421 */ /* 0x004fe20000010000 */
[----:B-1----:R-:W-:-:S06]  /*4b50*/  LEA R6, P1, R8, UR10, 0x1 ;  /* 0x0000000a08067c11 */ /* 0x002fcc000f8208ff */
[----:B------:R-:W1:Y:S01]  /*4b60*/  MUFU.RCP R20, R20 ;  /* 0x0000001400147308 */ /* 0x000e620000001000 */
[----:B0-----:R-:W-:Y:S01]  /*4b70*/  FMUL.FTZ R5, R7, R10 ;  /* 0x0000000a07057220 */ /* 0x001fe20000410000 */
[----:B------:R-:W-:Y:S01]  /*4b80*/  LEA.HI.X R7, R8, UR11, R23, 0x1, P1 ;  /* 0x0000000b08077c11 */ /* 0x000fe200088f0c17 */
[----:B-1----:R-:W-:-:S05]  /*4b90*/  FMUL.FTZ R22, R21, R20 ;  /* 0x0000001415167220 */ /* 0x002fca0000410000 */
[----:B------:R-:W-:-:S05]  /*4ba0*/  F2FP.BF16.F32.PACK_AB R5, R22, R5 ;  /* 0x000000051605723e */ /* 0x000fca00000010ff */
[----:B------:R3:W-:Y:S02]  /*4bb0*/  STG.E desc[UR8][R6.64], R5 ;  /* 0x0000000506007986 */ /* 0x0007e4000c101908 */
.L_x_1988:
[----:B------:R-:W-:Y:S05]  /*4bc0*/  BSYNC.RECONVERGENT B1 ;  /* 0x0000000000017941 */ /* 0x000fea0003800200 */
.L_x_1987:
[----:B------:R-:W-:Y:S04]  /*4bd0*/  BSSY.RECONVERGENT B1, `(.L_x_1989) ;  /* 0x000001e000017945 */ /* 0x000fe80003800200 */
[----:B------:R-:W-:Y:S05]  /*4be0*/  @P3 BRA `(.L_x_1990) ;  /* 0x0000000000703947 */ /* 0x000fea0003800000 */
[--C-:B------:R-:W-:Y:S01]  /*4bf0*/  FADD.FTZ R12, R12, -R24.reuse ;  /* 0x800000180c0c7221 */ /* 0x100fe20000010000 */
[----:B--23--:R-:W-:Y:S01]  /*4c00*/  FADD.FTZ R6, R11, -R24 ;  /* 0x800000180b067221 */ /* 0x00cfe20000010000 */
        /* <DEDUP_REMOVED lines=16> */
[----:B--2---:R-:W-:-:S06]  /*4d10*/  FADD.FTZ R10, R5, 1 ;  /* 0x3f800000050a7421 */ /* 0x004fcc0000010000 */
[----:B------:R-:W2:Y:S01]  /*4d20*/  MUFU.RCP R10, R10 ;  /* 0x0000000a000a7308 */ /* 0x000ea20000001000 */
[----:B0-----:R-:W-:Y:S01]  /*4d30*/  FADD.FTZ R11, R6, 1 ;  /* 0x3f800000060b7421 */ /* 0x001fe20000010000 */
[----:B-1----:R-:W-:-:S06]  /*4d40*/  LEA R6, P1, R8, UR10, 0x1 ;  /* 0x0000000a08067c11 */ /* 0x002fcc000f8208ff */
[----:B------:R-:W0:Y:S01]  /*4d50*/  MUFU.RCP R11, R11 ;  /* 0x0000000b000b7308 */ /* 0x000e220000001000 */
[----:B--2---:R-:W-:Y:S01]  /*4d60*/  FMUL.FTZ R5, R7, R10 ;  /* 0x0000000a07057220 */ /* 0x004fe20000410000 */
[----:B------:R-:W-:Y:S01]  /*4d70*/  LEA.HI.X R7, R8, UR11, R21, 0x1, P1 ;  /* 0x0000000b08077c11 */ /* 0x000fe200088f0c15 */
[----:B0-----:R-:W-:-:S05]  /*4d80*/  FMUL.FTZ R12, R12, R11 ;  /* 0x0000000b0c0c7220 */ /* 0x001fca0000410000 */
[----:B------:R-:W-:-:S05]  /*4d90*/  F2FP.BF16.F32.PACK_AB R5, R12, R5 ;  /* 0x000000050c05723e */ /* 0x000fca00000010ff */
[----:B------:R4:W-:Y:S02]  /*4da0*/  STG.E desc[UR8][R6.64], R5 ;  /* 0x0000000506007986 */ /* 0x0009e4000c101908 */
.L_x_1990:
[----:B------:R-:W-:Y:S05]  /*4db0*/  BSYNC.RECONVERGENT B1 ;  /* 0x0000000000017941 */ /* 0x000fea0003800200 */
.L_x_1989:
        /* <DEDUP_REMOVED lines=13> */
[----:B0-----:R-:W-:Y:S02]  /*4e90*/  SHF.R.S32.HI R20, RZ, 0x1f, R5 ;  /* 0x0000001fff147819 */ /* 0x001fe40000011405 */
[----:B------:R-:W-:Y:S02]  /*4ea0*/  SHF.R.S32.HI R21, RZ, 0x1f, R10 ;  /* 0x0000001fff157819 */ /* 0x000fe4000001140a */
        /* <DEDUP_REMOVED lines=9> */
[--C-:B------:R-:W-:Y:S01]  /*4f40*/  FADD.FTZ R6, R13, -R24.reuse ;  /* 0x800000180d067221 */ /* 0x100fe20000010000 */
[----:B------:R-:W-:Y:S01]  /*4f50*/  FADD.FTZ R14, R14, -R24 ;  /* 0x800000180e0e7221 */ /* 0x000fe20000010000 */
[----:B------:R-:W0:Y:S01]  /*4f60*/  LDCU.64 UR6, c[0x0][0x3e0] ;  /* 0x00007c00ff0677ac */ /* 0x000e220008000a00 */
[----:B------:R-:W-:Y:S01]  /*4f70*/  MOV R9, R73 ;  /* 0x0000004900097202 */ /* 0x000fe20000000f00 */
[-C--:B-1----:R-:W-:Y:S01]  /*4f80*/  FMUL.FTZ R6, R6, R25.reuse ;  /* 0x0000001906067220 */ /* 0x082fe20000410000 */
[----:B------:R-:W-:Y:S01]  /*4f90*/  FMUL.FTZ R7, R14, R25 ;  /* 0x000000190e077220 */ /* 0x000fe20000410000 */
[----:B------:R-:W1:Y:S02]  /*4fa0*/  LDCU.64 UR10, c[0x0][0x380] ;  /* 0x00007000ff0a77ac */ /* 0x000e640008000a00 */
[----:B-----5:R-:W-:Y:S01]  /*4fb0*/  FFMA.FTZ R6, R17, R6, R19 ;  /* 0x0000000611067223 */ /* 0x020fe20000010013 */
[----:B------:R-:W-:-:S03]  /*4fc0*/  FFMA.FTZ R7, R16, R7, R18 ;  /* 0x0000000710077223 */ /* 0x000fc60000010012 */
[----:B------:R-:W-:Y:S01]  /*4fd0*/  FMUL.FTZ R30, R6, -1.4426950216293334961 ;  /* 0xbfb8aa3b061e7820 */ /* 0x000fe20000410000 */
[----:B------:R-:W-:-:S05]  /*4fe0*/  FMUL.FTZ R8, R7, -1.4426950216293334961 ;  /* 0xbfb8aa3b07087820 */ /* 0x000fca0000410000 */
[----:B------:R-:W2:Y:S01]  /*4ff0*/  MUFU.EX2 R30, R30 ;  /* 0x0000001e001e7308 */ /* 0x000ea20000000800 */
[----:B0-----:R-:W-:-:S04]  /*5000*/  IMAD R70, R3, UR6, RZ ;  /* 0x0000000603467c24 */ /* 0x001fc8000f8e02ff */
[----:B------:R-:W-:-:S03]  /*5010*/  IMAD R77, R65, UR7, R70 ;  /* 0x00000007414d7c24 */ /* 0x000fc6000f8e0246 */
[----:B------:R-:W0:Y:S01]  /*5020*/  MUFU.EX2 R8, R8 ;  /* 0x0000000800087308 */ /* 0x000e220000000800 */
[----:B--2---:R-:W-:-:S07]  /*5030*/  FADD.FTZ R31, R30, 1 ;  /* 0x3f8000001e1f7421 */ /* 0x004fce0000010000 */
[----:B------:R-:W2:Y:S01]  /*5040*/  MUFU.RCP R31, R31 ;  /* 0x0000001f001f7308 */ /* 0x000ea20000001000 */
[----:B0-----:R-:W-:Y:S01]  /*5050*/  FADD.FTZ R13, R8, 1 ;  /* 0x3f800000080d7421 */ /* 0x001fe20000010000 */
[----:B------:R-:W-:-:S06]  /*5060*/  MOV R8, R74 ;  /* 0x0000004a00087202 */ /* 0x000fcc0000000f00 */
[----:B------:R-:W0:Y:S01]  /*5070*/  MUFU.RCP R14, R13 ;  /* 0x0000000d000e7308 */ /* 0x000e220000001000 */
[----:B------:R-:W-:-:S05]  /*5080*/  IMAD.WIDE.U32 R8, R65, UR6, R8 ;  /* 0x0000000641087c25 */ /* 0x000fca000f8e0008 */
[----:B------:R-:W-:Y:S01]  /*5090*/  IADD3 R77, PT, PT, R9, R77, RZ ;  /* 0x0000004d094d7210 */ /* 0x000fe20007ffe0ff */
[----:B--2---:R-:W-:Y:S01]  /*50a0*/  FMUL.FTZ R71, R6, R31 ;  /* 0x0000001f06477220 */ /* 0x004fe20000410000 */
[----:B-1----:R-:W-:Y:S01]  /*50b0*/  LEA R6, P5, R8, UR10, 0x1 ;  /* 0x0000000a08067c11 */ /* 0x002fe2000f8a08ff */
[----:B0-----:R-:W-:-:S03]  /*50c0*/  FMUL.FTZ R14, R7, R14 ;  /* 0x0000000e070e7220 */ /* 0x001fc60000410000 */
[----:B------:R-:W-:Y:S02]  /*50d0*/  LEA.HI.X R7, R8, UR11, R77, 0x1, P5 ;  /* 0x0000000b08077c11 */ /* 0x000fe4000a8f0c4d */
[----:B------:R-:W-:-:S05]  /*50e0*/  F2FP.BF16.F32.PACK_AB R71, R71, R14 ;  /* 0x0000000e4747723e */ /* 0x000fca00000010ff */
[----:B------:R0:W-:Y:S02]  /*50f0*/  STG.E desc[UR8][R6.64], R71 ;  /* 0x0000004706007986 */ /* 0x0001e4000c101908 */
.L_x_1992:
[----:B------:R-:W-:Y:S05]  /*5100*/  BSYNC.RECONVERGENT B1 ;  /* 0x0000000000017941 */ /* 0x000fea0003800200 */
.L_x_1991:
[----:B------:R-:W-:Y:S04]  /*5110*/  BSSY.RECONVERGENT B1, `(.L_x_1993) ;  /* 0x000001e000017945 */ /* 0x000fe80003800200 */
[----:B------:R-:W-:Y:S05]  /*5120*/  @P2 BRA `(.L_x_1994) ;  /* 0x0000000000702947 */ /* 0x000fea0003800000 */
[--C-:B0-----:R-:W-:Y:S01]  /*5130*/  FADD.FTZ R6, R15, -R24.reuse ;  /* 0x800000180f067221 */ /* 0x101fe20000010000 */
        /* <DEDUP_REMOVED lines=11> */
[----:B0-----:R-:W-:-:S07]  /*51f0*/  IMAD R32, R29, UR6, RZ ;  /* 0x000000061d207c24 */ /* 0x001fce000f8e02ff */
[----:B------:R-:W0:Y:S01]  /*5200*/  MUFU.EX2 R15, R15 ;  /* 0x0000000f000f7308 */ /* 0x000e220000000800 */
[----:B--2---:R-:W-:Y:S01]  /*5210*/  FADD.FTZ R13, R6, 1 ;  /* 0x3f800000060d7421 */ /* 0x004fe20000010000 */
[----:B------:R-:W-:-:S06]  /*5220*/  MOV R6, R74 ;  /* 0x0000004a00067202 */ /* 0x000fcc0000000f00 */
[----:B------:R-:W2:Y:S01]  /*5230*/  MUFU.RCP R14, R13 ;  /* 0x0000000d000e7308 */ /* 0x000ea20000001000 */
[----:B------:R-:W-:-:S04]  /*5240*/  IMAD.WIDE.U32 R6, R27, UR6, R6 ;  /* 0x000000061b067c25 */ /* 0x000fc8000f8e0006 */
[----:B0-----:R-:W-:Y:S01]  /*5250*/  FADD.FTZ R30, R15, 1 ;  /* 0x3f8000000f1e7421 */ /* 0x001fe20000010000 */
[----:B------:R-:W-:-:S03]  /*5260*/  IMAD R27, R27, UR7, R32 ;  /* 0x000000071b1b7c24 */ /* 0x000fc6000f8e0220 */
[----:B------:R-:W0:Y:S02]  /*5270*/  MUFU.RCP R31, R30 ;  /* 0x0000001e001f7308 */ /* 0x000e240000001000 */
[----:B------:R-:W-:Y:S01]  /*5280*/  IADD3 R27, PT, PT, R7, R27, RZ ;  /* 0x0000001b071b7210 */ /* 0x000fe20007ffe0ff */
[----:B--2---:R-:W-:Y:S01]  /*5290*/  FMUL.FTZ R14, R9, R14 ;  /* 0x0000000e090e7220 */ /* 0x004fe20000410000 */
[----:B0-----:R-:W-:Y:S01]  /*52a0*/  FMUL.FTZ R31, R8, R31 ;  /* 0x0000001f081f7220 */ /* 0x001fe20000410000 */
[----:B-1----:R-:W-:-:S04]  /*52b0*/  LEA R8, P2, R6, UR10, 0x1 ;  /* 0x0000000a06087c11 */ /* 0x002fc8000f8408ff */
[----:B------:R-:W-:Y:S02]  /*52c0*/  LEA.HI.X R9, R6, UR11, R27, 0x1, P2 ;  /* 0x0000000b06097c11 */ /* 0x000fe400090f0c1b */
[----:B------:R-:W-:-:S05]  /*52d0*/  F2FP.BF16.F32.PACK_AB R31, R31, R14 ;  /* 0x0000000e1f1f723e */ /* 0x000fca00000010ff */
[----:B------:R2:W-:Y:S02]  /*52e0*/  STG.E desc[UR8][R8.64], R31 ;  /* 0x0000001f08007986 */ /* 0x0005e4000c101908 */
.L_x_1994:
[----:B------:R-:W-:Y:S05]  /*52f0*/  BSYNC.RECONVERGENT B1 ;  /* 0x0000000000017941 */ /* 0x000fea0003800200 */
.L_x_1993:
[----:B------:R-:W-:Y:S04]  /*5300*/  BSSY.RECONVERGENT B1, `(.L_x_1995) ;  /* 0x000001e000017945 */ /* 0x000fe80003800200 */
[----:B------:R-:W-:Y:S05]  /*5310*/  @P1 BRA `(.L_x_1996) ;  /* 0x0000000000701947 */ /* 0x000fea0003800000 */
[--C-:B0-----:R-:W-:Y:S01]  /*5320*/  FADD.FTZ R6, R33, -R24.reuse ;  /* 0x8000001821067221 */ /* 0x101fe20000010000 */
[----:B------:R-:W-:Y:S01]  /*5330*/  FADD.FTZ R34, R34, -R24 ;  /* 0x8000001822227221 */ /* 0x000fe20000010000 */
[----:B------:R-:W0:Y:S02]  /*5340*/  LDCU.64 UR6, c[0x0][0x3e0] ;  /* 0x00007c00ff0677ac */ /* 0x000e240008000a00 */
[-C--:B-1----:R-:W-:Y:S01]  /*5350*/  FMUL.FTZ R7, R6, R25.reuse ;  /* 0x0000001906077220 */ /* 0x082fe20000410000 */
[----:B------:R-:W-:Y:S01]  /*5360*/  FMUL.FTZ R34, R34, R25 ;  /* 0x0000001922227220 */ /* 0x000fe20000410000 */
[----:B------:R-:W1:Y:S02]  /*5370*/  LDCU.64 UR10, c[0x0][0x380] ;  /* 0x00007000ff0a77ac */ /* 0x000e640008000a00 */
[----:B-----5:R-:W-:Y:S01]  /*5380*/  FFMA.FTZ R30, R16, R7, R18 ;  /* 0x00000007101e7223 */ /* 0x020fe20000010012 */
[----:B------:R-:W-:Y:S01]  /*5390*/  FFMA.FTZ R15, R17, R34, R19 ;  /* 0x00000022110f7223 */ /* 0x000fe20000010013 */
[----:B------:R-:W-:-:S02]  /*53a0*/  MOV R7, R73 ;  /* 0x0000004900077202 */ /* 0x000fc40000000f00 */
[----:B------:R-:W-:Y:S01]  /*53b0*/  FMUL.FTZ R6, R30, -1.4426950216293334961 ;  /* 0xbfb8aa3b1e067820 */ /* 0x000fe20000410000 */
[----:B--2---:R-:W-:-:S05]  /*53c0*/  FMUL.FTZ R8, R15, -1.4426950216293334961 ;  /* 0xbfb8aa3b0f087820 */ /* 0x004fca0000410000 */
[----:B------:R-:W2:Y:S01]  /*53d0*/  MUFU.EX2 R6, R6 ;  /* 0x0000000600067308 */ /* 0x000ea20000000800 */
[----:B0-----:R-:W-:-:S04]  /*53e0*/  IMAD R9, R12, UR6, RZ ;  /* 0x000000060c097c24 */ /* 0x001fc8000f8e02ff */
[----:B------:R-:W-:-:S03]  /*53f0*/  IMAD R9, R26, UR7, R9 ;  /* 0x000000071a097c24 */ /* 0x000fc6000f8e0209 */
[----:B------:R-:W0:Y:S01]  /*5400*/  MUFU.EX2 R8, R8 ;  /* 0x0000000800087308 */ /* 0x000e220000000800 */
[----:B--2---:R-:W-:Y:S01]  /*5410*/  FADD.FTZ R13, R6, 1 ;  /* 0x3f800000060d7421 */ /* 0x004fe20000010000 */
[----:B------:R-:W-:-:S06]  /*5420*/  MOV R6, R74 ;  /* 0x0000004a00067202 */ /* 0x000fcc0000000f00 */
[----:B------:R-:W2:Y:S01]  /*5430*/  MUFU.RCP R13, R13 ;  /* 0x0000000d000d7308 */ /* 0x000ea20000001000 */
[----:B------:R-:W-:-:S04]  /*5440*/  IMAD.WIDE.U32 R6, R26, UR6, R6 ;  /* 0x000000061a067c25 */ /* 0x000fc8000f8e0006 */
[----:B0-----:R-:W-:Y:S01]  /*5450*/  FADD.FTZ R14, R8, 1 ;  /* 0x3f800000080e7421 */ /* 0x001fe20000010000 */
[----:B-1----:R-:W-:-:S05]  /*5460*/  LEA R8, P1, R6, UR10, 0x1 ;  /* 0x0000000a06087c11 */ /* 0x002fca000f8208ff */
[----:B------:R-:W0:Y:S01]  /*5470*/  MUFU.RCP R14, R14 ;  /* 0x0000000e000e7308 */ /* 0x000e220000001000 */
[----:B------:R-:W-:-:S04]  /*5480*/  IADD3 R9, PT, PT, R7, R9, RZ ;  /* 0x0000000907097210 */ /* 0x000fc80007ffe0ff */
[----:B------:R-:W-:Y:S01]  /*5490*/  LEA.HI.X R9, R6, UR11, R9, 0x1, P1 ;  /* 0x0000000b06097c11 */ /* 0x000fe200088f0c09 */
[----:B--2---:R-:W-:Y:S01]  /*54a0*/  FMUL.FTZ R12, R30, R13 ;  /* 0x0000000d1e0c7220 */ /* 0x004fe20000410000 */
[----:B0-----:R-:W-:-:S05]  /*54b0*/  FMUL.FTZ R15, R15, R14 ;  /* 0x0000000e0f0f7220 */ /* 0x001fca0000410000 */
[----:B------:R-:W-:-:S05]  /*54c0*/  F2FP.BF16.F32.PACK_AB R15, R15, R12 ;  /* 0x0000000c0f0f723e */ /* 0x000fca00000010ff */
[----:B------:R3:W-:Y:S02]  /*54d0*/  STG.E desc[UR8][R8.64], R15 ;  /* 0x0000000f08007986 */ /* 0x0007e4000c101908 */
.L_x_1996:
[----:B------:R-:W-:Y:S05]  /*54e0*/  BSYNC.RECONVERGENT B1 ;  /* 0x0000000000017941 */ /* 0x000fea0003800200 */
.L_x_1995:
        /* <DEDUP_REMOVED lines=8> */
[----:B--23-5:R-:W-:Y:S01]  /*5570*/  FFMA.FTZ R9, R16, R7, R18 ;  /* 0x0000000710097223 */ /* 0x02cfe20000010012 */
[----:B------:R-:W-:Y:S01]  /*5580*/  FFMA.FTZ R36, R17, R36, R19 ;  /* 0x0000002411247223 */ /* 0x000fe20000010013 */
[----:B------:R-:W-:-:S02]  /*5590*/  MOV R7, R73 ;  /* 0x0000004900077202 */ /* 0x000fc40000000f00 */
[----:B------:R-:W-:Y:S01]  /*55a0*/  FMUL.FTZ R6, R9, -1.4426950216293334961 ;  /* 0xbfb8aa3b09067820 */ /* 0x000fe20000410000 */
[----:B------:R-:W-:-:S05]  /*55b0*/  FMUL.FTZ R8, R36, -1.4426950216293334961 ;  /* 0xbfb8aa3b24087820 */ /* 0x000fca0000410000 */
        /* <DEDUP_REMOVED lines=11> */
[----:B------:R-:W-:Y:S01]  /*5670*/  IADD3 R15, PT, PT, R7, R15, RZ ;  /* 0x0000000f070f7210 */ /* 0x000fe20007ffe0ff */
[----:B--2---:R-:W-:-:S03]  /*5680*/  FMUL.FTZ R5, R9, R12 ;  /* 0x0000000c09057220 */ /* 0x004fc60000410000 */
[----:B------:R-:W-:Y:S01]  /*5690*/  LEA.HI.X R9, R6, UR11, R15, 0x1, P1 ;  /* 0x0000000b06097c11 */ /* 0x000fe200088f0c0f */
[----:B0-----:R-:W-:-:S05]  /*56a0*/  FMUL.FTZ R14, R36, R13 ;  /* 0x0000000d240e7220 */ /* 0x001fca0000410000 */
[----:B------:R-:W-:-:S05]  /*56b0*/  F2FP.BF16.F32.PACK_AB R5, R14, R5 ;  /* 0x000000050e05723e */ /* 0x000fca00000010ff */
[----:B------:R4:W-:Y:S02]  /*56c0*/  STG.E desc[UR8][R8.64], R5 ;  /* 0x0000000508007986 */ /* 0x0009e4000c101908 */
.L_x_1998:
[----:B------:R-:W-:Y:S05]  /*56d0*/  BSYNC.RECONVERGENT B1 ;  /* 0x0000000000017941 */ /* 0x000fea0003800200 */
.L_x_1997:
[----:B------:R-:W-:Y:S04]  /*56e0*/  BSSY.RECONVERGENT B1, `(.L_x_1999) ;  /* 0x000001e000017945 */ /* 0x000fe80003800200 */
[----:B------:R-:W-:Y:S05]  /*56f0*/  @P3 BRA `(.L_x_2000) ;  /* 0x0000000000703947 */ /* 0x000fea0003800000 */
[--C-:B0-----:R-:W-:Y:S01]  /*5700*/  FADD.FTZ R6, R37, -R24.reuse ;  /* 0x8000001825067221 */ /* 0x101fe20000010000 */
[----:B------:R-:W-:Y:S01]  /*5710*/  FADD.FTZ R38, R38, -R24 ;  /* 0x8000001826267221 */ /* 0x000fe20000010000 */
[----:B------:R-:W0:Y:S01]  /*5720*/  LDCU.64 UR6, c[0x0][0x3e0] ;  /* 0x00007c00ff0677ac */ /* 0x000e220008000a00 */
[----:B------:R-:W-:Y:S01]  /*5730*/  MOV R7, R73 ;  /* 0x0000004900077202 */ /* 0x000fe20000000f00 */
[-C--:B-1--4-:R-:W-:Y:S01]  /*5740*/  FMUL.FTZ R5, R6, R25.reuse ;  /* 0x0000001906057220 */ /* 0x092fe20000410000 */
[----:B------:R-:W-:Y:S01]  /*5750*/  FMUL.FTZ R38, R38, R25 ;  /* 0x0000001926267220 */ /* 0x000fe20000410000 */
[----:B------:R-:W1:Y:S01]  /*5760*/  LDCU.64 UR10, c[0x0][0x380] ;  /* 0x00007000ff0a77ac */ /* 0x000e620008000a00 */
[----:B------:R-:W-:Y:S01]  /*5770*/  MOV R6, R74 ;  /* 0x0000004a00067202 */ /* 0x000fe20000000f00 */
[----:B--23-5:R-:W-:Y:S01]  /*5780*/  FFMA.FTZ R9, R16, R5, R18 ;  /* 0x0000000510097223 */ /* 0x02cfe20000010012 */
        /* <DEDUP_REMOVED lines=19> */
.L_x_2000:
[----:B------:R-:W-:Y:S05]  /*58c0*/  BSYNC.RECONVERGENT B1 ;  /* 0x0000000000017941 */ /* 0x000fea0003800200 */
.L_x_1999:
        /* <DEDUP_REMOVED lines=30> */
.L_x_2002:
[----:B------:R-:W-:Y:S05]  /*5ab0*/  BSYNC.RECONVERGENT B1 ;  /* 0x0000000000017941 */ /* 0x000fea0003800200 */
.L_x_2001:
        /* <DEDUP_REMOVED lines=12> */
[----:B---3--:R-:W-:-:S02]  /*5b80*/  SHF.R.S32.HI R15, RZ, 0x1f, R28 ;  /* 0x0000001fff0f7819 */ /* 0x008fc4000001141c */
        /* <DEDUP_REMOVED lines=9> */
[--C-:B------:R-:W-:Y:S01]  /*5c20*/  FADD.FTZ R42, R42, -R24.reuse ;  /* 0x800000182a2a7221 */ /* 0x100fe20000010000 */
[----:B------:R-:W-:Y:S01]  /*5c30*/  FADD.FTZ R6, R41, -R24 ;  /* 0x8000001829067221 */ /* 0x000fe20000010000 */
[----:B------:R-:W0:Y:S02]  /*5c40*/  LDCU.64 UR6, c[0x0][0x3e0] ;  /* 0x00007c00ff0677ac */ /* 0x000e240008000a00 */
[-C--:B-1----:R-:W-:Y:S01]  /*5c50*/  FMUL.FTZ R7, R42, R25.reuse ;  /* 0x000000192a077220 */ /* 0x082fe20000410000 */
[----:B--2---:R-:W-:Y:S01]  /*5c60*/  FMUL.FTZ R8, R6, R25 ;  /* 0x0000001906087220 */ /* 0x004fe20000410000 */
[----:B------:R-:W1:Y:S02]  /*5c70*/  LDCU.64 UR10, c[0x0][0x380] ;  /* 0x00007000ff0a77ac */ /* 0x000e640008000a00 */
[----:B-----5:R-:W-:Y:S01]  /*5c80*/  FFMA.FTZ R21, R16, R7, R18 ;  /* 0x0000000710157223 */ /* 0x020fe20000010012 */
[----:B------:R-:W-:Y:S01]  /*5c90*/  FFMA.FTZ R9, R17, R8, R19 ;  /* 0x0000000811097223 */ /* 0x000fe20000010013 */
[----:B------:R-:W-:-:S02]  /*5ca0*/  MOV R7, R73 ;  /* 0x0000004900077202 */ /* 0x000fc40000000f00 */
        /* <DEDUP_REMOVED lines=10> */
[----:B------:R-:W-:Y:S01]  /*5d50*/  IMAD R23, R23, UR7, R26 ;  /* 0x0000000717177c24 */ /* 0x000fe2000f8e021a */
[----:B-1----:R-:W-:-:S04]  /*5d60*/  LEA R8, P5, R6, UR10, 0x1 ;  /* 0x0000000a06087c11 */ /* 0x002fc8000f8a08ff */
[----:B------:R-:W0:Y:S01]  /*5d70*/  MUFU.RCP R22, R22 ;  /* 0x0000001600167308 */ /* 0x000e220000001000 */
[----:B------:R-:W-:Y:S01]  /*5d80*/  IADD3 R23, PT, PT, R7, R23, RZ ;  /* 0x0000001707177210 */ /* 0x000fe20007ffe0ff */
[----:B--2---:R-:W-:Y:S01]  /*5d90*/  FMUL.FTZ R21, R21, R20 ;  /* 0x0000001415157220 */ /* 0x004fe20000410000 */
[----:B0-----:R-:W-:Y:S02]  /*5da0*/  FMUL.FTZ R26, R9, R22 ;  /* 0x00000016091a7220 */ /* 0x001fe40000410000 */
[----:B------:R-:W-:-:S03]  /*5db0*/  LEA.HI.X R9, R6, UR11, R23, 0x1, P5 ;  /* 0x0000000b06097c11 */ /* 0x000fc6000a8f0c17 */
[----:B------:R-:W-:-:S05]  /*5dc0*/  F2FP.BF16.F32.PACK_AB R21, R26, R21 ;  /* 0x000000151a15723e */ /* 0x000fca00000010ff */
[----:B------:R0:W-:Y:S02]  /*5dd0*/  STG.E desc[UR8][R8.64], R21 ;  /* 0x0000001508007986 */ /* 0x0001e4000c101908 */
.L_x_2004:
[----:B------:R-:W-:Y:S05]  /*5de0*/  BSYNC.RECONVERGENT B1 ;  /* 0x0000000000017941 */ /* 0x000fea0003800200 */
.L_x_2003:
[----:B------:R-:W-:Y:S04]  /*5df0*/  BSSY.RECONVERGENT B1, `(.L_x_2005) ;  /* 0x000001e000017945 */ /* 0x000fe80003800200 */
[----:B------:R-:W-:Y:S05]  /*5e00*/  @P2 BRA `(.L_x_2006) ;  /* 0x0000000000702947 */ /* 0x000fea0003800000 */
[--C-:B------:R-:W-:Y:S01]  /*5e10*/  FADD.FTZ R44, R44, -R24.reuse ;  /* 0x800000182c2c7221 */ /* 0x100fe20000010000 */
[----:B------:R-:W-:Y:S01]  /*5e20*/  FADD.FTZ R6, R43, -R24 ;  /* 0x800000182b067221 */ /* 0x000fe20000010000 */
[----:B------:R-:W3:Y:S02]  /*5e30*/  LDCU.64 UR6, c[0x0][0x3e0] ;  /* 0x00007c00ff0677ac */ /* 0x000ee40008000a00 */
[-C--:B-1----:R-:W-:Y:S01]  /*5e40*/  FMUL.FTZ R7, R44, R25.reuse ;  /* 0x000000192c077220 */ /* 0x082fe20000410000 */
[----:B0-2---:R-:W-:Y:S01]  /*5e50*/  FMUL.FTZ R8, R6, R25 ;  /* 0x0000001906087220 */ /* 0x005fe20000410000 */
[----:B------:R-:W0:Y:S02]  /*5e60*/  LDCU.64 UR10, c[0x0][0x380] ;  /* 0x00007000ff0a77ac */ /* 0x000e240008000a00 */
[----:B-----5:R-:W-:Y:S01]  /*5e70*/  FFMA.FTZ R9, R16, R7, R18 ;  /* 0x0000000710097223 */ /* 0x020fe20000010012 */
[----:B------:R-:W-:Y:S01]  /*5e80*/  FFMA.FTZ R22, R17, R8, R19 ;  /* 0x0000000811167223 */ /* 0x000fe20000010013 */
[----:B------:R-:W-:-:S02]  /*5e90*/  MOV R7, R73 ;  /* 0x0000004900077202 */ /* 0x000fc40000000f00 */
[----:B------:R-:W-:Y:S01]  /*5ea0*/  FMUL.FTZ R6, R9, -1.4426950216293334961 ;  /* 0xbfb8aa3b09067820 */ /* 0x000fe20000410000 */
[----:B------:R-:W-:-:S05]  /*5eb0*/  FMUL.FTZ R8, R22, -1.4426950216293334961 ;  /* 0xbfb8aa3b16087820 */ /* 0x000fca0000410000 */
[----:B------:R-:W1:Y:S01]  /*5ec0*/  MUFU.EX2 R6, R6 ;  /* 0x0000000600067308 */ /* 0x000e620000000800 */
[----:B---3--:R-:W-:-:S04]  /*5ed0*/  IMAD R15, R15, UR6, RZ ;  /* 0x000000060f0f7c24 */ /* 0x008fc8000f8e02ff */
[----:B------:R-:W-:-:S03]  /*5ee0*/  IMAD R23, R28, UR7, R15 ;  /* 0x000000071c177c24 */ /* 0x000fc6000f8e020f */
[----:B------:R-:W2:Y:S01]  /*5ef0*/  MUFU.EX2 R8, R8 ;  /* 0x0000000800087308 */ /* 0x000ea20000000800 */
[----:B-1----:R-:W-:Y:S01]  /*5f00*/  FADD.FTZ R20, R6, 1 ;  /* 0x3f80000006147421 */ /* 0x002fe20000010000 */
[----:B------:R-:W-:-:S06]  /*5f10*/  MOV R6, R74 ;  /* 0x0000004a00067202 */ /* 0x000fcc0000000f00 */
[----:B------:R-:W1:Y:S01]  /*5f20*/  MUFU.RCP R20, R20 ;  /* 0x0000001400147308 */ /* 0x000e620000001000 */
[----:B------:R-:W-:-:S04]  /*5f30*/  IMAD.WIDE.U32 R6, R28, UR6, R6 ;  /* 0x000000061c067c25 */ /* 0x000fc8000f8e0006 */
[----:B--2---:R-:W-:Y:S01]  /*5f40*/  FADD.FTZ R21, R8, 1 ;  /* 0x3f80000008157421 */ /* 0x004fe20000010000 */
[----:B0-----:R-:W-:-:S05]  /*5f50*/  LEA R8, P2, R6, UR10, 0x1 ;  /* 0x0000000a06087c11 */ /* 0x001fca000f8408ff */
[----:B------:R-:W0:Y:S01]  /*5f60*/  MUFU.RCP R21, R21 ;  /* 0x0000001500157308 */ /* 0x000e220000001000 */
[----:B------:R-:W-:Y:S01]  /*5f70*/  IADD3 R23, PT, PT, R7, R23, RZ ;  /* 0x0000001707177210 */ /* 0x000fe20007ffe0ff */
[----:B-1----:R-:W-:-:S03]  /*5f80*/  FMUL.FTZ R15, R9, R20 ;  /* 0x00000014090f7220 */ /* 0x002fc60000410000 */
[----:B------:R-:W-:Y:S01]  /*5f90*/  LEA.HI.X R9, R6, UR11, R23, 0x1, P2 ;  /* 0x0000000b06097c11 */ /* 0x000fe200090f0c17 */
[----:B0-----:R-:W-:-:S05]  /*5fa0*/  FMUL.FTZ R22, R22, R21 ;  /* 0x0000001516167220 */ /* 0x001fca0000410000 */
[----:B------:R-:W-:-:S05]  /*5fb0*/  F2FP.BF16.F32.PACK_AB R15, R22, R15 ;  /* 0x0000000f160f723e */ /* 0x000fca00000010ff */
[----:B------:R3:W-:Y:S02]  /*5fc0*/  STG.E desc[UR8][R8.64], R15 ;  /* 0x0000000f08007986 */ /* 0x0007e4000c101908 */
.L_x_2006:
[----:B------:R-:W-:Y:S05]  /*5fd0*/  BSYNC.RECONVERGENT B1 ;  /* 0x0000000000017941 */ /* 0x000fea0003800200 */
.L_x_2005:
[----:B------:R-:W-:Y:S04]  /*5fe0*/  BSSY.RECONVERGENT B1, `(.L_x_2007) ;  /* 0x000001e000017945 */ /* 0x000fe80003800200 */
[----:B------:R-:W-:Y:S05]  /*5ff0*/  @P1 BRA `(.L_x_2008) ;  /* 0x0000000000701947 */ /* 0x000fea0003800000 */
[--C-:B------:R-:W-:Y:S01]  /*6000*/  FADD.FTZ R6, R45, -R24.reuse ;  /* 0x800000182d067221 */ /* 0x100fe20000010000 */
[----:B------:R-:W-:Y:S01]  /*6010*/  FADD.FTZ R46, R46, -R24 ;  /* 0x800000182e2e7221 */ /* 0x000fe20000010000 */
[----:B------:R-:W4:Y:S02]  /*6020*/  LDCU.64 UR6, c[0x0][0x3e0] ;  /* 0x00007c00ff0677ac */ /* 0x000f240008000a00 */
[-C--:B-1----:R-:W-:Y:S01]  /*6030*/  FMUL.FTZ R7, R6, R25.reuse ;  /* 0x0000001906077220 */ /* 0x082fe20000410000 */
[----:B------:R-:W-:Y:S01]  /*6040*/  FMUL.FTZ R46, R46, R25 ;  /* 0x000000192e2e7220 */ /* 0x000fe20000410000 */
[----:B------:R-:W1:Y:S02]  /*6050*/  LDCU.64 UR10, c[0x0][0x380] ;  /* 0x00007000ff0a77ac */ /* 0x000e640008000a00 */
[----:B-----5:R-:W-:Y:S01]  /*6060*/  FFMA.FTZ R22, R16, R7, R18 ;  /* 0x0000000710167223 */ /* 0x020fe20000010012 */
[----:B0-23--:R-:W-:Y:S01]  /*6070*/  FFMA.FTZ R9, R17, R46, R19 ;  /* 0x0000002e11097223 */ /* 0x00dfe20000010013 */
[----:B------:R-:W-:-:S02]  /*6080*/  MOV R7, R73 ;  /* 0x0000004900077202 */ /* 0x000fc40000000f00 */
[----:B------:R-:W-:Y:S01]  /*6090*/  FMUL.FTZ R6, R22, -1.4426950216293334961 ;  /* 0xbfb8aa3b16067820 */ /* 0x000fe20000410000 */
[----:B------:R-:W-:-:S05]  /*60a0*/  FMUL.FTZ R8, R9, -1.4426950216293334961 ;  /* 0xbfb8aa3b09087820 */ /* 0x000fca0000410000 */
[----:B------:R-:W0:Y:S01]  /*60b0*/  MUFU.EX2 R6, R6 ;  /* 0x0000000600067308 */ /* 0x000e220000000800 */
[----:B----4-:R-:W-:-:S04]  /*60c0*/  IMAD R14, R14, UR6, RZ ;  /* 0x000000060e0e7c24 */ /* 0x010fc8000f8e02ff */
[----:B------:R-:W-:-:S03]  /*60d0*/  IMAD R21, R13, UR7, R14 ;  /* 0x000000070d157c24 */ /* 0x000fc6000f8e020e */
[----:B------:R-:W2:Y:S01]  /*60e0*/  MUFU.EX2 R8, R8 ;  /* 0x0000000800087308 */ /* 0x000ea20000000800 */
[----:B0-----:R-:W-:Y:S01]  /*60f0*/  FADD.FTZ R15, R6, 1 ;  /* 0x3f800000060f7421 */ /* 0x001fe20000010000 */
[----:B------:R-:W-:-:S06]  /*6100*/  MOV R6, R74 ;  /* 0x0000004a00067202 */ /* 0x000fcc0000000f00 */
[----:B------:R-:W0:Y:S01]  /*6110*/  MUFU.RCP R15, R15 ;  /* 0x0000000f000f7308 */ /* 0x000e220000001000 */
[----:B------:R-:W-:-:S04]  /*6120*/  IMAD.WIDE.U32 R6, R13, UR6, R6 ;  /* 0x000000060d067c25 */ /* 0x000fc8000f8e0006 */
[----:B--2---:R-:W-:Y:S01]  /*6130*/  FADD.FTZ R20, R8, 1 ;  /* 0x3f80000008147421 */ /* 0x004fe20000010000 */
[----:B-1----:R-:W-:-:S05]  /*6140*/  LEA R8, P1, R6, UR10, 0x1 ;  /* 0x0000000a06087c11 */ /* 0x002fca000f8208ff */
[----:B------:R-:W1:Y:S01]  /*6150*/  MUFU.RCP R20, R20 ;  /* 0x0000001400147308 */ /* 0x000e620000001000 */
[----:B------:R-:W-:Y:S01]  /*6160*/  IADD3 R21, PT, PT, R7, R21, RZ ;  /* 0x0000001507157210 */ /* 0x000fe20007ffe0ff */
[----:B0-----:R-:W-:Y:S01]  /*6170*/  FMUL.FTZ R13, R22, R15 ;  /* 0x0000000f160d7220 */ /* 0x001fe20000410000 */
[----:B-1----:R-:W-:Y:S02]  /*6180*/  FMUL.FTZ R14, R9, R20 ;  /* 0x00000014090e7220 */ /* 0x002fe40000410000 */
[----:B------:R-:W-:-:S03]  /*6190*/  LEA.HI.X R9, R6, UR11, R21, 0x1, P1 ;  /* 0x0000000b06097c11 */ /* 0x000fc600088f0c15 */
[----:B------:R-:W-:-:S05]  /*61a0*/  F2FP.BF16.F32.PACK_AB R13, R14, R13 ;  /* 0x0000000d0e0d723e */ /* 0x000fca00000010ff */
[----:B------:R4:W-:Y:S02]  /*61b0*/  STG.E desc[UR8][R8.64], R13 ;  /* 0x0000000d08007986 */ /* 0x0009e4000c101908 */
.L_x_2008:
[----:B------:R-:W-:Y:S05]  /*61c0*/  BSYNC.RECONVERGENT B1 ;  /* 0x0000000000017941 */ /* 0x000fea0003800200 */
.L_x_2007:
[----:B------:R-:W-:Y:S04]  /*61d0*/  BSSY.RECONVERGENT B1, `(.L_x_2009) ;  /* 0x000001e000017945 */ /* 0x000fe80003800200 */
[----:B------:R-:W-:Y:S05]  /*61e0*/  @P6 BRA `(.L_x_2010) ;  /* 0x0000000000706947 */ /* 0x000fea0003800000 */
[--C-:B------:R-:W-:Y:S01]  /*61f0*/  FADD.FTZ R48, R48, -R24.reuse ;  /* 0x8000001830307221 */ /* 0x100fe20000010000 */
[----:B------:R-:W-:Y:S01]  /*6200*/  FADD.FTZ R6, R47, -R24 ;  /* 0x800000182f067221 */ /* 0x000fe20000010000 */
[----:B------:R-:W0:Y:S02]  /*6210*/  LDCU.64 UR6, c[0x0][0x3e0] ;  /* 0x00007c00ff0677ac */ /* 0x000e240008000a00 */
[-C--:B-1----:R-:W-:Y:S01]  /*6220*/  FMUL.FTZ R7, R48, R25.reuse ;  /* 0x0000001930077220 */ /* 0x082fe20000410000 */
[----:B0-234-:R-:W-:Y:S01]  /*6230*/  FMUL.FTZ R8, R6, R25 ;  /* 0x0000001906087220 */ /* 0x01dfe20000410000 */
[----:B------:R-:W0:Y:S02]  /*6240*/  LDCU.64 UR10, c[0x0][0x380] ;  /* 0x00007000ff0a77ac */ /* 0x000e240008000a00 */
[----:B-----5:R-:W-:Y:S01]  /*6250*/  FFMA.FTZ R20, R16, R7, R18 ;  /* 0x0000000710147223 */ /* 0x020fe20000010012 */
[----:B------:R-:W-:Y:S01]  /*6260*/  FFMA.FTZ R9, R17, R8, R19 ;  /* 0x0000000811097223 */ /* 0x000fe20000010013 */
[----:B------:R-:W-:-:S02]  /*6270*/  MOV R7, R73 ;  /* 0x0000004900077202 */ /* 0x000fc40000000f00 */
[----:B------:R-:W-:Y:S01]  /*6280*/  FMUL.FTZ R6, R20, -1.4426950216293334961 ;  /* 0xbfb8aa3b14067820 */ /* 0x000fe20000410000 */
[----:B------:R-:W-:-:S05]  /*6290*/  FMUL.FTZ R8, R9, -1.4426950216293334961 ;  /* 0xbfb8aa3b09087820 */ /* 0x000fca0000410000 */
[----:B------:R-:W1:Y:S01]  /*62a0*/  MUFU.EX2 R6, R6 ;  /* 0x0000000600067308 */ /* 0x000e620000000800 */
[----:B------:R-:W-:-:S04]  /*62b0*/  IMAD R12, R12, UR6, RZ ;  /* 0x000000060c0c7c24 */ /* 0x000fc8000f8e02ff */
        /* <DEDUP_REMOVED lines=10> */
[----:B-1----:R-:W-:Y:S01]  /*6360*/  FMUL.FTZ R11, R20, R13 ;  /* 0x0000000d140b7220 */ /* 0x002fe20000410000 */
[----:B0-----:R-:W-:Y:S02]  /*6370*/  FMUL.FTZ R12, R9, R14 ;  /* 0x0000000e090c7220 */ /* 0x001fe40000410000 */
[----:B------:R-:W-:-:S03]  /*6380*/  LEA.HI.X R9, R6, UR11, R15, 0x1, P1 ;  /* 0x0000000b06097c11 */ /* 0x000fc600088f0c0f */
[----:B------:R-:W-:-:S05]  /*6390*/  F2FP.BF16.F32.PACK_AB R11, R12, R11 ;  /* 0x0000000b0c0b723e */ /* 0x000fca00000010ff */
[----:B------:R0:W-:Y:S02]  /*63a0*/  STG.E desc[UR8][R8.64], R11 ;  /* 0x0000000b08007986 */ /* 0x0001e4000c101908 */
.L_x_2010:
[----:B------:R-:W-:Y:S05]  /*63b0*/  BSYNC.RECONVERGENT B1 ;  /* 0x0000000000017941 */ /* 0x000fea0003800200 */
.L_x_2009:
        /* <DEDUP_REMOVED lines=30> */
.L_x_2012:
[----:B------:R-:W-:Y:S05]  /*65a0*/  BSYNC.RECONVERGENT B1 ;  /* 0x0000000000017941 */ /* 0x000fea0003800200 */
.L_x_2011:
[----:B------:R-:W-:Y:S05]  /*65b0*/  @P4 BRA `(.L_x_1982) ;  /* 0x00000000006c4947 */ /* 0x000fea0003800000 */
[--C-:B------:R-:W-:Y:S01]  /*65c0*/  FADD.FTZ R52, R52, -R24.reuse ;  /* 0x8000001834347221 */ /* 0x100fe20000010000 */
[----:B------:R-:W-:Y:S01]  /*65d0*/  FADD.FTZ R24, R51, -R24 ;  /* 0x8000001833187221 */ /* 0x000fe20000010000 */
[----:B------:R-:W2:Y:S01]  /*65e0*/  LDCU.64 UR6, c[0x0][0x3e0] ;  /* 0x00007c00ff0677ac */ /* 0x000ea20008000a00 */
[----:B------:R-:W-:Y:S01]  /*65f0*/  MOV R72, R74 ;  /* 0x0000004a00487202 */ /* 0x000fe20000000f00 */
[-C--:B01----:R-:W-:Y:S01]  /*6600*/  FMUL.FTZ R5, R52, R25.reuse ;  /* 0x0000001934057220 */ /* 0x083fe20000410000 */
[----:B------:R-:W-:Y:S01]  /*6610*/  FMUL.FTZ R24, R24, R25 ;  /* 0x0000001918187220 */ /* 0x000fe20000410000 */
[----:B------:R-:W0:Y:S02]  /*6620*/  LDCU.64 UR10, c[0x0][0x380] ;  /* 0x00007000ff0a77ac */ /* 0x000e240008000a00 */
[----:B-----5:R-:W-:Y:S01]  /*6630*/  FFMA.FTZ R7, R16, R5, R18 ;  /* 0x0000000510077223 */ /* 0x020fe20000010012 */
[----:B------:R-:W-:-:S03]  /*6640*/  FFMA.FTZ R24, R17, R24, R19 ;  /* 0x0000001811187223 */ /* 0x000fc60000010013 */
[----:B------:R-:W-:Y:S01]  /*6650*/  FMUL.FTZ R5, R7, -1.4426950216293334961 ;  /* 0xbfb8aa3b07057820 */ /* 0x000fe20000410000 */
[----:B------:R-:W-:-:S05]  /*6660*/  FMUL.FTZ R6, R24, -1.4426950216293334961 ;  /* 0xbfb8aa3b18067820 */ /* 0x000fca0000410000 */
[----:B------:R-:W3:Y:S01]  /*6670*/  MUFU.EX2 R5, R5 ;  /* 0x0000000500057308 */ /* 0x000ee20000000800 */
[----:B--2---:R-:W-:Y:S02]  /*6680*/  IMAD R11, R4, UR6, RZ ;  /* 0x00000006040b7c24 */ /* 0x004fe4000f8e02ff */
[----:B------:R-:W-:-:S05]  /*6690*/  IMAD.WIDE.U32 R72, R64, UR6, R72 ;  /* 0x0000000640487c25 */ /* 0x000fca000f8e0048 */
[----:B------:R-:W1:Y:S01]  /*66a0*/  MUFU.EX2 R6, R6 ;  /* 0x0000000600067308 */ /* 0x000e620000000800 */
[----:B------:R-:W-:-:S05]  /*66b0*/  IMAD R11, R64, UR7, R11 ;  /* 0x00000007400b7c24 */ /* 0x000fca000f8e020b */
[----:B------:R-:W-:Y:S01]  /*66c0*/  IADD3 R11, PT, PT, R73, R11, RZ ;  /* 0x0000000b490b7210 */ /* 0x000fe20007ffe0ff */
[----:B---34-:R-:W-:-:S06]  /*66d0*/  FADD.FTZ R8, R5, 1 ;  /* 0x3f80000005087421 */ /* 0x018fcc0000010000 */
[----:B------:R-:W2:Y:S01]  /*66e0*/  MUFU.RCP R8, R8 ;  /* 0x0000000800087308 */ /* 0x000ea20000001000 */
[----:B-1----:R-:W-:Y:S01]  /*66f0*/  FADD.FTZ R9, R6, 1 ;  /* 0x3f80000006097421 */ /* 0x002fe20000010000 */
[----:B0-----:R-:W-:-:S06]  /*6700*/  LEA R6, P1, R72, UR10, 0x1 ;  /* 0x0000000a48067c11 */ /* 0x001fcc000f8208ff */
[----:B------:R-:W0:Y:S01]  /*6710*/  MUFU.RCP R9, R9 ;  /* 0x0000000900097308 */ /* 0x000e220000001000 */
[----:B--2---:R-:W-:Y:S01]  /*6720*/  FMUL.FTZ R5, R7, R8 ;  /* 0x0000000807057220 */ /* 0x004fe20000410000 */
[----:B------:R-:W-:Y:S01]  /*6730*/  LEA.HI.X R7, R72, UR11, R11, 0x1, P1 ;  /* 0x0000000b48077c11 */ /* 0x000fe200088f0c0b */
[----:B0-----:R-:W-:-:S05]  /*6740*/  FMUL.FTZ R10, R24, R9 ;  /* 0x00000009180a7220 */ /* 0x001fca0000410000 */
[----:B------:R-:W-:-:S05]  /*6750*/  F2FP.BF16.F32.PACK_AB R5, R10, R5 ;  /* 0x000000050a05723e */ /* 0x000fca00000010ff */
[----:B------:R0:W-:Y:S02]  /*6760*/  STG.E desc[UR8][R6.64], R5 ;  /* 0x0000000506007986 */ /* 0x0001e4000c101908 */
.L_x_1982:
[----:B------:R-:W-:Y:S05]  /*6770*/  BSYNC.RECONVERGENT B0 ;  /* 0x0000000000007941 */ /* 0x000fea0003800200 */
.L_x_1950:
[----:B------:R-:W-:Y:S02]  /*6780*/  IADD3 R61, PT, PT, R57, R61, RZ ;  /* 0x0000003d393d7210 */ /* 0x000fe40007ffe0ff */
[----:B------:R-:W-:Y:S02]  /*6790*/  IADD3 R62, PT, PT, R62, 0x1, RZ ;  /* 0x000000013e3e7810 */ /* 0x000fe40007ffe0ff */
[----:B------:R-:W-:-:S13]  /*67a0*/  ISETP.GE.AND P1, PT, R61, UR5, PT ;  /* 0x000000053d007c0c */ /* 0x000fda000bf26270 */
[----:B------:R-:W-:Y:S05]  /*67b0*/  @!P1 BRA `(.L_x_2013) ;  /* 0xffffff9800b49947 */ /* 0x000fea000383ffff */
[----:B------:R-:W-:Y:S05]  /*67c0*/  EXIT ;  /* 0x000000000000794d */ /* 0x000fea0003800000 */
.L_x_2014:
        /* <DEDUP_REMOVED lines=11> */
.L_x_4531:


//--------------------- .text._Z35group_norm_nhwc_fwd_one_pass_kernelI11Bf16IOFp32WLi512ELi48ELi384EEv26Group_norm_nhwc_fwd_params --------------------------
	.section	.text._Z35group_norm_nhwc_fwd_one_pass_kernelI11Bf16IOFp32WLi512ELi48ELi384EEv26Group_norm_nhwc_fwd_params,"ax",@progbits
	.align	128
        .global         _Z35group_norm_nhwc_fwd_one_pass_kernelI11Bf16IOFp32WLi512ELi48ELi384EEv26Group_norm_nhwc_fwd_params
        .type           _Z35group_norm_nhwc_fwd_one_pass_kernelI11Bf16IOFp32WLi512ELi48ELi384EEv26Group_norm_nhwc_fwd_params,@function
        .size           _Z35group_norm_nhwc_fwd_one_pass_kernelI11Bf16IOFp32WLi512ELi48ELi384EEv26Group_norm_nhwc_fwd_params,(.L_x_4532 - _Z35group_norm_nhwc_fwd_one_pass_kernelI11Bf16IOFp32WLi512ELi48ELi384EEv26Group_norm_nhwc_fwd_params)
        .other          _Z35group_norm_nhwc_fwd_one_pass_kernelI11Bf16IOFp32WLi512ELi48ELi384EEv26Group_norm_nhwc_fwd_params,@"STO_CUDA_ENTRY STV_DEFAULT"
_Z35group_norm_nhwc_fwd_one_pass_kernelI11Bf16IOFp32WLi512ELi48ELi384EEv26Group_norm_nhwc_fwd_params:
.text._Z35group_norm_nhwc_fwd_one_pass_kernelI11Bf16IOFp32WLi512ELi48ELi384EEv26Group_norm_nhwc_fwd_params:
        /* <DEDUP_REMOVED lines=13> */
[----:B------:R-:W1:Y:S01]  /*00d0*/  S2R R3, SR_LANEID ;  /* 0x0000000000037919 */ /* 0x000e620000000000 */
[----:B----4-:R-:W-:Y:S02]  /*00e0*/  ISETP.NE.U32.AND P1, PT, RZ, UR6, PT ;  /* 0x00000006ff007c0c */ /* 0x010fe4000bf25070 */
[C---:B0-----:R-:W-:Y:S02]  /*00f0*/  LOP3.LUT R0, R7.reuse, 0xffff, RZ, 0xc0, !PT ;  /* 0x0000ffff07007812 */ /* 0x041fe400078ec0ff */
[----:B---3--:R-:W-:-:S03]  /*0100*/  LOP3.LUT P0, RZ, R7, R4, RZ, 0xfc, !PT ;  /* 0x0000000407ff7212 */ /* 0x008fc6000780fcff */
[----:B------:R-:W-:Y:S01]  /*0110*/  IMAD R0, R0, 0xaab, RZ ;  /* 0x00000aab00007824 */ /* 0x000fe200078e02ff */
[----:B------:R-:W-:Y:S01]  /*0120*/  ISETP.NE.AND.EX P0, PT, RZ, UR7, !P0, P1 ;  /* 0x00000007ff007c0c */ /* 0x000fe2000c705310 */
[----:B------:R-:W0:Y:S03]  /*0130*/  LDCU.64 UR6, c[0x0][0x358] ;  /* 0x00006b00ff0677ac */ /* 0x000e260008000a00 */
[----:B------:R-:W-:Y:S02]  /*0140*/  SHF.R.U32.HI R151, RZ, 0x10, R0 ;  /* 0x00000010ff977819 */ /* 0x000fe40000011600 */
[----:B------:R-:W-:Y:S02]  /*0150*/  MOV R0, R6 ;  /* 0x0000000600007202 */ /* 0x000fe40000000f00 */
        /* <DEDUP_REMOVED lines=9> */
[C---:B------:R-:W-:Y:S02]  /*01f0*/  IADD3 R126, PT, PT, R15.reuse, 0x80, RZ ;  /* 0x000000800f7e7810 */ /* 0x040fe40007ffe0ff */
[C---:B------:R-:W-:Y:S02]  /*0200*/  IADD3 R124, PT, PT, R15.reuse, 0x90, RZ ;  /* 0x000000900f7c7810 */ /* 0x040fe40007ffe0ff */
[C---:B------:R-:W-:Y:S02]  /*0210*/  IADD3 R122, PT, PT, R15.reuse, 0xc0, RZ ;  /* 0x000000c00f7a7810 */ /* 0x040fe40007ffe0ff */
[C---:B------:R-:W-:Y:S02]  /*0220*/  IADD3 R120, PT, PT, R15.reuse, 0xd0, RZ ;  /* 0x000000d00f787810 */ /* 0x040fe40007ffe0ff */
[C---:B------:R-:W-:Y:S02]  /*0230*/  IADD3 R118, PT, PT, R15.reuse, 0xe0, RZ ;  /* 0x000000e00f767810 */ /* 0x040fe40007ffe0ff */
        /* <DEDUP_REMOVED lines=38> */
[----:B0-2---:R-:W-:-:S07]  /*04a0*/  SHF.L.U32 R16, R16, 0x1, RZ ;  /* 0x0000000110107819 */ /* 0x005fce00000006ff */
.L_x_2154:
[----:B0-234-:R-:W0:Y:S01]  /*04b0*/  LDC R63, c[0x0][0x3f8] ;  /* 0x0000fe00ff3f7b82 */ /* 0x01de220000000800 */
[----:B------:R-:W1:Y:S01]  /*04c0*/  LDCU UR8, c[0x0][0x404] ;  /* 0x00008080ff0877ac */ /* 0x000e620008000800 */
[----:B------:R-:W-:Y:S01]  /*04d0*/  LOP3.LUT R153, R16, 0xffff, RZ, 0xc0, !PT ;  /* 0x0000ffff10997812 */ /* 0x000fe200078ec0ff */
[----:B------:R-:W2:Y:S01]  /*04e0*/  LDCU.64 UR4, c[0x0][0x3e8] ;  /* 0x00007d00ff0477ac */ /* 0x000ea20008000a00 */
[----:B-1----:R-:W-:Y:S01]  /*04f0*/  IMAD R73, R4, UR8, R151 ;  /* 0x0000000804497c24 */ /* 0x002fe2000f8e0297 */
[----:B------:R-:W1:Y:S01]  /*0500*/  LDCU.64 UR8, c[0x0][0x3f0] ;  /* 0x00007e00ff0877ac */ /* 0x000e620008000a00 */
[----:B0----5:R-:W-:-:S03]  /*0510*/  IABS R59, R63 ;  /* 0x0000003f003b7213 */ /* 0x021fc60000000000 */
[C---:B------:R-:W-:Y:S01]  /*0520*/  IADD3 R71, PT, PT, R73.reuse, 0x10, RZ ;  /* 0x0000001049477810 */ /* 0x040fe20007ffe0ff */
[----:B------:R-:W0:Y:S01]  /*0530*/  I2F.RP R18, R59 ;  /* 0x0000003b00127306 */ /* 0x000e220000209400 */
[C---:B------:R-:W-:Y:S02]  /*0540*/  IADD3 R75, PT, PT, R73.reuse, 0x50, RZ ;  /* 0x00000050494b7810 */ /* 0x040fe40007ffe0ff */
[----:B------:R-:W-:Y:S02]  /*0550*/  SHF.R.S32.HI R69, RZ, 0x1f, R71 ;  /* 0x0000001fff457819 */ /* 0x000fe40000011447 */
[----:B------:R-:W-:Y:S02]  /*0560*/  SHF.R.S32.HI R89, RZ, 0x1f, R75 ;  /* 0x0000001fff597819 */ /* 0x000fe4000001144b */
[C---:B------:R-:W-:Y:S02]  /*0570*/  IADD3 R83, PT, PT, R73.reuse, 0x60, RZ ;  /* 0x0000006049537810 */ /* 0x040fe40007ffe0ff */
[----:B------:R-:W-:-:S02]  /*0580*/  IADD3 R87, PT, PT, R73, 0xb0, RZ ;  /* 0x000000b049577810 */ /* 0x000fc40007ffe0ff */
[----:B------:R-:W-:Y:S01]  /*0590*/  SHF.R.S32.HI R91, RZ, 0x1f, R83 ;  /* 0x0000001fff5b7819 */ /* 0x000fe20000011453 */
[----:B0-----:R-:W0:Y:S02]  /*05a0*/  MUFU.RCP R18, R18 ;  /* 0x0000001200127308 */ /* 0x001e240000001000 */
[----:B0-----:R-:W-:-:S06]  /*05b0*/  IADD3 R56, PT, PT, R18, 0xffffffe, RZ ;  /* 0x0ffffffe12387810 */ /* 0x001fcc0007ffe0ff */
[----:B------:R0:W3:Y:S02]  /*05c0*/  F2I.FTZ.U32.TRUNC.NTZ R57, R56 ;  /* 0x0000003800397305 */ /* 0x0000e4000021f000 */
[----:B0-----:R-:W-:Y:S02]  /*05d0*/  MOV R56, RZ ;  /* 0x000000ff00387202 */ /* 0x001fe40000000f00 */
[----:B---3--:R-:W-:-:S05]  /*05e0*/  IADD3 R20, PT, PT, RZ, -R57, RZ ;  /* 0x80000039ff147210 */ /* 0x008fca0007ffe0ff */
[----:B------:R-:W-:Y:S01]  /*05f0*/  IMAD R61, R20, R59, RZ ;  /* 0x0000003b143d7224 */ /* 0x000fe200078e02ff */
[----:B------:R-:W-:-:S03]  /*0600*/  IABS R20, R0 ;  /* 0x0000000000147213 */ /* 0x000fc60000000000 */
[----:B------:R-:W-:-:S06]  /*0610*/  IMAD.HI.U32 R57, R57, R61, R56 ;  /* 0x0000003d39397227 */ /* 0x000fcc00078e0038 */
[----:B------:R-:W-:-:S05]  /*0620*/  IMAD.HI.U32 R57, R57, R20, RZ ;  /* 0x0000001439397227 */ /* 0x000fca00078e00ff */
[----:B------:R-:W-:-:S05]  /*0630*/  IADD3 R18, PT, PT, -R57, RZ, RZ ;  /* 0x000000ff39127210 */ /* 0x000fca0007ffe1ff */
[----:B------:R-:W-:-:S05]  /*0640*/  IMAD R18, R59, R18, R20 ;  /* 0x000000123b127224 */ /* 0x000fca00078e0214 */
[----:B------:R-:W-:-:S13]  /*0650*/  ISETP.GT.U32.AND P2, PT, R59, R18, PT ;  /* 0x000000123b00720c */ /* 0x000fda0003f44070 */
[-C--:B------:R-:W-:Y:S02]  /*0660*/  @!P2 IADD3 R18, PT, PT, R18, -R59.reuse, RZ ;  /* 0x8000003b1212a210 */ /* 0x080fe40007ffe0ff */
[----:B------:R-:W-:Y:S02]  /*0670*/  @!P2 IADD3 R57, PT, PT, R57, 0x1, RZ ;  /* 0x000000013939a810 */ /* 0x000fe40007ffe0ff */
[----:B------:R-:W-:Y:S02]  /*0680*/  ISETP.GE.U32.AND P1, PT, R18, R59, PT ;  /* 0x0000003b1200720c */ /* 0x000fe40003f26070 */
[----:B------:R-:W-:Y:S02]  /*0690*/  LOP3.LUT R18, R0, R63, RZ, 0x3c, !PT ;  /* 0x0000003f00127212 */ /* 0x000fe400078e3cff */
[----:B------:R-:W-:Y:S02]  /*06a0*/  ISETP.NE.AND P2, PT, R63, RZ, PT ;  /* 0x000000ff3f00720c */ /* 0x000fe40003f45270 */
[----:B------:R-:W-:-:S02]  /*06b0*/  ISETP.GE.AND P3, PT, R18, RZ, PT ;  /* 0x000000ff1200720c */ /* 0x000fc40003f66270 */
[----:B------:R-:W-:-:S05]  /*06c0*/  SHF.R.S32.HI R59, RZ, 0x1f, R73 ;  /* 0x0000001fff3b7819 */ /* 0x000fca0000011449 */
[----:B------:R-:W-:Y:S02]  /*06d0*/  @P1 IADD3 R57, PT, PT, R57, 0x1, RZ ;  /* 0x0000000139391810 */ /* 0x000fe40007ffe0ff */
[----:B--2---:R-:W-:-:S04]  /*06e0*/  ISETP.GE.U32.AND P1, PT, R73, UR4, PT ;  /* 0x0000000449007c0c */ /* 0x004fc8000bf26070 */
[----:B------:R-:W-:Y:S02]  /*06f0*/  ISETP.GE.AND.EX P1, PT, R59, UR5, PT, P1 ;  /* 0x000000053b007c0c */ /* 0x000fe4000bf26310 */
[----:B------:R-:W-:Y:S02]  /*0700*/  @!P3 IADD3 R57, PT, PT, -R57, RZ, RZ ;  /* 0x000000ff3939b210 */ /* 0x000fe40007ffe1ff */
[----:B------:R-:W-:Y:S02]  /*0710*/  @!P2 LOP3.LUT R57, RZ, R63, RZ, 0x33, !PT ;  /* 0x0000003fff39a212 */ /* 0x000fe400078e33ff */
[----:B------:R-:W-:Y:S02]  /*0720*/  ISETP.GE.U32.AND P3, PT, R71, UR4, PT ;  /* 0x0000000447007c0c */ /* 0x000fe4000bf66070 */
[----:B------:R-:W-:Y:S02]  /*0730*/  IADD3 R61, PT, PT, -R57, RZ, RZ ;  /* 0x000000ff393d7210 */ /* 0x000fe40007ffe1ff */
[----:B------:R-:W-:-:S02]  /*0740*/  ISETP.GE.AND.EX P3, PT, R69, UR5, PT, P3 ;  /* 0x0000000545007c0c */ /* 0x000fc4000bf66330 */
[----:B------:R-:W-:Y:S01]  /*0750*/  ISETP.GE.U32.AND P2, PT, R75, UR4, PT ;  /* 0x000000044b007c0c */ /* 0x000fe2000bf46070 */
[----:B------:R-:W0:Y:S01]  /*0760*/  @!P1 LDC.64 R84, c[0x0][0x3e0] ;  /* 0x0000f800ff549b82 */ /* 0x000e220000000a00 */
[----:B------:R-:W-:Y:S01]  /*0770*/  IMAD R136, R63, R61, R0 ;  /* 0x0000003d3f887224 */ /* 0x000fe200078e0200 */
[----:B------:R-:W-:Y:S02]  /*0780*/  SHF.R.S32.HI R18, RZ, 0x1f, R57 ;  /* 0x0000001fff127819 */ /* 0x000fe40000011439 */
[----:B------:R-:W-:Y:S01]  /*0790*/  ISETP.GE.AND.EX P2, PT, R89, UR5, PT, P2 ;  /* 0x0000000559007c0c */ /* 0x000fe2000bf46320 */
[----:B------:R-:W-:Y:S02]  /*07a0*/  IMAD R136, R136, 0x30, RZ ;  /* 0x0000003088887824 */ /* 0x000fe400078e02ff */
[----:B-1----:R-:W-:Y:S01]  /*07b0*/  IMAD R18, R18, UR8, RZ ;  /* 0x0000000812127c24 */ /* 0x002fe2000f8e02ff */
[----:B------:R-:W1:Y:S02]  /*07c0*/  @!P1 LDC.64 R66, c[0x0][0x390] ;  /* 0x0000e400ff429b82 */ /* 0x000e640000000a00 */
[----:B------:R-:W-:Y:S01]  /*07d0*/  IADD3 R152, P4, PT, R136, R153, RZ ;  /* 0x0000009988987210 */ /* 0x000fe20007f9e0ff */
[----:B------:R-:W-:-:S03]  /*07e0*/  IMAD R155, R57, UR9, R18 ;  /* 0x00000009399b7c24 */ /* 0x000fc6000f8e0212 */
[----:B------:R-:W-:Y:S02]  /*07f0*/  LEA.HI.X.SX32 R153, R136, RZ, 0x1, P4 ;  /* 0x000000ff88997211 */ /* 0x000fe400020f0eff */
[----:B------:R-:W2:Y:S01]  /*0800*/  @!P3 LDC.64 R64, c[0x0][0x3e0] ;  /* 0x0000f800ff40bb82 */ /* 0x000ea20000000a00 */
[----:B------:R-:W-:Y:S01]  /*0810*/  ISETP.GE.U32.AND P4, PT, R83, UR4, PT ;  /* 0x0000000453007c0c */ /* 0x000fe2000bf86070 */
[----:B------:R-:W-:-:S03]  /*0820*/  IMAD.WIDE.U32 R152, R57, UR8, R152 ;  /* 0x0000000839987c25 */ /* 0x000fc6000f8e0098 */
[----:B------:R-:W-:Y:S02]  /*0830*/  ISETP.GE.AND.EX P4, PT, R91, UR5, PT, P4 ;  /* 0x000000055b007c0c */ /* 0x000fe4000bf86340 */
[----:B------:R-:W-:Y:S01]  /*0840*/  IADD3 R155, PT, PT, R153, R155, RZ ;  /* 0x0000009b999b7210 */ /* 0x000fe20007ffe0ff */
[----:B0-----:R-:W-:Y:S01]  /*0850*/  @!P1 IMAD R18, R59, R84, RZ ;  /* 0x000000543b129224 */ /* 0x001fe200078e02ff */
[-C--:B------:R-:W-:Y:S01]  /*0860*/  @!P1 MOV R154, R152.reuse ;  /* 0x00000098009a9202 */ /* 0x080fe20000000f00 */
[----:B------:R-:W0:Y:S01]  /*0870*/  @!P2 LDC.64 R62, c[0x0][0x3e0] ;  /* 0x0000f800ff3eab82 */ /* 0x000e220000000a00 */
[----:B------:R-:W-:Y:S01]  /*0880*/  @!P3 MOV R68, R152 ;  /* 0x000000980044b202 */ /* 0x000fe20000000f00 */
[C---:B------:R-:W-:Y:S01]  /*0890*/  @!P1 IMAD R59, R73.reuse, R85, R18 ;  /* 0x00000055493b9224 */ /* 0x040fe200078e0212 */
[C---:B------:R-:W-:Y:S01]  /*08a0*/  IADD3 R85, PT, PT, R73.reuse, 0xa0, RZ ;  /* 0x000000a049557810 */ /* 0x040fe20007ffe0ff */
[----:B------:R-:W-:-:S03]  /*08b0*/  @!P1 IMAD.WIDE.U32 R56, R73, R84, R154 ;  /* 0x0000005449389225 */ /* 0x000fc600078e009a */
[----:B------:R-:W-:Y:S01]  /*08c0*/  SHF.R.S32.HI R95, RZ, 0x1f, R85 ;  /* 0x0000001fff5f7819 */ /* 0x000fe20000011455 */
[----:B------:R-:W3:Y:S01]  /*08d0*/  @!P3 LDC.64 R60, c[0x0][0x390] ;  /* 0x0000e400ff3cbb82 */ /* 0x000ee20000000a00 */
[----:B------:R-:W-:Y:S02]  /*08e0*/  @!P1 IADD3 R18, PT, PT, R57, R59, RZ ;  /* 0x0000003b39129210 */ /* 0x000fe40007ffe0ff */
[----:B-1----:R-:W-:Y:S01]  /*08f0*/  @!P1 LEA R66, P5, R56, R66, 0x1 ;  /* 0x0000004238429211 */ /* 0x002fe200078a08ff */
[----:B--2---:R-:W-:Y:S01]  /*0900*/  @!P3 IMAD R20, R69, R64, RZ ;  /* 0x000000404514b224 */ /* 0x004fe200078e02ff */
[----:B------:R-:W-:-:S03]  /*0910*/  @!P3 MOV R69, R155 ;  /* 0x0000009b0045b202 */ /* 0x000fc60000000f00 */
[----:B------:R-:W1:Y:S01]  /*0920*/  @!P2 LDC.64 R58, c[0x0][0x390] ;  /* 0x0000e400ff3aab82 */ /* 0x000e620000000a00 */
[----:B------:R-:W-:Y:S01]  /*0930*/  @!P1 LEA.HI.X R67, R56, R67, R18, 0x1, P5 ;  /* 0x0000004338439211 */ /* 0x000fe200028f0c12 */
[C---:B------:R-:W-:Y:S01]  /*0940*/  @!P3 IMAD R93, R71.reuse, R65, R20 ;  /* 0x00000041475db224 */ /* 0x040fe200078e0214 */
[----:B------:R-:W-:Y:S01]  /*0950*/  MOV R18, RZ ;  /* 0x000000ff00127202 */ /* 0x000fe20000000f00 */
[----:B------:R-:W-:Y:S01]  /*0960*/  @!P3 IMAD.WIDE.U32 R64, R71, R64, R68 ;  /* 0x000000404740b225 */ /* 0x000fe200078e0044 */
[----:B------:R-:W-:-:S03]  /*0970*/  ISETP.GE.U32.AND P5, PT, R85, UR4, PT ;  /* 0x0000000455007c0c */ /* 0x000fc6000bfa6070 */
[----:B------:R-:W2:Y:S01]  /*0980*/  @!P4 LDC.64 R56, c[0x0][0x3e0] ;  /* 0x0000f800ff38cb82 */ /* 0x000ea20000000a00 */
[----:B------:R4:W5:Y:S01]  /*0990*/  @!P1 LDG.E R18, desc[UR6][R66.64] ;  /* 0x0000000642129981 */ /* 0x000962000c1e1900 */
[----:B------:R-:W-:Y:S01]  /*09a0*/  ISETP.GE.AND.EX P5, PT, R95, UR5, PT, P5 ;  /* 0x000000055f007c0c */ /* 0x000fe2000bfa6350 */
[----:B0-----:R-:W-:Y:S01]  /*09b0*/  @!P2 IMAD R20, R89, R62, RZ ;  /* 0x0000003e5914a224 */ /* 0x001fe200078e02ff */
[----:B------:R-:W-:Y:S02]  /*09c0*/  ISETP.GE.U32.AND P1, PT, R87, UR4, PT ;  /* 0x0000000457007c0c */ /* 0x000fe4000bf26070 */
[----:B------:R-:W-:Y:S01]  /*09d0*/  SHF.R.S32.HI R97, RZ, 0x1f, R87 ;  /* 0x0000001fff617819 */ /* 0x000fe20000011457 */
[----:B------:R-:W-:Y:S01]  /*09e0*/  @!P2 IMAD R71, R75, R63, R20 ;  /* 0x0000003f4b47a224 */ /* 0x000fe200078e0214 */
[----:B----4-:R-:W-:Y:S02]  /*09f0*/  @!P2 MOV R66, R152 ;  /* 0x000000980042a202 */ /* 0x010fe40000000f00 */
[----:B------:R-:W-:-:S02]  /*0a00*/  @!P2 MOV R67, R155 ;  /* 0x0000009b0043a202 */ /* 0x000fc40000000f00 */
[----:B------:R-:W-:Y:S02]  /*0a10*/  ISETP.GE.AND.EX P1, PT, R97, UR5, PT, P1 ;  /* 0x0000000561007c0c */ /* 0x000fe4000bf26310 */
[----:B------:R-:W-:Y:S01]  /*0a20*/  @!P3 IADD3 R20, PT, PT, R65, R93, RZ ;  /* 0x0000005d4114b210 */ /* 0x000fe20007ffe0ff */
[----:B------:R-:W-:Y:S01]  /*0a30*/  @!P2 IMAD.WIDE.U32 R62, R75, R62, R66 ;  /* 0x0000003e4b3ea225 */ /* 0x000fe200078e0042 */
[----:B---3--:R-:W-:-:S04]  /*0a40*/  @!P3 LEA R68, P6, R64, R60, 0x1 ;  /* 0x0000003c4044b211 */ /* 0x008fc800078c08ff */
[----:B------:R-:W-:Y:S02]  /*0a50*/  @!P3 LEA.HI.X R69, R64, R61, R20, 0x1, P6 ;  /* 0x0000003d4045b211 */ /* 0x000fe400030f0c14 */
[----:B------:R-:W0:Y:S01]  /*0a60*/  @!P4 LDC.64 R64, c[0x0][0x390] ;  /* 0x0000e400ff40cb82 */ /* 0x000e220000000a00 */
[----:B------:R-:W-:Y:S02]  /*0a70*/  @!P2 IADD3 R22, PT, PT, R63, R71, RZ ;  /* 0x000000473f16a210 */ /* 0x000fe40007ffe0ff */
[----:B-1----:R-:W-:-:S05]  /*0a80*/  @!P2 LEA R66, P6, R62, R58, 0x1 ;  /* 0x0000003a3e42a211 */ /* 0x002fca00078c08ff */
[----:B------:R-:W1:Y:S01]  /*0a90*/  @!P5 LDC.64 R60, c[0x0][0x3e0] ;  /* 0x0000f800ff3cdb82 */ /* 0x000e620000000a00 */
[----:B------:R-:W-:Y:S01]  /*0aa0*/  @!P2 LEA.HI.X R67, R62, R59, R22, 0x1, P6 ;  /* 0x0000003b3e43a211 */ /* 0x000fe200030f0c16 */
[----:B--2---:R-:W-:Y:S01]  /*0ab0*/  @!P4 IMAD R24, R91, R56, RZ ;  /* 0x000000385b18c224 */ /* 0x004fe200078e02ff */
[----:B------:R-:W-:Y:S02]  /*0ac0*/  @!P4 MOV R70, R152 ;  /* 0x000000980046c202 */ /* 0x000fe40000000f00 */
[----:B------:R-:W-:-:S03]  /*0ad0*/  @!P4 MOV R71, R155 ;  /* 0x0000009b0047c202 */ /* 0x000fc60000000f00 */
[----:B------:R-:W2:Y:S01]  /*0ae0*/  @!P1 LDC.64 R58, c[0x0][0x3e0] ;  /* 0x0000f800ff3a9b82 */ /* 0x000ea20000000a00 */
[----:B------:R-:W-:Y:S02]  /*0af0*/  IADD3 R75, PT, PT, R73, 0x110, RZ ;  /* 0x00000110494b7810 */ /* 0x000fe40007ffe0ff */
[----:B------:R-:W-:Y:S01]  /*0b00*/  MOV R93, RZ ;  /* 0x000000ff005d7202 */ /* 0x000fe20000000f00 */
[----:B------:R-:W-:Y:S01]  /*0b10*/  @!P4 IMAD R99, R83, R57, R24 ;  /* 0x000000395363c224 */ /* 0x000fe200078e0218 */
[----:B------:R-:W-:Y:S01]  /*0b20*/  ISETP.GE.U32.AND P6, PT, R75, UR4, PT ;  /* 0x000000044b007c0c */ /* 0x000fe2000bfc6070 */
[----:B------:R-:W-:Y:S02]  /*0b30*/  @!P4 IMAD.WIDE.U32 R70, R83, R56, R70 ;  /* 0x000000385346c225 */ /* 0x000fe400078e0046 */
[----:B------:R-:W3:Y:S01]  /*0b40*/  @!P5 LDC.64 R62, c[0x0][0x390] ;  /* 0x0000e400ff3edb82 */ /* 0x000ee20000000a00 */
[----:B------:R-:W-:Y:S01]  /*0b50*/  SHF.R.S32.HI R83, RZ, 0x1f, R75 ;  /* 0x0000001fff537819 */ /* 0x000fe2000001144b */
[----:B------:R4:W5:Y:S01]  /*0b60*/  @!P2 LDG.E R93, desc[UR6][R66.64] ;  /* 0x00000006425da981 */ /* 0x000962000c1e1900 */
[----:B------:R-:W-:-:S02]  /*0b70*/  MOV R20, RZ ;  /* 0x000000ff00147202 */ /* 0x000fc40000000f00 */
[----:B------:R-:W-:Y:S02]  /*0b80*/  IADD3 R89, PT, PT, R73, 0x190, RZ ;  /* 0x0000019049597810 */ /* 0x000fe40007ffe0ff */
[----:B------:R-:W-:Y:S01]  /*0b90*/  ISETP.GE.AND.EX P2, PT, R83, UR5, PT, P6 ;  /* 0x0000000553007c0c */ /* 0x000fe2000bf46360 */
[----:B------:R-:W3:Y:S01]  /*0ba0*/  @!P1 LDC.64 R56, c[0x0][0x390] ;  /* 0x0000e400ff389b82 */ /* 0x000ee20000000a00 */
[----:B------:R0:W5:Y:S01]  /*0bb0*/  @!P3 LDG.E R20, desc[UR6][R68.64] ;  /* 0x000000064414b981 */ /* 0x000162000c1e1900 */
[----:B------:R-:W-:Y:S02]  /*0bc0*/  ISETP.GE.U32.AND P3, PT, R89, UR4, PT ;  /* 0x0000000459007c0c */ /* 0x000fe4000bf66070 */
[----:B------:R-:W-:Y:S01]  /*0bd0*/  SHF.R.S32.HI R91, RZ, 0x1f, R89 ;  /* 0x0000001fff5b7819 */ /* 0x000fe20000011459 */
[----:B-1----:R-:W-:Y:S01]  /*0be0*/  @!P5 IMAD R24, R95, R60, RZ ;  /* 0x0000003c5f18d224 */ /* 0x002fe200078e02ff */
[----:B------:R-:W-:Y:S02]  /*0bf0*/  @!P4 IADD3 R22, PT, PT, R71, R99, RZ ;  /* 0x000000634716c210 */ /* 0x000fe40007ffe0ff */
[----:B------:R-:W-:-:S02]  /*0c00*/  ISETP.GE.AND.EX P3, PT, R91, UR5, PT, P3 ;  /* 0x000000055b007c0c */ /* 0x000fc4000bf66330 */
[----:B----4-:R-:W-:Y:S02]  /*0c10*/  @!P5 MOV R66, R152 ;  /* 0x000000980042d202 */ /* 0x010fe40000000f00 */
[C---:B0-----:R-:W-:Y:S02]  /*0c20*/  @!P4 LEA R68, P6, R70.reuse, R64, 0x1 ;  /* 0x000000404644c211 */ /* 0x041fe400078c08ff */
[----:B------:R-:W-:Y:S02]  /*0c30*/  @!P5 MOV R67, R155 ;  /* 0x0000009b0043d202 */ /* 0x000fe40000000f00 */
[----:B------:R-:W-:Y:S01]  /*0c40*/  MOV R30, RZ ;  /* 0x000000ff001e7202 */ /* 0x000fe20000000f00 */
[----:B------:R-:W-:Y:S01]  /*0c50*/  @!P5 IMAD R71, R85, R61, R24 ;  /* 0x0000003d5547d224 */ /* 0x000fe200078e0218 */
[----:B------:R-:W-:Y:S01]  /*0c60*/  @!P4 LEA.HI.X R69, R70, R65, R22, 0x1, P6 ;  /* 0x000000414645c211 */ /* 0x000fe200030f0c16 */
[----:B--2---:R-:W-:Y:S01]  /*0c70*/  @!P1 IMAD R22, R97, R58, RZ ;  /* 0x0000003a61169224 */ /* 0x004fe200078e02ff */
[----:B------:R-:W0:Y:S01]  /*0c80*/  @!P2 LDC.64 R64, c[0x0][0x3e0] ;  /* 0x0000f800ff40ab82 */ /* 0x000e220000000a00 */
[----:B------:R-:W-:-:S02]  /*0c90*/  @!P5 IMAD.WIDE.U32 R66, R85, R60, R66 ;  /* 0x0000003c5542d225 */ /* 0x000fc400078e0042 */
[----:B------:R1:W2:Y:S02]  /*0ca0*/  @!P4 LDG.E R30, desc[UR6][R68.64] ;  /* 0x00000006441ec981 */ /* 0x0002a4000c1e1900 */
[----:B------:R-:W-:Y:S01]  /*0cb0*/  @!P1 IMAD R85, R87, R59, R22 ;  /* 0x0000003b57559224 */ /* 0x000fe200078e0216 */
[----:B------:R-:W-:Y:S02]  /*0cc0*/  @!P5 IADD3 R22, PT, PT, R67, R71, RZ ;  /* 0x000000474316d210 */ /* 0x000fe40007ffe0ff */
[C---:B---3--:R-:W-:Y:S01]  /*0cd0*/  @!P5 LEA R70, P6, R66.reuse, R62, 0x1 ;  /* 0x0000003e4246d211 */ /* 0x048fe200078c08ff */
[----:B------:R-:W3:Y:S01]  /*0ce0*/  @!P3 LDC.64 R60, c[0x0][0x3e0] ;  /* 0x0000f800ff3cbb82 */ /* 0x000ee20000000a00 */
[----:B-1----:R-:W-:Y:S02]  /*0cf0*/  @!P1 MOV R68, R152 ;  /* 0x0000009800449202 */ /* 0x002fe40000000f00 */
[----:B------:R-:W-:Y:S02]  /*0d00*/  @!P1 MOV R69, R155 ;  /* 0x0000009b00459202 */ /* 0x000fe40000000f00 */
[----:B------:R-:W-:-:S02]  /*0d10*/  @!P5 LEA.HI.X R71, R66, R63, R22, 0x1, P6 ;  /* 0x0000003f4247d211 */ /* 0x000fc400030f0c16 */
[----:B------:R-:W-:Y:S01]  /*0d20*/  MOV R38, RZ ;  /* 0x000000ff00267202 */ /* 0x000fe20000000f00 */
[----:B------:R-:W-:Y:S01]  /*0d30*/  @!P1 IMAD.WIDE.U32 R58, R87, R58, R68 ;  /* 0x0000003a573a9225 */ /* 0x000fe200078e0044 */
[----:B------:R-:W1:Y:S01]  /*0d40*/  @!P2 LDC.64 R62, c[0x0][0x390] ;  /* 0x0000e400ff3eab82 */ /* 0x000e620000000a00 */
[----:B------:R-:W-:-:S03]  /*0d50*/  ISETP.GE.U32.AND P4, PT, R132, UR4, PT ;  /* 0x0000000484007c0c */ /* 0x000fc6000bf86070 */
[----:B------:R-:W-:Y:S01]  /*0d60*/  @!P1 IADD3 R22, PT, PT, R59, R85, RZ ;  /* 0x000000553b169210 */ /* 0x000fe20007ffe0ff */
[----:B------:R1:W4:Y:S01]  /*0d70*/  @!P5 LDG.E R38, desc[UR6][R70.64] ;  /* 0x000000064626d981 */ /* 0x000322000c1e1900 */
[----:B------:R-:W-:Y:S02]  /*0d80*/  @!P1 LEA R68, P6, R58, R56, 0x1 ;  /* 0x000000383a449211 */ /* 0x000fe400078c08ff */
[----:B------:R-:W-:Y:S01]  /*0d90*/  ISETP.GE.AND.EX P4, PT, R19, UR5, PT, P4 ;  /* 0x0000000513007c0c */ /* 0x000fe2000bf86340 */
[----:B------:R-:W1:Y:S01]  /*0da0*/  @!P3 LDC.64 R66, c[0x0][0x390] ;  /* 0x0000e400ff42bb82 */ /* 0x000e620000000a00 */
[----:B------:R-:W-:Y:S02]  /*0db0*/  ISETP.GE.U32.AND P5, PT, R130, UR4, PT ;  /* 0x0000000482007c0c */ /* 0x000fe4000bfa6070 */
[----:B------:R-:W-:Y:S02]  /*0dc0*/  @!P1 LEA.HI.X R69, R58, R57, R22, 0x1, P6 ;  /* 0x000000393a459211 */ /* 0x000fe400030f0c16 */
[----:B------:R-:W-:Y:S01]  /*0dd0*/  ISETP.GE.AND.EX P6, PT, R21, UR5, PT, P5 ;  /* 0x0000000515007c0c */ /* 0x000fe2000bfc6350 */
[----:B0-----:R-:W-:Y:S01]  /*0de0*/  @!P2 IMAD R22, R83, R64, RZ ;  /* 0x000000405316a224 */ /* 0x001fe200078e02ff */
[----:B------:R-:W-:-:S02]  /*0df0*/  @!P2 MOV R56, R152 ;  /* 0x000000980038a202 */ /* 0x000fc40000000f00 */
[----:B------:R-:W-:Y:S02]  /*0e00*/  @!P2 MOV R57, R155 ;  /* 0x0000009b0039a202 */ /* 0x000fe40000000f00 */
[----:B------:R-:W-:Y:S01]  /*0e10*/  MOV R105, RZ ;  /* 0x000000ff00697202 */ /* 0x000fe20000000f00 */
[C---:B------:R-:W-:Y:S01]  /*0e20*/  @!P2 IMAD R83, R75.reuse, R65, R22 ;  /* 0x000000414b53a224 */ /* 0x040fe200078e0216 */
[----:B------:R-:W0:Y:S01]  /*0e30*/  @!P4 LDC.64 R58, c[0x0][0x3e0] ;  /* 0x0000f800ff3acb82 */ /* 0x000e220000000a00 */
[----:B------:R-:W-:-:S03]  /*0e40*/  @!P2 IMAD.WIDE.U32 R64, R75, R64, R56 ;  /* 0x000000404b40a225 */ /* 0x000fc600078e0038 */
[----:B------:R1:W4:Y:S01]  /*0e50*/  @!P1 LDG.E R105, desc[UR6][R68.64] ;  /* 0x0000000644699981 */ /* 0x000322000c1e1900 */
[----:B---3--:R-:W-:Y:S01]  /*0e60*/  @!P3 IMAD R24, R91, R60, RZ ;  /* 0x0000003c5b18b224 */ /* 0x008fe200078e02ff */
[----:B------:R-:W-:Y:S02]  /*0e70*/  @!P2 IADD3 R22, PT, PT, R65, R83, RZ ;  /* 0x000000534116a210 */ /* 0x000fe40007ffe0ff */
[----:B------:R-:W3:Y:S01]  /*0e80*/  @!P6 LDC.64 R56, c[0x0][0x3e0] ;  /* 0x0000f800ff38eb82 */ /* 0x000ee20000000a00 */
[----:B-1----:R-:W-:Y:S01]  /*0e90*/  @!P2 LEA R70, P5, R64, R62, 0x1 ;  /* 0x0000003e4046a211 */ /* 0x002fe200078a08ff */
[----:B------:R-:W-:Y:S01]  /*0ea0*/  @!P3 IMAD R75, R89, R61, R24 ;  /* 0x0000003d594bb224 */ /* 0x000fe200078e0218 */
[----:B------:R-:W-:Y:S02]  /*0eb0*/  @!P3 MOV R68, R152 ;  /* 0x000000980044b202 */ /* 0x000fe40000000f00 */
[----:B------:R-:W-:Y:S02]  /*0ec0*/  @!P3 MOV R69, R155 ;  /* 0x0000009b0045b202 */ /* 0x000fe40000000f00 */
[----:B------:R-:W-:-:S02]  /*0ed0*/  ISETP.GE.U32.AND P1, PT, R128, UR4, PT ;  /* 0x0000000480007c0c */ /* 0x000fc4000bf26070 */
[----:B------:R-:W-:Y:S01]  /*0ee0*/  @!P2 LEA.HI.X R71, R64, R63, R22, 0x1, P5 ;  /* 0x0000003f4047a211 */ /* 0x000fe200028f0c16 */
[----:B------:R-:W-:Y:S01]  /*0ef0*/  @!P3 IMAD.WIDE.U32 R60, R89, R60, R68 ;  /* 0x0000003c593cb225 */ /* 0x000fe200078e0044 */
[----:B------:R-:W1:Y:S01]  /*0f00*/  @!P4 LDC.64 R64, c[0x0][0x390] ;  /* 0x0000e400ff40cb82 */ /* 0x000e620000000a00 */
[----:B------:R-:W-:-:S03]  /*0f10*/  ISETP.GE.AND.EX P1, PT, R23, UR5, PT, P1 ;  /* 0x0000000517007c0c */ /* 0x000fc6000bf26310 */
[----:B------:R-:W-:Y:S02]  /*0f20*/  @!P3 IADD3 R22, PT, PT, R61, R75, RZ ;  /* 0x0000004b3d16b210 */ /* 0x000fe40007ffe0ff */
[----:B------:R-:W-:-:S04]  /*0f30*/  @!P3 LEA R68, P5, R60, R66, 0x1 ;  /* 0x000000423c44b211 */ /* 0x000fc800078a08ff */
[----:B------:R-:W-:Y:S02]  /*0f40*/  @!P3 LEA.HI.X R69, R60, R67, R22, 0x1, P5 ;  /* 0x000000433c45b211 */ /* 0x000fe400028f0c16 */
[----:B------:R-:W1:Y:S01]  /*0f50*/  @!P6 LDC.64 R60, c[0x0][0x390] ;  /* 0x0000e400ff3ceb82 */ /* 0x000e620000000a00 */
[----:B------:R-:W-:Y:S02]  /*0f60*/  MOV R121, RZ ;  /* 0x000000ff00797202 */ /* 0x000fe40000000f00 */
[----:B------:R-:W-:Y:S01]  /*0f70*/  ISETP.GE.U32.AND P5, PT, R126, UR4, PT ;  /* 0x000000047e007c0c */ /* 0x000fe2000bfa6070 */
[----:B0-----:R-:W-:Y:S01]  /*0f80*/  @!P4 IMAD R24, R19, R58, RZ ;  /* 0x0000003a1318c224 */ /* 0x001fe200078e02ff */
[----:B------:R-:W-:Y:S02]  /*0f90*/  @!P4 MOV R66, R152 ;  /* 0x000000980042c202 */ /* 0x000fe40000000f00 */
[----:B------:R-:W-:Y:S01]  /*0fa0*/  @!P4 MOV R67, R155 ;  /* 0x0000009b0043c202 */ /* 0x000fe20000000f00 */
[----:B------:R-:W0:Y:S01]  /*0fb0*/  @!P1 LDC.64 R62, c[0x0][0x3e0] ;  /* 0x0000f800ff3e9b82 */ /* 0x000e220000000a00 */
[----:B------:R3:W4:Y:S01]  /*0fc0*/  @!P2 LDG.E R121, desc[UR6][R70.64] ;  /* 0x000000064679a981 */ /* 0x000722000c1e1900 */
[----:B------:R-:W-:-:S02]  /*0fd0*/  ISETP.GE.AND.EX P5, PT, R25, UR5, PT, P5 ;  /* 0x0000000519007c0c */ /* 0x000fc4000bfa6350 */
[----:B------:R-:W-:Y:S02]  /*0fe0*/  CS2R R88, SRZ ;  /* 0x0000000000587805 */ /* 0x000fe4000001ff00 */
[----:B------:R-:W-:Y:S01]  /*0ff0*/  ISETP.GE.U32.AND P2, PT, R124, UR4, PT ;  /* 0x000000047c007c0c */ /* 0x000fe2000bf46070 */
[C---:B------:R-:W-:Y:S02]  /*1000*/  @!P4 IMAD R75, R132.reuse, R59, R24 ;  /* 0x0000003b844bc224 */ /* 0x040fe400078e0218 */
[----:B---3--:R-:W-:Y:S02]  /*1010*/  @!P6 IMAD R22, R21, R56, RZ ;  /* 0x000000381516e224 */ /* 0x008fe400078e02ff */
[----:B------:R-:W-:Y:S01]  /*1020*/  @!P4 IMAD.WIDE.U32 R58, R132, R58, R66 ;  /* 0x0000003a843ac225 */ /* 0x000fe200078e0042 */
[----:B------:R-:W-:Y:S01]  /*1030*/  @!P6 MOV R70, R152 ;  /* 0x000000980046e202 */ /* 0x000fe20000000f00 */
[----:B------:R3:W4:Y:S01]  /*1040*/  @!P3 LDG.E R88, desc[UR6][R68.64] ;  /* 0x000000064458b981 */ /* 0x000722000c1e1900 */
[----:B------:R-:W-:Y:S01]  /*1050*/  @!P6 MOV R71, R155 ;  /* 0x0000009b0047e202 */ /* 0x000fe20000000f00 */
[C---:B------:R-:W-:Y:S01]  /*1060*/  @!P6 IMAD R83, R130.reuse, R57, R22 ;  /* 0x000000398253e224 */ /* 0x040fe200078e0216 */
[----:B------:R-:W-:Y:S01]  /*1070*/  ISETP.GE.AND.EX P2, PT, R27, UR5, PT, P2 ;  /* 0x000000051b007c0c */ /* 0x000fe2000bf46320 */
[----:B------:R-:W-:Y:S01]  /*1080*/  @!P6 IMAD.WIDE.U32 R70, R130, R56, R70 ;  /* 0x000000388246e225 */ /* 0x000fe200078e0046 */
[----:B------:R-:W-:Y:S01]  /*1090*/  @!P4 IADD3 R22, PT, PT, R59, R75, RZ ;  /* 0x0000004b3b16c210 */ /* 0x000fe20007ffe0ff */
[----:B------:R-:W3:Y:S01]  /*10a0*/  @!P1 LDC.64 R56, c[0x0][0x390] ;  /* 0x0000e400ff389b82 */ /* 0x000ee20000000a00 */
[----:B-1----:R-:W-:-:S04]  /*10b0*/  @!P4 LEA R66, P3, R58, R64, 0x1 ;  /* 0x000000403a42c211 */ /* 0x002fc800078608ff */
[----:B------:R-:W-:-:S03]  /*10c0*/  @!P4 LEA.HI.X R67, R58, R65, R22, 0x1, P3 ;  /* 0x000000413a43c211 */ /* 0x000fc600018f0c16 */
[----:B------:R-:W1:Y:S01]  /*10d0*/  @!P5 LDC.64 R64, c[0x0][0x3e0] ;  /* 0x0000f800ff40db82 */ /* 0x000e620000000a00 */
[----:B------:R-:W-:Y:S01]  /*10e0*/  @!P6 IADD3 R22, PT, PT, R71, R83, RZ ;  /* 0x000000534716e210 */ /* 0x000fe20007ffe0ff */
[----:B0-----:R-:W-:Y:S01]  /*10f0*/  @!P1 IMAD R24, R23, R62, RZ ;  /* 0x0000003e17189224 */ /* 0x001fe200078e02ff */
[----:B---3--:R-:W-:Y:S01]  /*1100*/  @!P6 LEA R68, P3, R70, R60, 0x1 ;  /* 0x0000003c4644e211 */ /* 0x008fe200078608ff */
[----:B------:R0:W3:Y:S01]  /*1110*/  @!P4 LDG.E R89, desc[UR6][R66.64] ;  /* 0x000000064259c981 */ /* 0x0000e2000c1e1900 */
[----:B------:R-:W-:-:S03]  /*1120*/  @!P1 MOV R71, R155 ;  /* 0x0000009b00479202 */ /* 0x000fc60000000f00 */
[----:B------:R-:W1:Y:S01]  /*1130*/  @!P2 LDC.64 R58, c[0x0][0x3e0] ;  /* 0x0000f800ff3aab82 */ /* 0x000e620000000a00 */
[----:B------:R-:W-:Y:S02]  /*1140*/  @!P6 LEA.HI.X R69, R70, R61, R22, 0x1, P3 ;  /* 0x0000003d4645e211 */ /* 0x000fe400018f0c16 */
[----:B------:R-:W-:Y:S02]  /*1150*/  @!P1 MOV R70, R152 ;  /* 0x0000009800469202 */ /* 0x000fe40000000f00 */
[----:B------:R-:W-:-:S03]  /*1160*/  MOV R91, RZ ;  /* 0x000000ff005b7202 */ /* 0x000fc60000000f00 */
[----:B------:R-:W1:Y:S01]  /*1170*/  @!P5 LDC.64 R60, c[0x0][0x390] ;  /* 0x0000e400ff3cdb82 */ /* 0x000e620000000a00 */
[----:B------:R-:W-:Y:S01]  /*1180*/  ISETP.GE.U32.AND P3, PT, R122, UR4, PT ;  /* 0x000000047a007c0c */ /* 0x000fe2000bf66070 */
[----:B------:R-:W-:Y:S01]  /*1190*/  @!P1 IMAD R75, R128, R63, R24 ;  /* 0x0000003f804b9224 */ /* 0x000fe200078e0218 */
[----:B------:R-:W-:Y:S01]  /*11a0*/  ISETP.GE.U32.AND P4, PT, R120, UR4, PT ;  /* 0x0000000478007c0c */ /* 0x000fe2000bf86070 */
[----:B------:R-:W-:Y:S01]  /*11b0*/  @!P1 IMAD.WIDE.U32 R70, R128, R62, R70 ;  /* 0x0000003e80469225 */ /* 0x000fe200078e0046 */
[----:B------:R-:W-:Y:S01]  /*11c0*/  ISETP.GE.AND.EX P3, PT, R29, UR5, PT, P3 ;  /* 0x000000051d007c0c */ /* 0x000fe2000bf66330 */
[----:B------:R1:W2:Y:S02]  /*11d0*/  @!P6 LDG.E R91, desc[UR6][R68.64] ;  /* 0x00000006445be981 */ /* 0x0002a4000c1e1900 */
[----:B------:R-:W5:Y:S01]  /*11e0*/  @!P2 LDC.64 R62, c[0x0][0x390] ;  /* 0x0000e400ff3eab82 */ /* 0x000f620000000a00 */
[----:B------:R-:W-:Y:S02]  /*11f0*/  @!P1 IADD3 R22, PT, PT, R71, R75, RZ ;  /* 0x0000004b47169210 */ /* 0x000fe40007ffe0ff */
[----:B0-----:R-:W-:-:S02]  /*1200*/  @!P1 LEA R66, P6, R70, R56, 0x1 ;  /* 0x0000003846429211 */ /* 0x001fc400078c08ff */
[----:B------:R-:W-:Y:S02]  /*1210*/  ISETP.GE.AND.EX P4, PT, R31, UR5, PT, P4 ;  /* 0x000000051f007c0c */ /* 0x000fe4000bf86340 */
[----:B------:R-:W-:Y:S01]  /*1220*/  @!P1 LEA.HI.X R67, R70, R57, R22, 0x1, P6 ;  /* 0x0000003946439211 */ /* 0x000fe200030f0c16 */
[----:B-1----:R-:W-:Y:S01]  /*1230*/  @!P5 IMAD R24, R25, R64, RZ ;  /* 0x000000401918d224 */ /* 0x002fe200078e02ff */
[----:B------:R-:W-:Y:S02]  /*1240*/  @!P5 MOV R70, R152 ;  /* 0x000000980046d202 */ /* 0x000fe40000000f00 */
[----:B------:R-:W-:Y:S01]  /*1250*/  @!P5 MOV R71, R155 ;  /* 0x0000009b0047d202 */ /* 0x000fe20000000f00 */
[C---:B------:R-:W-:Y:S02]  /*1260*/  @!P5 IMAD R83, R126.reuse, R65, R24 ;  /* 0x000000417e53d224 */ /* 0x040fe400078e0218 */
[----:B------:R-:W-:Y:S02]  /*1270*/  @!P2 IMAD R22, R27, R58, RZ ;  /* 0x0000003a1b16a224 */ /* 0x000fe400078e02ff */
[----:B------:R-:W-:-:S02]  /*1280*/  @!P5 IMAD.WIDE.U32 R70, R126, R64, R70 ;  /* 0x000000407e46d225 */ /* 0x000fc400078e0046 */
[----:B------:R-:W0:Y:S01]  /*1290*/  @!P3 LDC.64 R64, c[0x0][0x3e0] ;  /* 0x0000f800ff40bb82 */ /* 0x000e220000000a00 */
[----:B------:R-:W-:Y:S01]  /*12a0*/  @!P2 MOV R74, R152 ;  /* 0x00000098004aa202 */ /* 0x000fe20000000f00 */
[----:B------:R-:W-:Y:S01]  /*12b0*/  @!P2 IMAD R85, R124, R59, R22 ;  /* 0x0000003b7c55a224 */ /* 0x000fe200078e0216 */
[----:B------:R-:W-:Y:S02]  /*12c0*/  @!P2 MOV R75, R155 ;  /* 0x0000009b004ba202 */ /* 0x000fe40000000f00 */
[----:B------:R-:W-:Y:S02]  /*12d0*/  MOV R97, RZ ;  /* 0x000000ff00617202 */ /* 0x000fe40000000f00 */
[----:B------:R-:W-:Y:S01]  /*12e0*/  @!P5 IADD3 R22, PT, PT, R71, R83, RZ ;  /* 0x000000534716d210 */ /* 0x000fe20007ffe0ff */
[----:B------:R-:W1:Y:S01]  /*12f0*/  @!P4 LDC.64 R56, c[0x0][0x3e0] ;  /* 0x0000f800ff38cb82 */ /* 0x000e620000000a00 */
[----:B------:R-:W-:Y:S01]  /*1300*/  @!P5 LEA R68, P6, R70, R60, 0x1 ;  /* 0x0000003c4644d211 */ /* 0x000fe200078c08ff */
[----:B------:R-:W-:Y:S01]  /*1310*/  @!P2 IMAD.WIDE.U32 R58, R124, R58, R74 ;  /* 0x0000003a7c3aa225 */ /* 0x000fe200078e004a */
[----:B------:R-:W4:Y:S02]  /*1320*/  @!P1 LDG.E R97, desc[UR6][R66.64] ;  /* 0x0000000642619981 */ /* 0x000f24000c1e1900 */
[----:B------:R-:W-:-:S03]  /*1330*/  @!P5 LEA.HI.X R69, R70, R61, R22, 0x1, P6 ;  /* 0x0000003d4645d211 */ /* 0x000fc600030f0c16 */
[----:B------:R-:W1:Y:S01]  /*1340*/  @!P3 LDC.64 R60, c[0x0][0x390] ;  /* 0x0000e400ff3cbb82 */ /* 0x000e620000000a00 */
[----:B------:R-:W-:Y:S02]  /*1350*/  MOV R99, RZ ;  /* 0x000000ff00637202 */ /* 0x000fe40000000f00 */
[----:B------:R-:W-:Y:S02]  /*1360*/  ISETP.GE.U32.AND P1, PT, R134, UR4, PT ;  /* 0x0000000486007c0c */ /* 0x000fe4000bf26070 */
[----:B------:R-:W-:Y:S02]  /*1370*/  @!P2 IADD3 R22, PT, PT, R59, R85, RZ ;  /* 0x000000553b16a210 */ /* 0x000fe40007ffe0ff */
[----:B-----5:R-:W-:Y:S01]  /*1380*/  @!P2 LEA R62, P6, R58, R62, 0x1 ;  /* 0x0000003e3a3ea211 */ /* 0x020fe200078c08ff */
[----:B------:R5:W4:Y:S01]  /*1390*/  @!P5 LDG.E R99, desc[UR6][R68.64] ;  /* 0x000000064463d981 */ /* 0x000b22000c1e1900 */
[----:B------:R-:W-:Y:S02]  /*13a0*/  ISETP.GE.AND.EX P1, PT, R17, UR5, PT, P1 ;  /* 0x0000000511007c0c */ /* 0x000fe4000bf26310 */
[----:B------:R-:W-:-:S02]  /*13b0*/  MOV R101, RZ ;  /* 0x000000ff00657202 */ /* 0x000fc40000000f00 */
[----:B------:R-:W-:Y:S02]  /*13c0*/  @!P2 LEA.HI.X R63, R58, R63, R22, 0x1, P6 ;  /* 0x0000003f3a3fa211 */ /* 0x000fe400030f0c16 */
[----:B------:R-:W-:Y:S01]  /*13d0*/  ISETP.GE.U32.AND P5, PT, R118, UR4, PT ;  /* 0x0000000476007c0c */ /* 0x000fe2000bfa6070 */
[----:B------:R-:W5:Y:S01]  /*13e0*/  @!P4 LDC.64 R58, c[0x0][0x390] ;  /* 0x0000e400ff3acb82 */ /* 0x000f620000000a00 */
[----:B0-----:R-:W-:Y:S01]  /*13f0*/  @!P3 IMAD R22, R29, R64, RZ ;  /* 0x000000401d16b224 */ /* 0x001fe200078e02ff */
[----:B------:R0:W4:Y:S01]  /*1400*/  @!P2 LDG.E R101, desc[UR6][R62.64] ;  /* 0x000000063e65a981 */ /* 0x000122000c1e1900 */
[----:B------:R-:W-:Y:S02]  /*1410*/  ISETP.GE.AND.EX P5, PT, R33, UR5, PT, P5 ;  /* 0x0000000521007c0c */ /* 0x000fe4000bfa6350 */
[----:B------:R-:W-:Y:S02]  /*1420*/  @!P3 IMAD R71, R122, R65, R22 ;  /* 0x000000417a47b224 */ /* 0x000fe400078e0216 */
[----:B-1----:R-:W-:Y:S01]  /*1430*/  @!P4 IMAD R22, R31, R56, RZ ;  /* 0x000000381f16c224 */ /* 0x002fe200078e02ff */
[----:B-----5:R-:W1:Y:S01]  /*1440*/  @!P1 LDC.64 R68, c[0x0][0x3e0] ;  /* 0x0000f800ff449b82 */ /* 0x020e620000000a00 */
[----:B0-----:R-:W-:-:S02]  /*1450*/  @!P3 MOV R62, R152 ;  /* 0x00000098003eb202 */ /* 0x001fc40000000f00 */
[----:B------:R-:W-:Y:S01]  /*1460*/  @!P3 MOV R63, R155 ;  /* 0x0000009b003fb202 */ /* 0x000fe20000000f00 */
[----:B------:R-:W-:Y:S01]  /*1470*/  @!P4 IMAD R75, R120, R57, R22 ;  /* 0x00000039784bc224 */ /* 0x000fe200078e0216 */
[----:B------:R-:W-:-:S03]  /*1480*/  ISETP.GE.U32.AND P2, PT, R116, UR4, PT ;  /* 0x0000000474007c0c */ /* 0x000fc6000bf46070 */
[----:B------:R-:W0:Y:S01]  /*1490*/  @!P5 LDC.64 R66, c[0x0][0x3e0] ;  /* 0x0000f800ff42db82 */ /* 0x000e220000000a00 */
[----:B------:R-:W-:Y:S01]  /*14a0*/  @!P3 IMAD.WIDE.U32 R64, R122, R64, R62 ;  /* 0x000000407a40b225 */ /* 0x000fe200078e003e */
[----:B------:R-:W-:Y:S02]  /*14b0*/  @!P4 MOV R62, R152 ;  /* 0x00000098003ec202 */ /* 0x000fe40000000f00 */
[----:B------:R-:W-:Y:S02]  /*14c0*/  @!P4 MOV R63, R155 ;  /* 0x0000009b003fc202 */ /* 0x000fe40000000f00 */
[----:B------:R-:W-:Y:S02]  /*14d0*/  @!P3 IADD3 R22, PT, PT, R65, R71, RZ ;  /* 0x000000474116b210 */ /* 0x000fe40007ffe0ff */
[----:B------:R-:W-:Y:S01]  /*14e0*/  @!P3 LEA R60, P6, R64, R60, 0x1 ;  /* 0x0000003c403cb211 */ /* 0x000fe200078c08ff */
[----:B------:R-:W-:Y:S01]  /*14f0*/  @!P4 IMAD.WIDE.U32 R56, R120, R56, R62 ;  /* 0x000000387838c225 */ /* 0x000fe200078e003e */
[----:B------:R-:W-:Y:S01]  /*1500*/  ISETP.GE.AND.EX P2, PT, R35, UR5, PT, P2 ;  /* 0x0000000523007c0c */ /* 0x000fe2000bf46320 */
[----:B------:R-:W5:Y:S01]  /*1510*/  @!P5 LDC.64 R62, c[0x0][0x390] ;  /* 0x0000e400ff3edb82 */ /* 0x000f620000000a00 */
[----:B------:R-:W-:-:S02]  /*1520*/  @!P3 LEA.HI.X R61, R64, R61, R22, 0x1, P6 ;  /* 0x0000003d403db211 */ /* 0x000fc400030f0c16 */
[----:B------:R-:W-:-:S05]  /*1530*/  MOV R107, RZ ;  /* 0x000000ff006b7202 */ /* 0x000fca0000000f00 */
[----:B------:R-:W5:Y:S01]  /*1540*/  @!P1 LDC.64 R64, c[0x0][0x390] ;  /* 0x0000e400ff409b82 */ /* 0x000f620000000a00 */
[----:B------:R-:W-:Y:S01]  /*1550*/  @!P4 IADD3 R22, PT, PT, R57, R75, RZ ;  /* 0x0000004b3916c210 */ /* 0x000fe20007ffe0ff */
[----:B------:R0:W4:Y:S01]  /*1560*/  @!P3 LDG.E R107, desc[UR6][R60.64] ;  /* 0x000000063c6bb981 */ /* 0x000122000c1e1900 */
[C---:B------:R-:W-:Y:S02]  /*1570*/  @!P4 LEA R58, P6, R56.reuse, R58, 0x1 ;  /* 0x0000003a383ac211 */ /* 0x040fe400078c08ff */
[----:B------:R-:W-:Y:S02]  /*1580*/  MOV R109, RZ ;  /* 0x000000ff006d7202 */ /* 0x000fe40000000f00 */
[----:B------:R-:W-:Y:S02]  /*1590*/  @!P4 LEA.HI.X R59, R56, R59, R22, 0x1, P6 ;  /* 0x0000003b383bc211 */ /* 0x000fe400030f0c16 */
[----:B------:R-:W-:Y:S01]  /*15a0*/  ISETP.GE.U32.AND P3, PT, R110, UR4, PT ;  /* 0x000000046e007c0c */ /* 0x000fe2000bf66070 */
[----:B------:R-:W5:Y:S01]  /*15b0*/  @!P2 LDC.64 R56, c[0x0][0x3e0] ;  /* 0x0000f800ff38ab82 */ /* 0x000f620000000a00 */
[----:B-1----:R-:W-:Y:S01]  /*15c0*/  @!P1 IMAD R22, R17, R68, RZ ;  /* 0x0000004411169224 */ /* 0x002fe200078e02ff */
[----:B------:R1:W4:Y:S01]  /*15d0*/  @!P4 LDG.E R109, desc[UR6][R58.64] ;  /* 0x000000063a6dc981 */ /* 0x000322000c1e1900 */
[----:B------:R-:W-:-:S02]  /*15e0*/  ISETP.GE.AND.EX P3, PT, R37, UR5, PT, P3 ;  /* 0x0000000525007c0c */ /* 0x000fc4000bf66330 */
[----:B------:R-:W-:Y:S02]  /*15f0*/  @!P1 IMAD R71, R134, R69, R22 ;  /* 0x0000004586479224 */ /* 0x000fe400078e0216 */
[----:B0-----:R-:W-:Y:S01]  /*1600*/  @!P5 IMAD R24, R33, R66, RZ ;  /* 0x000000422118d224 */ /* 0x001fe200078e02ff */
[----:B------:R-:W0:Y:S01]  /*1610*/  @!P2 LDC.64 R60, c[0x0][0x390] ;  /* 0x0000e400ff3cab82 */ /* 0x000e220000000a00 */
[----:B-1----:R-:W-:Y:S02]  /*1620*/  @!P1 MOV R58, R152 ;  /* 0x00000098003a9202 */ /* 0x002fe40000000f00 */
[----:B------:R-:W-:-:S03]  /*1630*/  @!P1 MOV R59, R155 ;  /* 0x0000009b003b9202 */ /* 0x000fc60000000f00 */
[----:B------:R-:W-:Y:S01]  /*1640*/  @!P1 IMAD.WIDE.U32 R68, R134, R68, R58 ;  /* 0x0000004486449225 */ /* 0x000fe200078e003a */
[----:B------:R-:W-:Y:S02]  /*1650*/  @!P5 MOV R58, R152 ;  /* 0x00000098003ad202 */ /* 0x000fe40000000f00 */
[----:B------:R-:W-:Y:S01]  /*1660*/  @!P5 MOV R59, R155 ;  /* 0x0000009b003bd202 */ /* 0x000fe20000000f00 */
[----:B------:R-:W-:Y:S01]  /*1670*/  @!P5 IMAD R75, R118, R67, R24 ;  /* 0x00000043764bd224 */ /* 0x000fe200078e0218 */
[----:B------:R-:W-:Y:S02]  /*1680*/  @!P1 IADD3 R22, PT, PT, R69, R71, RZ ;  /* 0x0000004745169210 */ /* 0x000fe40007ffe0ff */
[----:B-----5:R-:W-:Y:S01]  /*1690*/  @!P1 LEA R64, P6, R68, R64, 0x1 ;  /* 0x0000004044409211 */ /* 0x020fe200078c08ff */
[----:B------:R-:W-:Y:S01]  /*16a0*/  @!P5 IMAD.WIDE.U32 R66, R118, R66, R58 ;  /* 0x000000427642d225 */ /* 0x000fe200078e003a */
[----:B------:R-:W-:Y:S01]  /*16b0*/  ISETP.GE.U32.AND P4, PT, R108, UR4, PT ;  /* 0x000000046c007c0c */ /* 0x000fe2000bf86070 */
[----:B------:R-:W1:Y:S01]  /*16c0*/  @!P3 LDC.64 R58, c[0x0][0x3e0] ;  /* 0x0000f800ff3abb82 */ /* 0x000e620000000a00 */
[----:B------:R-:W-:-:S02]  /*16d0*/  @!P1 LEA.HI.X R65, R68, R65, R22, 0x1, P6 ;  /* 0x0000004144419211 */ /* 0x000fc400030f0c16 */
[----:B------:R-:W-:Y:S02]  /*16e0*/  MOV R22, RZ ;  /* 0x000000ff00167202 */ /* 0x000fe40000000f00 */
[----:B------:R-:W-:Y:S01]  /*16f0*/  ISETP.GE.AND.EX P4, PT, R39, UR5, PT, P4 ;  /* 0x0000000527007c0c */ /* 0x000fe2000bf86340 */
[----:B------:R-:W-:Y:S01]  /*1700*/  @!P2 IMAD R26, R35, R56, RZ ;  /* 0x00000038231aa224 */ /* 0x000fe200078e02ff */
[----:B------:R-:W-:Y:S01]  /*1710*/  @!P5 IADD3 R24, PT, PT, R67, R75, RZ ;  /* 0x0000004b4318d210 */ /* 0x000fe20007ffe0ff */
[----:B------:R-:W5:Y:S01]  /*1720*/  @!P3 LDC.64 R70, c[0x0][0x390] ;  /* 0x0000e400ff46bb82 */ /* 0x000f620000000a00 */
[----:B------:R0:W3:Y:S01]  /*1730*/  @!P1 LDG.E R22, desc[UR6][R64.64] ;  /* 0x0000000640169981 */ /* 0x0000e2000c1e1900 */
[----:B------:R-:W-:Y:S01]  /*1740*/  @!P5 LEA R62, P6, R66, R62, 0x1 ;  /* 0x0000003e423ed211 */ /* 0x000fe200078c08ff */
[----:B------:R-:W-:Y:S01]  /*1750*/  @!P2 IMAD R67, R116, R57, R26 ;  /* 0x000000397443a224 */ /* 0x000fe200078e021a */
[----:B------:R-:W-:Y:S02]  /*1760*/  MOV R46, RZ ;  /* 0x000000ff002e7202 */ /* 0x000fe40000000f00 */
[----:B------:R-:W-:-:S04]  /*1770*/  @!P5 LEA.HI.X R63, R66, R63, R24, 0x1, P6 ;  /* 0x0000003f423fd211 */ /* 0x000fc800030f0c18 */
[----:B------:R-:W5:Y:S01]  /*1780*/  @!P4 LDC.64 R68, c[0x0][0x3e0] ;  /* 0x0000f800ff44cb82 */ /* 0x000f620000000a00 */
[----:B0-----:R-:W-:Y:S01]  /*1790*/  @!P2 MOV R64, R152 ;  /* 0x000000980040a202 */ /* 0x001fe20000000f00 */
[----:B------:R0:W4:Y:S01]  /*17a0*/  @!P5 LDG.E R46, desc[UR6][R62.64] ;  /* 0x000000063e2ed981 */ /* 0x000122000c1e1900 */
[----:B------:R-:W-:-:S03]  /*17b0*/  @!P2 MOV R65, R155 ;  /* 0x0000009b0041a202 */ /* 0x000fc60000000f00 */
[----:B------:R-:W-:Y:S01]  /*17c0*/  @!P2 IMAD.WIDE.U32 R56, R116, R56, R64 ;  /* 0x000000387438a225 */ /* 0x000fe200078e0040 */
[----:B------:R-:W-:-:S04]  /*17d0*/  ISETP.GE.U32.AND P6, PT, R106, UR4, PT ;  /* 0x000000046a007c0c */ /* 0x000fc8000bfc6070 */
[----:B------:R-:W-:Y:S02]  /*17e0*/  @!P2 IADD3 R24, PT, PT, R57, R67, RZ ;  /* 0x000000433918a210 */ /* 0x000fe40007ffe0ff */
[C---:B------:R-:W-:Y:S01]  /*17f0*/  @!P2 LEA R60, P5, R56.reuse, R60, 0x1 ;  /* 0x0000003c383ca211 */ /* 0x040fe200078a08ff */
[----:B-1----:R-:W-:Y:S01]  /*1800*/  @!P3 IMAD R26, R37, R58, RZ ;  /* 0x0000003a251ab224 */ /* 0x002fe200078e02ff */
[----:B------:R-:W-:Y:S01]  /*1810*/  ISETP.GE.AND.EX P6, PT, R41, UR5, PT, P6 ;  /* 0x0000000529007c0c */ /* 0x000fe2000bfc6360 */
[----:B------:R-:W1:Y:S01]  /*1820*/  @!P4 LDC.64 R66, c[0x0][0x390] ;  /* 0x0000e400ff42cb82 */ /* 0x000e620000000a00 */
[----:B------:R-:W-:Y:S02]  /*1830*/  @!P2 LEA.HI.X R61, R56, R61, R24, 0x1, P5 ;  /* 0x0000003d383da211 */ /* 0x000fe400028f0c18 */
[----:B------:R-:W-:Y:S02]  /*1840*/  ISETP.GE.U32.AND P5, PT, R104, UR4, PT ;  /* 0x0000000468007c0c */ /* 0x000fe4000bfa6070 */
[----:B------:R-:W-:-:S02]  /*1850*/  @!P3 MOV R56, R152 ;  /* 0x000000980038b202 */ /* 0x000fc40000000f00 */
[----:B------:R-:W-:Y:S01]  /*1860*/  @!P3 MOV R57, R155 ;  /* 0x0000009b0039b202 */ /* 0x000fe20000000f00 */
[C---:B------:R-:W-:Y:S01]  /*1870*/  @!P3 IMAD R65, R110.reuse, R59, R26 ;  /* 0x0000003b6e41b224 */ /* 0x040fe200078e021a */
[----:B------:R-:W-:Y:S02]  /*1880*/  MOV R117, RZ ;  /* 0x000000ff00757202 */ /* 0x000fe40000000f00 */
[----:B------:R-:W-:Y:S01]  /*1890*/  ISETP.GE.AND.EX P5, PT, R43, UR5, PT, P5 ;  /* 0x000000052b007c0c */ /* 0x000fe2000bfa6350 */
[----:B------:R-:W-:Y:S02]  /*18a0*/  @!P3 IMAD.WIDE.U32 R58, R110, R58, R56 ;  /* 0x0000003a6e3ab225 */ /* 0x000fe400078e0038 */
[----:B------:R-:W1:Y:S01]  /*18b0*/  @!P6 LDC.64 R56, c[0x0][0x3e0] ;  /* 0x0000f800ff38eb82 */ /* 0x000e620000000a00 */
[----:B------:R1:W4:Y:S02]  /*18c0*/  @!P2 LDG.E R117, desc[UR6][R60.64] ;  /* 0x000000063c75a981 */ /* 0x000324000c1e1900 */
[----:B------:R-:W-:-:S02]  /*18d0*/  @!P3 IADD3 R24, PT, PT, R59, R65, RZ ;  /* 0x000000413b18b210 */ /* 0x000fc40007ffe0ff */
[C---:B-----5:R-:W-:Y:S02]  /*18e0*/  @!P3 LEA R70, P2, R58.reuse, R70, 0x1 ;  /* 0x000000463a46b211 */ /* 0x060fe400078408ff */
[----:B------:R-:W-:Y:S01]  /*18f0*/  @!P4 MOV R59, R155 ;  /* 0x0000009b003bc202 */ /* 0x000fe20000000f00 */
[----:B------:R-:W5:Y:S01]  /*1900*/  @!P6 LDC.64 R64, c[0x0][0x390] ;  /* 0x0000e400ff40eb82 */ /* 0x000f620000000a00 */
[----:B------:R-:W-:Y:S02]  /*1910*/  @!P3 LEA.HI.X R71, R58, R71, R24, 0x1, P2 ;  /* 0x000000473a47b211 */ /* 0x000fe400010f0c18 */
[----:B------:R-:W-:Y:S01]  /*1920*/  ISETP.GE.U32.AND P2, PT, R102, UR4, PT ;  /* 0x0000000466007c0c */ /* 0x000fe2000bf46070 */
[----:B------:R-:W-:Y:S01]  /*1930*/  @!P4 IMAD R24, R39, R68, RZ ;  /* 0x000000442718c224 */ /* 0x000fe200078e02ff */
[----:B------:R-:W-:-:S03]  /*1940*/  @!P4 MOV R58, R152 ;  /* 0x00000098003ac202 */ /* 0x000fc60000000f00 */
[----:B0-----:R-:W0:Y:S01]  /*1950*/  @!P5 LDC.64 R62, c[0x0][0x3e0] ;  /* 0x0000f800ff3edb82 */ /* 0x001e220000000a00 */
[----:B------:R-:W-:Y:S01]  /*1960*/  ISETP.GE.AND.EX P2, PT, R45, UR5, PT, P2 ;  /* 0x000000052d007c0c */ /* 0x000fe2000bf46320 */
[C---:B------:R-:W-:Y:S01]  /*1970*/  @!P4 IMAD R75, R108.reuse, R69, R24 ;  /* 0x000000456c4bc224 */ /* 0x040fe200078e0218 */
[----:B------:R-:W-:Y:S01]  /*1980*/  MOV R119, RZ ;  /* 0x000000ff00777202 */ /* 0x000fe20000000f00 */
[----:B------:R-:W-:-:S04]  /*1990*/  @!P4 IMAD.WIDE.U32 R68, R108, R68, R58 ;  /* 0x000000446c44c225 */ /* 0x000fc800078e003a */
[----:B------:R-:W2:Y:S01]  /*19a0*/  @!P5 LDC.64 R58, c[0x0][0x390] ;  /* 0x0000e400ff3adb82 */ /* 0x000ea20000000a00 */
[----:B------:R1:W4:Y:S01]  /*19b0*/  @!P3 LDG.E R119, desc[UR6][R70.64] ;  /* 0x000000064677b981 */ /* 0x000322000c1e1900 */
[----:B------:R-:W-:Y:S02]  /*19c0*/  @!P4 IADD3 R24, PT, PT, R69, R75, RZ ;  /* 0x0000004b4518c210 */ /* 0x000fe40007ffe0ff */
[----:B-1----:R-:W-:-:S04]  /*19d0*/  @!P4 LEA R74, P3, R68, R66, 0x1 ;  /* 0x00000042444ac211 */ /* 0x002fc800078608ff */
[----:B------:R-:W1:Y:S01]  /*19e0*/  @!P2 LDC.64 R60, c[0x0][0x3e0] ;  /* 0x0000f800ff3cab82 */ /* 0x000e620000000a00 */
[----:B------:R-:W-:Y:S02]  /*19f0*/  @!P4 LEA.HI.X R75, R68, R67, R24, 0x1, P3 ;  /* 0x00000043444bc211 */ /* 0x000fe400018f0c18 */
[----:B------:R-:W-:Y:S01]  /*1a00*/  ISETP.GE.U32.AND P3, PT, R8, UR4, PT ;  /* 0x0000000408007c0c */ /* 0x000fe2000bf66070 */
[----:B------:R-:W-:Y:S01]  /*1a10*/  @!P6 IMAD R26, R41, R56, RZ ;  /* 0x00000038291ae224 */ /* 0x000fe200078e02ff */
[-C--:B------:R-:W-:Y:S02]  /*1a20*/  @!P6 MOV R70, R152.reuse ;  /* 0x000000980046e202 */ /* 0x080fe40000000f00 */
[----:B------:R-:W-:Y:S02]  /*1a30*/  @!P6 MOV R71, R155 ;  /* 0x0000009b0047e202 */ /* 0x000fe40000000f00 */
[----:B------:R-:W-:Y:S02]  /*1a40*/  MOV R54, RZ ;  /* 0x000000ff00367202 */ /* 0x000fe40000000f00 */
[----:B------:R-:W-:Y:S01]  /*1a50*/  ISETP.GE.AND.EX P3, PT, R47, UR5, PT, P3 ;  /* 0x000000052f007c0c */ /* 0x000fe2000bf66330 */
[C---:B------:R-:W-:Y:S01]  /*1a60*/  @!P6 IMAD R57, R106.reuse, R57, R26 ;  /* 0x000000396a39e224 */ /* 0x040fe200078e021a */
[----:B------:R-:W-:Y:S01]  /*1a70*/  @!P5 MOV R66, R152 ;  /* 0x000000980042d202 */ /* 0x000fe20000000f00 */
[----:B0-----:R-:W-:Y:S01]  /*1a80*/  @!P5 IMAD R24, R43, R62, RZ ;  /* 0x0000003e2b18d224 */ /* 0x001fe200078e02ff */
[----:B------:R-:W-:Y:S01]  /*1a90*/  @!P5 MOV R67, R155 ;  /* 0x0000009b0043d202 */ /* 0x000fe20000000f00 */
[----:B------:R-:W-:Y:S01]  /*1aa0*/  @!P6 IMAD.WIDE.U32 R70, R106, R56, R70 ;  /* 0x000000386a46e225 */ /* 0x000fe200078e0046 */
[----:B------:R-:W4:Y:S03]  /*1ab0*/  @!P4 LDG.E R54, desc[UR6][R74.64] ;  /* 0x000000064a36c981 */ /* 0x000f26000c1e1900 */
[C---:B------:R-:W-:Y:S01]  /*1ac0*/  @!P5 IMAD R83, R104.reuse, R63, R24 ;  /* 0x0000003f6853d224 */ /* 0x040fe200078e0218 */
[----:B------:R-:W-:Y:S01]  /*1ad0*/  @!P6 IADD3 R24, PT, PT, R71, R57, RZ ;  /* 0x000000394718e210 */ /* 0x000fe20007ffe0ff */
[----:B------:R-:W-:Y:S01]  /*1ae0*/  @!P5 IMAD.WIDE.U32 R66, R104, R62, R66 ;  /* 0x0000003e6842d225 */ /* 0x000fe200078e0042 */
[C---:B-----5:R-:W-:Y:S01]  /*1af0*/  @!P6 LEA R68, P4, R70.reuse, R64, 0x1 ;  /* 0x000000404644e211 */ /* 0x060fe200078808ff */
[----:B------:R-:W0:Y:S03]  /*1b00*/  @!P2 LDC.64 R56, c[0x0][0x390] ;  /* 0x0000e400ff38ab82 */ /* 0x000e260000000a00 */
[----:B------:R-:W-:-:S02]  /*1b10*/  @!P6 LEA.HI.X R69, R70, R65, R24, 0x1, P4 ;  /* 0x000000414645e211 */ /* 0x000fc400020f0c18 */
[----:B------:R-:W-:Y:S02]  /*1b20*/  @!P5 IADD3 R24, PT, PT, R67, R83, RZ ;  /* 0x000000534318d210 */ /* 0x000fe40007ffe0ff */
[C---:B--2---:R-:W-:Y:S01]  /*1b30*/  @!P5 LEA R64, P4, R66.reuse, R58, 0x1 ;  /* 0x0000003a4240d211 */ /* 0x044fe200078808ff */
[----:B------:R-:W2:Y:S01]  /*1b40*/  @!P3 LDC.64 R62, c[0x0][0x3e0] ;  /* 0x0000f800ff3ebb82 */ /* 0x000ea20000000a00 */
[----:B------:R-:W-:Y:S01]  /*1b50*/  MOV R125, RZ ;  /* 0x000000ff007d7202 */ /* 0x000fe20000000f00 */
[----:B-1----:R-:W-:Y:S01]  /*1b60*/  @!P2 IMAD R26, R45, R60, RZ ;  /* 0x0000003c2d1aa224 */ /* 0x002fe200078e02ff */
[----:B------:R-:W-:Y:S02]  /*1b70*/  @!P5 LEA.HI.X R65, R66, R59, R24, 0x1, P4 ;  /* 0x0000003b4241d211 */ /* 0x000fe400020f0c18 */
[----:B------:R-:W-:Y:S02]  /*1b80*/  @!P2 MOV R58, R152 ;  /* 0x00000098003aa202 */ /* 0x000fe40000000f00 */
[----:B------:R-:W-:Y:S01]  /*1b90*/  @!P2 MOV R59, R155 ;  /* 0x0000009b003ba202 */ /* 0x000fe20000000f00 */
[----:B------:R-:W5:Y:S01]  /*1ba0*/  @!P6 LDG.E R125, desc[UR6][R68.64] ;  /* 0x00000006447de981 */ /* 0x000f62000c1e1900 */
[----:B------:R-:W-:Y:S01]  /*1bb0*/  @!P2 IMAD R67, R102, R61, R26 ;  /* 0x0000003d6643a224 */ /* 0x000fe200078e021a */
[----:B------:R-:W-:-:S02]  /*1bc0*/  ISETP.GE.U32.AND P6, PT, R9, UR4, PT ;  /* 0x0000000409007c0c */ /* 0x000fc4000bfc6070 */
[----:B------:R-:W-:Y:S01]  /*1bd0*/  ISETP.GE.U32.AND P4, PT, R10, UR4, PT ;  /* 0x000000040a007c0c */ /* 0x000fe2000bf86070 */
[----:B------:R-:W-:Y:S02]  /*1be0*/  @!P2 IMAD.WIDE.U32 R60, R102, R60, R58 ;  /* 0x0000003c663ca225 */ /* 0x000fe400078e003a */
[----:B------:R-:W1:Y:S01]  /*1bf0*/  @!P3 LDC.64 R58, c[0x0][0x390] ;  /* 0x0000e400ff3abb82 */ /* 0x000e620000000a00 */
[----:B------:R-:W-:Y:S02]  /*1c00*/  ISETP.GE.AND.EX P6, PT, R49, UR5, PT, P6 ;  /* 0x0000000531007c0c */ /* 0x000fe4000bfc6360 */
[----:B------:R-:W-:Y:S02]  /*1c10*/  ISETP.GE.AND.EX P4, PT, R51, UR5, PT, P4 ;  /* 0x0000000533007c0c */ /* 0x000fe4000bf86340 */
[----:B------:R-:W-:Y:S02]  /*1c20*/  MOV R127, RZ ;  /* 0x000000ff007f7202 */ /* 0x000fe40000000f00 */
[----:B------:R-:W-:-:S04]  /*1c30*/  @!P2 IADD3 R24, PT, PT, R61, R67, RZ ;  /* 0x000000433d18a210 */ /* 0x000fc80007ffe0ff */
[----:B------:R2:W5:Y:S01]  /*1c40*/  @!P5 LDG.E R127, desc[UR6][R64.64] ;  /* 0x00000006407fd981 */ /* 0x000562000c1e1900 */
[----:B0-----:R-:W-:Y:S01]  /*1c50*/  @!P2 LEA R66, P5, R60, R56, 0x1 ;  /* 0x000000383c42a211 */ /* 0x001fe200078a08ff */
[----:B--2---:R-:W-:-:S03]  /*1c60*/  @!P3 IMAD R26, R47, R62, RZ ;  /* 0x0000003e2f1ab224 */ /* 0x004fc600078e02ff */
[----:B------:R-:W-:Y:S02]  /*1c70*/  @!P2 LEA.HI.X R67, R60, R57, R24, 0x1, P5 ;  /* 0x000000393c43a211 */ /* 0x000fe400028f0c18 */
[----:B------:R-:W0:Y:S01]  /*1c80*/  @!P6 LDC.64 R56, c[0x0][0x3e0] ;  /* 0x0000f800ff38eb82 */ /* 0x000e220000000a00 */
[----:B------:R-:W-:Y:S02]  /*1c90*/  @!P3 MOV R64, R152 ;  /* 0x000000980040b202 */ /* 0x000fe40000000f00 */
[----:B------:R-:W-:-:S05]  /*1ca0*/  @!P3 MOV R65, R155 ;  /* 0x0000009b0041b202 */ /* 0x000fca0000000f00 */
[----:B------:R-:W2:Y:S01]  /*1cb0*/  @!P4 LDC.64 R60, c[0x0][0x3e0] ;  /* 0x0000f800ff3ccb82 */ /* 0x000ea20000000a00 */
[----:B------:R-:W-:Y:S01]  /*1cc0*/  ISETP.GE.U32.AND P5, PT, R11, UR4, PT ;  /* 0x000000040b007c0c */ /* 0x000fe2000bfa6070 */
[C---:B------:R-:W-:Y:S01]  /*1cd0*/  @!P3 IMAD R69, R8.reuse, R63, R26 ;  /* 0x0000003f0845b224 */ /* 0x040fe200078e021a */
[----:B------:R-:W-:Y:S01]  /*1ce0*/  MOV R80, RZ ;  /* 0x000000ff00507202 */ /* 0x000fe20000000f00 */
[----:B------:R-:W-:Y:S01]  /*1cf0*/  @!P3 IMAD.WIDE.U32 R62, R8, R62, R64 ;  /* 0x0000003e083eb225 */ /* 0x000fe200078e0040 */
[----:B------:R-:W-:-:S03]  /*1d00*/  ISETP.GE.AND.EX P5, PT, R53, UR5, PT, P5 ;  /* 0x0000000535007c0c */ /* 0x000fc6000bfa6350 */
[----:B------:R-:W2:Y:S01]  /*1d10*/  @!P6 LDC.64 R64, c[0x0][0x390] ;  /* 0x0000e400ff40eb82 */ /* 0x000ea20000000a00 */
[----:B------:R2:W5:Y:S01]  /*1d20*/  @!P2 LDG.E R80, desc[UR6][R66.64] ;  /* 0x000000064250a981 */ /* 0x000562000c1e1900 */
[----:B------:R-:W-:Y:S02]  /*1d30*/  @!P3 IADD3 R24, PT, PT, R63, R69, RZ ;  /* 0x000000453f18b210 */ /* 0x000fe40007ffe0ff */
[----:B-1----:R-:W-:-:S04]  /*1d40*/  @!P3 LEA R70, P2, R62, R58, 0x1 ;  /* 0x0000003a3e46b211 */ /* 0x002fc800078408ff */
[----:B------:R-:W-:Y:S02]  /*1d50*/  @!P3 LEA.HI.X R71, R62, R59, R24, 0x1, P2 ;  /* 0x0000003b3e47b211 */ /* 0x000fe400010f0c18 */
[----:B------:R-:W1:Y:S01]  /*1d60*/  @!P4 LDC.64 R62, c[0x0][0x390] ;  /* 0x0000e400ff3ecb82 */ /* 0x000e620000000a00 */
[----:B------:R-:W-:Y:S01]  /*1d70*/  ISETP.GE.U32.AND P2, PT, R12, UR4, PT ;  /* 0x000000040c007c0c */ /* 0x000fe2000bf46070 */
[----:B0-----:R-:W-:Y:S01]  /*1d80*/  @!P6 IMAD R24, R49, R56, RZ ;  /* 0x000000383118e224 */ /* 0x001fe200078e02ff */
[----:B------:R-:W-:Y:S02]  /*1d90*/  @!P6 MOV R68, R152 ;  /* 0x000000980044e202 */ /* 0x000fe40000000f00 */
[----:B------:R-:W-:-:S03]  /*1da0*/  ISETP.GE.AND.EX P2, PT, R55, UR5, PT, P2 ;  /* 0x0000000537007c0c */ /* 0x000fc6000bf46320 */
[----:B------:R-:W0:Y:S01]  /*1db0*/  @!P5 LDC.64 R58, c[0x0][0x3e0] ;  /* 0x0000f800ff3adb82 */ /* 0x000e220000000a00 */
[-C--:B------:R-:W-:Y:S01]  /*1dc0*/  @!P6 MOV R69, R155.reuse ;  /* 0x0000009b0045e202 */ /* 0x080fe20000000f00 */
[----:B--2---:R-:W-:Y:S01]  /*1dd0*/  @!P4 IMAD R26, R51, R60, RZ ;  /* 0x0000003c331ac224 */ /* 0x004fe200078e02ff */
[----:B------:R-:W-:Y:S02]  /*1de0*/  @!P4 MOV R66, R152 ;  /* 0x000000980042c202 */ /* 0x000fe40000000f00 */
[----:B------:R-:W-:Y:S02]  /*1df0*/  @!P4 MOV R67, R155 ;  /* 0x0000009b0043c202 */ /* 0x000fe40000000f00 */
[----:B------:R-:W-:Y:S01]  /*1e00*/  MOV R82, RZ ;  /* 0x000000ff00527202 */ /* 0x000fe20000000f00 */
[C---:B------:R-:W-:Y:S02]  /*1e10*/  @!P6 IMAD R57, R9.reuse, R57, R24 ;  /* 0x000000390939e224 */ /* 0x040fe400078e0218 */
[----:B------:R-:W-:-:S03]  /*1e20*/  @!P6 IMAD.WIDE.U32 R68, R9, R56, R68 ;  /* 0x000000380944e225 */ /* 0x000fc600078e0044 */
[----:B------:R2:W5:Y:S01]  /*1e30*/  @!P3 LDG.E R82, desc[UR6][R70.64] ;  /* 0x000000064652b981 */ /* 0x000562000c1e1900 */
[C---:B------:R-:W-:Y:S02]  /*1e40*/  @!P4 IMAD R75, R10.reuse, R61, R26 ;  /* 0x0000003d0a4bc224 */ /* 0x040fe400078e021a */
[----:B------:R-:W-:Y:S02]  /*1e50*/  @!P4 IMAD.WIDE.U32 R66, R10, R60, R66 ;  /* 0x0000003c0a42c225 */ /* 0x000fe400078e0042 */
[----:B------:R-:W3:Y:S01]  /*1e60*/  @!P5 LDC.64 R60, c[0x0][0x390] ;  /* 0x0000e400ff3cdb82 */ /* 0x000ee20000000a00 */
[----:B------:R-:W-:Y:S02]  /*1e70*/  @!P6 IADD3 R24, PT, PT, R69, R57, RZ ;  /* 0x000000394518e210 */ /* 0x000fe40007ffe0ff */
[----:B------:R-:W-:Y:S02]  /*1e80*/  @!P6 LEA R64, P3, R68, R64, 0x1 ;  /* 0x000000404440e211 */ /* 0x000fe400078608ff */
[----:B------:R-:W-:-:S03]  /*1e90*/  MOV R84, RZ ;  /* 0x000000ff00547202 */ /* 0x000fc60000000f00 */
[----:B------:R-:W3:Y:S01]  /*1ea0*/  @!P2 LDC.64 R56, c[0x0][0x3e0] ;  /* 0x0000f800ff38ab82 */ /* 0x000ee20000000a00 */
[----:B------:R-:W-:Y:S02]  /*1eb0*/  @!P6 LEA.HI.X R65, R68, R65, R24, 0x1, P3 ;  /* 0x000000414441e211 */ /* 0x000fe400018f0c18 */
[----:B------:R-:W-:Y:S02]  /*1ec0*/  @!P4 IADD3 R24, PT, PT, R67, R75, RZ ;  /* 0x0000004b4318c210 */ /* 0x000fe40007ffe0ff */
[C---:B-1----:R-:W-:Y:S01]  /*1ed0*/  @!P4 LEA R62, P3, R66.reuse, R62, 0x1 ;  /* 0x0000003e423ec211 */ /* 0x042fe200078608ff */
[----:B------:R1:W5:Y:S01]  /*1ee0*/  @!P6 LDG.E R84, desc[UR6][R64.64] ;  /* 0x000000064054e981 */ /* 0x000362000c1e1900 */
[----:B------:R-:W-:Y:S01]  /*1ef0*/  MOV R86, RZ ;  /* 0x000000ff00567202 */ /* 0x000fe20000000f00 */
[----:B0-----:R-:W-:Y:S01]  /*1f00*/  @!P5 IMAD R26, R53, R58, RZ ;  /* 0x0000003a351ad224 */ /* 0x001fe200078e02ff */
[----:B------:R-:W-:Y:S01]  /*1f10*/  @!P4 LEA.HI.X R63, R66, R63, R24, 0x1, P3 ;  /* 0x0000003f423fc211 */ /* 0x000fe200018f0c18 */
[----:B--2---:R-:W0:Y:S01]  /*1f20*/  @!P2 LDC.64 R70, c[0x0][0x390] ;  /* 0x0000e400ff46ab82 */ /* 0x004e220000000a00 */
[----:B------:R-:W-:Y:S01]  /*1f30*/  ISETP.GE.U32.AND P3, PT, R13, UR4, PT ;  /* 0x000000040d007c0c */ /* 0x000fe2000bf66070 */
[----:B------:R-:W-:-:S02]  /*1f40*/  @!P5 IMAD R67, R11, R59, R26 ;  /* 0x0000003b0b43d224 */ /* 0x000fc400078e021a */
[----:B------:R2:W5:Y:S01]  /*1f50*/  @!P4 LDG.E R86, desc[UR6][R62.64] ;  /* 0x000000063e56c981 */ /* 0x000562000c1e1900 */
[----:B-1----:R-:W-:Y:S02]  /*1f60*/  @!P5 MOV R64, R152 ;  /* 0x000000980040d202 */ /* 0x002fe40000000f00 */
[----:B------:R-:W-:Y:S02]  /*1f70*/  @!P5 MOV R65, R155 ;  /* 0x0000009b0041d202 */ /* 0x000fe40000000f00 */
[----:B------:R-:W-:Y:S02]  /*1f80*/  ISETP.GE.AND.EX P4, PT, R77, UR5, PT, P3 ;  /* 0x000000054d007c0c */ /* 0x000fe4000bf86330 */
[----:B------:R-:W-:Y:S01]  /*1f90*/  ISETP.GE.U32.AND P3, PT, R14, UR4, PT ;  /* 0x000000040e007c0c */ /* 0x000fe2000bf66070 */
[----:B------:R-:W-:-:S03]  /*1fa0*/  @!P5 IMAD.WIDE.U32 R58, R11, R58, R64 ;  /* 0x0000003a0b3ad225 */ /* 0x000fc600078e0040 */
[----:B------:R-:W-:Y:S02]  /*1fb0*/  ISETP.GE.AND.EX P3, PT, R79, UR5, PT, P3 ;  /* 0x000000054f007c0c */ /* 0x000fe4000bf66330 */
[----:B------:R-:W-:Y:S02]  /*1fc0*/  @!P5 IADD3 R24, PT, PT, R59, R67, RZ ;  /* 0x000000433b18d210 */ /* 0x000fe40007ffe0ff */
[C---:B---3--:R-:W-:Y:S01]  /*1fd0*/  @!P5 LEA R60, P6, R58.reuse, R60, 0x1 ;  /* 0x0000003c3a3cd211 */ /* 0x048fe200078c08ff */
[----:B------:R-:W-:Y:S01]  /*1fe0*/  @!P2 IMAD R26, R55, R56, RZ ;  /* 0x00000038371aa224 */ /* 0x000fe200078e02ff */
[----:B------:R-:W-:Y:S01]  /*1ff0*/  @!P2 MOV R59, R155 ;  /* 0x0000009b003ba202 */ /* 0x000fe20000000f00 */
[----:B------:R-:W1:Y:S01]  /*2000*/  @!P4 LDC.64 R68, c[0x0][0x3e0] ;  /* 0x0000f800ff44cb82 */ /* 0x000e620000000a00 */
[----:B------:R-:W-:Y:S02]  /*2010*/  @!P5 LEA.HI.X R61, R58, R61, R24, 0x1, P6 ;  /* 0x0000003d3a3dd211 */ /* 0x000fe400030f0c18 */
[----:B------:R-:W-:Y:S01]  /*2020*/  @!P2 MOV R58, R152 ;  /* 0x00000098003aa202 */ /* 0x000fe20000000f00 */
[----:B------:R-:W-:Y:S01]  /*2030*/  @!P2 IMAD R65, R12, R57, R26 ;  /* 0x000000390c41a224 */ /* 0x000fe200078e021a */
[----:B------:R-:W-:-:S03]  /*2040*/  MOV R139, RZ ;  /* 0x000000ff008b7202 */ /* 0x000fc60000000f00 */
[----:B------:R-:W-:Y:S01]  /*2050*/  @!P2 IMAD.WIDE.U32 R56, R12, R56, R58 ;  /* 0x000000380c38a225 */ /* 0x000fe200078e003a */
[----:B------:R-:W3:Y:S01]  /*2060*/  @!P3 LDC.64 R66, c[0x0][0x3e0] ;  /* 0x0000f800ff42bb82 */ /* 0x000ee20000000a00 */
[----:B------:R-:W-:Y:S01]  /*2070*/  ISETP.GE.U32.AND P6, PT, R15, UR4, PT ;  /* 0x000000040f007c0c */ /* 0x000fe2000bfc6070 */
[----:B------:R3:W5:Y:S01]  /*2080*/  @!P5 LDG.E R139, desc[UR6][R60.64] ;  /* 0x000000063c8bd981 */ /* 0x000762000c1e1900 */
[----:B------:R-:W-:Y:S02]  /*2090*/  IADD3 R73, PT, PT, R73, 0x1f0, RZ ;  /* 0x000001f049497810 */ /* 0x000fe40007ffe0ff */
[----:B------:R-:W-:Y:S02]  /*20a0*/  @!P2 IADD3 R24, PT, PT, R57, R65, RZ ;  /* 0x000000413918a210 */ /* 0x000fe40007ffe0ff */
[----:B0-----:R-:W-:Y:S01]  /*20b0*/  @!P2 LEA R70, P5, R56, R70, 0x1 ;  /* 0x000000463846a211 */ /* 0x001fe200078a08ff */
[----:B------:R-:W0:Y:S01]  /*20c0*/  @!P4 LDC.64 R64, c[0x0][0x390] ;  /* 0x0000e400ff40cb82 */ /* 0x000e220000000a00 */
[----:B------:R-:W-:-:S02]  /*20d0*/  ISETP.GE.AND.EX P6, PT, R81, UR5, PT, P6 ;  /* 0x0000000551007c0c */ /* 0x000fc4000bfc6360 */
[----:B------:R-:W-:Y:S02]  /*20e0*/  @!P2 LEA.HI.X R71, R56, R71, R24, 0x1, P5 ;  /* 0x000000473847a211 */ /* 0x000fe400028f0c18 */
[----:B------:R-:W-:Y:S02]  /*20f0*/  ISETP.GE.U32.AND P5, PT, R73, UR4, PT ;  /* 0x0000000449007c0c */ /* 0x000fe4000bfa6070 */
[----:B------:R-:W-:Y:S01]  /*2100*/  SHF.R.S32.HI R75, RZ, 0x1f, R73 ;  /* 0x0000001fff4b7819 */ /* 0x000fe20000011449 */
[----:B------:R-:W4:Y:S03]  /*2110*/  @!P3 LDC.64 R56, c[0x0][0x390] ;  /* 0x0000e400ff38bb82 */ /* 0x000f260000000a00 */
[----:B------:R-:W-:Y:S01]  /*2120*/  ISETP.GE.AND.EX P5, PT, R75, UR5, PT, P5 ;  /* 0x000000054b007c0c */ /* 0x000fe2000bfa6350 */
[----:B-1----:R-:W-:Y:S01]  /*2130*/  @!P4 IMAD R24, R77, R68, RZ ;  /* 0x000000444d18c224 */ /* 0x002fe200078e02ff */
[----:B--2---:R-:W-:-:S02]  /*2140*/  @!P4 MOV R62, R152 ;  /* 0x00000098003ec202 */ /* 0x004fc40000000f00 */
[----:B------:R-:W-:Y:S01]  /*2150*/  @!P4 MOV R63, R155 ;  /* 0x0000009b003fc202 */ /* 0x000fe20000000f00 */
[----:B------:R-:W1:Y:S01]  /*2160*/  @!P6 LDC.64 R58, c[0x0][0x3e0] ;  /* 0x0000f800ff3aeb82 */ /* 0x000e620000000a00 */
[----:B------:R-:W-:Y:S01]  /*2170*/  MOV R141, RZ ;  /* 0x000000ff008d7202 */ /* 0x000fe20000000f00 */
[----:B------:R-:W-:Y:S02]  /*2180*/  @!P4 IMAD R83, R13, R69, R24 ;  /* 0x000000450d53c224 */ /* 0x000fe400078e0218 */
[----:B---3--:R-:W-:Y:S02]  /*2190*/  @!P3 IMAD R24, R79, R66, RZ ;  /* 0x000000424f18b224 */ /* 0x008fe400078e02ff */
[----:B------:R-:W-:Y:S01]  /*21a0*/  @!P4 IMAD.WIDE.U32 R68, R13, R68, R62 ;  /* 0x000000440d44c225 */ /* 0x000fe200078e003e */
[----:B------:R2:W3:Y:S01]  /*21b0*/  @!P2 LDG.E R141, desc[UR6][R70.64] ;  /* 0x00000006468da981 */ /* 0x0004e2000c1e1900 */
[----:B------:R-:W4:Y:S02]  /*21c0*/  @!P5 LDC.64 R60, c[0x0][0x3e0] ;  /* 0x0000f800ff3cdb82 */ /* 0x000f240000000a00 */
[----:B------:R-:W-:Y:S01]  /*21d0*/  @!P3 IMAD R85, R14, R67, R24 ;  /* 0x000000430e55b224 */ /* 0x000fe200078e0218 */
[----:B------:R-:W-:-:S02]  /*21e0*/  @!P4 IADD3 R24, PT, PT, R69, R83, RZ ;  /* 0x000000534518c210 */ /* 0x000fc40007ffe0ff */
[----:B0-----:R-:W-:-:S03]  /*21f0*/  @!P4 LEA R64, P2, R68, R64, 0x1 ;  /* 0x000000404440c211 */ /* 0x001fc600078408ff */
[----:B------:R-:W0:Y:S01]  /*2200*/  @!P6 LDC.64 R62, c[0x0][0x390] ;  /* 0x0000e400ff3eeb82 */ /* 0x000e220000000a00 */
[----:B--2---:R-:W-:Y:S02]  /*2210*/  @!P3 MOV R70, R152 ;  /* 0x000000980046b202 */ /* 0x004fe40000000f00 */
[----:B------:R-:W-:Y:S02]  /*2220*/  @!P3 MOV R71, R155 ;  /* 0x0000009b0047b202 */ /* 0x000fe40000000f00 */
[----:B------:R-:W-:Y:S02]  /*2230*/  @!P4 LEA.HI.X R65, R68, R65, R24, 0x1, P2 ;  /* 0x000000414441c211 */ /* 0x000fe400010f0c18 */
[----:B------:R-:W-:Y:S01]  /*2240*/  MOV R94, RZ ;  /* 0x000000ff005e7202 */ /* 0x000fe20000000f00 */
[----:B------:R-:W2:Y:S01]  /*2250*/  @!P5 LDC.64 R68, c[0x0][0x390] ;  /* 0x0000e400ff44db82 */ /* 0x000ea20000000a00 */
[----:B------:R-:W-:-:S04]  /*2260*/  @!P3 IMAD.WIDE.U32 R66, R14, R66, R70 ;  /* 0x000000420e42b225 */ /* 0x000fc800078e0046 */
[----:B------:R4:W3:Y:S01]  /*2270*/  @!P4 LDG.E R94, desc[UR6][R64.64] ;  /* 0x00000006405ec981 */ /* 0x0008e2000c1e1900 */
[----:B-1----:R-:W-:Y:S01]  /*2280*/  @!P6 IMAD R26, R81, R58, RZ ;  /* 0x0000003a511ae224 */ /* 0x002fe200078e02ff */
[----:B------:R-:W-:Y:S02]  /*2290*/  @!P3 IADD3 R24, PT, PT, R67, R85, RZ ;  /* 0x000000554318b210 */ /* 0x000fe40007ffe0ff */
[C---:B----4-:R-:W-:Y:S01]  /*22a0*/  @!P3 LEA R56, P2, R66.reuse, R56, 0x1 ;  /* 0x000000384238b211 */ /* 0x050fe200078408ff */
[----:B------:R-:W-:Y:S01]  /*22b0*/  @!P6 IMAD R67, R15, R59, R26 ;  /* 0x0000003b0f43e224 */ /* 0x000fe200078e021a */
[----:B------:R-:W-:Y:S02]  /*22c0*/  @!P6 MOV R64, R152 ;  /* 0x000000980040e202 */ /* 0x000fe40000000f00 */
[----:B------:R-:W-:Y:S02]  /*22d0*/  @!P6 MOV R65, R155 ;  /* 0x0000009b0041e202 */ /* 0x000fe40000000f00 */
[----:B------:R-:W-:Y:S01]  /*22e0*/  @!P3 LEA.HI.X R57, R66, R57, R24, 0x1, P2 ;  /* 0x000000394239b211 */ /* 0x000fe200010f0c18 */
[----:B------:R-:W-:-:S02]  /*22f0*/  @!P5 IMAD R24, R75, R60, RZ ;  /* 0x0000003c4b18d224 */ /* 0x000fc400078e02ff */
[----:B------:R-:W-:Y:S01]  /*2300*/  @!P6 IMAD.WIDE.U32 R58, R15, R58, R64 ;  /* 0x0000003a0f3ae225 */ /* 0x000fe200078e0040 */
[----:B------:R-:W-:Y:S02]  /*2310*/  @!P5 MOV R64, R152 ;  /* 0x000000980040d202 */ /* 0x000fe40000000f00 */
[----:B------:R-:W-:Y:S01]  /*2320*/  @!P5 MOV R65, R155 ;  /* 0x0000009b0041d202 */ /* 0x000fe20000000f00 */
[----:B------:R-:W-:Y:S01]  /*2330*/  @!P5 IMAD R71, R73, R61, R24 ;  /* 0x0000003d4947d224 */ /* 0x000fe200078e0218 */
[----:B------:R-:W-:Y:S02]  /*2340*/  MOV R145, RZ ;  /* 0x000000ff00917202 */ /* 0x000fe40000000f00 */
[----:B------:R-:W-:Y:S01]  /*2350*/  @!P6 IADD3 R24, PT, PT, R59, R67, RZ ;  /* 0x000000433b18e210 */ /* 0x000fe20007ffe0ff */
[----:B------:R-:W-:Y:S01]  /*2360*/  @!P5 IMAD.WIDE.U32 R60, R73, R60, R64 ;  /* 0x0000003c493cd225 */ /* 0x000fe200078e0040 */
[C---:B0-----:R-:W-:Y:S02]  /*2370*/  @!P6 LEA R62, P2, R58.reuse, R62, 0x1 ;  /* 0x0000003e3a3ee211 */ /* 0x041fe400078408ff */
[----:B------:R-:W-:Y:S01]  /*2380*/  MOV R147, RZ ;  /* 0x000000ff00937202 */ /* 0x000fe20000000f00 */
[----:B------:R0:W4:Y:S01]  /*2390*/  @!P3 LDG.E R145, desc[UR6][R56.64] ;  /* 0x000000063891b981 */ /* 0x000122000c1e1900 */
[----:B------:R-:W-:-:S02]  /*23a0*/  @!P6 LEA.HI.X R63, R58, R63, R24, 0x1, P2 ;  /* 0x0000003f3a3fe211 */ /* 0x000fc400010f0c18 */
[----:B------:R-:W-:Y:S02]  /*23b0*/  @!P5 IADD3 R24, PT, PT, R61, R71, RZ ;  /* 0x000000473d18d210 */ /* 0x000fe40007ffe0ff */
[C---:B--2---:R-:W-:Y:S01]  /*23c0*/  @!P5 LEA R68, P2, R60.reuse, R68, 0x1 ;  /* 0x000000443c44d211 */ /* 0x044fe200078408ff */
[----:B------:R-:W2:Y:S01]  /*23d0*/  @!P6 LDG.E R147, desc[UR6][R62.64] ;  /* 0x000000063e93e981 */ /* 0x000ea2000c1e1900 */
[----:B------:R-:W-:Y:S02]  /*23e0*/  MOV R149, RZ ;  /* 0x000000ff00957202 */ /* 0x000fe40000000f00 */
[----:B------:R-:W-:-:S05]  /*23f0*/  @!P5 LEA.HI.X R69, R60, R69, R24, 0x1, P2 ;  /* 0x000000453c45d211 */ /* 0x000fca00010f0c18 */
[----:B------:R-:W2:Y:S01]  /*2400*/  @!P5 LDG.E R149, desc[UR6][R68.64] ;  /* 0x000000064495d981 */ /* 0x000ea2000c1e1900 */
[----:B------:R-:W-:Y:S02]  /*2410*/  PRMT R83, R18, 0x7632, R83 ;  /* 0x0000763212537816 */ /* 0x000fe40000000053 */
[----:B------:R-:W-:Y:S02]  /*2420*/  PRMT R85, R20, 0x7632, R85 ;  /* 0x0000763214557816 */ /* 0x000fe40000000055 */
[----:B------:R-:W-:Y:S02]  /*2430*/  SHF.L.U32 R83, R83, 0x10, RZ ;  /* 0x0000001053537819 */ /* 0x000fe400000006ff */
[----:B------:R-:W-:Y:S02]  /*2440*/  SHF.L.U32 R18, R18, 0x10, RZ ;  /* 0x0000001012127819 */ /* 0x000fe400000006ff */
[----:B------:R-:W-:Y:S01]  /*2450*/  SHF.L.U32 R85, R85, 0x10, RZ ;  /* 0x0000001055557819 */ /* 0x000fe200000006ff */
[----:B0-----:R-:W-:Y:S01]  /*2460*/  FMUL.FTZ R57, R83, R83 ;  /* 0x0000005353397220 */ /* 0x001fe20000410000 */
[----:B------:R-:W-:-:S02]  /*2470*/  SHF.L.U32 R20, R20, 0x10, RZ ;  /* 0x0000001014147819 */ /* 0x000fc400000006ff */
[----:B------:R-:W-:Y:S01]  /*2480*/  PRMT R87, R22, 0x7632, R87 ;  /* 0x0000763216577816 */ /* 0x000fe20000000057 */
[----:B------:R-:W-:Y:S01]  /*2490*/  FMUL.FTZ R61, R85, R85 ;  /* 0x00000055553d7220 */ /* 0x000fe20000410000 */
[----:B------:R-:W-:Y:S01]  /*24a0*/  FFMA.FTZ R57, R18, R18, R57 ;  /* 0x0000001212397223 */ /* 0x000fe20000010039 */
[----:B------:R-:W-:Y:S02]  /*24b0*/  PRMT R24, R89, 0x7632, R24 ;  /* 0x0000763259187816 */ /* 0x000fe40000000018 */
[----:B------:R-:W-:Y:S01]  /*24c0*/  FFMA.FTZ R28, R20, R20, R61 ;  /* 0x00000014141c7223 */ /* 0x000fe2000001003d */
[----:B------:R-:W-:Y:S01]  /*24d0*/  FADD.FTZ R57, RZ, R57 ;  /* 0x00000039ff397221 */ /* 0x000fe20000010000 */
[----:B------:R-:W-:Y:S02]  /*24e0*/  SHF.L.U32 R87, R87, 0x10, RZ ;  /* 0x0000001057577819 */ /* 0x000fe400000006ff */
[----:B------:R-:W-:Y:S01]  /*24f0*/  SHF.L.U32 R22, R22, 0x10, RZ ;  /* 0x0000001016167819 */ /* 0x000fe200000006ff */
[----:B------:R-:W-:Y:S01]  /*2500*/  FADD.FTZ R28, R57, R28 ;  /* 0x0000001c391c7221 */ /* 0x000fe20000010000 */
[----:B------:R-:W-:Y:S01]  /*2510*/  SHF.L.U32 R24, R24, 0x10, RZ ;  /* 0x0000001018187819 */ /* 0x000fe200000006ff */
[----:B------:R-:W-:Y:S01]  /*2520*/  FMUL.FTZ R57, R87, R87 ;  /* 0x0000005757397220 */ /* 0x000fe20000410000 */
[----:B------:R-:W-:Y:S01]  /*2530*/  FADD.FTZ R26, R18, R83 ;  /* 0x00000053121a7221 */ /* 0x000fe20000010000 */
[----:B------:R-:W-:Y:S01]  /*2540*/  SHF.L.U32 R89, R89, 0x10, RZ ;  /* 0x0000001059597819 */ /* 0x000fe200000006ff */
[----:B------:R-:W-:Y:S01]  /*2550*/  FADD.FTZ R59, R20, R85 ;  /* 0x00000055143b7221 */ /* 0x000fe20000010000 */
[----:B------:R-:W-:Y:S01]  /*2560*/  FFMA.FTZ R57, R22, R22, R57 ;  /* 0x0000001616397223 */ /* 0x000fe20000010039 */
[----:B------:R-:W-:Y:S01]  /*2570*/  FADD.FTZ R26, RZ, R26 ;  /* 0x0000001aff1a7221 */ /* 0x000fe20000010000 */
[----:B------:R-:W-:Y:S01]  /*2580*/  FMUL.FTZ R34, R24, R24 ;  /* 0x0000001818227220 */ /* 0x000fe20000410000 */
[----:B------:R-:W-:Y:S01]  /*2590*/  FADD.FTZ R32, R22, R87 ;  /* 0x0000005716207221 */ /* 0x000fe20000010000 */
[----:B------:R-:W-:Y:S01]  /*25a0*/  FADD.FTZ R28, R28, R57 ;  /* 0x000000391c1c7221 */ /* 0x000fe20000010000 */
[----:B------:R-:W-:Y:S01]  /*25b0*/  FADD.FTZ R59, R26, R59 ;  /* 0x0000003b1a3b7221 */ /* 0x000fe20000010000 */
[----:B------:R-:W-:Y:S01]  /*25c0*/  FFMA.FTZ R57, R89, R89, R34 ;  /* 0x0000005959397223 */ /* 0x000fe20000010022 */
[----:B------:R-:W-:-:S02]  /*25d0*/  PRMT R26, R91, 0x7632, R26 ;  /* 0x000076325b1a7816 */ /* 0x000fc4000000001a */
[----:B------:R-:W-:Y:S01]  /*25e0*/  FADD.FTZ R32, R59, R32 ;  /* 0x000000203b207221 */ /* 0x000fe20000010000 */
[----:B------:R-:W-:Y:S01]  /*25f0*/  FADD.FTZ R57, R28, R57 ;  /* 0x000000391c397221 */ /* 0x000fe20000010000 */
[----:B------:R-:W-:Y:S01]  /*2600*/  SHF.L.U32 R26, R26, 0x10, RZ ;  /* 0x000000101a1a7819 */ /* 0x000fe200000006ff */
[----:B------:R-:W-:Y:S01]  /*2610*/  FADD.FTZ R59, R89, R24 ;  /* 0x00000018593b7221 */ /* 0x000fe20000010000 */
[----:B------:R-:W-:Y:S02]  /*2620*/  SHF.L.U32 R91, R91, 0x10, RZ ;  /* 0x000000105b5b7819 */ /* 0x000fe400000006ff */
[C---:B------:R-:W-:Y:S01]  /*2630*/  PRMT R28, R93.reuse, 0x7632, R28 ;  /* 0x000076325d1c7816 */ /* 0x040fe2000000001c */
[----:B------:R-:W-:Y:S01]  /*2640*/  FADD.FTZ R32, R32, R59 ;  /* 0x0000003b20207221 */ /* 0x000fe20000010000 */
[----:B------:R-:W-:Y:S01]  /*2650*/  SHF.L.U32 R93, R93, 0x10, RZ ;  /* 0x000000105d5d7819 */ /* 0x000fe200000006ff */
[----:B------:R-:W-:Y:S01]  /*2660*/  FMUL.FTZ R34, R26, R26 ;  /* 0x0000001a1a227220 */ /* 0x000fe20000410000 */
[----:B------:R-:W-:Y:S01]  /*2670*/  SHF.L.U32 R28, R28, 0x10, RZ ;  /* 0x000000101c1c7819 */ /* 0x000fe200000006ff */
[C---:B------:R-:W-:Y:S01]  /*2680*/  FADD.FTZ R59, R91.reuse, R26 ;  /* 0x0000001a5b3b7221 */ /* 0x040fe20000010000 */
[C---:B------:R-:W-:Y:S01]  /*2690*/  PRMT R95, R30.reuse, 0x7632, R95 ;  /* 0x000076321e5f7816 */ /* 0x040fe2000000005f */
[----:B------:R-:W-:Y:S01]  /*26a0*/  FFMA.FTZ R34, R91, R91, R34 ;  /* 0x0000005b5b227223 */ /* 0x000fe20000010022 */
[----:B------:R-:W-:Y:S01]  /*26b0*/  SHF.L.U32 R30, R30, 0x10, RZ ;  /* 0x000000101e1e7819 */ /* 0x000fe200000006ff */
[----:B------:R-:W-:Y:S01]  /*26c0*/  FADD.FTZ R59, R32, R59 ;  /* 0x0000003b203b7221 */ /* 0x000fe20000010000 */
[----:B------:R-:W-:Y:S01]  /*26d0*/  FADD.FTZ R36, R93, R28 ;  /* 0x0000001c5d247221 */ /* 0x000fe20000010000 */
[----:B------:R-:W-:Y:S01]  /*26e0*/  SHF.L.U32 R95, R95, 0x10, RZ ;  /* 0x000000105f5f7819 */ /* 0x000fe200000006ff */
[----:B------:R-:W-:Y:S01]  /*26f0*/  FMUL.FTZ R40, R28, R28 ;  /* 0x0000001c1c287220 */ /* 0x000fe20000410000 */
[----:B------:R-:W-:Y:S01]  /*2700*/  PRMT R32, R97, 0x7632, R32 ;  /* 0x0000763261207816 */ /* 0x000fe20000000020 */
[----:B------:R-:W-:Y:S01]  /*2710*/  FADD.FTZ R34, R57, R34 ;  /* 0x0000002239227221 */ /* 0x000fe20000010000 */
[----:B------:R-:W-:Y:S01]  /*2720*/  FADD.FTZ R36, R59, R36 ;  /* 0x000000243b247221 */ /* 0x000fe20000010000 */
[----:B------:R-:W-:Y:S01]  /*2730*/  FFMA.FTZ R57, R93, R93, R40 ;  /* 0x0000005d5d397223 */ /* 0x000fe20000010028 */
[----:B------:R-:W-:Y:S01]  /*2740*/  SHF.L.U32 R32, R32, 0x10, RZ ;  /* 0x0000001020207819 */ /* 0x000fe200000006ff */
[----:B------:R-:W-:Y:S01]  /*2750*/  FADD.FTZ R59, R30, R95 ;  /* 0x0000005f1e3b7221 */ /* 0x000fe20000010000 */
[----:B------:R-:W-:Y:S01]  /*2760*/  SHF.L.U32 R97, R97, 0x10, RZ ;  /* 0x0000001061617819 */ /* 0x000fe200000006ff */
[----:B------:R-:W-:Y:S01]  /*2770*/  FADD.FTZ R57, R34, R57 ;  /* 0x0000003922397221 */ /* 0x000fe20000010000 */
[----:B------:R-:W-:Y:S01]  /*2780*/  FMUL.FTZ R61, R95, R95 ;  /* 0x0000005f5f3d7220 */ /* 0x000fe20000410000 */
[----:B------:R-:W-:Y:S01]  /*2790*/  FADD.FTZ R36, R36, R59 ;  /* 0x0000003b24247221 */ /* 0x000fe20000010000 */
[----:B------:R-:W-:Y:S01]  /*27a0*/  PRMT R34, R99, 0x7632, R34 ;  /* 0x0000763263227816 */ /* 0x000fe20000000022 */
[----:B------:R-:W-:Y:S01]  /*27b0*/  FADD.FTZ R59, R97, R32 ;  /* 0x00000020613b7221 */ /* 0x000fe20000010000 */
[----:B------:R-:W-:Y:S01]  /*27c0*/  FFMA.FTZ R40, R30, R30, R61 ;  /* 0x0000001e1e287223 */ /* 0x000fe2000001003d */
[----:B------:R-:W-:Y:S01]  /*27d0*/  FMUL.FTZ R42, R32, R32 ;  /* 0x00000020202a7220 */ /* 0x000fe20000410000 */
[----:B------:R-:W-:Y:S01]  /*27e0*/  SHF.L.U32 R34, R34, 0x10, RZ ;  /* 0x0000001022227819 */ /* 0x000fe200000006ff */
[----:B------:R-:W-:Y:S01]  /*27f0*/  FADD.FTZ R59, R36, R59 ;  /* 0x0000003b243b7221 */ /* 0x000fe20000010000 */
[----:B------:R-:W-:Y:S01]  /*2800*/  PRMT R36, R101, 0x7632, R36 ;  /* 0x0000763265247816 */ /* 0x000fe20000000024 */
[----:B------:R-:W-:Y:S01]  /*2810*/  FADD.FTZ R40, R57, R40 ;  /* 0x0000002839287221 */ /* 0x000fe20000010000 */
[----:B------:R-:W-:Y:S01]  /*2820*/  FFMA.FTZ R57, R97, R97, R42 ;  /* 0x0000006161397223 */ /* 0x000fe2000001002a */
[----:B------:R-:W-:Y:S01]  /*2830*/  SHF.L.U32 R99, R99, 0x10, RZ ;  /* 0x0000001063637819 */ /* 0x000fe200000006ff */
[----:B------:R-:W-:Y:S01]  /*2840*/  FMUL.FTZ R44, R34, R34 ;  /* 0x00000022222c7220 */ /* 0x000fe20000410000 */
[----:B------:R-:W-:Y:S01]  /*2850*/  SHF.L.U32 R36, R36, 0x10, RZ ;  /* 0x0000001024247819 */ /* 0x000fe200000006ff */
[----:B------:R-:W-:Y:S01]  /*2860*/  FADD.FTZ R40, R40, R57 ;  /* 0x0000003928287221 */ /* 0x000fe20000010000 */
[----:B------:R-:W-:Y:S01]  /*2870*/  SHF.L.U32 R101, R101, 0x10, RZ ;  /* 0x0000001065657819 */ /* 0x000fe200000006ff */
[----:B------:R-:W-:Y:S01]  /*2880*/  FFMA.FTZ R57, R99, R99, R44 ;  /* 0x0000006363397223 */ /* 0x000fe2000001002c */
[----:B------:R-:W-:Y:S01]  /*2890*/  PRMT R103, R38, 0x7632, R103 ;  /* 0x0000763226677816 */ /* 0x000fe20000000067 */
[----:B------:R-:W-:-:S02]  /*28a0*/  FMUL.FTZ R44, R36, R36 ;  /* 0x00000024242c7220 */ /* 0x000fc40000410000 */
[----:B------:R-:W-:Y:S01]  /*28b0*/  FADD.FTZ R57, R40, R57 ;  /* 0x0000003928397221 */ /* 0x000fe20000010000 */
[----:B------:R-:W-:Y:S01]  /*28c0*/  SHF.L.U32 R103, R103, 0x10, RZ ;  /* 0x0000001067677819 */ /* 0x000fe200000006ff */
[----:B------:R-:W-:Y:S01]  /*28d0*/  FFMA.FTZ R44, R101, R101, R44 ;  /* 0x00000065652c7223 */ /* 0x000fe2000001002c */
[----:B------:R-:W-:Y:S01]  /*28e0*/  PRMT R40, R105, 0x7632, R40 ;  /* 0x0000763269287816 */ /* 0x000fe20000000028 */
[----:B------:R-:W-:Y:S01]  /*28f0*/  FADD.FTZ R42, R99, R34 ;  /* 0x00000022632a7221 */ /* 0x000fe20000010000 */
        /* <DEDUP_REMOVED lines=8> */
[----:B------:R-:W-:Y:S01]  /*2980*/  FMUL.FTZ R50, R40, R40 ;  /* 0x0000002828327220 */ /* 0x000fe20000410000 */
[----:B------:R-:W-:Y:S01]  /*2990*/  FADD.FTZ R48, R38, R103 ;  /* 0x0000006726307221 */ /* 0x000fe20000010000 */
[----:B------:R-:W-:Y:S01]  /*29a0*/  FADD.FTZ R59, R42, R59 ;  /* 0x0000003b2a3b7221 */ /* 0x000fe20000010000 */
[----:B------:R-:W-:Y:S01]  /*29b0*/  FADD.FTZ R44, R44, R57 ;  /* 0x000000392c2c7221 */ /* 0x000fe20000010000 */
[----:B------:R-:W-:Y:S01]  /*29c0*/  FFMA.FTZ R57, R105, R105, R50 ;  /* 0x0000006969397223 */ /* 0x000fe20000010032 */
[----:B------:R-:W-:Y:S01]  /*29d0*/  PRMT R42, R107, 0x7632, R42 ;  /* 0x000076326b2a7816 */ /* 0x000fe2000000002a */
[----:B------:R-:W-:Y:S01]  /*29e0*/  FADD.FTZ R48, R59, R48 ;  /* 0x000000303b307221 */ /* 0x000fe20000010000 */
[----:B------:R-:W-:Y:S01]  /*29f0*/  FADD.FTZ R59, R105, R40 ;  /* 0x00000028693b7221 */ /* 0x000fe20000010000 */
[----:B------:R-:W-:Y:S01]  /*2a00*/  FADD.FTZ R57, R44, R57 ;  /* 0x000000392c397221 */ /* 0x000fe20000010000 */
[----:B------:R-:W-:-:S02]  /*2a10*/  SHF.L.U32 R42, R42, 0x10, RZ ;  /* 0x000000102a2a7819 */ /* 0x000fc400000006ff */
        /* <DEDUP_REMOVED lines=38> */
[C---:B------:R-:W-:Y:S01]  /*2c80*/  FADD.FTZ R58, R119.reuse, R50 ;  /* 0x00000032773a7221 */ /* 0x040fe20000010000 */
[----:B------:R-:W-:Y:S01]  /*2c90*/  FFMA.FTZ R57, R119, R119, R60 ;  /* 0x0000007777397223 */ /* 0x000fe2000001003c */
[----:B------:R-:W-:Y:S01]  /*2ca0*/  PRMT R123, R54, 0x7632, R123 ;  /* 0x00007632367b7816 */ /* 0x000fe2000000007b */
[----:B------:R-:W-:Y:S01]  /*2cb0*/  FMUL.FTZ R60, R52, R52 ;  /* 0x00000034343c7220 */ /* 0x000fe20000410000 */
[----:B------:R-:W-:Y:S01]  /*2cc0*/  FADD.FTZ R58, R59, R58 ;  /* 0x0000003a3b3a7221 */ /* 0x000fe20000010000 */
[----:B------:R-:W-:Y:S01]  /*2cd0*/  FADD.FTZ R56, R56, R57 ;  /* 0x0000003938387221 */ /* 0x000fe20000010000 */
[----:B------:R-:W-:Y:S01]  /*2ce0*/  SHF.L.U32 R123, R123, 0x10, RZ ;  /* 0x000000107b7b7819 */ /* 0x000fe200000006ff */
[----:B------:R-:W-:Y:S01]  /*2cf0*/  FFMA.FTZ R59, R121, R121, R60 ;  /* 0x00000079793b7223 */ /* 0x000fe2000001003c */
[----:B-----5:R-:W-:-:S02]  /*2d00*/  PRMT R76, R125, 0x7632, R76 ;  /* 0x000076327d4c7816 */ /* 0x020fc4000000004c */
[----:B------:R-:W-:Y:S01]  /*2d10*/  SHF.L.U32 R54, R54, 0x10, RZ ;  /* 0x0000001036367819 */ /* 0x000fe200000006ff */
[----:B------:R-:W-:Y:S01]  /*2d20*/  FADD.FTZ R56, R56, R59 ;  /* 0x0000003b38387221 */ /* 0x000fe20000010000 */
[----:B------:R-:W-:Y:S01]  /*2d30*/  SHF.L.U32 R76, R76, 0x10, RZ ;  /* 0x000000104c4c7819 */ /* 0x000fe200000006ff */
[----:B------:R-:W-:Y:S01]  /*2d40*/  FMUL.FTZ R59, R123, R123 ;  /* 0x0000007b7b3b7220 */ /* 0x000fe20000410000 */
[----:B------:R-:W-:Y:S01]  /*2d50*/  PRMT R78, R127, 0x7632, R78 ;  /* 0x000076327f4e7816 */ /* 0x000fe2000000004e */
[----:B------:R-:W-:Y:S01]  /*2d60*/  FADD.FTZ R57, R121, R52 ;  /* 0x0000003479397221 */ /* 0x000fe20000010000 */
[----:B------:R-:W-:Y:S01]  /*2d70*/  SHF.L.U32 R125, R125, 0x10, RZ ;  /* 0x000000107d7d7819 */ /* 0x000fe200000006ff */
[----:B------:R-:W-:Y:S01]  /*2d80*/  FFMA.FTZ R59, R54, R54, R59 ;  /* 0x00000036363b7223 */ /* 0x000fe2000001003b */
[----:B------:R-:W-:Y:S01]  /*2d90*/  FMUL.FTZ R60, R76, R76 ;  /* 0x0000004c4c3c7220 */ /* 0x000fe20000410000 */
[----:B------:R-:W-:Y:S01]  /*2da0*/  SHF.L.U32 R78, R78, 0x10, RZ ;  /* 0x000000104e4e7819 */ /* 0x000fe200000006ff */
[----:B------:R-:W-:Y:S01]  /*2db0*/  FADD.FTZ R57, R58, R57 ;  /* 0x000000393a397221 */ /* 0x000fe20000010000 */
[----:B------:R-:W-:Y:S01]  /*2dc0*/  FADD.FTZ R56, R56, R59 ;  /* 0x0000003b38387221 */ /* 0x000fe20000010000 */
[----:B------:R-:W-:Y:S01]  /*2dd0*/  FFMA.FTZ R59, R125, R125, R60 ;  /* 0x0000007d7d3b7223 */ /* 0x000fe2000001003c */
[----:B------:R-:W-:Y:S01]  /*2de0*/  SHF.L.U32 R127, R127, 0x10, RZ ;  /* 0x000000107f7f7819 */ /* 0x000fe200000006ff */
[----:B------:R-:W-:Y:S01]  /*2df0*/  FADD.FTZ R58, R54, R123 ;  /* 0x0000007b363a7221 */ /* 0x000fe20000010000 */
[----:B------:R-:W-:Y:S01]  /*2e00*/  FMUL.FTZ R60, R78, R78 ;  /* 0x0000004e4e3c7220 */ /* 0x000fe20000410000 */
[----:B------:R-:W-:Y:S01]  /*2e10*/  PRMT R129, R80, 0x7632, R129 ;  /* 0x0000763250817816 */ /* 0x000fe20000000081 */
[----:B------:R-:W-:Y:S01]  /*2e20*/  FADD.FTZ R56, R56, R59 ;  /* 0x0000003b38387221 */ /* 0x000fe20000010000 */
[----:B------:R-:W-:Y:S01]  /*2e30*/  FADD.FTZ R57, R57, R58 ;  /* 0x0000003a39397221 */ /* 0x000fe20000010000 */
[----:B------:R-:W-:Y:S01]  /*2e40*/  FFMA.FTZ R59, R127, R127, R60 ;  /* 0x0000007f7f3b7223 */ /* 0x000fe2000001003c */
[----:B------:R-:W-:Y:S01]  /*2e50*/  SHF.L.U32 R129, R129, 0x10, RZ ;  /* 0x0000001081817819 */ /* 0x000fe200000006ff */
[----:B------:R-:W-:Y:S01]  /*2e60*/  FADD.FTZ R58, R125, R76 ;  /* 0x0000004c7d3a7221 */ /* 0x000fe20000010000 */
[----:B------:R-:W-:Y:S01]  /*2e70*/  PRMT R131, R82, 0x7632, R131 ;  /* 0x0000763252837816 */ /* 0x000fe20000000083 */
[----:B------:R-:W-:Y:S01]  /*2e80*/  FADD.FTZ R56, R56, R59 ;  /* 0x0000003b38387221 */ /* 0x000fe20000010000 */
[----:B------:R-:W-:Y:S01]  /*2e90*/  SHF.L.U32 R80, R80, 0x10, RZ ;  /* 0x0000001050507819 */ /* 0x000fe200000006ff */
[----:B------:R-:W-:Y:S01]  /*2ea0*/  FADD.FTZ R57, R57, R58 ;  /* 0x0000003a39397221 */ /* 0x000fe20000010000 */
[----:B------:R-:W-:Y:S01]  /*2eb0*/  PRMT R133, R84, 0x7632, R133 ;  /* 0x0000763254857816 */ /* 0x000fe20000000085 */
[----:B------:R-:W-:Y:S01]  /*2ec0*/  FMUL.FTZ R59, R129, R129 ;  /* 0x00000081813b7220 */ /* 0x000fe20000410000 */
[----:B------:R-:W-:Y:S01]  /*2ed0*/  SHF.L.U32 R131, R131, 0x10, RZ ;  /* 0x0000001083837819 */ /* 0x000fe200000006ff */
[----:B------:R-:W-:Y:S01]  /*2ee0*/  FADD.FTZ R58, R127, R78 ;  /* 0x0000004e7f3a7221 */ /* 0x000fe20000010000 */
[----:B------:R-:W-:Y:S01]  /*2ef0*/  SHF.L.U32 R82, R82, 0x10, RZ ;  /* 0x0000001052527819 */ /* 0x000fe200000006ff */
        /* <DEDUP_REMOVED lines=9> */
[----:B------:R-:W-:Y:S01]  /*2f90*/  SHF.L.U32 R135, R135, 0x10, RZ ;  /* 0x0000001087877819 */ /* 0x000fe200000006ff */
[----:B------:R-:W-:Y:S01]  /*2fa0*/  FMUL.FTZ R59, R133, R133 ;  /* 0x00000085853b7220 */ /* 0x000fe20000410000 */
[----:B------:R-:W-:Y:S01]  /*2fb0*/  PRMT R137, R88, 0x7632, R137 ;  /* 0x0000763258897816 */ /* 0x000fe20000000089 */
[----:B------:R-:W-:Y:S01]  /*2fc0*/  FADD.FTZ R57, R57, R58 ;  /* 0x0000003a39397221 */ /* 0x000fe20000010000 */
[----:B------:R-:W-:Y:S01]  /*2fd0*/  FADD.FTZ R58, R82, R131 ;  /* 0x00000083523a7221 */ /* 0x000fe20000010000 */
[----:B------:R-:W-:Y:S01]  /*2fe0*/  FADD.FTZ R56, R56, R61 ;  /* 0x0000003d38387221 */ /* 0x000fe20000010000 */
[----:B------:R-:W-:Y:S01]  /*2ff0*/  SHF.L.U32 R86, R86, 0x10, RZ ;  /* 0x0000001056567819 */ /* 0x000fe200000006ff */
[C---:B------:R-:W-:Y:S01]  /*3000*/  FFMA.FTZ R59, R84.reuse, R84, R59 ;  /* 0x00000054543b7223 */ /* 0x040fe2000001003b */
[----:B------:R-:W-:Y:S01]  /*3010*/  SHF.L.U32 R137, R137, 0x10, RZ ;  /* 0x0000001089897819 */ /* 0x000fe200000006ff */
[----:B------:R-:W-:Y:S01]  /*3020*/  FMUL.FTZ R61, R135, R135 ;  /* 0x00000087873d7220 */ /* 0x000fe20000410000 */
[----:B------:R-:W-:Y:S01]  /*3030*/  PRMT R90, R139, 0x7632, R90 ;  /* 0x000076328b5a7816 */ /* 0x000fe2000000005a */
[----:B------:R-:W-:Y:S01]  /*3040*/  FADD.FTZ R57, R57, R58 ;  /* 0x0000003a39397221 */ /* 0x000fe20000010000 */
[----:B------:R-:W-:Y:S01]  /*3050*/  FADD.FTZ R58, R84, R133 ;  /* 0x00000085543a7221 */ /* 0x000fe20000010000 */
[----:B------:R-:W-:Y:S01]  /*3060*/  SHF.L.U32 R88, R88, 0x10, RZ ;  /* 0x0000001058587819 */ /* 0x000fe200000006ff */
[----:B------:R-:W-:Y:S01]  /*3070*/  FADD.FTZ R56, R56, R59 ;  /* 0x0000003b38387221 */ /* 0x000fe20000010000 */
[----:B------:R-:W-:Y:S01]  /*3080*/  FFMA.FTZ R61, R86, R86, R61 ;  /* 0x00000056563d7223 */ /* 0x000fe2000001003d */
[----:B------:R-:W-:Y:S01]  /*3090*/  SHF.L.U32 R90, R90, 0x10, RZ ;  /* 0x000000105a5a7819 */ /* 0x000fe200000006ff */
[----:B------:R-:W-:Y:S01]  /*30a0*/  FMUL.FTZ R59, R137, R137 ;  /* 0x00000089893b7220 */ /* 0x000fe20000410000 */
[----:B------:R-:W-:Y:S01]  /*30b0*/  FADD.FTZ R57, R57, R58 ;  /* 0x0000003a39397221 */ /* 0x000fe20000010000 */
[----:B------:R-:W-:Y:S01]  /*30c0*/  FADD.FTZ R58, R86, R135 ;  /* 0x00000087563a7221 */ /* 0x000fe20000010000 */
[----:B------:R-:W-:Y:S01]  /*30d0*/  FADD.FTZ R56, R56, R61 ;  /* 0x0000003d38387221 */ /* 0x000fe20000010000 */
[----:B------:R-:W-:Y:S01]  /*30e0*/  SHF.L.U32 R139, R139, 0x10, RZ ;  /* 0x000000108b8b7819 */ /* 0x000fe200000006ff */
[----:B------:R-:W-:Y:S01]  /*30f0*/  FFMA.FTZ R59, R88, R88, R59 ;  /* 0x00000058583b7223 */ /* 0x000fe2000001003b */
[----:B------:R-:W-:Y:S01]  /*3100*/  FMUL.FTZ R60, R90, R90 ;  /* 0x0000005a5a3c7220 */ /* 0x000fe20000410000 */
[----:B------:R-:W-:Y:S01]  /*3110*/  FADD.FTZ R57, R57, R58 ;  /* 0x0000003a39397221 */ /* 0x000fe20000010000 */
[----:B------:R-:W-:Y:S01]  /*3120*/  FADD.FTZ R58, R88, R137 ;  /* 0x00000089583a7221 */ /* 0x000fe20000010000 */
[----:B------:R-:W-:Y:S01]  /*3130*/  FADD.FTZ R56, R56, R59 ;  /* 0x0000003b38387221 */ /* 0x000fe20000010000 */
[----:B------:R-:W-:Y:S01]  /*3140*/  FFMA.FTZ R59, R139, R139, R60 ;  /* 0x0000008b8b3b7223 */ /* 0x000fe2000001003c */
[----:B---3--:R-:W-:-:S04]  /*3150*/  PRMT R92, R141, 0x7632, R92 ;  /* 0x000076328d5c7816 */ /* 0x008fc8000000005c */
[----:B------:R-:W-:Y:S02]  /*3160*/  SHF.L.U32 R92, R92, 0x10, RZ ;  /* 0x000000105c5c7819 */ /* 0x000fe400000006ff */
[----:B------:R-:W-:Y:S01]  /*3170*/  SHF.L.U32 R141, R141, 0x10, RZ ;  /* 0x000000108d8d7819 */ /* 0x000fe200000006ff */
[----:B------:R-:W-:Y:S02]  /*3180*/  FADD.FTZ R57, R57, R58 ;  /* 0x0000003a39397221 */ /* 0x000fe40000010000 */
[----:B------:R-:W-:Y:S01]  /*3190*/  FMUL.FTZ R60, R92, R92 ;  /* 0x0000005c5c3c7220 */ /* 0x000fe20000410000 */
[----:B------:R-:W-:Y:S01]  /*31a0*/  FADD.FTZ R58, R139, R90 ;  /* 0x0000005a8b3a7221 */ /* 0x000fe20000010000 */
[----:B------:R-:W-:Y:S02]  /*31b0*/  FADD.FTZ R56, R56, R59 ;  /* 0x0000003b38387221 */ /* 0x000fe40000010000 */
[----:B------:R-:W-:Y:S01]  /*31c0*/  FFMA.FTZ R59, R141, R141, R60 ;  /* 0x0000008d8d3b7223 */ /* 0x000fe2000001003c */
[----:B------:R-:W-:Y:S01]  /*31d0*/  FADD.FTZ R57, R57, R58 ;  /* 0x0000003a39397221 */ /* 0x000fe20000010000 */
[----:B------:R-:W-:-:S04]  /*31e0*/  PRMT R143, R94, 0x7632, R143 ;  /* 0x000076325e8f7816 */ /* 0x000fc8000000008f */
[----:B------:R-:W-:Y:S01]  /*31f0*/  SHF.L.U32 R143, R143, 0x10, RZ ;  /* 0x000000108f8f7819 */ /* 0x000fe200000006ff */
[----:B------:R-:W-:Y:S01]  /*3200*/  FADD.FTZ R58, R141, R92 ;  /* 0x0000005c8d3a7221 */ /* 0x000fe20000010000 */
[----:B------:R-:W-:Y:S01]  /*3210*/  SHF.L.U32 R94, R94, 0x10, RZ ;  /* 0x000000105e5e7819 */ /* 0x000fe200000006ff */
[----:B------:R-:W-:Y:S02]  /*3220*/  FADD.FTZ R56, R56, R59 ;  /* 0x0000003b38387221 */ /* 0x000fe40000010000 */
[----:B------:R-:W-:Y:S01]  /*3230*/  FMUL.FTZ R59, R143, R143 ;  /* 0x0000008f8f3b7220 */ /* 0x000fe20000410000 */
[----:B------:R-:W-:Y:S01]  /*3240*/  FADD.FTZ R57, R57, R58 ;  /* 0x0000003a39397221 */ /* 0x000fe20000010000 */
[C---:B------:R-:W-:Y:S02]  /*3250*/  FADD.FTZ R58, R94.reuse, R143 ;  /* 0x0000008f5e3a7221 */ /* 0x040fe40000010000 */
[----:B------:R-:W-:Y:S02]  /*3260*/  FFMA.FTZ R59, R94, R94, R59 ;  /* 0x0000005e5e3b7223 */ /* 0x000fe4000001003b */
[----:B------:R-:W-:-:S02]  /*3270*/  FADD.FTZ R57, R57, R58 ;  /* 0x0000003a39397221 */ /* 0x000fc40000010000 */
[----:B------:R-:W-:Y:S01]  /*3280*/  FADD.FTZ R56, R56, R59 ;  /* 0x0000003b38387221 */ /* 0x000fe20000010000 */
[----:B----4-:R-:W-:-:S04]  /*3290*/  PRMT R96, R145, 0x7632, R96 ;  /* 0x0000763291607816 */ /* 0x010fc80000000060 */
[----:B------:R-:W-:Y:S02]  /*32a0*/  SHF.L.U32 R96, R96, 0x10, RZ ;  /* 0x0000001060607819 */ /* 0x000fe400000006ff */
[----:B--2---:R-:W-:Y:S02]  /*32b0*/  PRMT R98, R147, 0x7632, R98 ;  /* 0x0000763293627816 */ /* 0x004fe40000000062 */
[----:B------:R-:W-:Y:S01]  /*32c0*/  SHF.L.U32 R145, R145, 0x10, RZ ;  /* 0x0000001091917819 */ /* 0x000fe200000006ff */
[----:B------:R-:W-:Y:S01]  /*32d0*/  FMUL.FTZ R60, R96, R96 ;  /* 0x00000060603c7220 */ /* 0x000fe20000410000 */
[----:B------:R-:W-:Y:S02]  /*32e0*/  SHF.L.U32 R98, R98, 0x10, RZ ;  /* 0x0000001062627819 */ /* 0x000fe400000006ff */
[----:B------:R-:W-:Y:S01]  /*32f0*/  PRMT R100, R149, 0x7632, R100 ;  /* 0x0000763295647816 */ /* 0x000fe20000000064 */
[C---:B------:R-:W-:Y:S01]  /*3300*/  FADD.FTZ R58, R145.reuse, R96 ;  /* 0x00000060913a7221 */ /* 0x040fe20000010000 */
[----:B------:R-:W-:Y:S01]  /*3310*/  FFMA.FTZ R59, R145, R145, R60 ;  /* 0x00000091913b7223 */ /* 0x000fe2000001003c */
[----:B------:R-:W-:Y:S01]  /*3320*/  SHF.L.U32 R147, R147, 0x10, RZ ;  /* 0x0000001093937819 */ /* 0x000fe200000006ff */
[----:B------:R-:W-:Y:S01]  /*3330*/  FMUL.FTZ R60, R98, R98 ;  /* 0x00000062623c7220 */ /* 0x000fe20000410000 */
[----:B------:R-:W-:Y:S01]  /*3340*/  SHF.L.U32 R100, R100, 0x10, RZ ;  /* 0x0000001064647819 */ /* 0x000fe200000006ff */
        /* <DEDUP_REMOVED lines=32> */
[----:B------:R-:W-:Y:S01]  /*3550*/  ISETP.NE.AND P3, PT, R7, RZ, PT ;  /* 0x000000ff0700720c */ /* 0x000fe20003f65270 */
        /* <DEDUP_REMOVED lines=17> */
.L_x_2016:
[----:B------:R-:W-:Y:S05]  /*3670*/  BSYNC.RECONVERGENT B0 ;  /* 0x0000000000007941 */ /* 0x000fea0003800200 */
.L_x_2015:
[----:B------:R-:W-:Y:S06]  /*3680*/  BAR.SYNC.DEFER_BLOCKING 0x0 ;  /* 0x0000000000007b1d */ /* 0x000fec0000010000 */
[----:B------:R-:W-:Y:S04]  /*3690*/  BSSY.RECONVERGENT B0, `(.L_x_2017) ;  /* 0x0000021000007945 */ /* 0x000fe80003800200 */
[----:B------:R-:W-:Y:S05]  /*36a0*/  @P3 BRA `(.L_x_2018) ;  /* 0x00000000007c3947 */ /* 0x000fea0003800000 */
[----:B------:R-:W4:Y:S01]  /*36b0*/  S2UR UR5, SR_CgaCtaId ;  /* 0x00000000000579c3 */ /* 0x000f220000008800 */
[----:B------:R-:W-:Y:S02]  /*36c0*/  UMOV UR4, 0x400 ;  /* 0x0000040000047882 */ /* 0x000fe40000000000 */
[----:B----4-:R-:W-:-:S09]  /*36d0*/  ULEA UR4, UR5, UR4, 0x18 ;  /* 0x0000000405047291 */ /* 0x010fd2000f8ec0ff */
[----:B------:R-:W4:Y:S04]  /*36e0*/  LDS.64 R114, [UR4+0x18] ;  /* 0x00001804ff727984 */ /* 0x000f280008000a00 */
[----:B---3--:R-:W3:Y:S04]  /*36f0*/  LDS.128 R56, [UR4+0x20] ;  /* 0x00002004ff387984 */ /* 0x008ee80008000c00 */
[----:B-12---:R-:W1:Y:S04]  /*3700*/  LDS.128 R60, [UR4+0x30] ;  /* 0x00003004ff3c7984 */ /* 0x006e680008000c00 */
[----:B------:R-:W2:Y:S04]  /*3710*/  LDS.128 R64, [UR4+0x40] ;  /* 0x00004004ff407984 */ /* 0x000ea80008000c00 */
[----:B------:R-:W5:Y:S04]  /*3720*/  LDS.128 R68, [UR4+0x50] ;  /* 0x00005004ff447984 */ /* 0x000f680008000c00 */
[----:B------:R-:W5:Y:S01]  /*3730*/  LDS.128 R72, [UR4+0x60] ;  /* 0x00006004ff487984 */ /* 0x000f620008000c00 */
[----:B----4-:R-:W-:Y:S01]  /*3740*/  FADD.FTZ R157, R112, R114 ;  /* 0x00000072709d7221 */ /* 0x010fe20000010000 */
[----:B0-----:R-:W-:-:S03]  /*3750*/  FADD.FTZ R112, R113, R115 ;  /* 0x0000007371707221 */ /* 0x001fc60000010000 */
[----:B---3--:R-:W-:Y:S01]  /*3760*/  FADD.FTZ R157, R157, R56 ;  /* 0x000000389d9d7221 */ /* 0x008fe20000010000 */
        /* <DEDUP_REMOVED lines=18> */
[----:B------:R-:W-:-:S07]  /*3890*/  FADD.FTZ R113, R56, R75 ;  /* 0x0000004b38717221 */ /* 0x000fce0000010000 */
.L_x_2018:
[----:B------:R-:W-:Y:S05]  /*38a0*/  BSYNC.RECONVERGENT B0 ;  /* 0x0000000000007941 */ /* 0x000fea0003800200 */
.L_x_2017:
[----:B------:R-:W4:Y:S02]  /*38b0*/  LDCU UR4, c[0x0][0x370] ;  /* 0x00006e00ff0477ac */ /* 0x000f240008000800 */
[----:B----4-:R-:W-:-:S09]  /*38c0*/  UISETP.GE.U32.AND UP0, UPT, UR4, 0x2, UPT ;  /* 0x000000020400788c */ /* 0x010fd2000bf06070 */
[----:B------:R-:W-:Y:S05]  /*38d0*/  BRA.U !UP0, `(.L_x_2019) ;  /* 0x0000000908b87547 */ /* 0x000fea000b800000 */
[----:B------:R-:W4:Y:S01]  /*38e0*/  LDC R57, c[0x0][0x370] ;  /* 0x0000dc00ff397b82 */ /* 0x000f220000000800 */
[----:B------:R-:W-:-:S05]  /*38f0*/  LOP3.LUT R58, R2, 0x1, RZ, 0xc0, !PT ;  /* 0x00000001023a7812 */ /* 0x000fca00078ec0ff */
[----:B---3--:R-:W-:Y:S02]  /*3900*/  IMAD R56, R58, R5, RZ ;  /* 0x000000053a387224 */ /* 0x008fe400078e02ff */
[----:B------:R-:W3:Y:S02]  /*3910*/  LDC.64 R64, c[0x0][0x3b8] ;  /* 0x0000ee00ff407b82 */ /* 0x000ee40000000a00 */
[----:B----4-:R-:W-:-:S05]  /*3920*/  IMAD R56, R56, R57, RZ ;  /* 0x0000003938387224 */ /* 0x010fca00078e02ff */
[----:B------:R-:W-:-:S05]  /*3930*/  SHF.L.U32 R57, R56, 0x1, RZ ;  /* 0x0000000138397819 */ /* 0x000fca00000006ff */
[----:B---3--:R-:W-:Y:S01]  /*3940*/  IMAD.WIDE R64, R57, 0x4, R64 ;  /* 0x0000000439407825 */ /* 0x008fe200078e0240 */
[----:B------:R-:W-:Y:S06]  /*3950*/  @P3 BRA `(.L_x_2020) ;  /* 0x0000000000543947 */ /* 0x000fec0003800000 */
[----:B------:R-:W3:Y:S01]  /*3960*/  LDC.64 R56, c[0x0][0x3b0] ;  /* 0x0000ec00ff387b82 */ /* 0x000ee20000000a00 */
[-CC-:B------:R-:W-:Y:S01]  /*3970*/  IMAD R59, R58, R5.reuse, R6.reuse ;  /* 0x000000053a3b7224 */ /* 0x180fe200078e0206 */
[----:B------:R-:W-:Y:S01]  /*3980*/  LOP3.LUT P2, R60, R2, 0x2, RZ, 0xc0, !PT ;  /* 0x00000002023c7812 */ /* 0x000fe2000784c0ff */
[----:B-1----:R-:W-:Y:S02]  /*3990*/  IMAD R61, R4, R5, R6 ;  /* 0x00000005043d7224 */ /* 0x002fe400078e0206 */
[----:B---3--:R-:W-:-:S04]  /*39a0*/  IMAD.WIDE.U32 R56, R59, 0x4, R56 ;  /* 0x000000043b387825 */ /* 0x008fc800078e0038 */
        /* <DEDUP_REMOVED lines=11> */
.L_x_2021:
[----:B------:R-:W3:Y:S04]  /*3a60*/  LDG.E.STRONG.GPU R58, desc[UR6][R56.64] ;  /* 0x00000006383a7981 */ /* 0x000ee8000c1ef900 */
[----:B---3--:R-:W-:Y:S01]  /*3a70*/  CCTL.IVALL ;  /* 0x00000000ff00798f */ /* 0x008fe20002000000 */
[----:B------:R-:W-:Y:S05]  /*3a80*/  YIELD ;  /* 0x0000000000007946 */ /* 0x000fea0003800000 */
[----:B------:R-:W-:-:S13]  /*3a90*/  ISETP.NE.AND P2, PT, R58, R63, PT ;  /* 0x0000003f3a00720c */ /* 0x000fda0003f45270 */
[----:B------:R-:W-:Y:S05]  /*3aa0*/  @P2 BRA `(.L_x_2021) ;  /* 0xfffffffc00ec2947 */ /* 0x000fea000383ffff */
.L_x_2020:
[----:B------:R-:W3:Y:S01]  /*3ab0*/  LDC R56, c[0x0][0x370] ;  /* 0x0000dc00ff387b82 */ /* 0x000ee20000000800 */
[----:B------:R-:W-:Y:S05]  /*3ac0*/  WARPSYNC.ALL ;  /* 0x0000000000007948 */ /* 0x000fea0003800000 */
[----:B---3--:R-:W-:Y:S02]  /*3ad0*/  ISETP.GE.U32.AND P2, PT, R56, 0x8, PT ;  /* 0x000000083800780c */ /* 0x008fe40003f46070 */
[----:B------:R-:W-:Y:S01]  /*3ae0*/  BAR.SYNC.DEFER_BLOCKING 0x0 ;  /* 0x0000000000007b1d */ /* 0x000fe20000010000 */
[----:B------:R-:W-:-:S10]  /*3af0*/  HFMA2 R67, -RZ, RZ, 0, 0 ;  /* 0x00000000ff437431 */ /* 0x000fd400000001ff */
        /* <DEDUP_REMOVED lines=10> */
[----:B------:R-:W-:-:S06]  /*3ba0*/  UMOV UR4, URZ ;  /* 0x000000ff00047c82 */ /* 0x000fcc0008000000 */
.L_x_2023:
[----:B------:R-:W-:Y:S01]  /*3bb0*/  UIADD3 UR5, UPT, UPT, UR4, 0x1, URZ ;  /* 0x0000000104057890 */ /* 0x000fe2000fffe0ff */
[----:B------:R-:W-:Y:S01]  /*3bc0*/  ISETP.EQ.OR P5, PT, R74, RZ, P3 ;  /* 0x000000ff4a00720c */ /* 0x000fe20001fa2670 */
[----:B------:R-:W-:-:S04]  /*3bd0*/  UIADD3 UR8, UPT, UPT, UR4, 0x2, URZ ;  /* 0x0000000204087890 */ /* 0x000fc8000fffe0ff */
[C---:B------:R-:W-:Y:S01]  /*3be0*/  ISETP.EQ.OR P6, PT, R4.reuse, UR5, P3 ;  /* 0x0000000504007c0c */ /* 0x040fe20009fc2670 */
[----:B------:R-:W-:Y:S01]  /*3bf0*/  UIADD3 UR5, UPT, UPT, UR4, 0x3, URZ ;  /* 0x0000000304057890 */ /* 0x000fe2000fffe0ff */
[----:B------:R-:W-:-:S05]  /*3c00*/  ISETP.EQ.OR P2, PT, R4, UR8, P3 ;  /* 0x0000000804007c0c */ /* 0x000fca0009f42670 */
[----:B------:R-:W-:Y:S01]  /*3c10*/  ISETP.EQ.OR P4, PT, R4, UR5, P3 ;  /* 0x0000000504007c0c */ /* 0x000fe20009f82670 */
[----:B------:R-:W-:-:S05]  /*3c20*/  @!P5 IMAD.WIDE.U32 R56, R72, 0x8, R64 ;  /* 0x000000084838d825 */ /* 0x000fca00078e0040 */
[--C-:B------:R-:W-:Y:S01]  /*3c30*/  @!P6 IMAD.WIDE.U32 R58, R73, 0x8, R64.reuse ;  /* 0x00000008493ae825 */ /* 0x100fe200078e0040 */
[----:B------:R-:W0:Y:S03]  /*3c40*/  @!P5 LDG.E.64 R56, desc[UR6][R56.64] ;  /* 0x000000063838d981 */ /* 0x000e26000c1e1b00 */
[--C-:B-1----:R-:W-:Y:S02]  /*3c50*/  @!P2 IMAD.WIDE.U32 R60, R71, 0x8, R64.reuse ;  /* 0x00000008473ca825 */ /* 0x102fe400078e0040 */
[----:B------:R-:W3:Y:S02]  /*3c60*/  @!P6 LDG.E.64 R58, desc[UR6][R58.64] ;  /* 0x000000063a3ae981 */ /* 0x000ee4000c1e1b00 */
[----:B--2---:R-:W-:Y:S02]  /*3c70*/  @!P4 IMAD.WIDE.U32 R62, R66, 0x8, R64 ;  /* 0x00000008423ec825 */ /* 0x004fe400078e0040 */
[----:B------:R-:W2:Y:S04]  /*3c80*/  @!P2 LDG.E.64 R60, desc[UR6][R60.64] ;  /* 0x000000063c3ca981 */ /* 0x000ea8000c1e1b00 */
[----:B------:R-:W4:Y:S01]  /*3c90*/  @!P4 LDG.E.64 R62, desc[UR6][R62.64] ;  /* 0x000000063e3ec981 */ /* 0x000f22000c1e1b00 */
[----:B------:R-:W-:-:S02]  /*3ca0*/  UIADD3 UR5, UPT, UPT, UR4, 0x4, URZ ;  /* 0x0000000404057890 */ /* 0x000fc4000fffe0ff */
[----:B------:R-:W-:Y:S01]  /*3cb0*/  UIADD3 UR8, UPT, UPT, UR4, 0x5, URZ ;  /* 0x0000000504087890 */ /* 0x000fe2000fffe0ff */
[----:B0-----:R-:W-:Y:S01]  /*3cc0*/  @!P5 FADD.FTZ R112, R112, R56 ;  /* 0x000000387070d221 */ /* 0x001fe20000010000 */
[----:B------:R-:W-:Y:S02]  /*3cd0*/  @!P5 FADD.FTZ R113, R113, R57 ;  /* 0x000000397171d221 */ /* 0x000fe40000010000 */
[----:B------:R-:W-:Y:S01]  /*3ce0*/  ISETP.EQ.OR P5, PT, R4, UR5, P3 ;  /* 0x0000000504007c0c */ /* 0x000fe20009fa2670 */
[----:B------:R-:W-:Y:S01]  /*3cf0*/  UIADD3 UR5, UPT, UPT, UR4, 0x6, URZ ;  /* 0x0000000604057890 */ /* 0x000fe2000fffe0ff */
[----:B---3--:R-:W-:Y:S01]  /*3d00*/  @!P6 FADD.FTZ R112, R112, R58 ;  /* 0x0000003a7070e221 */ /* 0x008fe20000010000 */
[----:B------:R-:W-:Y:S01]  /*3d10*/  @!P6 FADD.FTZ R113, R113, R59 ;  /* 0x0000003b7171e221 */ /* 0x000fe20000010000 */
[----:B------:R-:W-:Y:S01]  /*3d20*/  ISETP.EQ.OR P6, PT, R4, UR8, P3 ;  /* 0x0000000804007c0c */ /* 0x000fe20009fc2670 */
[----:B------:R-:W-:Y:S01]  /*3d30*/  UIADD3 UR8, UPT, UPT, UR4, 0x7, URZ ;  /* 0x0000000704087890 */ /* 0x000fe2000fffe0ff */
[----:B--2---:R-:W-:Y:S01]  /*3d40*/  @!P2 FADD.FTZ R112, R112, R60 ;  /* 0x0000003c7070a221 */ /* 0x004fe20000010000 */
[----:B------:R-:W-:Y:S01]  /*3d50*/  @!P2 FADD.FTZ R113, R113, R61 ;  /* 0x0000003d7171a221 */ /* 0x000fe20000010000 */
[----:B------:R-:W-:-:S02]  /*3d60*/  ISETP.EQ.OR P2, PT, R4, UR5, P3 ;  /* 0x0000000504007c0c */ /* 0x000fc40009f42670 */
[----:B----4-:R-:W-:Y:S01]  /*3d70*/  @!P4 FADD.FTZ R112, R112, R62 ;  /* 0x0000003e7070c221 */ /* 0x010fe20000010000 */
[----:B------:R-:W-:Y:S02]  /*3d80*/  @!P4 FADD.FTZ R113, R113, R63 ;  /* 0x0000003f7171c221 */ /* 0x000fe40000010000 */
[----:B------:R-:W-:Y:S01]  /*3d90*/  @!P5 IMAD.WIDE.U32 R56, R70, 0x8, R64 ;  /* 0x000000084638d825 */ /* 0x000fe200078e0040 */
[----:B------:R-:W-:-:S03]  /*3da0*/  ISETP.EQ.OR P4, PT, R4, UR8, P3 ;  /* 0x0000000804007c0c */ /* 0x000fc60009f82670 */
[--C-:B------:R-:W-:Y:S02]  /*3db0*/  @!P6 IMAD.WIDE.U32 R58, R67, 0x8, R64.reuse ;  /* 0x00000008433ae825 */ /* 0x100fe400078e0040 */
[----:B------:R-:W2:Y:S02]  /*3dc0*/  @!P5 LDG.E.64 R56, desc[UR6][R56.64] ;  /* 0x000000063838d981 */ /* 0x000ea4000c1e1b00 */
[--C-:B------:R-:W-:Y:S02]  /*3dd0*/  @!P2 IMAD.WIDE.U32 R60, R69, 0x8, R64.reuse ;  /* 0x00000008453ca825 */ /* 0x100fe400078e0040 */
[----:B------:R-:W3:Y:S04]  /*3de0*/  @!P6 LDG.E.64 R58, desc[UR6][R58.64] ;  /* 0x000000063a3ae981 */ /* 0x000ee8000c1e1b00 */
[----:B------:R-:W-:Y:S01]  /*3df0*/  @!P4 IMAD.WIDE.U32 R62, R68, 0x8, R64 ;  /* 0x00000008443ec825 */ /* 0x000fe200078e0040 */
[----:B------:R-:W4:Y:S05]  /*3e00*/  @!P2 LDG.E.64 R60, desc[UR6][R60.64] ;  /* 0x000000063c3ca981 */ /* 0x000f2a000c1e1b00 */
[----:B------:R-:W5:Y:S01]  /*3e10*/  @!P4 LDG.E.64 R62, desc[UR6][R62.64] ;  /* 0x000000063e3ec981 */ /* 0x000f62000c1e1b00 */
[----:B------:R-:W0:Y:S01]  /*3e20*/  LDC R75, c[0x0][0x370] ;  /* 0x0000dc00ff4b7b82 */ /* 0x000e220000000800 */
[----:B------:R-:W-:Y:S01]  /*3e30*/  UIADD3 UR4, UPT, UPT, UR4, 0x8, URZ ;  /* 0x0000000804047890 */ /* 0x000fe2000fffe0ff */
[----:B------:R-:W-:-:S02]  /*3e40*/  IADD3 R74, PT, PT, R74, 0x8, RZ ;  /* 0x000000084a4a7810 */ /* 0x000fc40007ffe0ff */
[C---:B------:R-:W-:Y:S02]  /*3e50*/  LEA R72, R5.reuse, R72, 0x3 ;  /* 0x0000004805487211 */ /* 0x040fe400078e18ff */
[C---:B------:R-:W-:Y:S02]  /*3e60*/  LEA R73, R5.reuse, R73, 0x3 ;  /* 0x0000004905497211 */ /* 0x040fe400078e18ff */
[C---:B------:R-:W-:Y:S02]  /*3e70*/  LEA R71, R5.reuse, R71, 0x3 ;  /* 0x0000004705477211 */ /* 0x040fe400078e18ff */
[C---:B------:R-:W-:Y:S02]  /*3e80*/  LEA R66, R5.reuse, R66, 0x3 ;  /* 0x0000004205427211 */ /* 0x040fe400078e18ff */
[C---:B------:R-:W-:Y:S02]  /*3e90*/  LEA R70, R5.reuse, R70, 0x3 ;  /* 0x0000004605467211 */ /* 0x040fe400078e18ff */
[----:B------:R-:W-:-:S02]  /*3ea0*/  LEA R67, R5, R67, 0x3 ;  /* 0x0000004305437211 */ /* 0x000fc400078e18ff */
[C---:B------:R-:W-:Y:S02]  /*3eb0*/  LEA R69, R5.reuse, R69, 0x3 ;  /* 0x0000004505457211 */ /* 0x040fe400078e18ff */
[----:B------:R-:W-:Y:S01]  /*3ec0*/  LEA R68, R5, R68, 0x3 ;  /* 0x0000004405447211 */ /* 0x000fe200078e18ff */
[----:B--2---:R-:W-:Y:S01]  /*3ed0*/  @!P5 FADD.FTZ R112, R112, R56 ;  /* 0x000000387070d221 */ /* 0x004fe20000010000 */
[----:B------:R-:W-:Y:S01]  /*3ee0*/  @!P5 FADD.FTZ R113, R113, R57 ;  /* 0x000000397171d221 */ /* 0x000fe20000010000 */
[----:B0-----:R-:W-:Y:S02]  /*3ef0*/  LOP3.LUT R56, R75, 0x7ffffff8, RZ, 0xc0, !PT ;  /* 0x7ffffff84b387812 */ /* 0x001fe400078ec0ff */
[----:B---3--:R-:W-:Y:S01]  /*3f00*/  @!P6 FADD.FTZ R112, R112, R58 ;  /* 0x0000003a7070e221 */ /* 0x008fe20000010000 */
[----:B------:R-:W-:-:S03]  /*3f10*/  @!P6 FADD.FTZ R113, R113, R59 ;  /* 0x0000003b7171e221 */ /* 0x000fc60000010000 */
[----:B----4-:R-:W-:Y:S01]  /*3f20*/  @!P2 FADD.FTZ R112, R112, R60 ;  /* 0x0000003c7070a221 */ /* 0x010fe20000010000 */
[----:B------:R-:W-:Y:S01]  /*3f30*/  @!P2 FADD.FTZ R113, R113, R61 ;  /* 0x0000003d7171a221 */ /* 0x000fe20000010000 */
[----:B------:R-:W-:Y:S02]  /*3f40*/  ISETP.NE.AND P2, PT, R56, UR4, PT ;  /* 0x0000000438007c0c */ /* 0x000fe4000bf45270 */
[----:B-----5:R-:W-:Y:S01]  /*3f50*/  @!P4 FADD.FTZ R112, R112, R62 ;  /* 0x0000003e7070c221 */ /* 0x020fe20000010000 */
[----:B------:R-:W-:-:S10]  /*3f60*/  @!P4 FADD.FTZ R113, R113, R63 ;  /* 0x0000003f7171c221 */ /* 0x000fd40000010000 */
[----:B------:R-:W-:Y:S05]  /*3f70*/  @P2 BRA `(.L_x_2023) ;  /* 0xfffffffc000c2947 */ /* 0x000fea000383ffff */
[----:B------:R-:W-:-:S07]  /*3f80*/  MOV R67, R56 ;  /* 0x0000003800437202 */ /* 0x000fce0000000f00 */
.L_x_2022:
[----:B------:R-:W3:Y:S02]  /*3f90*/  LDCU UR4, c[0x0][0x370] ;  /* 0x00006e00ff0477ac */ /* 0x000ee40008000800 */
[----:B---3--:R-:W-:-:S09]  /*3fa0*/  ULOP3.LUT UP0, URZ, UR4, 0x7, URZ, 0xc0, !UPT ;  /* 0x0000000704ff7892 */ /* 0x008fd2000f80c0ff */
[----:B------:R-:W-:Y:S05]  /*3fb0*/  BRA.U !UP0, `(.L_x_2019) ;  /* 0x0000000508007547 */ /* 0x000fea000b800000 */
[----:B------:R-:W3:Y:S01]  /*3fc0*/  LDCU UR4, c[0x0][0x370] ;  /* 0x00006e00ff0477ac */ /* 0x000ee20008000800 */
[----:B------:R-:W4:Y:S01]  /*3fd0*/  LDCU UR5, c[0x0][0x370] ;  /* 0x00006e00ff0577ac */ /* 0x000f220008000800 */
[----:B---3--:R-:W-:-:S04]  /*3fe0*/  ULOP3.LUT UR4, UR4, 0x7, URZ, 0xc0, !UPT ;  /* 0x0000000704047892 */ /* 0x008fc8000f8ec0ff */
        /* <DEDUP_REMOVED lines=8> */
[----:B------:R-:W-:Y:S02]  /*4070*/  IADD3 R63, PT, PT, R67, 0x3, RZ ;  /* 0x00000003433f7810 */ /* 0x000fe40007ffe0ff */
[----:B------:R-:W-:-:S02]  /*4080*/  ISETP.EQ.OR P5, PT, R61, R4, P3 ;  /* 0x000000043d00720c */ /* 0x000fc40001fa2670 */
[----:B------:R-:W-:-:S03]  /*4090*/  ISETP.EQ.OR P6, PT, R63, R4, P3 ;  /* 0x000000043f00720c */ /* 0x000fc60001fc2670 */
[----:B------:R-:W-:-:S04]  /*40a0*/  @!P2 IMAD R57, R67, R5, R6 ;  /* 0x000000054339a224 */ /* 0x000fc800078e0206 */
[----:B------:R-:W-:Y:S02]  /*40b0*/  @!P4 IMAD R59, R59, R5, R6 ;  /* 0x000000053b3bc224 */ /* 0x000fe400078e0206 */
[----:B------:R-:W-:-:S04]  /*40c0*/  @!P2 IMAD.WIDE.U32 R56, R57, 0x8, R64 ;  /* 0x000000083938a825 */ /* 0x000fc800078e0040 */
[-C--:B------:R-:W-:Y:S02]  /*40d0*/  @!P5 IMAD R61, R61, R5.reuse, R6 ;  /* 0x000000053d3dd224 */ /* 0x080fe400078e0206 */
[----:B------:R-:W-:Y:S01]  /*40e0*/  @!P4 IMAD.WIDE.U32 R58, R59, 0x8, R64 ;  /* 0x000000083b3ac825 */ /* 0x000fe200078e0040 */
[----:B------:R-:W0:Y:S03]  /*40f0*/  @!P2 LDG.E.64 R56, desc[UR6][R56.64] ;  /* 0x000000063838a981 */ /* 0x000e26000c1e1b00 */
[----:B------:R-:W-:Y:S02]  /*4100*/  @!P6 IMAD R63, R63, R5, R6 ;  /* 0x000000053f3fe224 */ /* 0x000fe400078e0206 */
[--C-:B------:R-:W-:Y:S01]  /*4110*/  @!P5 IMAD.WIDE.U32 R60, R61, 0x8, R64.reuse ;  /* 0x000000083d3cd825 */ /* 0x100fe200078e0040 */
[----:B------:R-:W3:Y:S03]  /*4120*/  @!P4 LDG.E.64 R58, desc[UR6][R58.64] ;  /* 0x000000063a3ac981 */ /* 0x000ee6000c1e1b00 */
[----:B--2---:R-:W-:-:S02]  /*4130*/  @!P6 IMAD.WIDE.U32 R62, R63, 0x8, R64 ;  /* 0x000000083f3ee825 */ /* 0x004fc400078e0040 */
[----:B------:R-:W2:Y:S04]  /*4140*/  @!P5 LDG.E.64 R60, desc[UR6][R60.64] ;  /* 0x000000063c3cd981 */ /* 0x000ea8000c1e1b00 */
[----:B------:R-:W4:Y:S01]  /*4150*/  @!P6 LDG.E.64 R62, desc[UR6][R62.64] ;  /* 0x000000063e3ee981 */ /* 0x000f22000c1e1b00 */
[----:B------:R-:W-:Y:S01]  /*4160*/  IADD3 R67, PT, PT, R67, 0x4, RZ ;  /* 0x0000000443437810 */ /* 0x000fe20007ffe0ff */
        /* <DEDUP_REMOVED lines=8> */
.L_x_2024:
[----:B------:R-:W-:Y:S05]  /*41f0*/  BRA.U !UP1, `(.L_x_2019) ;  /* 0x0000000109707547 */ /* 0x000fea000b800000 */
[----:B------:R-:W3:Y:S01]  /*4200*/  LDC R60, c[0x0][0x370] ;  /* 0x0000dc00ff3c7b82 */ /* 0x000ee20000000800 */
[----:B------:R-:W-:Y:S01]  /*4210*/  UISETP.NE.AND UP0, UPT, UR5, 0x1, UPT ;  /* 0x000000010500788c */ /* 0x000fe2000bf05270 */
[----:B---3--:R-:W-:-:S08]  /*4220*/  LOP3.LUT R60, R60, 0x1, RZ, 0xc0, !PT ;  /* 0x000000013c3c7812 */ /* 0x008fd000078ec0ff */
        /* <DEDUP_REMOVED lines=15> */
.L_x_2025:
        /* <DEDUP_REMOVED lines=9> */
.L_x_2026:
[----:B------:R-:W-:Y:S05]  /*43b0*/  BSYNC.RECONVERGENT B0 ;  /* 0x0000000000007941 */ /* 0x000fea0003800200 */
.L_x_2019:
[----:B------:R-:W4:Y:S01]  /*43c0*/  S2UR UR5, SR_CgaCtaId ;  /* 0x00000000000579c3 */ /* 0x000f220000008800 */
[----:B------:R-:W2:Y:S01]  /*43d0*/  LDCU UR8, c[0x0][0x414] ;  /* 0x00008280ff0877ac */ /* 0x000ea20008000800 */
[----:B-1----:R-:W-:Y:S01]  /*43e0*/  LOP3.LUT R61, R16, 0xffff, RZ, 0xc0, !PT ;  /* 0x0000ffff103d7812 */ /* 0x002fe200078ec0ff */
[----:B------:R-:W-:-:S03]  /*43f0*/  UMOV UR4, 0x400 ;  /* 0x0000040000047882 */ /* 0x000fc60000000000 */
[----:B------:R-:W-:Y:S02]  /*4400*/  IADD3 R61, PT, PT, R136, R61, RZ ;  /* 0x0000003d883d7210 */ /* 0x000fe40007ffe0ff */
[----:B------:R-:W1:Y:S08]  /*4410*/  @P0 LDC.64 R66, c[0x0][0x388] ;  /* 0x0000e200ff420b82 */ /* 0x000e700000000a00 */
[----:B------:R-:W0:Y:S01]  /*4420*/  LDC.64 R58, c[0x0][0x398] ;  /* 0x0000e600ff3a7b82 */ /* 0x000e220000000a00 */
[----:B--2---:R-:W-:Y:S01]  /*4430*/  @P0 FMUL.FTZ R62, R112, UR8 ;  /* 0x00000008703e0c20 */ /* 0x004fe20008410000 */
[----:B------:R-:W-:Y:S01]  /*4440*/  @P0 FMUL.FTZ R63, R113, UR8 ;  /* 0x00000008713f0c20 */ /* 0x000fe20008410000 */
[----:B----4-:R-:W-:-:S05]  /*4450*/  ULEA UR4, UR5, UR4, 0x18 ;  /* 0x0000000405047291 */ /* 0x010fca000f8ec0ff */
[----:B---3--:R-:W2:Y:S01]  /*4460*/  LDC.64 R56, c[0x0][0x3a0] ;  /* 0x0000e800ff387b82 */ /* 0x008ea20000000a00 */
[----:B------:R-:W3:Y:S01]  /*4470*/  LDCU UR5, c[0x0][0x404] ;  /* 0x00008080ff0577ac */ /* 0x000ee20008000800 */
[----:B-1----:R-:W-:Y:S02]  /*4480*/  @P0 IMAD.WIDE R66, R0, 0x8, R66 ;  /* 0x0000000800420825 */ /* 0x002fe400078e0242 */
[----:B------:R-:W-:Y:S04]  /*4490*/  @!P3 STS.64 [UR4+0x78], R112 ;  /* 0x00007870ff00b988 */ /* 0x000fe80008000a04 */
[----:B------:R3:W-:Y:S01]  /*44a0*/  @P0 STG.E.64 desc[UR6][R66.64], R62 ;  /* 0x0000003e42000986 */ /* 0x0007e2000c101b06 */
[----:B0-----:R-:W-:-:S04]  /*44b0*/  IMAD.WIDE R68, R61, 0x4, R58 ;  /* 0x000000043d447825 */ /* 0x001fc800078e023a */
[----:B--2---:R-:W-:Y:S01]  /*44c0*/  IMAD.WIDE R58, R61, 0x4, R56 ;  /* 0x000000043d3a7825 */ /* 0x004fe200078e0238 */
[----:B------:R-:W-:Y:S06]  /*44d0*/  BAR.SYNC.DEFER_BLOCKING 0x0 ;  /* 0x0000000000007b1d */ /* 0x000fec0000010000 */
[----:B------:R-:W5:Y:S04]  /*44e0*/  LDG.E.64 R58, desc[UR6][R58.64] ;  /* 0x000000063a3a7981 */ /* 0x000f68000c1e1b00 */
[----:B------:R-:W0:Y:S01]  /*44f0*/  LDS.64 R60, [UR4+0x78] ;  /* 0x00007804ff3c7984 */ /* 0x000e220008000a00 */
[----:B------:R-:W1:Y:S01]  /*4500*/  LDCU.U8 UR4, c[0x0][0x3fc] ;  /* 0x00007f80ff0477ac */ /* 0x000e620008000000 */
[----:B------:R-:W-:-:S02]  /*4510*/  HFMA2 R65, -RZ, RZ, 1.875, 0 ;  /* 0x3f800000ff417431 */ /* 0x000fc400000001ff */
[----:B---3--:R-:W-:Y:S01]  /*4520*/  IMAD R67, R4, UR5, R151 ;  /* 0x0000000504437c24 */ /* 0x008fe2000f8e0297 */
[----:B------:R2:W5:Y:S01]  /*4530*/  LDG.E.64 R56, desc[UR6][R68.64] ;  /* 0x0000000644387981 */ /* 0x000562000c1e1b00 */
[----:B0-----:R-:W-:-:S04]  /*4540*/  FMUL.FTZ R64, R60, UR8 ;  /* 0x000000083c407c20 */ /* 0x001fc80008410000 */
[----:B------:R-:W-:-:S04]  /*4550*/  FMUL.FTZ R60, R64, R64 ;  /* 0x00000040403c7220 */ /* 0x000fc80000410000 */
[----:B------:R-:W-:-:S05]  /*4560*/  FFMA.FTZ R60, R61, UR8, -R60 ;  /* 0x000000083d3c7c23 */ /* 0x000fca000801083c */
[----:B------:R-:W-:-:S13]  /*4570*/  FSETP.GTU.FTZ.AND P2, PT, R60, RZ, PT ;  /* 0x000000ff3c00720b */ /* 0x000fda0003f5c000 */
[----:B------:R-:W0:Y:S01]  /*4580*/  @P2 LDC R61, c[0x0][0x3a8] ;  /* 0x0000ea00ff3d2b82 */ /* 0x000e220000000800 */
[----:B-1----:R-:W-:Y:S01]  /*4590*/  UISETP.NE.AND UP0, UPT, UR4, URZ, UPT ;  /* 0x000000ff0400728c */ /* 0x002fe2000bf05270 */
[C---:B------:R-:W-:Y:S02]  /*45a0*/  IADD3 R66, PT, PT, R67.reuse, 0x1f0, RZ ;  /* 0x000001f043427810 */ /* 0x040fe40007ffe0ff */
[C---:B--2---:R-:W-:Y:S02]  /*45b0*/  IADD3 R68, PT, PT, R67.reuse, 0xb0, RZ ;  /* 0x000000b043447810 */ /* 0x044fe40007ffe0ff */
[C---:B------:R-:W-:Y:S02]  /*45c0*/  IADD3 R69, PT, PT, R67.reuse, 0x110, RZ ;  /* 0x0000011043457810 */ /* 0x040fe40007ffe0ff */
[C---:B------:R-:W-:Y:S02]  /*45d0*/  IADD3 R113, PT, PT, R67.reuse, 0x10, RZ ;  /* 0x0000001043717810 */ /* 0x040fe40007ffe0ff */
[----:B------:R-:W-:Y:S01]  /*45e0*/  IADD3 R70, PT, PT, R67, 0xa0, RZ ;  /* 0x000000a043467810 */ /* 0x000fe20007ffe0ff */
[----:B0-----:R-:W-:-:S04]  /*45f0*/  @P2 FADD.FTZ R60, R60, R61 ;  /* 0x0000003d3c3c2221 */ /* 0x001fc80000010000 */
[----:B------:R0:W1:Y:S01]  /*4600*/  @P2 MUFU.RSQ R65, R60 ;  /* 0x0000003c00412308 */ /* 0x0000620000001400 */
[----:B------:R-:W-:Y:S01]  /*4610*/  BSSY.RECONVERGENT B0, `(.L_x_2027) ;  /* 0x0000710000007945 */ /* 0x000fe20003800200 */
[----:B------:R-:W-:Y:S02]  /*4620*/  SHF.R.S32.HI R71, RZ, 0x1f, R66 ;  /* 0x0000001fff477819 */ /* 0x000fe40000011442 */
[----:B------:R-:W-:Y:S02]  /*4630*/  SHF.R.S32.HI R72, RZ, 0x1f, R68 ;  /* 0x0000001fff487819 */ /* 0x000fe40000011444 */
[----:B------:R-:W-:Y:S02]  /*4640*/  SHF.R.S32.HI R73, RZ, 0x1f, R69 ;  /* 0x0000001fff497819 */ /* 0x000fe40000011445 */
[----:B------:R-:W-:Y:S02]  /*4650*/  SHF.R.S32.HI R114, RZ, 0x1f, R113 ;  /* 0x0000001fff727819 */ /* 0x000fe40000011471 */
[----:B------:R-:W-:Y:S01]  /*4660*/  SHF.R.S32.HI R74, RZ, 0x1f, R70 ;  /* 0x0000001fff4a7819 */ /* 0x000fe20000011446 */
[----:B0-----:R-:W-:Y:S06]  /*4670*/  BRA.U UP0, `(.L_x_2028) ;  /* 0x0000002d00987547 */ /* 0x001fec000b800000 */
[----:B------:R-:W0:Y:S01]  /*4680*/  LDCU.64 UR4, c[0x0][0x3e8] ;  /* 0x00007d00ff0477ac */ /* 0x000e220008000a00 */
[----:B------:R-:W-:Y:S01]  /*4690*/  SHF.R.S32.HI R63, RZ, 0x1f, R67 ;  /* 0x0000001fff3f7819 */ /* 0x000fe20000011443 */
[----:B------:R-:W-:Y:S01]  /*46a0*/  BSSY.RECONVERGENT B1, `(.L_x_2029) ;  /* 0x0000018000017945 */ /* 0x000fe20003800200 */
[C---:B------:R-:W-:Y:S02]  /*46b0*/  IADD3 R75, PT, PT, R67.reuse, 0x50, RZ ;  /* 0x00000050434b7810 */ /* 0x040fe40007ffe0ff */
[C---:B------:R-:W-:Y:S02]  /*46c0*/  IADD3 R112, PT, PT, R67.reuse, 0x60, RZ ;  /* 0x0000006043707810 */ /* 0x040fe40007ffe0ff */
[----:B0-----:R-:W-:-:S04]  /*46d0*/  ISETP.GE.U32.AND P1, PT, R67, UR4, PT ;  /* 0x0000000443007c0c */ /* 0x001fc8000bf26070 */
[----:B------:R-:W-:-:S13]  /*46e0*/  ISETP.GE.AND.EX P1, PT, R63, UR5, PT, P1 ;  /* 0x000000053f007c0c */ /* 0x000fda000bf26310 */
[----:B------:R-:W-:Y:S05]  /*46f0*/  @P1 BRA `(.L_x_2030) ;  /* 0x0000000000481947 */ /* 0x000fea0003800000 */
[----:B------:R-:W0:Y:S01]  /*4700*/  LDCU.64 UR10, c[0x0][0x3e0] ;  /* 0x00007c00ff0a77ac */ /* 0x000e220008000a00 */
[----:B------:R-:W-:Y:S01]  /*4710*/  MOV R60, R152 ;  /* 0x00000098003c7202 */ /* 0x000fe20000000f00 */
[--C-:B------:R-:W-:Y:S01]  /*4720*/  FADD.FTZ R18, R18, -R64.reuse ;  /* 0x8000004012127221 */ /* 0x100fe20000010000 */
[----:B------:R-:W-:Y:S01]  /*4730*/  MOV R61, R155 ;  /* 0x0000009b003d7202 */ /* 0x000fe20000000f00 */
[----:B------:R-:W2:Y:S01]  /*4740*/  LDCU.64 UR8, c[0x0][0x380] ;  /* 0x00007000ff0877ac */ /* 0x000ea20008000a00 */
[----:B------:R-:W-:-:S04]  /*4750*/  FADD.FTZ R62, R83, -R64 ;  /* 0x80000040533e7221 */ /* 0x000fc80000010000 */
[----:B-1----:R-:W-:-:S04]  /*4760*/  FMUL.FTZ R62, R62, R65 ;  /* 0x000000413e3e7220 */ /* 0x002fc80000410000 */
[----:B-----5:R-:W-:Y:S01]  /*4770*/  FFMA.FTZ R83, R57, R62, R59 ;  /* 0x0000003e39537223 */ /* 0x020fe2000001003b */
[----:B0-----:R-:W-:Y:S02]  /*4780*/  IMAD R136, R63, UR10, RZ ;  /* 0x0000000a3f887c24 */ /* 0x001fe4000f8e02ff */
[----:B------:R-:W-:Y:S01]  /*4790*/  FMUL.FTZ R63, R18, R65 ;  /* 0x00000041123f7220 */ /* 0x000fe20000410000 */
[----:B------:R-:W-:-:S04]  /*47a0*/  IMAD.WIDE.U32 R60, R67, UR10, R60 ;  /* 0x0000000a433c7c25 */ /* 0x000fc8000f8e003c */
[----:B------:R-:W-:Y:S01]  /*47b0*/  FFMA.FTZ R18, R56, R63, R58 ;  /* 0x0000003f38127223 */ /* 0x000fe2000001003a */
[----:B------:R-:W-:Y:S01]  /*47c0*/  IMAD R115, R67, UR11, R136 ;  /* 0x0000000b43737c24 */ /* 0x000fe2000f8e0288 */
[----:B--2---:R-:W-:-:S04]  /*47d0*/  LEA R62, P1, R60, UR8, 0x1 ;  /* 0x000000083c3e7c11 */ /* 0x004fc8000f8208ff */
[----:B------:R-:W-:Y:S02]  /*47e0*/  IADD3 R115, PT, PT, R61, R115, RZ ;  /* 0x000000733d737210 */ /* 0x000fe40007ffe0ff */
[----:B------:R-:W-:Y:S02]  /*47f0*/  F2FP.BF16.F32.PACK_AB R61, R83, R18 ;  /* 0x00000012533d723e */ /* 0x000fe400000010ff */
[----:B------:R-:W-:-:S05]  /*4800*/  LEA.HI.X R63, R60, UR9, R115, 0x1, P1 ;  /* 0x000000093c3f7c11 */ /* 0x000fca00088f0c73 */
[----:B------:R0:W-:Y:S02]  /*4810*/  STG.E desc[UR6][R62.64], R61 ;  /* 0x0000003d3e007986 */ /* 0x0001e4000c101906 */
.L_x_2030:
[----:B------:R-:W-:Y:S05]  /*4820*/  BSYNC.RECONVERGENT B1 ;  /* 0x0000000000017941 */ /* 0x000fea0003800200 */
.L_x_2029:
[----:B------:R-:W-:Y:S01]  /*4830*/  ISETP.GE.U32.AND P3, PT, R113, UR4, PT ;  /* 0x0000000471007c0c */ /* 0x000fe2000bf66070 */
[----:B------:R-:W-:Y:S01]  /*4840*/  BSSY.RECONVERGENT B1, `(.L_x_2031) ;  /* 0x000001d000017945 */ /* 0x000fe20003800200 */
[----:B------:R-:W-:Y:S02]  /*4850*/  ISETP.GE.U32.AND P1, PT, R134, UR4, PT ;  /* 0x0000000486007c0c */ /* 0x000fe4000bf26070 */
[----:B------:R-:W-:Y:S02]  /*4860*/  ISETP.GE.AND.EX P3, PT, R114, UR5, PT, P3 ;  /* 0x0000000572007c0c */ /* 0x000fe4000bf66330 */
[----:B------:R-:W-:Y:S02]  /*4870*/  ISETP.GE.U32.AND P4, PT, R132, UR4, PT ;  /* 0x0000000484007c0c */ /* 0x000fe4000bf86070 */
[----:B------:R-:W-:Y:S02]  /*4880*/  ISETP.GE.U32.AND P2, PT, R130, UR4, PT ;  /* 0x0000000482007c0c */ /* 0x000fe4000bf46070 */
[----:B------:R-:W-:-:S02]  /*4890*/  ISETP.GE.U32.AND P6, PT, R75, UR4, PT ;  /* 0x000000044b007c0c */ /* 0x000fc4000bfc6070 */
[----:B------:R-:W-:Y:S02]  /*48a0*/  ISETP.GE.U32.AND P5, PT, R112, UR4, PT ;  /* 0x0000000470007c0c */ /* 0x000fe4000bfa6070 */
[----:B------:R-:W-:Y:S02]  /*48b0*/  ISETP.GE.AND.EX P1, PT, R17, UR5, PT, P1 ;  /* 0x0000000511007c0c */ /* 0x000fe4000bf26310 */
[----:B------:R-:W-:Y:S02]  /*48c0*/  ISETP.GE.AND.EX P4, PT, R19, UR5, PT, P4 ;  /* 0x0000000513007c0c */ /* 0x000fe4000bf86340 */
[----:B------:R-:W-:Y:S01]  /*48d0*/  ISETP.GE.AND.EX P2, PT, R21, UR5, PT, P2 ;  /* 0x0000000515007c0c */ /* 0x000fe2000bf46320 */
[----:B------:R-:W-:-:S12]  /*48e0*/  @P3 BRA `(.L_x_2032) ;  /* 0x0000000000483947 */ /* 0x000fd80003800000 */
[----:B------:R-:W2:Y:S01]  /*48f0*/  LDCU.64 UR8, c[0x0][0x3e0] ;  /* 0x00007c00ff0877ac */ /* 0x000ea20008000a00 */
[----:B------:R-:W-:Y:S01]  /*4900*/  MOV R60, R152 ;  /* 0x00000098003c7202 */ /* 0x000fe20000000f00 */
[--C-:B------:R-:W-:Y:S01]  /*4910*/  FADD.FTZ R20, R20, -R64.reuse ;  /* 0x8000004014147221 */ /* 0x100fe20000010000 */
[----:B0-----:R-:W-:Y:S01]  /*4920*/  MOV R61, R155 ;  /* 0x0000009b003d7202 */ /* 0x001fe20000000f00 */
        /* <DEDUP_REMOVED lines=14> */
.L_x_2032:
[----:B------:R-:W-:Y:S05]  /*4a10*/  BSYNC.RECONVERGENT B1 ;  /* 0x0000000000017941 */ /* 0x000fea0003800200 */
.L_x_2031:
[----:B------:R-:W-:Y:S04]  /*4a20*/  BSSY.RECONVERGENT B1, `(.L_x_2033) ;  /* 0x0000014000017945 */ /* 0x000fe80003800200 */
[----:B------:R-:W-:Y:S05]  /*4a30*/  @P1 BRA `(.L_x_2034) ;  /* 0x0000000000481947 */ /* 0x000fea0003800000 */
[----:B------:R-:W3:Y:S01]  /*4a40*/  LDCU.64 UR8, c[0x0][0x3e0] ;  /* 0x00007c00ff0877ac */ /* 0x000ee20008000a00 */
[----:B------:R-:W-:Y:S01]  /*4a50*/  MOV R60, R152 ;  /* 0x00000098003c7202 */ /* 0x000fe20000000f00 */
[--C-:B------:R-:W-:Y:S01]  /*4a60*/  FADD.FTZ R22, R22, -R64.reuse ;  /* 0x8000004016167221 */ /* 0x100fe20000010000 */
[----:B0-2---:R-:W-:Y:S01]  /*4a70*/  MOV R61, R155 ;  /* 0x0000009b003d7202 */ /* 0x005fe20000000f00 */
[----:B------:R-:W0:Y:S01]  /*4a80*/  LDCU.64 UR10, c[0x0][0x380] ;  /* 0x00007000ff0a77ac */ /* 0x000e220008000a00 */
[----:B------:R-:W-:Y:S01]  /*4a90*/  FADD.FTZ R18, R87, -R64 ;  /* 0x8000004057127221 */ /* 0x000fe20000010000 */
[----:B-1----:R-:W-:-:S03]  /*4aa0*/  FMUL.FTZ R63, R22, R65 ;  /* 0x00000041163f7220 */ /* 0x002fc60000410000 */
[----:B------:R-:W-:Y:S01]  /*4ab0*/  FMUL.FTZ R18, R18, R65 ;  /* 0x0000004112127220 */ /* 0x000fe20000410000 */
[----:B-----5:R-:W-:Y:S01]  /*4ac0*/  FFMA.FTZ R20, R56, R63, R58 ;  /* 0x0000003f38147223 */ /* 0x020fe2000001003a */
[----:B---3--:R-:W-:Y:S02]  /*4ad0*/  IMAD R83, R17, UR8, RZ ;  /* 0x0000000811537c24 */ /* 0x008fe4000f8e02ff */
        /* <DEDUP_REMOVED lines=8> */
.L_x_2034:
[----:B------:R-:W-:Y:S05]  /*4b60*/  BSYNC.RECONVERGENT B1 ;  /* 0x0000000000017941 */ /* 0x000fea0003800200 */
.L_x_2033:
        /* <DEDUP_REMOVED lines=9> */
[----:B------:R-:W-:Y:S01]  /*4c00*/  FMUL.FTZ R24, R24, R65 ;  /* 0x0000004118187220 */ /* 0x000fe20000410000 */
[----:B-----5:R-:W-:Y:S01]  /*4c10*/  FFMA.FTZ R18, R56, R63, R58 ;  /* 0x0000003f38127223 */ /* 0x020fe2000001003a */
[----:B----4-:R-:W-:Y:S02]  /*4c20*/  IMAD R83, R19, UR8, RZ ;  /* 0x0000000813537c24 */ /* 0x010fe4000f8e02ff */
        /* <DEDUP_REMOVED lines=8> */
.L_x_2036:
[----:B------:R-:W-:Y:S05]  /*4cb0*/  BSYNC.RECONVERGENT B1 ;  /* 0x0000000000017941 */ /* 0x000fea0003800200 */
.L_x_2035:
        /* <DEDUP_REMOVED lines=10> */
[----:B-----5:R-:W-:Y:S01]  /*4d60*/  FFMA.FTZ R18, R56, R63, R58 ;  /* 0x0000003f38127223 */ /* 0x020fe2000001003a */
[----:B------:R-:W-:Y:S02]  /*4d70*/  IMAD R83, R21, UR8, RZ ;  /* 0x0000000815537c24 */ /* 0x000fe4000f8e02ff */
        /* <DEDUP_REMOVED lines=8> */
.L_x_2038:
[----:B------:R-:W-:Y:S05]  /*4e00*/  BSYNC.RECONVERGENT B1 ;  /* 0x0000000000017941 */ /* 0x000fea0003800200 */
.L_x_2037:
[----:B------:R-:W-:Y:S01]  /*4e10*/  SHF.R.S32.HI R20, RZ, 0x1f, R75 ;  /* 0x0000001fff147819 */ /* 0x000fe2000001144b */
[----:B------:R-:W-:Y:S01]  /*4e20*/  BSSY.RECONVERGENT B1, `(.L_x_2039) ;  /* 0x000001d000017945 */ /* 0x000fe20003800200 */
[----:B------:R-:W-:Y:S02]  /*4e30*/  ISETP.GE.U32.AND P3, PT, R128, UR4, PT ;  /* 0x0000000480007c0c */ /* 0x000fe4000bf66070 */
[----:B------:R-:W-:Y:S02]  /*4e40*/  ISETP.GE.AND.EX P6, PT, R20, UR5, PT, P6 ;  /* 0x0000000514007c0c */ /* 0x000fe4000bfc6360 */
[----:B------:R-:W-:Y:S02]  /*4e50*/  ISETP.GE.U32.AND P4, PT, R126, UR4, PT ;  /* 0x000000047e007c0c */ /* 0x000fe4000bf86070 */
[----:B------:R-:W-:Y:S02]  /*4e60*/  SHF.R.S32.HI R22, RZ, 0x1f, R112 ;  /* 0x0000001fff167819 */ /* 0x000fe40000011470 */
[----:B------:R-:W-:-:S02]  /*4e70*/  ISETP.GE.U32.AND P1, PT, R124, UR4, PT ;  /* 0x000000047c007c0c */ /* 0x000fc4000bf26070 */
[----:B------:R-:W-:Y:S02]  /*4e80*/  ISETP.GE.U32.AND P2, PT, R70, UR4, PT ;  /* 0x0000000446007c0c */ /* 0x000fe4000bf46070 */
[----:B------:R-:W-:Y:S02]  /*4e90*/  ISETP.GE.AND.EX P5, PT, R22, UR5, PT, P5 ;  /* 0x0000000516007c0c */ /* 0x000fe4000bfa6350 */
[----:B------:R-:W-:Y:S02]  /*4ea0*/  ISETP.GE.AND.EX P3, PT, R23, UR5, PT, P3 ;  /* 0x0000000517007c0c */ /* 0x000fe4000bf66330 */
[----:B------:R-:W-:Y:S01]  /*4eb0*/  ISETP.GE.AND.EX P4, PT, R25, UR5, PT, P4 ;  /* 0x0000000519007c0c */ /* 0x000fe2000bf86340 */
[----:B------:R-:W-:-:S12]  /*4ec0*/  @P6 BRA `(.L_x_2040) ;  /* 0x0000000000486947 */ /* 0x000fd80003800000 */
        /* <DEDUP_REMOVED lines=18> */
.L_x_2040:
[----:B------:R-:W-:Y:S05]  /*4ff0*/  BSYNC.RECONVERGENT B1 ;  /* 0x0000000000017941 */ /* 0x000fea0003800200 */
.L_x_2039:
        /* <DEDUP_REMOVED lines=20> */
.L_x_2042:
[----:B------:R-:W-:Y:S05]  /*5140*/  BSYNC.RECONVERGENT B1 ;  /* 0x0000000000017941 */ /* 0x000fea0003800200 */
.L_x_2041:
        /* <DEDUP_REMOVED lines=20> */
.L_x_2044:
[----:B------:R-:W-:Y:S05]  /*5290*/  BSYNC.RECONVERGENT B1 ;  /* 0x0000000000017941 */ /* 0x000fea0003800200 */
.L_x_2043:
        /* <DEDUP_REMOVED lines=20> */
.L_x_2046:
[----:B------:R-:W-:Y:S05]  /*53e0*/  BSYNC.RECONVERGENT B1 ;  /* 0x0000000000017941 */ /* 0x000fea0003800200 */
.L_x_2045:
[----:B------:R-:W-:Y:S01]  /*53f0*/  ISETP.GE.AND.EX P1, PT, R27, UR5, PT, P1 ;  /* 0x000000051b007c0c */ /* 0x000fe2000bf26310 */
[----:B------:R-:W-:Y:S01]  /*5400*/  BSSY.RECONVERGENT B1, `(.L_x_2047) ;  /* 0x000001b000017945 */ /* 0x000fe20003800200 */
[----:B------:R-:W-:Y:S02]  /*5410*/  ISETP.GE.U32.AND P5, PT, R68, UR4, PT ;  /* 0x0000000444007c0c */ /* 0x000fe4000bfa6070 */
[----:B------:R-:W-:Y:S02]  /*5420*/  ISETP.GE.U32.AND P6, PT, R122, UR4, PT ;  /* 0x000000047a007c0c */ /* 0x000fe4000bfc6070 */
[----:B------:R-:W-:Y:S02]  /*5430*/  ISETP.GE.U32.AND P4, PT, R120, UR4, PT ;  /* 0x0000000478007c0c */ /* 0x000fe4000bf86070 */
[----:B------:R-:W-:Y:S02]  /*5440*/  ISETP.GE.U32.AND P3, PT, R118, UR4, PT ;  /* 0x0000000476007c0c */ /* 0x000fe4000bf66070 */
[----:B------:R-:W-:-:S02]  /*5450*/  ISETP.GE.AND.EX P2, PT, R74, UR5, PT, P2 ;  /* 0x000000054a007c0c */ /* 0x000fc4000bf46320 */
        /* <DEDUP_REMOVED lines=21> */
.L_x_2048:
[----:B------:R-:W-:Y:S05]  /*55b0*/  BSYNC.RECONVERGENT B1 ;  /* 0x0000000000017941 */ /* 0x000fea0003800200 */
.L_x_2047:
        /* <DEDUP_REMOVED lines=20> */
.L_x_2050:
[----:B------:R-:W-:Y:S05]  /*5700*/  BSYNC.RECONVERGENT B1 ;  /* 0x0000000000017941 */ /* 0x000fea0003800200 */
.L_x_2049:
        /* <DEDUP_REMOVED lines=20> */
.L_x_2052:
[----:B------:R-:W-:Y:S05]  /*5850*/  BSYNC.RECONVERGENT B1 ;  /* 0x0000000000017941 */ /* 0x000fea0003800200 */
.L_x_2051:
        /* <DEDUP_REMOVED lines=20> */
.L_x_2054:
[----:B------:R-:W-:Y:S05]  /*59a0*/  BSYNC.RECONVERGENT B1 ;  /* 0x0000000000017941 */ /* 0x000fea0003800200 */
.L_x_2053:
        /* <DEDUP_REMOVED lines=28> */
.L_x_2056:
[----:B------:R-:W-:Y:S05]  /*5b70*/  BSYNC.RECONVERGENT B1 ;  /* 0x0000000000017941 */ /* 0x000fea0003800200 */
.L_x_2055:
        /* <DEDUP_REMOVED lines=20> */
.L_x_2058:
[----:B------:R-:W-:Y:S05]  /*5cc0*/  BSYNC.RECONVERGENT B1 ;  /* 0x0000000000017941 */ /* 0x000fea0003800200 */
.L_x_2057:
        /* <DEDUP_REMOVED lines=20> */
.L_x_2060:
[----:B------:R-:W-:Y:S05]  /*5e10*/  BSYNC.RECONVERGENT B1 ;  /* 0x0000000000017941 */ /* 0x000fea0003800200 */
.L_x_2059:
        /* <DEDUP_REMOVED lines=20> */
.L_x_2062:
[----:B------:R-:W-:Y:S05]  /*5f60*/  BSYNC.RECONVERGENT B1 ;  /* 0x0000000000017941 */ /* 0x000fea0003800200 */
.L_x_2061:
        /* <DEDUP_REMOVED lines=8> */
[----:B------:R-:W-:Y:S02]  /*5ff0*/  ISETP.GE.AND.EX P5, PT, R43, UR5, PT, P5 ;  /* 0x000000052b007c0c */ /* 0x000fe4000bfa6350 */
[----:B------:R-:W-:Y:S02]  /*6000*/  ISETP.GE.AND.EX P6, PT, R45, UR5, PT, P6 ;  /* 0x000000052d007c0c */ /* 0x000fe4000bfc6360 */
[----:B------:R-:W-:Y:S01]  /*6010*/  IADD3 R67, PT, PT, R67, 0x190, RZ ;  /* 0x0000019043437810 */ /* 0x000fe20007ffe0ff */
[----:B------:R-:W-:Y:S10]  /*6020*/  @P1 BRA `(.L_x_2064) ;  /* 0x0000000000481947 */ /* 0x000ff40003800000 */
        /* <DEDUP_REMOVED lines=18> */
.L_x_2064:
[----:B------:R-:W-:Y:S05]  /*6150*/  BSYNC.RECONVERGENT B1 ;  /* 0x0000000000017941 */ /* 0x000fea0003800200 */
.L_x_2063:
        /* <DEDUP_REMOVED lines=20> */
.L_x_2066:
[----:B------:R-:W-:Y:S05]  /*62a0*/  BSYNC.RECONVERGENT B1 ;  /* 0x0000000000017941 */ /* 0x000fea0003800200 */
.L_x_2065:
        /* <DEDUP_REMOVED lines=20> */
.L_x_2068:
[----:B------:R-:W-:Y:S05]  /*63f0*/  BSYNC.RECONVERGENT B1 ;  /* 0x0000000000017941 */ /* 0x000fea0003800200 */
.L_x_2067:
        /* <DEDUP_REMOVED lines=20> */
.L_x_2070:
[----:B------:R-:W-:Y:S05]  /*6540*/  BSYNC.RECONVERGENT B1 ;  /* 0x0000000000017941 */ /* 0x000fea0003800200 */
.L_x_2069:
        /* <DEDUP_REMOVED lines=20> */
.L_x_2072:
[----:B------:R-:W-:Y:S05]  /*6690*/  BSYNC.RECONVERGENT B1 ;  /* 0x0000000000017941 */ /* 0x000fea0003800200 */
.L_x_2071:
[----:B------:R-:W-:Y:S01]  /*66a0*/  ISETP.GE.AND.EX P3, PT, R47, UR5, PT, P3 ;  /* 0x000000052f007c0c */ /* 0x000fe2000bf66330 */
[----:B------:R-:W-:Y:S01]  /*66b0*/  BSSY.RECONVERGENT B1, `(.L_x_2073) ;  /* 0x000001d000017945 */ /* 0x000fe20003800200 */
[----:B------:R-:W-:Y:S02]  /*66c0*/  ISETP.GE.U32.AND P6, PT, R9, UR4, PT ;  /* 0x0000000409007c0c */ /* 0x000fe4000bfc6070 */
[----:B------:R-:W-:Y:S02]  /*66d0*/  ISETP.GE.U32.AND P4, PT, R10, UR4, PT ;  /* 0x000000040a007c0c */ /* 0x000fe4000bf86070 */
        /* <DEDUP_REMOVED lines=26> */
.L_x_2074:
[----:B------:R-:W-:Y:S05]  /*6880*/  BSYNC.RECONVERGENT B1 ;  /* 0x0000000000017941 */ /* 0x000fea0003800200 */
.L_x_2073:
        /* <DEDUP_REMOVED lines=20> */
.L_x_2076:
[----:B------:R-:W-:Y:S05]  /*69d0*/  BSYNC.RECONVERGENT B1 ;  /* 0x0000000000017941 */ /* 0x000fea0003800200 */
.L_x_2075:
        /* <DEDUP_REMOVED lines=20> */
.L_x_2078:
[----:B------:R-:W-:Y:S05]  /*6b20*/  BSYNC.RECONVERGENT B1 ;  /* 0x0000000000017941 */ /* 0x000fea0003800200 */
.L_x_2077:
        /* <DEDUP_REMOVED lines=20> */
.L_x_2080:
[----:B------:R-:W-:Y:S05]  /*6c70*/  BSYNC.RECONVERGENT B1 ;  /* 0x0000000000017941 */ /* 0x000fea0003800200 */
.L_x_2079:
        /* <DEDUP_REMOVED lines=20> */
[----:B-----5:R-:W-:-:S03]  /*6dc0*/  FFMA.FTZ R67, R56, R67, R58 ;  /* 0x0000004338437223 */ /* 0x020fc6000001003a */
[----:B------:R-:W-:Y:S01]  /*6dd0*/  FFMA.FTZ R90, R57, R90, R59 ;  /* 0x0000005a395a7223 */ /* 0x000fe2000001003b */
[----:B------:R-:W-:Y:S02]  /*6de0*/  IMAD R20, R53, UR8, RZ ;  /* 0x0000000835147c24 */ /* 0x000fe4000f8e02ff */
[----:B------:R-:W-:-:S04]  /*6df0*/  IMAD.WIDE.U32 R62, R11, UR8, R60 ;  /* 0x000000080b3e7c25 */ /* 0x000fc8000f8e003c */
[----:B------:R-:W-:Y:S01]  /*6e00*/  IMAD R61, R11, UR9, R20 ;  /* 0x000000090b3d7c24 */ /* 0x000fe2000f8e0214 */
[----:B0-----:R-:W-:-:S04]  /*6e10*/  LEA R60, P2, R62, UR10, 0x1 ;  /* 0x0000000a3e3c7c11 */ /* 0x001fc8000f8408ff */
[----:B------:R-:W-:Y:S02]  /*6e20*/  IADD3 R61, PT, PT, R63, R61, RZ ;  /* 0x0000003d3f3d7210 */ /* 0x000fe40007ffe0ff */
[----:B------:R-:W-:Y:S02]  /*6e30*/  F2FP.BF16.F32.PACK_AB R63, R90, R67 ;  /* 0x000000435a3f723e */ /* 0x000fe400000010ff */
[----:B------:R-:W-:-:S05]  /*6e40*/  LEA.HI.X R61, R62, UR11, R61, 0x1, P2 ;  /* 0x0000000b3e3d7c11 */ /* 0x000fca00090f0c3d */
[----:B------:R0:W-:Y:S02]  /*6e50*/  STG.E desc[UR6][R60.64], R63 ;  /* 0x0000003f3c007986 */ /* 0x0001e4000c101906 */
.L_x_2082:
[----:B------:R-:W-:Y:S05]  /*6e60*/  BSYNC.RECONVERGENT B1 ;  /* 0x0000000000017941 */ /* 0x000fea0003800200 */
.L_x_2081:
[----:B------:R-:W-:Y:S04]  /*6e70*/  BSSY.RECONVERGENT B1, `(.L_x_2083) ;  /* 0x0000014000017945 */ /* 0x000fe80003800200 */
[----:B------:R-:W-:Y:S05]  /*6e80*/  @P1 BRA `(.L_x_2084) ;  /* 0x0000000000481947 */ /* 0x000fea0003800000 */
[----:B------:R-:W1:Y:S01]  /*6e90*/  LDCU.64 UR8, c[0x0][0x3e0] ;  /* 0x00007c00ff0877ac */ /* 0x000e620008000a00 */
[----:B0-----:R-:W-:Y:S01]  /*6ea0*/  MOV R60, R152 ;  /* 0x00000098003c7202 */ /* 0x001fe20000000f00 */
[--C-:B------:R-:W-:Y:S01]  /*6eb0*/  FADD.FTZ R18, R141, -R64.reuse ;  /* 0x800000408d127221 */ /* 0x100fe20000010000 */
[----:B--234-:R-:W-:Y:S01]  /*6ec0*/  MOV R61, R155 ;  /* 0x0000009b003d7202 */ /* 0x01cfe20000000f00 */
        /* <DEDUP_REMOVED lines=14> */
.L_x_2084:
[----:B------:R-:W-:Y:S05]  /*6fb0*/  BSYNC.RECONVERGENT B1 ;  /* 0x0000000000017941 */ /* 0x000fea0003800200 */
.L_x_2083:
        /* <DEDUP_REMOVED lines=20> */
.L_x_2086:
[----:B------:R-:W-:Y:S05]  /*7100*/  BSYNC.RECONVERGENT B1 ;  /* 0x0000000000017941 */ /* 0x000fea0003800200 */
.L_x_2085:
        /* <DEDUP_REMOVED lines=20> */
.L_x_2088:
[----:B------:R-:W-:Y:S05]  /*7250*/  BSYNC.RECONVERGENT B1 ;  /* 0x0000000000017941 */ /* 0x000fea0003800200 */
.L_x_2087:
        /* <DEDUP_REMOVED lines=20> */
.L_x_2090:
[----:B------:R-:W-:Y:S05]  /*73a0*/  BSYNC.RECONVERGENT B1 ;  /* 0x0000000000017941 */ /* 0x000fea0003800200 */
.L_x_2089:
[----:B------:R-:W-:Y:S05]  /*73b0*/  @P6 BRA `(.L_x_2091) ;  /* 0x0000004000d46947 */ /* 0x000fea0003800000 */
[----:B------:R-:W0:Y:S01]  /*73c0*/  LDCU.64 UR4, c[0x0][0x3e0] ;  /* 0x00007c00ff0477ac */ /* 0x000e220008000a00 */
[--C-:B------:R-:W-:Y:S01]  /*73d0*/  FADD.FTZ R18, R149, -R64.reuse ;  /* 0x8000004095127221 */ /* 0x100fe20000010000 */
[----:B------:R-:W-:Y:S01]  /*73e0*/  MOV R153, R155 ;  /* 0x0000009b00997202 */ /* 0x000fe20000000f00 */
[----:B------:R-:W-:Y:S01]  /*73f0*/  FADD.FTZ R64, R100, -R64 ;  /* 0x8000004064407221 */ /* 0x000fe20000010000 */
[----:B------:R-:W0:Y:S02]  /*7400*/  LDCU.64 UR8, c[0x0][0x380] ;  /* 0x00007000ff0877ac */ /* 0x000e240008000a00 */
[-C--:B01234-:R-:W-:Y:S01]  /*7410*/  FMUL.FTZ R61, R18, R65.reuse ;  /* 0x00000041123d7220 */ /* 0x09ffe20000410000 */
[----:B------:R-:W-:-:S03]  /*7420*/  FMUL.FTZ R64, R64, R65 ;  /* 0x0000004140407220 */ /* 0x000fc60000410000 */
[----:B-----5:R-:W-:Y:S01]  /*7430*/  FFMA.FTZ R61, R56, R61, R58 ;  /* 0x0000003d383d7223 */ /* 0x020fe2000001003a */
[----:B------:R-:W-:-:S05]  /*7440*/  FFMA.FTZ R64, R57, R64, R59 ;  /* 0x0000004039407223 */ /* 0x000fca000001003b */
[----:B------:R-:W-:Y:S01]  /*7450*/  F2FP.BF16.F32.PACK_AB R59, R64, R61 ;  /* 0x0000003d403b723e */ /* 0x000fe200000010ff */
[----:B------:R-:W-:Y:S02]  /*7460*/  IMAD R71, R71, UR4, RZ ;  /* 0x0000000447477c24 */ /* 0x000fe4000f8e02ff */
[----:B------:R-:W-:-:S04]  /*7470*/  IMAD.WIDE.U32 R152, R66, UR4, R152 ;  /* 0x0000000442987c25 */ /* 0x000fc8000f8e0098 */
[----:B------:R-:W-:Y:S01]  /*7480*/  IMAD R71, R66, UR5, R71 ;  /* 0x0000000542477c24 */ /* 0x000fe2000f8e0247 */
[----:B------:R-:W-:-:S04]  /*7490*/  LEA R56, P1, R152, UR8, 0x1 ;  /* 0x0000000898387c11 */ /* 0x000fc8000f8208ff */
[----:B------:R-:W-:-:S04]  /*74a0*/  IADD3 R71, PT, PT, R153, R71, RZ ;  /* 0x0000004799477210 */ /* 0x000fc80007ffe0ff */
[----:B------:R-:W-:-:S05]  /*74b0*/  LEA.HI.X R57, R152, UR9, R71, 0x1, P1 ;  /* 0x0000000998397c11 */ /* 0x000fca00088f0c47 */
[----:B------:R0:W-:Y:S01]  /*74c0*/  STG.E desc[UR6][R56.64], R59 ;  /* 0x0000003b38007986 */ /* 0x0001e2000c101906 */
[----:B------:R-:W-:Y:S05]  /*74d0*/  BRA `(.L_x_2091) ;  /* 0x00000040008c7947 */ /* 0x000fea0003800000 */
.L_x_2028:
        /* <DEDUP_REMOVED lines=8> */
[--C-:B------:R-:W-:Y:S01]  /*7560*/  FADD.FTZ R18, R18, -R64.reuse ;  /* 0x8000004012127221 */ /* 0x100fe20000010000 */
[----:B------:R-:W0:Y:S01]  /*7570*/  LDCU.64 UR8, c[0x0][0x3e0] ;  /* 0x00007c00ff0877ac */ /* 0x000e220008000a00 */
[----:B------:R-:W-:Y:S02]  /*7580*/  MOV R62, R152 ;  /* 0x00000098003e7202 */ /* 0x000fe40000000f00 */
[----:B-1----:R-:W-:Y:S01]  /*7590*/  FMUL.FTZ R63, R18, R65 ;  /* 0x00000041123f7220 */ /* 0x002fe20000410000 */
[----:B------:R-:W-:Y:S01]  /*75a0*/  FADD.FTZ R18, R83, -R64 ;  /* 0x8000004053127221 */ /* 0x000fe20000010000 */
[----:B------:R-:W1:Y:S02]  /*75b0*/  LDCU.64 UR10, c[0x0][0x380] ;  /* 0x00007000ff0a77ac */ /* 0x000e640008000a00 */
[----:B-----5:R-:W-:Y:S01]  /*75c0*/  FFMA.FTZ R136, R56, R63, R58 ;  /* 0x0000003f38887223 */ /* 0x020fe2000001003a */
[----:B------:R-:W-:Y:S01]  /*75d0*/  FMUL.FTZ R60, R18, R65 ;  /* 0x00000041123c7220 */ /* 0x000fe20000410000 */
[----:B------:R-:W-:-:S02]  /*75e0*/  MOV R63, R155 ;  /* 0x0000009b003f7202 */ /* 0x000fc40000000f00 */
[----:B------:R-:W-:Y:S01]  /*75f0*/  FMUL.FTZ R18, R136, -1.4426950216293334961 ;  /* 0xbfb8aa3b88127820 */ /* 0x000fe20000410000 */
[----:B------:R-:W-:-:S04]  /*7600*/  FFMA.FTZ R138, R57, R60, R59 ;  /* 0x0000003c398a7223 */ /* 0x000fc8000001003b */
[----:B------:R-:W-:Y:S01]  /*7610*/  FMUL.FTZ R60, R138, -1.4426950216293334961 ;  /* 0xbfb8aa3b8a3c7820 */ /* 0x000fe20000410000 */
[----:B------:R-:W2:Y:S01]  /*7620*/  MUFU.EX2 R18, R18 ;  /* 0x0000001200127308 */ /* 0x000ea20000000800 */
[----:B0-----:R-:W-:Y:S02]  /*7630*/  IMAD R140, R61, UR8, RZ ;  /* 0x000000083d8c7c24 */ /* 0x001fe4000f8e02ff */
[----:B------:R-:W-:-:S04]  /*7640*/  IMAD.WIDE.U32 R62, R67, UR8, R62 ;  /* 0x00000008433e7c25 */ /* 0x000fc8000f8e003e */
[----:B------:R-:W-:Y:S01]  /*7650*/  IMAD R61, R67, UR9, R140 ;  /* 0x00000009433d7c24 */ /* 0x000fe2000f8e028c */
[----:B------:R-:W0:Y:S04]  /*7660*/  MUFU.EX2 R60, R60 ;  /* 0x0000003c003c7308 */ /* 0x000e280000000800 */
[----:B------:R-:W-:Y:S01]  /*7670*/  IADD3 R61, PT, PT, R63, R61, RZ ;  /* 0x0000003d3f3d7210 */ /* 0x000fe20007ffe0ff */
[----:B--2---:R-:W-:-:S06]  /*7680*/  FADD.FTZ R83, R18, 1 ;  /* 0x3f80000012537421 */ /* 0x004fcc0000010000 */
[----:B------:R-:W2:Y:S01]  /*7690*/  MUFU.RCP R83, R83 ;  /* 0x0000005300537308 */ /* 0x000ea20000001000 */
[----:B0-----:R-:W-:Y:S01]  /*76a0*/  FADD.FTZ R115, R60, 1 ;  /* 0x3f8000003c737421 */ /* 0x001fe20000010000 */
[----:B-1----:R-:W-:-:S04]  /*76b0*/  LEA R60, P2, R62, UR10, 0x1 ;  /* 0x0000000a3e3c7c11 */ /* 0x002fc8000f8408ff */
[----:B------:R-:W-:Y:S02]  /*76c0*/  LEA.HI.X R61, R62, UR11, R61, 0x1, P2 ;  /* 0x0000000b3e3d7c11 */ /* 0x000fe400090f0c3d */
[----:B------:R-:W0:Y:S01]  /*76d0*/  MUFU.RCP R115, R115 ;  /* 0x0000007300737308 */ /* 0x000e220000001000 */
[----:B--2---:R-:W-:Y:S01]  /*76e0*/  FMUL.FTZ R18, R136, R83 ;  /* 0x0000005388127220 */ /* 0x004fe20000410000 */
[----:B0-----:R-:W-:-:S05]  /*76f0*/  FMUL.FTZ R157, R138, R115 ;  /* 0x000000738a9d7220 */ /* 0x001fca0000410000 */
[----:B------:R-:W-:-:S05]  /*7700*/  F2FP.BF16.F32.PACK_AB R157, R157, R18 ;  /* 0x000000129d9d723e */ /* 0x000fca00000010ff */
[----:B------:R0:W-:Y:S02]  /*7710*/  STG.E desc[UR6][R60.64], R157 ;  /* 0x0000009d3c007986 */ /* 0x0001e4000c101906 */
.L_x_2093:
[----:B------:R-:W-:Y:S05]  /*7720*/  BSYNC.RECONVERGENT B1 ;  /* 0x0000000000017941 */ /* 0x000fea0003800200 */
.L_x_2092:
[----:B------:R-:W-:Y:S01]  /*7730*/  ISETP.GE.U32.AND P5, PT, R113, UR4, PT ;  /* 0x0000000471007c0c */ /* 0x000fe2000bfa6070 */
[----:B------:R-:W-:Y:S01]  /*7740*/  BSSY.RECONVERGENT B1, `(.L_x_2094) ;  /* 0x0000025000017945 */ /* 0x000fe20003800200 */
[----:B------:R-:W-:Y:S02]  /*7750*/  ISETP.GE.U32.AND P6, PT, R132, UR4, PT ;  /* 0x0000000484007c0c */ /* 0x000fe4000bfc6070 */
[----:B------:R-:W-:Y:S02]  /*7760*/  ISETP.GE.AND.EX P5, PT, R114, UR5, PT, P5 ;  /* 0x0000000572007c0c */ /* 0x000fe4000bfa6350 */
[----:B------:R-:W-:Y:S02]  /*7770*/  ISETP.GE.U32.AND P2, PT, R130, UR4, PT ;  /* 0x0000000482007c0c */ /* 0x000fe4000bf46070 */
[----:B------:R-:W-:Y:S02]  /*7780*/  ISETP.GE.U32.AND P4, PT, R75, UR4, PT ;  /* 0x000000044b007c0c */ /* 0x000fe4000bf86070 */
[----:B------:R-:W-:-:S02]  /*7790*/  ISETP.GE.U32.AND P3, PT, R112, UR4, PT ;  /* 0x0000000470007c0c */ /* 0x000fc4000bf66070 */
[----:B------:R-:W-:Y:S02]  /*77a0*/  ISETP.GE.AND.EX P6, PT, R19, UR5, PT, P6 ;  /* 0x0000000513007c0c */ /* 0x000fe4000bfc6360 */
[----:B------:R-:W-:-:S03]  /*77b0*/  ISETP.GE.AND.EX P2, PT, R21, UR5, PT, P2 ;  /* 0x0000000515007c0c */ /* 0x000fc6000bf46320 */
[----:B------:R-:W-:Y:S10]  /*77c0*/  @P5 BRA `(.L_x_2095) ;  /* 0x0000000000705947 */ /* 0x000ff40003800000 */
[--C-:B------:R-:W-:Y:S01]  /*77d0*/  FADD.FTZ R20, R20, -R64.reuse ;  /* 0x8000004014147221 */ /* 0x100fe20000010000 */
[----:B------:R-:W-:Y:S01]  /*77e0*/  FADD.FTZ R18, R85, -R64 ;  /* 0x8000004055127221 */ /* 0x000fe20000010000 */
[----:B------:R-:W2:Y:S01]  /*77f0*/  LDCU.64 UR8, c[0x0][0x3e0] ;  /* 0x00007c00ff0877ac */ /* 0x000ea20008000a00 */
[----:B------:R-:W-:Y:S01]  /*7800*/  MOV R62, R152 ;  /* 0x00000098003e7202 */ /* 0x000fe20000000f00 */
[-C--:B01----:R-:W-:Y:S01]  /*7810*/  FMUL.FTZ R61, R20, R65.reuse ;  /* 0x00000041143d7220 */ /* 0x083fe20000410000 */
[----:B------:R-:W-:Y:S01]  /*7820*/  FMUL.FTZ R20, R18, R65 ;  /* 0x0000004112147220 */ /* 0x000fe20000410000 */
[----:B------:R-:W0:Y:S01]  /*7830*/  LDCU.64 UR10, c[0x0][0x380] ;  /* 0x00007000ff0a77ac */ /* 0x000e220008000a00 */
[----:B------:R-:W-:Y:S01]  /*7840*/  MOV R63, R155 ;  /* 0x0000009b003f7202 */ /* 0x000fe20000000f00 */
[----:B-----5:R-:W-:Y:S01]  /*7850*/  FFMA.FTZ R61, R56, R61, R58 ;  /* 0x0000003d383d7223 */ /* 0x020fe2000001003a */
[----:B------:R-:W-:-:S03]  /*7860*/  FFMA.FTZ R136, R57, R20, R59 ;  /* 0x0000001439887223 */ /* 0x000fc6000001003b */
[----:B------:R-:W-:Y:S01]  /*7870*/  FMUL.FTZ R18, R61, -1.4426950216293334961 ;  /* 0xbfb8aa3b3d127820 */ /* 0x000fe20000410000 */
[----:B------:R-:W-:-:S05]  /*7880*/  FMUL.FTZ R60, R136, -1.4426950216293334961 ;  /* 0xbfb8aa3b883c7820 */ /* 0x000fca0000410000 */
[----:B------:R-:W1:Y:S01]  /*7890*/  MUFU.EX2 R18, R18 ;  /* 0x0000001200127308 */ /* 0x000e620000000800 */
[----:B--2---:R-:W-:Y:S02]  /*78a0*/  IMAD R114, R114, UR8, RZ ;  /* 0x0000000872727c24 */ /* 0x004fe4000f8e02ff */
[----:B------:R-:W-:-:S05]  /*78b0*/  IMAD.WIDE.U32 R62, R113, UR8, R62 ;  /* 0x00000008713e7c25 */ /* 0x000fca000f8e003e */
[----:B------:R-:W2:Y:S01]  /*78c0*/  MUFU.EX2 R60, R60 ;  /* 0x0000003c003c7308 */ /* 0x000ea20000000800 */
[----:B------:R-:W-:-:S05]  /*78d0*/  IMAD R113, R113, UR9, R114 ;  /* 0x0000000971717c24 */ /* 0x000fca000f8e0272 */
[----:B------:R-:W-:Y:S01]  /*78e0*/  IADD3 R113, PT, PT, R63, R113, RZ ;  /* 0x000000713f717210 */ /* 0x000fe20007ffe0ff */
[----:B-1----:R-:W-:-:S06]  /*78f0*/  FADD.FTZ R20, R18, 1 ;  /* 0x3f80000012147421 */ /* 0x002fcc0000010000 */
[----:B------:R-:W1:Y:S01]  /*7900*/  MUFU.RCP R20, R20 ;  /* 0x0000001400147308 */ /* 0x000e620000001000 */
[----:B--2---:R-:W-:Y:S01]  /*7910*/  FADD.FTZ R83, R60, 1 ;  /* 0x3f8000003c537421 */ /* 0x004fe20000010000 */
[----:B0-----:R-:W-:-:S06]  /*7920*/  LEA R60, P5, R62, UR10, 0x1 ;  /* 0x0000000a3e3c7c11 */ /* 0x001fcc000f8a08ff */
[----:B------:R-:W0:Y:S01]  /*7930*/  MUFU.RCP R83, R83 ;  /* 0x0000005300537308 */ /* 0x000e220000001000 */
[----:B-1----:R-:W-:Y:S01]  /*7940*/  FMUL.FTZ R18, R61, R20 ;  /* 0x000000143d127220 */ /* 0x002fe20000410000 */
[----:B------:R-:W-:Y:S01]  /*7950*/  LEA.HI.X R61, R62, UR11, R113, 0x1, P5 ;  /* 0x0000000b3e3d7c11 */ /* 0x000fe2000a8f0c71 */
[----:B0-----:R-:W-:-:S05]  /*7960*/  FMUL.FTZ R85, R136, R83 ;  /* 0x0000005388557220 */ /* 0x001fca0000410000 */
[----:B------:R-:W-:-:S05]  /*7970*/  F2FP.BF16.F32.PACK_AB R85, R85, R18 ;  /* 0x000000125555723e */ /* 0x000fca00000010ff */
[----:B------:R2:W-:Y:S02]  /*7980*/  STG.E desc[UR6][R60.64], R85 ;  /* 0x000000553c007986 */ /* 0x0005e4000c101906 */
.L_x_2095:
[----:B------:R-:W-:Y:S05]  /*7990*/  BSYNC.RECONVERGENT B1 ;  /* 0x0000000000017941 */ /* 0x000fea0003800200 */
.L_x_2094:
[----:B------:R-:W-:Y:S04]  /*79a0*/  BSSY.RECONVERGENT B1, `(.L_x_2096) ;  /* 0x000001e000017945 */ /* 0x000fe80003800200 */
[----:B------:R-:W-:Y:S05]  /*79b0*/  @P1 BRA `(.L_x_2097) ;  /* 0x0000000000701947 */ /* 0x000fea0003800000 */
[--C-:B------:R-:W-:Y:S01]  /*79c0*/  FADD.FTZ R22, R22, -R64.reuse ;  /* 0x8000004016167221 */ /* 0x100fe20000010000 */
[----:B------:R-:W-:Y:S01]  /*79d0*/  FADD.FTZ R18, R87, -R64 ;  /* 0x8000004057127221 */ /* 0x000fe20000010000 */
[----:B------:R-:W3:Y:S01]  /*79e0*/  LDCU.64 UR8, c[0x0][0x3e0] ;  /* 0x00007c00ff0877ac */ /* 0x000ee20008000a00 */
[----:B------:R-:W-:Y:S01]  /*79f0*/  MOV R62, R152 ;  /* 0x00000098003e7202 */ /* 0x000fe20000000f00 */
[-C--:B012---:R-:W-:Y:S01]  /*7a00*/  FMUL.FTZ R61, R22, R65.reuse ;  /* 0x00000041163d7220 */ /* 0x087fe20000410000 */
        /* <DEDUP_REMOVED lines=8> */
[----:B---3--:R-:W-:Y:S02]  /*7a90*/  IMAD R85, R17, UR8, RZ ;  /* 0x0000000811557c24 */ /* 0x008fe4000f8e02ff */
[----:B------:R-:W-:-:S05]  /*7aa0*/  IMAD.WIDE.U32 R62, R134, UR8, R62 ;  /* 0x00000008863e7c25 */ /* 0x000fca000f8e003e */
[----:B------:R-:W2:Y:S01]  /*7ab0*/  MUFU.EX2 R22, R22 ;  /* 0x0000001600167308 */ /* 0x000ea20000000800 */
[----:B------:R-:W-:-:S05]  /*7ac0*/  IMAD R87, R134, UR9, R85 ;  /* 0x0000000986577c24 */ /* 0x000fca000f8e0255 */
        /* <DEDUP_REMOVED lines=11> */
.L_x_2097:
[----:B------:R-:W-:Y:S05]  /*7b80*/  BSYNC.RECONVERGENT B1 ;  /* 0x0000000000017941 */ /* 0x000fea0003800200 */
.L_x_2096:
[----:B------:R-:W-:Y:S04]  /*7b90*/  BSSY.RECONVERGENT B1, `(.L_x_2098) ;  /* 0x000001e000017945 */ /* 0x000fe80003800200 */
[----:B------:R-:W-:Y:S05]  /*7ba0*/  @P6 BRA `(.L_x_2099) ;  /* 0x0000000000706947 */ /* 0x000fea0003800000 */
[--C-:B------:R-:W-:Y:S01]  /*7bb0*/  FADD.FTZ R18, R89, -R64.reuse ;  /* 0x8000004059127221 */ /* 0x100fe20000010000 */
[----:B------:R-:W-:Y:S01]  /*7bc0*/  FADD.FTZ R24, R24, -R64 ;  /* 0x8000004018187221 */ /* 0x000fe20000010000 */
[----:B------:R-:W4:Y:S01]  /*7bd0*/  LDCU.64 UR8, c[0x0][0x3e0] ;  /* 0x00007c00ff0877ac */ /* 0x000f220008000a00 */
[----:B------:R-:W-:Y:S01]  /*7be0*/  MOV R62, R152 ;  /* 0x00000098003e7202 */ /* 0x000fe20000000f00 */
[-C--:B0123--:R-:W-:Y:S01]  /*7bf0*/  FMUL.FTZ R61, R18, R65.reuse ;  /* 0x00000041123d7220 */ /* 0x08ffe20000410000 */
        /* <DEDUP_REMOVED lines=8> */
[----:B----4-:R-:W-:Y:S02]  /*7c80*/  IMAD R85, R19, UR8, RZ ;  /* 0x0000000813557c24 */ /* 0x010fe4000f8e02ff */
[----:B------:R-:W-:-:S05]  /*7c90*/  IMAD.WIDE.U32 R62, R132, UR8, R62 ;  /* 0x00000008843e7c25 */ /* 0x000fca000f8e003e */
[----:B------:R-:W2:Y:S01]  /*7ca0*/  MUFU.EX2 R22, R22 ;  /* 0x0000001600167308 */ /* 0x000ea20000000800 */
[----:B------:R-:W-:Y:S01]  /*7cb0*/  IMAD R85, R132, UR9, R85 ;  /* 0x0000000984557c24 */ /* 0x000fe2000f8e0255 */
[----:B0-----:R-:W-:-:S04]  /*7cc0*/  LEA R60, P1, R62, UR10, 0x1 ;  /* 0x0000000a3e3c7c11 */ /* 0x001fc8000f8208ff */
[----:B------:R-:W-:Y:S01]  /*7cd0*/  IADD3 R85, PT, PT, R63, R85, RZ ;  /* 0x000000553f557210 */ /* 0x000fe20007ffe0ff */
[----:B-1----:R-:W-:-:S06]  /*7ce0*/  FADD.FTZ R20, R18, 1 ;  /* 0x3f80000012147421 */ /* 0x002fcc0000010000 */
[----:B------:R-:W0:Y:S01]  /*7cf0*/  MUFU.RCP R20, R20 ;  /* 0x0000001400147308 */ /* 0x000e220000001000 */
[----:B--2---:R-:W-:-:S07]  /*7d00*/  FADD.FTZ R24, R22, 1 ;  /* 0x3f80000016187421 */ /* 0x004fce0000010000 */
[----:B------:R-:W1:Y:S01]  /*7d10*/  MUFU.RCP R24, R24 ;  /* 0x0000001800187308 */ /* 0x000e620000001000 */
[----:B0-----:R-:W-:Y:S01]  /*7d20*/  FMUL.FTZ R18, R61, R20 ;  /* 0x000000143d127220 */ /* 0x001fe20000410000 */
[----:B------:R-:W-:Y:S01]  /*7d30*/  LEA.HI.X R61, R62, UR11, R85, 0x1, P1 ;  /* 0x0000000b3e3d7c11 */ /* 0x000fe200088f0c55 */
[----:B-1----:R-:W-:-:S05]  /*7d40*/  FMUL.FTZ R83, R83, R24 ;  /* 0x0000001853537220 */ /* 0x002fca0000410000 */
[----:B------:R-:W-:-:S05]  /*7d50*/  F2FP.BF16.F32.PACK_AB R83, R83, R18 ;  /* 0x000000125353723e */ /* 0x000fca00000010ff */
[----:B------:R4:W-:Y:S02]  /*7d60*/  STG.E desc[UR6][R60.64], R83 ;  /* 0x000000533c007986 */ /* 0x0009e4000c101906 */
.L_x_2099:
[----:B------:R-:W-:Y:S05]  /*7d70*/  BSYNC.RECONVERGENT B1 ;  /* 0x0000000000017941 */ /* 0x000fea0003800200 */
.L_x_2098:
[----:B------:R-:W-:Y:S04]  /*7d80*/  BSSY.RECONVERGENT B1, `(.L_x_2100) ;  /* 0x000001e000017945 */ /* 0x000fe80003800200 */
[----:B------:R-:W-:Y:S05]  /*7d90*/  @P2 BRA `(.L_x_2101) ;  /* 0x0000000000702947 */ /* 0x000fea0003800000 */
[--C-:B------:R-:W-:Y:S01]  /*7da0*/  FADD.FTZ R18, R91, -R64.reuse ;  /* 0x800000405b127221 */ /* 0x100fe20000010000 */
[----:B------:R-:W-:Y:S01]  /*7db0*/  FADD.FTZ R26, R26, -R64 ;  /* 0x800000401a1a7221 */ /* 0x000fe20000010000 */
[----:B------:R-:W0:Y:S01]  /*7dc0*/  LDCU.64 UR8, c[0x0][0x3e0] ;  /* 0x00007c00ff0877ac */ /* 0x000e220008000a00 */
[----:B------:R-:W-:Y:S01]  /*7dd0*/  MOV R62, R152 ;  /* 0x00000098003e7202 */ /* 0x000fe20000000f00 */
[-C--:B01234-:R-:W-:Y:S01]  /*7de0*/  FMUL.FTZ R61, R18, R65.reuse ;  /* 0x00000041123d7220 */ /* 0x09ffe20000410000 */
        /* <DEDUP_REMOVED lines=8> */
[----:B------:R-:W-:Y:S02]  /*7e70*/  IMAD R85, R21, UR8, RZ ;  /* 0x0000000815557c24 */ /* 0x000fe4000f8e02ff */
        /* <DEDUP_REMOVED lines=14> */
.L_x_2101:
[----:B------:R-:W-:Y:S05]  /*7f60*/  BSYNC.RECONVERGENT B1 ;  /* 0x0000000000017941 */ /* 0x000fea0003800200 */
.L_x_2100:
[----:B0-234-:R-:W-:Y:S01]  /*7f70*/  SHF.R.S32.HI R60, RZ, 0x1f, R75 ;  /* 0x0000001fff3c7819 */ /* 0x01dfe2000001144b */
        /* <DEDUP_REMOVED lines=11> */
[--C-:B------:R-:W-:Y:S01]  /*8030*/  FADD.FTZ R20, R93, -R64.reuse ;  /* 0x800000405d147221 */ /* 0x100fe20000010000 */
        /* <DEDUP_REMOVED lines=9> */
[----:B------:R-:W-:-:S05]  /*80d0*/  FMUL.FTZ R24, R83, -1.4426950216293334961 ;  /* 0xbfb8aa3b53187820 */ /* 0x000fca0000410000 */
[----:B------:R-:W2:Y:S01]  /*80e0*/  MUFU.EX2 R20, R20 ;  /* 0x0000001400147308 */ /* 0x000ea20000000800 */
[----:B0-----:R-:W-:Y:S01]  /*80f0*/  IMAD R28, R60, UR8, RZ ;  /* 0x000000083c1c7c24 */ /* 0x001fe2000f8e02ff */
[----:B------:R-:W-:-:S03]  /*8100*/  MOV R60, R152 ;  /* 0x00000098003c7202 */ /* 0x000fc60000000f00 */
[----:B------:R-:W-:-:S03]  /*8110*/  IMAD R85, R75, UR9, R28 ;  /* 0x000000094b557c24 */ /* 0x000fc6000f8e021c */
[----:B------:R-:W0:Y:S01]  /*8120*/  MUFU.EX2 R24, R24 ;  /* 0x0000001800187308 */ /* 0x000e220000000800 */
[----:B------:R-:W-:-:S03]  /*8130*/  IMAD.WIDE.U32 R60, R75, UR8, R60 ;  /* 0x000000084b3c7c25 */ /* 0x000fc6000f8e003c */
[----:B-1----:R-:W-:Y:S02]  /*8140*/  LEA R62, P4, R60, UR10, 0x1 ;  /* 0x0000000a3c3e7c11 */ /* 0x002fe4000f8808ff */
[----:B------:R-:W-:Y:S01]  /*8150*/  IADD3 R85, PT, PT, R61, R85, RZ ;  /* 0x000000553d557210 */ /* 0x000fe20007ffe0ff */
[----:B--2---:R-:W-:-:S06]  /*8160*/  FADD.FTZ R22, R20, 1 ;  /* 0x3f80000014167421 */ /* 0x004fcc0000010000 */
        /* <DEDUP_REMOVED lines=8> */
.L_x_2103:
[----:B------:R-:W-:Y:S05]  /*81f0*/  BSYNC.RECONVERGENT B1 ;  /* 0x0000000000017941 */ /* 0x000fea0003800200 */
.L_x_2102:
[----:B------:R-:W-:Y:S04]  /*8200*/  BSSY.RECONVERGENT B1, `(.L_x_2104) ;  /* 0x000001e000017945 */ /* 0x000fe80003800200 */
[----:B------:R-:W-:Y:S05]  /*8210*/  @P3 BRA `(.L_x_2105) ;  /* 0x0000000000703947 */ /* 0x000fea0003800000 */
[--C-:B------:R-:W-:Y:S01]  /*8220*/  FADD.FTZ R30, R30, -R64.reuse ;  /* 0x800000401e1e7221 */ /* 0x100fe20000010000 */
[----:B------:R-:W-:Y:S01]  /*8230*/  FADD.FTZ R20, R95, -R64 ;  /* 0x800000405f147221 */ /* 0x000fe20000010000 */
[----:B------:R-:W2:Y:S01]  /*8240*/  LDCU.64 UR8, c[0x0][0x3e0] ;  /* 0x00007c00ff0877ac */ /* 0x000ea20008000a00 */
[----:B------:R-:W-:Y:S01]  /*8250*/  MOV R60, R152 ;  /* 0x00000098003c7202 */ /* 0x000fe20000000f00 */
[-C--:B-1----:R-:W-:Y:S01]  /*8260*/  FMUL.FTZ R61, R30, R65.reuse ;  /* 0x000000411e3d7220 */ /* 0x082fe20000410000 */
[----:B------:R-:W-:Y:S01]  /*8270*/  FMUL.FTZ R22, R20, R65 ;  /* 0x0000004114167220 */ /* 0x000fe20000410000 */
[----:B------:R-:W1:Y:S02]  /*8280*/  LDCU.64 UR10, c[0x0][0x380] ;  /* 0x00007000ff0a77ac */ /* 0x000e640008000a00 */
[----:B0----5:R-:W-:Y:S01]  /*8290*/  FFMA.FTZ R63, R56, R61, R58 ;  /* 0x0000003d383f7223 */ /* 0x021fe2000001003a */
[----:B------:R-:W-:Y:S01]  /*82a0*/  FFMA.FTZ R75, R57, R22, R59 ;  /* 0x00000016394b7223 */ /* 0x000fe2000001003b */
[----:B------:R-:W-:-:S02]  /*82b0*/  MOV R61, R155 ;  /* 0x0000009b003d7202 */ /* 0x000fc40000000f00 */
[----:B------:R-:W-:Y:S01]  /*82c0*/  FMUL.FTZ R20, R63, -1.4426950216293334961 ;  /* 0xbfb8aa3b3f147820 */ /* 0x000fe20000410000 */
[----:B------:R-:W-:-:S05]  /*82d0*/  FMUL.FTZ R24, R75, -1.4426950216293334961 ;  /* 0xbfb8aa3b4b187820 */ /* 0x000fca0000410000 */
[----:B------:R-:W0:Y:S01]  /*82e0*/  MUFU.EX2 R20, R20 ;  /* 0x0000001400147308 */ /* 0x000e220000000800 */
[----:B--2---:R-:W-:Y:S02]  /*82f0*/  IMAD R83, R18, UR8, RZ ;  /* 0x0000000812537c24 */ /* 0x004fe4000f8e02ff */
[----:B------:R-:W-:-:S05]  /*8300*/  IMAD.WIDE.U32 R60, R112, UR8, R60 ;  /* 0x00000008703c7c25 */ /* 0x000fca000f8e003c */
[----:B------:R-:W2:Y:S01]  /*8310*/  MUFU.EX2 R24, R24 ;  /* 0x0000001800187308 */ /* 0x000ea20000000800 */
[----:B------:R-:W-:Y:S01]  /*8320*/  IMAD R83, R112, UR9, R83 ;  /* 0x0000000970537c24 */ /* 0x000fe2000f8e0253 */
[----:B-1----:R-:W-:-:S04]  /*8330*/  LEA R62, P3, R60, UR10, 0x1 ;  /* 0x0000000a3c3e7c11 */ /* 0x002fc8000f8608ff */
[----:B------:R-:W-:Y:S01]  /*8340*/  IADD3 R83, PT, PT, R61, R83, RZ ;  /* 0x000000533d537210 */ /* 0x000fe20007ffe0ff */
[----:B0-----:R-:W-:-:S06]  /*8350*/  FADD.FTZ R22, R20, 1 ;  /* 0x3f80000014167421 */ /* 0x001fcc0000010000 */
        /* <DEDUP_REMOVED lines=8> */
.L_x_2105:
[----:B------:R-:W-:Y:S05]  /*83e0*/  BSYNC.RECONVERGENT B1 ;  /* 0x0000000000017941 */ /* 0x000fea0003800200 */
.L_x_2104:
[----:B------:R-:W-:Y:S04]  /*83f0*/  BSSY.RECONVERGENT B1, `(.L_x_2106) ;  /* 0x000001e000017945 */ /* 0x000fe80003800200 */
[----:B------:R-:W-:Y:S05]  /*8400*/  @P5 BRA `(.L_x_2107) ;  /* 0x0000000000705947 */ /* 0x000fea0003800000 */
[--C-:B------:R-:W-:Y:S01]  /*8410*/  FADD.FTZ R18, R97, -R64.reuse ;  /* 0x8000004061127221 */ /* 0x100fe20000010000 */
[----:B------:R-:W-:Y:S01]  /*8420*/  FADD.FTZ R32, R32, -R64 ;  /* 0x8000004020207221 */ /* 0x000fe20000010000 */
[----:B------:R-:W3:Y:S01]  /*8430*/  LDCU.64 UR8, c[0x0][0x3e0] ;  /* 0x00007c00ff0877ac */ /* 0x000ee20008000a00 */
[----:B0-2---:R-:W-:Y:S01]  /*8440*/  MOV R62, R152 ;  /* 0x00000098003e7202 */ /* 0x005fe20000000f00 */
[-C--:B-1----:R-:W-:Y:S01]  /*8450*/  FMUL.FTZ R61, R18, R65.reuse ;  /* 0x00000041123d7220 */ /* 0x082fe20000410000 */
        /* <DEDUP_REMOVED lines=23> */
.L_x_2107:
[----:B------:R-:W-:Y:S05]  /*85d0*/  BSYNC.RECONVERGENT B1 ;  /* 0x0000000000017941 */ /* 0x000fea0003800200 */
.L_x_2106:
[----:B------:R-:W-:Y:S04]  /*85e0*/  BSSY.RECONVERGENT B1, `(.L_x_2108) ;  /* 0x000001e000017945 */ /* 0x000fe80003800200 */
[----:B------:R-:W-:Y:S05]  /*85f0*/  @P6 BRA `(.L_x_2109) ;  /* 0x0000000000706947 */ /* 0x000fea0003800000 */
[--C-:B------:R-:W-:Y:S01]  /*8600*/  FADD.FTZ R18, R99, -R64.reuse ;  /* 0x8000004063127221 */ /* 0x100fe20000010000 */
[----:B------:R-:W-:Y:S01]  /*8610*/  FADD.FTZ R34, R34, -R64 ;  /* 0x8000004022227221 */ /* 0x000fe20000010000 */
[----:B------:R-:W4:Y:S01]  /*8620*/  LDCU.64 UR8, c[0x0][0x3e0] ;  /* 0x00007c00ff0877ac */ /* 0x000f220008000a00 */
[----:B0-2---:R-:W-:Y:S01]  /*8630*/  MOV R62, R152 ;  /* 0x00000098003e7202 */ /* 0x005fe20000000f00 */
[-C--:B-1-3--:R-:W-:Y:S01]  /*8640*/  FMUL.FTZ R61, R18, R65.reuse ;  /* 0x00000041123d7220 */ /* 0x08afe20000410000 */
        /* <DEDUP_REMOVED lines=23> */
.L_x_2109:
[----:B------:R-:W-:Y:S05]  /*87c0*/  BSYNC.RECONVERGENT B1 ;  /* 0x0000000000017941 */ /* 0x000fea0003800200 */
.L_x_2108:
        /* <DEDUP_REMOVED lines=10> */
[--C-:B------:R-:W-:Y:S01]  /*8870*/  FADD.FTZ R18, R101, -R64.reuse ;  /* 0x8000004065127221 */ /* 0x100fe20000010000 */
[----:B------:R-:W-:Y:S01]  /*8880*/  FADD.FTZ R36, R36, -R64 ;  /* 0x8000004024247221 */ /* 0x000fe20000010000 */
[----:B------:R-:W1:Y:S01]  /*8890*/  LDCU.64 UR8, c[0x0][0x3e0] ;  /* 0x00007c00ff0877ac */ /* 0x000e620008000a00 */
[----:B0-2---:R-:W-:Y:S01]  /*88a0*/  MOV R62, R152 ;  /* 0x00000098003e7202 */ /* 0x005fe20000000f00 */
[-C--:B-1-34-:R-:W-:Y:S01]  /*88b0*/  FMUL.FTZ R61, R18, R65.reuse ;  /* 0x00000041123d7220 */ /* 0x09afe20000410000 */
        /* <DEDUP_REMOVED lines=23> */
.L_x_2111:
[----:B------:R-:W-:Y:S05]  /*8a30*/  BSYNC.RECONVERGENT B1 ;  /* 0x0000000000017941 */ /* 0x000fea0003800200 */
.L_x_2110:
[----:B------:R-:W-:Y:S04]  /*8a40*/  BSSY.RECONVERGENT B1, `(.L_x_2112) ;  /* 0x000001e000017945 */ /* 0x000fe80003800200 */
[----:B------:R-:W-:Y:S05]  /*8a50*/  @P1 BRA `(.L_x_2113) ;  /* 0x0000000000701947 */ /* 0x000fea0003800000 */
[--C-:B------:R-:W-:Y:S01]  /*8a60*/  FADD.FTZ R38, R38, -R64.reuse ;  /* 0x8000004026267221 */ /* 0x100fe20000010000 */
[----:B------:R-:W-:Y:S01]  /*8a70*/  FADD.FTZ R18, R103, -R64 ;  /* 0x8000004067127221 */ /* 0x000fe20000010000 */
[----:B------:R-:W2:Y:S01]  /*8a80*/  LDCU.64 UR8, c[0x0][0x3e0] ;  /* 0x00007c00ff0877ac */ /* 0x000ea20008000a00 */
[----:B0--34-:R-:W-:Y:S01]  /*8a90*/  MOV R60, R152 ;  /* 0x00000098003c7202 */ /* 0x019fe20000000f00 */
[-C--:B-1----:R-:W-:Y:S01]  /*8aa0*/  FMUL.FTZ R61, R38, R65.reuse ;  /* 0x00000041263d7220 */ /* 0x082fe20000410000 */
[----:B------:R-:W-:Y:S01]  /*8ab0*/  FMUL.FTZ R20, R18, R65 ;  /* 0x0000004112147220 */ /* 0x000fe20000410000 */
[----:B------:R-:W0:Y:S02]  /*8ac0*/  LDCU.64 UR10, c[0x0][0x380] ;  /* 0x00007000ff0a77ac */ /* 0x000e240008000a00 */
[----:B--2--5:R-:W-:Y:S01]  /*8ad0*/  FFMA.FTZ R63, R56, R61, R58 ;  /* 0x0000003d383f7223 */ /* 0x024fe2000001003a */
[----:B------:R-:W-:Y:S01]  /*8ae0*/  FFMA.FTZ R75, R57, R20, R59 ;  /* 0x00000014394b7223 */ /* 0x000fe2000001003b */
[----:B------:R-:W-:-:S02]  /*8af0*/  MOV R61, R155 ;  /* 0x0000009b003d7202 */ /* 0x000fc40000000f00 */
        /* <DEDUP_REMOVED lines=18> */
.L_x_2113:
[----:B------:R-:W-:Y:S05]  /*8c20*/  BSYNC.RECONVERGENT B1 ;  /* 0x0000000000017941 */ /* 0x000fea0003800200 */
.L_x_2112:
        /* <DEDUP_REMOVED lines=30> */
.L_x_2115:
[----:B------:R-:W-:Y:S05]  /*8e10*/  BSYNC.RECONVERGENT B1 ;  /* 0x0000000000017941 */ /* 0x000fea0003800200 */
.L_x_2114:
[----:B------:R-:W-:Y:S04]  /*8e20*/  BSSY.RECONVERGENT B1, `(.L_x_2116) ;  /* 0x000001e000017945 */ /* 0x000fe80003800200 */
[----:B------:R-:W-:Y:S05]  /*8e30*/  @P6 BRA `(.L_x_2117) ;  /* 0x0000000000706947 */ /* 0x000fea0003800000 */
        /* <DEDUP_REMOVED lines=28> */
.L_x_2117:
[----:B------:R-:W-:Y:S05]  /*9000*/  BSYNC.RECONVERGENT B1 ;  /* 0x0000000000017941 */ /* 0x000fea0003800200 */
.L_x_2116:
        /* <DEDUP_REMOVED lines=38> */
.L_x_2119:
[----:B------:R-:W-:Y:S05]  /*9270*/  BSYNC.RECONVERGENT B1 ;  /* 0x0000000000017941 */ /* 0x000fea0003800200 */
.L_x_2118:
        /* <DEDUP_REMOVED lines=30> */
.L_x_2121:
[----:B------:R-:W-:Y:S05]  /*9460*/  BSYNC.RECONVERGENT B1 ;  /* 0x0000000000017941 */ /* 0x000fea0003800200 */
.L_x_2120:
        /* <DEDUP_REMOVED lines=30> */
.L_x_2123:
[----:B------:R-:W-:Y:S05]  /*9650*/  BSYNC.RECONVERGENT B1 ;  /* 0x0000000000017941 */ /* 0x000fea0003800200 */
.L_x_2122:
        /* <DEDUP_REMOVED lines=30> */
.L_x_2125:
[----:B------:R-:W-:Y:S05]  /*9840*/  BSYNC.RECONVERGENT B1 ;  /* 0x0000000000017941 */ /* 0x000fea0003800200 */
.L_x_2124:
        /* <DEDUP_REMOVED lines=40> */
.L_x_2127:
[----:B------:R-:W-:Y:S05]  /*9ad0*/  BSYNC.RECONVERGENT B1 ;  /* 0x0000000000017941 */ /* 0x000fea0003800200 */
.L_x_2126:
        /* <DEDUP_REMOVED lines=30> */
.L_x_2129:
[----:B------:R-:W-:Y:S05]  /*9cc0*/  BSYNC.RECONVERGENT B1 ;  /* 0x0000000000017941 */ /* 0x000fea0003800200 */
.L_x_2128:
        /* <DEDUP_REMOVED lines=30> */
.L_x_2131:
[----:B------:R-:W-:Y:S05]  /*9eb0*/  BSYNC.RECONVERGENT B1 ;  /* 0x0000000000017941 */ /* 0x000fea0003800200 */
.L_x_2130:
        /* <DEDUP_REMOVED lines=30> */
.L_x_2133:
[----:B------:R-:W-:Y:S05]  /*a0a0*/  BSYNC.RECONVERGENT B1 ;  /* 0x0000000000017941 */ /* 0x000fea0003800200 */
.L_x_2132:
        /* <DEDUP_REMOVED lines=30> */
.L_x_2135:
[----:B------:R-:W-:Y:S05]  /*a290*/  BSYNC.RECONVERGENT B1 ;  /* 0x0000000000017941 */ /* 0x000fea0003800200 */
.L_x_2134:
        /* <DEDUP_REMOVED lines=40> */
.L_x_2137:
[----:B------:R-:W-:Y:S05]  /*a520*/  BSYNC.RECONVERGENT B1 ;  /* 0x0000000000017941 */ /* 0x000fea0003800200 */
.L_x_2136:
        /* <DEDUP_REMOVED lines=30> */
.L_x_2139:
[----:B------:R-:W-:Y:S05]  /*a710*/  BSYNC.RECONVERGENT B1 ;  /* 0x0000000000017941 */ /* 0x000fea0003800200 */
.L_x_2138:
        /* <DEDUP_REMOVED lines=30> */
.L_x_2141:
[----:B------:R-:W-:Y:S05]  /*a900*/  BSYNC.RECONVERGENT B1 ;  /* 0x0000000000017941 */ /* 0x000fea0003800200 */
.L_x_2140:
        /* <DEDUP_REMOVED lines=30> */
.L_x_2143:
[----:B------:R-:W-:Y:S05]  /*aaf0*/  BSYNC.RECONVERGENT B1 ;  /* 0x0000000000017941 */ /* 0x000fea0003800200 */
.L_x_2142:
        /* <DEDUP_REMOVED lines=40> */
.L_x_2145:
[----:B------:R-:W-:Y:S05]  /*ad80*/  BSYNC.RECONVERGENT B1 ;  /* 0x0000000000017941 */ /* 0x000fea0003800200 */
.L_x_2144:
        /* <DEDUP_REMOVED lines=30> */
.L_x_2147:
[----:B------:R-:W-:Y:S05]  /*af70*/  BSYNC.RECONVERGENT B1 ;  /* 0x0000000000017941 */ /* 0x000fea0003800200 */
.L_x_2146:
        /* <DEDUP_REMOVED lines=30> */
.L_x_2149:
[----:B------:R-:W-:Y:S05]  /*b160*/  BSYNC.RECONVERGENT B1 ;  /* 0x0000000000017941 */ /* 0x000fea0003800200 */
.L_x_2148:
        /* <DEDUP_REMOVED lines=30> */
.L_x_2151:
[----:B------:R-:W-:Y:S05]  /*b350*/  BSYNC.RECONVERGENT B1 ;  /* 0x0000000000017941 */ /* 0x000fea0003800200 */
.L_x_2150:
        /* <DEDUP_REMOVED lines=30> */
.L_x_2153:
[----:B------:R-:W-:Y:S05]  /*b540*/  BSYNC.RECONVERGENT B1 ;  /* 0x0000000000017941 */ /* 0x000fea0003800200 */
.L_x_2152:
[----:B------:R-:W-:Y:S05]  /*b550*/  @P6 BRA `(.L_x_2091) ;  /* 0x00000000006c6947 */ /* 0x000fea0003800000 */
[--C-:B------:R-:W-:Y:S01]  /*b560*/  FADD.FTZ R18, R149, -R64.reuse ;  /* 0x8000004095127221 */ /* 0x100fe20000010000 */
[----:B------:R-:W-:Y:S01]  /*b570*/  FADD.FTZ R64, R100, -R64 ;  /* 0x8000004064407221 */ /* 0x000fe20000010000 */
[----:B------:R-:W2:Y:S01]  /*b580*/  LDCU.64 UR4, c[0x0][0x3e0] ;  /* 0x00007c00ff0477ac */ /* 0x000ea20008000a00 */
[----:B------:R-:W-:Y:S01]  /*b590*/  MOV R153, R155 ;  /* 0x0000009b00997202 */ /* 0x000fe20000000f00 */
[-C--:B01-34-:R-:W-:Y:S01]  /*b5a0*/  FMUL.FTZ R61, R18, R65.reuse ;  /* 0x00000041123d7220 */ /* 0x09bfe20000410000 */
[----:B------:R-:W-:Y:S01]  /*b5b0*/  FMUL.FTZ R64, R64, R65 ;  /* 0x0000004140407220 */ /* 0x000fe20000410000 */
[----:B------:R-:W0:Y:S02]  /*b5c0*/  LDCU.64 UR8, c[0x0][0x380] ;  /* 0x00007000ff0877ac */ /* 0x000e240008000a00 */
        /* <DEDUP_REMOVED lines=8> */
[----:B------:R-:W-:Y:S01]  /*b650*/  IMAD R71, R66, UR5, R71 ;  /* 0x0000000542477c24 */ /* 0x000fe2000f8e0247 */
[----:B0-----:R-:W-:-:S04]  /*b660*/  LEA R56, P1, R152, UR8, 0x1 ;  /* 0x0000000898387c11 */ /* 0x001fc8000f8208ff */
[----:B------:R-:W-:Y:S01]  /*b670*/  IADD3 R71, PT, PT, R153, R71, RZ ;  /* 0x0000004799477210 */ /* 0x000fe20007ffe0ff */
[----:B-1----:R-:W-:-:S03]  /*b680*/  FADD.FTZ R20, R18, 1 ;  /* 0x3f80000012147421 */ /* 0x002fc60000010000 */
[----:B------:R-:W-:-:S03]  /*b690*/  LEA.HI.X R57, R152, UR9, R71, 0x1, P1 ;  /* 0x0000000998397c11 */ /* 0x000fc600088f0c47 */
[----:B------:R-:W0:Y:S01]  /*b6a0*/  MUFU.RCP R20, R20 ;  /* 0x0000001400147308 */ /* 0x000e220000001000 */
[----:B--2---:R-:W-:-:S07]  /*b6b0*/  FADD.FTZ R24, R22, 1 ;  /* 0x3f80000016187421 */ /* 0x004fce0000010000 */
[----:B------:R-:W1:Y:S01]  /*b6c0*/  MUFU.RCP R24, R24 ;  /* 0x0000001800187308 */ /* 0x000e620000001000 */
[----:B0-----:R-:W-:Y:S01]  /*b6d0*/  FMUL.FTZ R18, R61, R20 ;  /* 0x000000143d127220 */ /* 0x001fe20000410000 */
[----:B-1----:R-:W-:-:S05]  /*b6e0*/  FMUL.FTZ R59, R59, R24 ;  /* 0x000000183b3b7220 */ /* 0x002fca0000410000 */
[----:B------:R-:W-:-:S05]  /*b6f0*/  F2FP.BF16.F32.PACK_AB R59, R59, R18 ;  /* 0x000000123b3b723e */ /* 0x000fca00000010ff */
[----:B------:R0:W-:Y:S02]  /*b700*/  STG.E desc[UR6][R56.64], R59 ;  /* 0x0000003b38007986 */ /* 0x0001e4000c101906 */
.L_x_2091:
[----:B------:R-:W-:Y:S05]  /*b710*/  BSYNC.RECONVERGENT B0 ;  /* 0x0000000000007941 */ /* 0x000fea0003800200 */
.L_x_2027:
[----:B------:R-:W1:Y:S01]  /*b720*/  LDCU UR4, c[0x0][0x3f8] ;  /* 0x00007f00ff0477ac */ /* 0x000e620008000800 */
[----:B------:R-:W-:Y:S02]  /*b730*/  IADD3 R0, PT, PT, R5, R0, RZ ;  /* 0x0000000005007210 */ /* 0x000fe40007ffe0ff */
[----:B------:R-:W-:Y:S01]  /*b740*/  IADD3 R2, PT, PT, R2, 0x1, RZ ;  /* 0x0000000102027810 */ /* 0x000fe20007ffe0ff */
[----:B------:R-:W1:Y:S02]  /*b750*/  LDCU UR5, c[0x0][0x3c8] ;  /* 0x00007900ff0577ac */ /* 0x000e640008000800 */
[----:B-1----:R-:W-:-:S06]  /*b760*/  UIMAD UR4, UR4, UR5, URZ ;  /* 0x00000005040472a4 */ /* 0x002fcc000f8e02ff */
[----:B------:R-:W-:-:S13]  /*b770*/  ISETP.GE.AND P1, PT, R0, UR4, PT ;  /* 0x0000000400007c0c */ /* 0x000fda000bf26270 */
[----:B------:R-:W-:Y:S05]  /*b780*/  @!P1 BRA `(.L_x_2154) ;  /* 0xffffff4c00489947 */ /* 0x000fea000383ffff */
[----:B------:R-:W-:Y:S05]  /*b790*/  EXIT ;  /* 0x000000000000794d */ /* 0x000fea0003800000 */
.L_x_2155:
        /* <DEDUP_REMOVED lines=14> */
.L_x_4532:


//--------------------- .text._Z35group_norm_nhwc_fwd_one_pass_kernelI11Bf16IOBf16WLi64ELi48ELi384EEv26Group_norm_nhwc_fwd_params --------------------------
	.section	.text._Z35group_norm_nhwc_fwd_one_pass_kernelI11Bf16IOBf16WLi64ELi48ELi384EEv26Group_norm_nhwc_fwd_params,"ax",@progbits
	.align	128
        .global         _Z35group_norm_nhwc_fwd_one_pass_kernelI11Bf16IOBf16WLi64ELi48ELi384EEv26Group_norm_nhwc_fwd_params
        .type           _Z35group_norm_nhwc_fwd_one_pass_kernelI11Bf16IOBf16WLi64ELi48ELi384EEv26Group_norm_nhwc_fwd_params,@function
        .size           _Z35group_norm_nhwc_fwd_one_pass_kernelI11Bf16IOBf16WLi64ELi48ELi384EEv26Group_norm_nhwc_fwd_params,(.L_x_4533 - _Z35group_norm_nhwc_fwd_one_pass_kernelI11Bf16IOBf16WLi64ELi48ELi384EEv26Group_norm_nhwc_fwd_params)
        .other          _Z35group_norm_nhwc_fwd_one_pass_kernelI11Bf16IOBf16WLi64ELi48ELi384EEv26Group_norm_nhwc_fwd_params,@"STO_CUDA_ENTRY STV_DEFAULT"
_Z35group_norm_nhwc_fwd_one_pass_kernelI11Bf16IOBf16WLi64ELi48ELi384EEv26Group_norm_nhwc_fwd_params:
.text._Z35group_norm_nhwc_fwd_one_pass_kernelI11Bf16IOBf16WLi64ELi48ELi384EEv26Group_norm_nhwc_fwd_params:
        /* <DEDUP_REMOVED lines=25> */
.L_x_2183:
[----:B0-----:R-:W0:Y:S01]  /*0190*/  LDC R0, c[0x0][0x3f8] ;  /* 0x0000fe00ff007b82 */ /* 0x001e220000000800 */
[----:B------:R-:W-:Y:S01]  /*01a0*/  IABS R8, UR8 ;  /* 0x0000000800087c13 */ /* 0x000fe20008000000 */
[----:B-1----:R-:W1:Y:S01]  /*01b0*/  LDCU.64 UR10, c[0x0][0x3e8] ;  /* 0x00007d00ff0a77ac */ /* 0x002e620008000a00 */
[----:B------:R-:W-:Y:S02]  /*01c0*/  IADD3 R19, PT, PT, R23, 0x10, RZ ;  /* 0x0000001017137810 */ /* 0x000fe40007ffe0ff */
[----:B------:R-:W-:Y:S01]  /*01d0*/  SHF.R.S32.HI R17, RZ, 0x1f, R23 ;  /* 0x0000001fff117819 */ /* 0x000fe20000011417 */
[----:B--2---:R-:W2:Y:S01]  /*01e0*/  LDCU.64 UR12, c[0x0][0x3f0] ;  /* 0x00007e00ff0c77ac */ /* 0x004ea20008000a00 */
[----:B------:R-:W-:Y:S02]  /*01f0*/  SHF.R.S32.HI R15, RZ, 0x1f, R19 ;  /* 0x0000001fff0f7819 */ /* 0x000fe40000011413 */
[----:B0-----:R-:W-:Y:S02]  /*0200*/  IABS R5, R0 ;  /* 0x0000000000057213 */ /* 0x001fe40000000000 */
[----:B------:R-:W-:-:S02]  /*0210*/  ISETP.NE.AND P3, PT, R0, RZ, PT ;  /* 0x000000ff0000720c */ /* 0x000fc40003f65270 */
[----:B------:R-:W0:Y:S08]  /*0220*/  I2F.RP R4, R5 ;  /* 0x0000000500047306 */ /* 0x000e300000209400 */
[----:B0-----:R-:W0:Y:S02]  /*0230*/  MUFU.RCP R4, R4 ;  /* 0x0000000400047308 */ /* 0x001e240000001000 */
[----:B0--3--:R-:W-:-:S06]  /*0240*/  IADD3 R2, PT, PT, R4, 0xffffffe, RZ ;  /* 0x0ffffffe04027810 */ /* 0x009fcc0007ffe0ff */
        /* <DEDUP_REMOVED lines=166> */
.L_x_2157:
[----:B------:R-:W-:Y:S05]  /*0cb0*/  BSYNC.RECONVERGENT B0 ;  /* 0x0000000000007941 */ /* 0x000fea0003800200 */
.L_x_2156:
        /* <DEDUP_REMOVED lines=36> */
.L_x_2159:
[----:B------:R-:W-:Y:S05]  /*0f00*/  BSYNC.RECONVERGENT B0 ;  /* 0x0000000000007941 */ /* 0x000fea0003800200 */
.L_x_2158:
        /* <DEDUP_REMOVED lines=31> */
.L_x_2162:
[----:B---3--:R-:W3:Y:S04]  /*1100*/  LDG.E.STRONG.GPU R6, desc[UR16][R8.64] ;  /* 0x0000001008067981 */ /* 0x008ee8000c1ef900 */
[----:B---3--:R-:W-:Y:S01]  /*1110*/  CCTL.IVALL ;  /* 0x00000000ff00798f */ /* 0x008fe20002000000 */
[----:B------:R-:W-:Y:S05]  /*1120*/  YIELD ;  /* 0x0000000000007946 */ /* 0x000fea0003800000 */
[----:B------:R-:W-:-:S13]  /*1130*/  ISETP.NE.AND P2, PT, R6, R11, PT ;  /* 0x0000000b0600720c */ /* 0x000fda0003f45270 */
[----:B------:R-:W-:Y:S05]  /*1140*/  @P2 BRA `(.L_x_2162) ;  /* 0xfffffffc00ec2947 */ /* 0x000fea000383ffff */
.L_x_2161:
        /* <DEDUP_REMOVED lines=15> */
.L_x_2164:
        /* <DEDUP_REMOVED lines=91> */
.L_x_2163:
        /* <DEDUP_REMOVED lines=13> */
[----:B------:R-:W-:Y:S01]  /*18c0*/  ISETP.EQ.OR P4, PT, R6, UR15, P3 ;  /* 0x0000000f06007c0c */ /* 0x000fe20009f82670 */
[----:B------:R-:W-:Y:S01]  /*18d0*/  IMAD.U32 R6, RZ, RZ, UR14 ;  /* 0x0000000eff067e24 */ /* 0x000fe2000f8e00ff */
[----:B------:R-:W-:-:S04]  /*18e0*/  ISETP.EQ.OR P5, PT, R7, UR15, P3 ;  /* 0x0000000f07007c0c */ /* 0x000fc80009fa2670 */
[----:B------:R-:W-:Y:S01]  /*18f0*/  ISETP.EQ.OR P6, PT, R6, UR15, P3 ;  /* 0x0000000f06007c0c */ /* 0x000fe20009fc2670 */
[----:B------:R-:W-:-:S05]  /*1900*/  VOTEU.ALL UP2, P2 ;  /* 0x0000000000ff7886 */ /* 0x000fca0001040000 */
[----:B------:R-:W-:Y:S01]  /*1910*/  @!UP2 UIMAD UR10, UR5, UR20, UR6 ;  /* 0x00000014050aa2a4 */ /* 0x000fe2000f8e0206 */
[----:B------:R-:W-:Y:S02]  /*1920*/  VOTEU.ALL UP1, P4 ;  /* 0x0000000000ff7886 */ /* 0x000fe40002020000 */
[----:B------:R-:W-:Y:S01]  /*1930*/  VOTEU.ALL UP0, P5 ;  /* 0x0000000000ff7886 */ /* 0x000fe20002800000 */
[----:B------:R-:W-:Y:S02]  /*1940*/  @!UP2 UIMAD.WIDE.U32 UR10, UR10, 0x8, UR18 ;  /* 0x000000080a0aa8a5 */ /* 0x000fe4000f8e0012 */
[----:B------:R-:W-:Y:S01]  /*1950*/  @!UP1 UIMAD UR12, UR12, UR20, UR6 ;  /* 0x000000140c0c92a4 */ /* 0x000fe2000f8e0206 */
[----:B------:R-:W-:Y:S01]  /*1960*/  VOTEU.ALL UP2, P6 ;  /* 0x0000000000ff7886 */ /* 0x000fe20003040000 */
[----:B------:R-:W-:Y:S02]  /*1970*/  @!UP0 UIMAD UR9, UR9, UR20, UR6 ;  /* 0x00000014090982a4 */ /* 0x000fe4000f8e0206 */
[----:B------:R-:W-:Y:S01]  /*1980*/  MOV R6, UR10 ;  /* 0x0000000a00067c02 */ /* 0x000fe20008000f00 */
[----:B------:R-:W-:Y:S01]  /*1990*/  @!UP1 UIMAD.WIDE.U32 UR12, UR12, 0x8, UR18 ;  /* 0x000000080c0c98a5 */ /* 0x000fe2000f8e0012 */
[----:B------:R-:W-:Y:S01]  /*19a0*/  MOV R7, UR11 ;  /* 0x0000000b00077c02 */ /* 0x000fe20008000f00 */
[----:B------:R-:W-:-:S02]  /*19b0*/  @!UP2 UIMAD UR14, UR14, UR20, UR6 ;  /* 0x000000140e0ea2a4 */ /* 0x000fc4000f8e0206 */
[----:B------:R-:W-:Y:S02]  /*19c0*/  @!UP0 UIMAD.WIDE.U32 UR10, UR9, 0x8, UR18 ;  /* 0x00000008090a88a5 */ /* 0x000fe4000f8e0012 */
[----:B------:R-:W-:Y:S01]  /*19d0*/  MOV R8, UR12 ;  /* 0x0000000c00087c02 */ /* 0x000fe20008000f00 */
[----:B------:R-:W-:Y:S01]  /*19e0*/  IMAD.U32 R9, RZ, RZ, UR13 ;  /* 0x0000000dff097e24 */ /* 0x000fe2000f8e00ff */
[----:B------:R-:W0:Y:S01]  /*19f0*/  @!P2 LDG.E.64 R6, desc[UR16][R6.64] ;  /* 0x000000100606a981 */ /* 0x000e22000c1e1b00 */
[----:B------:R-:W-:Y:S01]  /*1a00*/  @!UP2 UIMAD.WIDE.U32 UR12, UR14, 0x8, UR18 ;  /* 0x000000080e0ca8a5 */ /* 0x000fe2000f8e0012 */
[----:B------:R-:W-:Y:S02]  /*1a10*/  MOV R10, UR10 ;  /* 0x0000000a000a7c02 */ /* 0x000fe40008000f00 */
[----:B------:R-:W-:Y:S01]  /*1a20*/  MOV R11, UR11 ;  /* 0x0000000b000b7c02 */ /* 0x000fe20008000f00 */
[----:B------:R-:W3:Y:S02]  /*1a30*/  @!P4 LDG.E.64 R8, desc[UR16][R8.64] ;  /* 0x000000100808c981 */ /* 0x000ee4000c1e1b00 */
[----:B--2---:R-:W-:Y:S01]  /*1a40*/  MOV R12, UR12 ;  /* 0x0000000c000c7c02 */ /* 0x004fe20008000f00 */
[----:B-1----:R-:W-:-:S02]  /*1a50*/  IMAD.U32 R13, RZ, RZ, UR13 ;  /* 0x0000000dff0d7e24 */ /* 0x002fc4000f8e00ff */
[----:B------:R-:W2:Y:S04]  /*1a60*/  @!P5 LDG.E.64 R10, desc[UR16][R10.64] ;  /* 0x000000100a0ad981 */ /* 0x000ea8000c1e1b00 */
        /* <DEDUP_REMOVED lines=12> */
.L_x_2165:
[----:B------:R-:W-:-:S13]  /*1b30*/  LOP3.LUT P2, R6, R22, 0x3, RZ, 0xc0, !PT ;  /* 0x0000000316067812 */ /* 0x000fda000784c0ff */
[----:B------:R-:W-:Y:S05]  /*1b40*/  @!P2 BRA `(.L_x_2160) ;  /* 0x0000000000a0a947 */ /* 0x000fea0003800000 */
[----:B------:R-:W-:-:S13]  /*1b50*/  ISETP.NE.AND P2, PT, R6, 0x1, PT ;  /* 0x000000010600780c */ /* 0x000fda0003f45270 */
[----:B------:R-:W-:Y:S05]  /*1b60*/  @!P2 BRA `(.L_x_2166) ;  /* 0x000000000060a947 */ /* 0x000fea0003800000 */
[----:B------:R-:W-:Y:S02]  /*1b70*/  UIADD3 UR10, UPT, UPT, UR5, 0x1, URZ ;  /* 0x00000001050a7890 */ /* 0x000fe4000fffe0ff */
[----:B------:R-:W-:-:S04]  /*1b80*/  MOV R6, UR5 ;  /* 0x0000000500067c02 */ /* 0x000fc80008000f00 */
[----:B------:R-:W-:Y:S01]  /*1b90*/  ISETP.EQ.OR P4, PT, R6, UR15, P3 ;  /* 0x0000000f06007c0c */ /* 0x000fe20009f82670 */
[----:B------:R-:W-:-:S05]  /*1ba0*/  IMAD.U32 R6, RZ, RZ, UR10 ;  /* 0x0000000aff067e24 */ /* 0x000fca000f8e00ff */
        /* <DEDUP_REMOVED lines=20> */
.L_x_2166:
[----:B------:R-:W-:Y:S01]  /*1cf0*/  MOV R7, UR5 ;  /* 0x0000000500077c02 */ /* 0x000fe20008000f00 */
[----:B------:R-:W-:Y:S01]  /*1d00*/  BSSY.RECONVERGENT B0, `(.L_x_2160) ;  /* 0x000000c000007945 */ /* 0x000fe20003800200 */
[----:B------:R-:W-:Y:S02]  /*1d10*/  LOP3.LUT R6, R22, 0x1, RZ, 0xc0, !PT ;  /* 0x0000000116067812 */ /* 0x000fe400078ec0ff */
[----:B------:R-:W-:-:S04]  /*1d20*/  ISETP.EQ.OR P2, PT, R7, UR15, P3 ;  /* 0x0000000f07007c0c */ /* 0x000fc80009f42670 */
        /* <DEDUP_REMOVED lines=9> */
.L_x_2167:
[----:B------:R-:W-:Y:S05]  /*1dc0*/  BSYNC.RECONVERGENT B0 ;  /* 0x0000000000007941 */ /* 0x000fea0003800200 */
.L_x_2160:
[----:B--2---:R-:W3:Y:S01]  /*1dd0*/  S2R R12, SR_TID.X ;  /* 0x00000000000c7919 */ /* 0x004ee20000002100 */
[----:B------:R-:W2:Y:S01]  /*1de0*/  S2UR UR9, SR_CgaCtaId ;  /* 0x00000000000979c3 */ /* 0x000ea20000008800 */
[----:B------:R-:W4:Y:S01]  /*1df0*/  LDCU UR10, c[0x0][0x414] ;  /* 0x00008280ff0a77ac */ /* 0x000f220008000800 */
[----:B------:R-:W-:-:S06]  /*1e00*/  UMOV UR5, 0x400 ;  /* 0x0000040000057882 */ /* 0x000fcc0000000000 */
[----:B------:R-:W5:Y:S01]  /*1e10*/  LDC.64 R10, c[0x0][0x398] ;  /* 0x0000e600ff0a7b82 */ /* 0x000f620000000a00 */
[----:B--2---:R-:W-:Y:S01]  /*1e20*/  ULEA UR5, UR9, UR5, 0x18 ;  /* 0x0000000509057291 */ /* 0x004fe2000f8ec0ff */
[----:B---3--:R-:W-:-:S08]  /*1e30*/  LOP3.LUT R6, R12, 0xffff, RZ, 0xc0, !PT ;  /* 0x0000ffff0c067812 */ /* 0x008fd000078ec0ff */
[----:B------:R-:W-:Y:S01]  /*1e40*/  @!P3 STS.64 [UR5+0x78], R4 ;  /* 0x00007804ff00b988 */ /* 0x000fe20008000a05 */
[----:B------:R-:W-:-:S05]  /*1e50*/  IMAD R6, R6, 0xaab, RZ ;  /* 0x00000aab06067824 */ /* 0x000fca00078e02ff */
[----:B------:R-:W-:-:S04]  /*1e60*/  SHF.R.U32.HI R6, RZ, 0x10, R6 ;  /* 0x00000010ff067819 */ /* 0x000fc80000011606 */
[----:B------:R-:W-:-:S05]  /*1e70*/  PRMT R6, R6, 0x9910, RZ ;  /* 0x0000991006067816 */ /* 0x000fca00000000ff */
[----:B------:R-:W-:Y:S02]  /*1e80*/  IMAD R8, R6, 0x18, RZ ;  /* 0x0000001806087824 */ /* 0x000fe400078e02ff */
[----:B------:R-:W2:Y:S03]  /*1e90*/  @P0 LDC.64 R6, c[0x0][0x388] ;  /* 0x0000e200ff060b82 */ /* 0x000ea60000000a00 */
[----:B-1----:R-:W-:-:S04]  /*1ea0*/  IADD3 R13, PT, PT, RZ, -R8, RZ ;  /* 0x80000008ff0d7210 */ /* 0x002fc80007ffe0ff */
[----:B------:R-:W-:Y:S01]  /*1eb0*/  PRMT R13, R13, 0x7710, RZ ;  /* 0x000077100d0d7816 */ /* 0x000fe200000000ff */
[----:B------:R-:W1:Y:S03]  /*1ec0*/  LDC.64 R8, c[0x0][0x3a0] ;  /* 0x0000e800ff087b82 */ /* 0x000e660000000a00 */
[----:B------:R-:W-:-:S04]  /*1ed0*/  IADD3 R13, PT, PT, R13, R12, RZ ;  /* 0x0000000c0d0d7210 */ /* 0x000fc80007ffe0ff */
[----:B------:R-:W-:Y:S01]  /*1ee0*/  SHF.L.U32 R12, R13, 0x1, RZ ;  /* 0x000000010d0c7819 */ /* 0x000fe200000006ff */
[----:B------:R-:W-:-:S03]  /*1ef0*/  IMAD.U32 R13, RZ, RZ, UR8 ;  /* 0x00000008ff0d7e24 */ /* 0x000fc6000f8e00ff */
[----:B------:R-:W-:-:S04]  /*1f00*/  LOP3.LUT R12, R12, 0xffff, RZ, 0xc0, !PT ;  /* 0x0000ffff0c0c7812 */ /* 0x000fc800078ec0ff */
[----:B------:R-:W-:Y:S01]  /*1f10*/  IADD3 R21, PT, PT, R21, R12, RZ ;  /* 0x0000000c15157210 */ /* 0x000fe20007ffe0ff */
[----:B--2---:R-:W-:-:S04]  /*1f20*/  @P0 IMAD.WIDE R12, R13, 0x8, R6 ;  /* 0x000000080d0c0825 */ /* 0x004fc800078e0206 */
[----:B----4-:R-:W-:Y:S01]  /*1f30*/  @P0 FMUL.FTZ R6, R4, UR10 ;  /* 0x0000000a04060c20 */ /* 0x010fe20008410000 */
[----:B------:R-:W-:Y:S01]  /*1f40*/  @P0 FMUL.FTZ R7, R5, UR10 ;  /* 0x0000000a05070c20 */ /* 0x000fe20008410000 */
[----:B-----5:R-:W-:-:S04]  /*1f50*/  IMAD.WIDE R10, R21, 0x2, R10 ;  /* 0x00000002150a7825 */ /* 0x020fc800078e020a */
[----:B------:R-:W-:Y:S01]  /*1f60*/  @P0 STG.E.64 desc[UR16][R12.64], R6 ;  /* 0x000000060c000986 */ /* 0x000fe2000c101b10 */
[----:B-1----:R-:W-:Y:S01]  /*1f70*/  IMAD.WIDE R8, R21, 0x2, R8 ;  /* 0x0000000215087825 */ /* 0x002fe200078e0208 */
[----:B------:R-:W-:Y:S06]  /*1f80*/  BAR.SYNC.DEFER_BLOCKING 0x0 ;  /* 0x0000000000007b1d */ /* 0x000fec0000010000 */
[----:B------:R-:W2:Y:S04]  /*1f90*/  LDG.E.U16 R28, desc[UR16][R8.64] ;  /* 0x00000010081c7981 */ /* 0x000ea8000c1e1500 */
[----:B------:R-:W3:Y:S04]  /*1fa0*/  LDG.E.U16 R21, desc[UR16][R10.64] ;  /* 0x000000100a157981 */ /* 0x000ee8000c1e1500 */
[----:B------:R-:W4:Y:S04]  /*1fb0*/  LDG.E.U16 R29, desc[UR16][R10.64+0x2] ;  /* 0x000002100a1d7981 */ /* 0x000f28000c1e1500 */
[----:B------:R2:W5:Y:S04]  /*1fc0*/  LDG.E.U16 R9, desc[UR16][R8.64+0x2] ;  /* 0x0000021008097981 */ /* 0x000568000c1e1500 */
[----:B------:R-:W0:Y:S01]  /*1fd0*/  LDS.64 R14, [UR5+0x78] ;  /* 0x00007805ff0e7984 */ /* 0x000e220008000a00 */
        /* <DEDUP_REMOVED lines=11> */
[----:B--2---:R-:W-:Y:S01]  /*2090*/  IMAD.U32 R8, R28, 0x10000, RZ ;  /* 0x000100001c087824 */ /* 0x004fe200078e00ff */
[----:B---3--:R-:W-:Y:S02]  /*20a0*/  SHF.L.U32 R6, R21, 0x10, RZ ;  /* 0x0000001015067819 */ /* 0x008fe400000006ff */
[----:B----4-:R-:W-:Y:S02]  /*20b0*/  SHF.L.U32 R7, R29, 0x10, RZ ;  /* 0x000000101d077819 */ /* 0x010fe400000006ff */
[----:B-----5:R-:W-:Y:S01]  /*20c0*/  SHF.L.U32 R9, R9, 0x10, RZ ;  /* 0x0000001009097819 */ /* 0x020fe200000006ff */
[----:B01----:R-:W-:Y:S06]  /*20d0*/  BRA.U UP0, `(.L_x_2169) ;  /* 0x0000000500887547 */ /* 0x003fec000b800000 */
[----:B------:R-:W0:Y:S01]  /*20e0*/  LDCU.64 UR12, c[0x0][0x3e8] ;  /* 0x00007d00ff0c77ac */ /* 0x000e220008000a00 */
[----:B------:R-:W-:Y:S01]  /*20f0*/  SHF.R.S32.HI R28, RZ, 0x1f, R23 ;  /* 0x0000001fff1c7819 */ /* 0x000fe20000011417 */
[----:B------:R-:W-:Y:S01]  /*2100*/  BSSY.RECONVERGENT B1, `(.L_x_2170) ;  /* 0x0000019000017945 */ /* 0x000fe20003800200 */
[C---:B------:R-:W-:Y:S02]  /*2110*/  IADD3 R21, PT, PT, R23.reuse, 0x10, RZ ;  /* 0x0000001017157810 */ /* 0x040fe40007ffe0ff */
        /* <DEDUP_REMOVED lines=8> */
[----:B------:R-:W-:Y:S01]  /*21a0*/  FADD.FTZ R12, R19, -R4 ;  /* 0x80000004130c7221 */ /* 0x000fe20000010000 */
[----:B------:R-:W1:Y:S01]  /*21b0*/  LDCU.64 UR10, c[0x0][0x380] ;  /* 0x00007000ff0a77ac */ /* 0x000e620008000a00 */
[----:B------:R-:W-:Y:S02]  /*21c0*/  IMAD.MOV.U32 R10, RZ, RZ, R26 ;  /* 0x000000ffff0a7224 */ /* 0x000fe400078e001a */
[-C--:B------:R-:W-:Y:S01]  /*21d0*/  FMUL.FTZ R19, R20, R5.reuse ;  /* 0x0000000514137220 */ /* 0x080fe20000410000 */
[----:B------:R-:W-:-:S03]  /*21e0*/  FMUL.FTZ R12, R12, R5 ;  /* 0x000000050c0c7220 */ /* 0x000fc60000410000 */
[----:B------:R-:W-:Y:S01]  /*21f0*/  FFMA.FTZ R19, R6, R19, R8 ;  /* 0x0000001306137223 */ /* 0x000fe20000010008 */
[----:B------:R-:W-:-:S05]  /*2200*/  FFMA.FTZ R20, R7, R12, R9 ;  /* 0x0000000c07147223 */ /* 0x000fca0000010009 */
        /* <DEDUP_REMOVED lines=8> */
.L_x_2171:
[----:B------:R-:W-:Y:S05]  /*2290*/  BSYNC.RECONVERGENT B1 ;  /* 0x0000000000017941 */ /* 0x000fea0003800200 */
.L_x_2170:
        /* <DEDUP_REMOVED lines=15> */
[----:B------:R-:W1:Y:S02]  /*2390*/  LDCU.64 UR18, c[0x0][0x380] ;  /* 0x00007000ff1277ac */ /* 0x000e640008000a00 */
[-C--:B------:R-:W-:Y:S01]  /*23a0*/  FMUL.FTZ R17, R18, R5.reuse ;  /* 0x0000000512117220 */ /* 0x080fe20000410000 */
[----:B------:R-:W-:-:S03]  /*23b0*/  FMUL.FTZ R12, R12, R5 ;  /* 0x000000050c0c7220 */ /* 0x000fc60000410000 */
[----:B------:R-:W-:Y:S01]  /*23c0*/  FFMA.FTZ R17, R6, R17, R8 ;  /* 0x0000001106117223 */ /* 0x000fe20000010008 */
[----:B------:R-:W-:Y:S01]  /*23d0*/  FFMA.FTZ R18, R7, R12, R9 ;  /* 0x0000000c07127223 */ /* 0x000fe20000010009 */
[----:B0-----:R-:W-:-:S04]  /*23e0*/  IMAD R10, R10, UR10, RZ ;  /* 0x0000000a0a0a7c24 */ /* 0x001fc8000f8e02ff */
[----:B------:R-:W-:Y:S01]  /*23f0*/  IMAD R13, R21, UR11, R10 ;  /* 0x0000000b150d7c24 */ /* 0x000fe2000f8e020a */
[----:B------:R-:W-:-:S05]  /*2400*/  MOV R10, R26 ;  /* 0x0000001a000a7202 */ /* 0x000fca0000000f00 */
[----:B------:R-:W-:-:S04]  /*2410*/  IMAD.WIDE.U32 R10, R21, UR10, R10 ;  /* 0x0000000a150a7c25 */ /* 0x000fc8000f8e000a */
[----:B------:R-:W-:Y:S01]  /*2420*/  IMAD.IADD R13, R11, 0x1, R13 ;  /* 0x000000010b0d7824 */ /* 0x000fe200078e020d */
[----:B-1----:R-:W-:Y:S02]  /*2430*/  LEA R12, P1, R10, UR18, 0x1 ;  /* 0x000000120a0c7c11 */ /* 0x002fe4000f8208ff */
[----:B------:R-:W-:Y:S02]  /*2440*/  F2FP.BF16.F32.PACK_AB R11, R18, R17 ;  /* 0x00000011120b723e */ /* 0x000fe400000010ff */
[----:B------:R-:W-:-:S05]  /*2450*/  LEA.HI.X R13, R10, UR19, R13, 0x1, P1 ;  /* 0x000000130a0d7c11 */ /* 0x000fca00088f0c0d */
[----:B------:R0:W-:Y:S04]  /*2460*/  STG.E desc[UR16][R12.64], R11 ;  /* 0x0000000b0c007986 */ /* 0x0001e8000c101910 */
.L_x_2173:
[----:B------:R-:W-:Y:S05]  /*2470*/  BSYNC.RECONVERGENT B1 ;  /* 0x0000000000017941 */ /* 0x000fea0003800200 */
.L_x_2172:
[----:B------:R-:W-:Y:S04]  /*2480*/  BSSY.RECONVERGENT B1, `(.L_x_2174) ;  /* 0x0000014000017945 */ /* 0x000fe80003800200 */
[----:B------:R-:W-:Y:S05]  /*2490*/  @P2 BRA `(.L_x_2175) ;  /* 0x0000000000482947 */ /* 0x000fea0003800000 */
[----:B------:R-:W1:Y:S01]  /*24a0*/  LDCU.64 UR10, c[0x0][0x3e0] ;  /* 0x00007c00ff0a77ac */ /* 0x000e620008000a00 */
[----:B------:R-:W-:Y:S01]  /*24b0*/  MOV R10, R26 ;  /* 0x0000001a000a7202 */ /* 0x000fe20000000f00 */
[--C-:B0-----:R-:W-:Y:S01]  /*24c0*/  FADD.FTZ R12, R3, -R4.reuse ;  /* 0x80000004030c7221 */ /* 0x101fe20000010000 */
[----:B------:R-:W-:Y:S01]  /*24d0*/  MOV R11, R25 ;  /* 0x00000019000b7202 */ /* 0x000fe20000000f00 */
[----:B------:R-:W0:Y:S01]  /*24e0*/  LDCU.64 UR18, c[0x0][0x380] ;  /* 0x00007000ff1277ac */ /* 0x000e220008000a00 */
[----:B------:R-:W-:Y:S01]  /*24f0*/  FADD.FTZ R16, R16, -R4 ;  /* 0x8000000410107221 */ /* 0x000fe20000010000 */
[----:B------:R-:W-:-:S03]  /*2500*/  FMUL.FTZ R3, R12, R5 ;  /* 0x000000050c037220 */ /* 0x000fc60000410000 */
[----:B------:R-:W-:Y:S01]  /*2510*/  FMUL.FTZ R16, R16, R5 ;  /* 0x0000000510107220 */ /* 0x000fe20000410000 */
[----:B------:R-:W-:-:S03]  /*2520*/  FFMA.FTZ R3, R6, R3, R8 ;  /* 0x0000000306037223 */ /* 0x000fc60000010008 */
[----:B------:R-:W-:Y:S01]  /*2530*/  FFMA.FTZ R16, R7, R16, R9 ;  /* 0x0000001007107223 */ /* 0x000fe20000010009 */
[----:B-1----:R-:W-:-:S04]  /*2540*/  IMAD R13, R20, UR10, RZ ;  /* 0x0000000a140d7c24 */ /* 0x002fc8000f8e02ff */
[----:B------:R-:W-:Y:S01]  /*2550*/  F2FP.BF16.F32.PACK_AB R3, R16, R3 ;  /* 0x000000031003723e */ /* 0x000fe200000010ff */
[----:B------:R-:W-:-:S04]  /*2560*/  IMAD.WIDE.U32 R10, R14, UR10, R10 ;  /* 0x0000000a0e0a7c25 */ /* 0x000fc8000f8e000a */
[----:B------:R-:W-:Y:S01]  /*2570*/  IMAD R13, R14, UR11, R13 ;  /* 0x0000000b0e0d7c24 */ /* 0x000fe2000f8e020d */
[----:B0-----:R-:W-:-:S04]  /*2580*/  LEA R12, P1, R10, UR18, 0x1 ;  /* 0x000000120a0c7c11 */ /* 0x001fc8000f8208ff */
[----:B------:R-:W-:-:S04]  /*2590*/  IADD3 R13, PT, PT, R11, R13, RZ ;  /* 0x0000000d0b0d7210 */ /* 0x000fc80007ffe0ff */
[----:B------:R-:W-:-:S05]  /*25a0*/  LEA.HI.X R13, R10, UR19, R13, 0x1, P1 ;  /* 0x000000130a0d7c11 */ /* 0x000fca00088f0c0d */
[----:B------:R1:W-:Y:S02]  /*25b0*/  STG.E desc[UR16][R12.64], R3 ;  /* 0x000000030c007986 */ /* 0x0003e4000c101910 */
.L_x_2175:
[----:B------:R-:W-:Y:S05]  /*25c0*/  BSYNC.RECONVERGENT B1 ;  /* 0x0000000000017941 */ /* 0x000fea0003800200 */
.L_x_2174:
[----:B------:R-:W-:Y:S05]  /*25d0*/  @P3 BRA `(.L_x_2176) ;  /* 0x0000000800643947 */ /* 0x000fea0003800000 */
[----:B------:R-:W2:Y:S01]  /*25e0*/  LDCU.64 UR10, c[0x0][0x3e0] ;  /* 0x00007c00ff0a77ac */ /* 0x000ea20008000a00 */
[----:B------:R-:W-:Y:S01]  /*25f0*/  MOV R24, R26 ;  /* 0x0000001a00187202 */ /* 0x000fe20000000f00 */
[--C-:B------:R-:W-:Y:S01]  /*2600*/  FADD.FTZ R0, R0, -R4.reuse ;  /* 0x8000000400007221 */ /* 0x100fe20000010000 */
[----:B------:R-:W-:Y:S01]  /*2610*/  FADD.FTZ R2, R2, -R4 ;  /* 0x8000000402027221 */ /* 0x000fe20000010000 */
[----:B------:R-:W3:Y:S02]  /*2620*/  LDCU.64 UR12, c[0x0][0x380] ;  /* 0x00007000ff0c77ac */ /* 0x000ee40008000a00 */
[-C--:B-1----:R-:W-:Y:S01]  /*2630*/  FMUL.FTZ R3, R0, R5.reuse ;  /* 0x0000000500037220 */ /* 0x082fe20000410000 */
[----:B------:R-:W-:-:S03]  /*2640*/  FMUL.FTZ R2, R2, R5 ;  /* 0x0000000502027220 */ /* 0x000fc60000410000 */
[----:B------:R-:W-:Y:S01]  /*2650*/  FFMA.FTZ R5, R6, R3, R8 ;  /* 0x0000000306057223 */ /* 0x000fe20000010008 */
[----:B------:R-:W-:-:S05]  /*2660*/  FFMA.FTZ R0, R7, R2, R9 ;  /* 0x0000000207007223 */ /* 0x000fca0000010009 */
[----:B------:R-:W-:Y:S01]  /*2670*/  F2FP.BF16.F32.PACK_AB R5, R0, R5 ;  /* 0x000000050005723e */ /* 0x000fe200000010ff */
[----:B--2---:R-:W-:Y:S02]  /*2680*/  IMAD R4, R19, UR10, RZ ;  /* 0x0000000a13047c24 */ /* 0x004fe4000f8e02ff */
[----:B------:R-:W-:-:S04]  /*2690*/  IMAD.WIDE.U32 R24, R15, UR10, R24 ;  /* 0x0000000a0f187c25 */ /* 0x000fc8000f8e0018 */
[----:B------:R-:W-:Y:S01]  /*26a0*/  IMAD R15, R15, UR11, R4 ;  /* 0x0000000b0f0f7c24 */ /* 0x000fe2000f8e0204 */
[----:B---3--:R-:W-:-:S03]  /*26b0*/  LEA R2, P1, R24, UR12, 0x1 ;  /* 0x0000000c18027c11 */ /* 0x008fc6000f8208ff */
[----:B------:R-:W-:-:S05]  /*26c0*/  IMAD.IADD R15, R25, 0x1, R15 ;  /* 0x00000001190f7824 */ /* 0x000fca00078e020f */
[----:B------:R-:W-:-:S05]  /*26d0*/  LEA.HI.X R3, R24, UR13, R15, 0x1, P1 ;  /* 0x0000000d18037c11 */ /* 0x000fca00088f0c0f */
[----:B------:R2:W-:Y:S01]  /*26e0*/  STG.E desc[UR16][R2.64], R5 ;  /* 0x0000000502007986 */ /* 0x0005e2000c101910 */
[----:B------:R-:W-:Y:S05]  /*26f0*/  BRA `(.L_x_2176) ;  /* 0x00000008001c7947 */ /* 0x000fea0003800000 */
.L_x_2169:
[----:B------:R-:W0:Y:S01]  /*2700*/  LDCU.64 UR18, c[0x0][0x3e8] ;  /* 0x00007d00ff1277ac */ /* 0x000e220008000a00 */
[----:B------:R-:W-:Y:S01]  /*2710*/  BSSY.RECONVERGENT B1, `(.L_x_2177) ;  /* 0x0000022000017945 */ /* 0x000fe20003800200 */
[C---:B------:R-:W-:Y:S02]  /*2720*/  IADD3 R14, PT, PT, R23.reuse, 0x10, RZ ;  /* 0x00000010170e7810 */ /* 0x040fe40007ffe0ff */
[C---:B------:R-:W-:Y:S02]  /*2730*/  IADD3 R12, PT, PT, R23.reuse, 0x20, RZ ;  /* 0x00000020170c7810 */ /* 0x040fe40007ffe0ff */
[----:B------:R-:W-:Y:S01]  /*2740*/  IADD3 R13, PT, PT, R23, 0x30, RZ ;  /* 0x00000030170d7810 */ /* 0x000fe20007ffe0ff */
[----:B------:R-:W-:Y:S06]  /*2750*/  @P1 BRA `(.L_x_2178) ;  /* 0x0000000000741947 */ /* 0x000fec0003800000 */
[--C-:B------:R-:W-:Y:S01]  /*2760*/  FADD.FTZ R20, R20, -R4.reuse ;  /* 0x8000000414147221 */ /* 0x100fe20000010000 */
[----:B------:R-:W-:Y:S01]  /*2770*/  FADD.FTZ R10, R19, -R4 ;  /* 0x80000004130a7221 */ /* 0x000fe20000010000 */
[----:B------:R-:W1:Y:S01]  /*2780*/  LDCU.64 UR10, c[0x0][0x3e0] ;  /* 0x00007c00ff0a77ac */ /* 0x000e620008000a00 */
[----:B------:R-:W-:Y:S01]  /*2790*/  SHF.R.S32.HI R21, RZ, 0x1f, R23 ;  /* 0x0000001fff157819 */ /* 0x000fe20000011417 */
[-C--:B------:R-:W-:Y:S01]  /*27a0*/  FMUL.FTZ R15, R20, R5.reuse ;  /* 0x00000005140f7220 */ /* 0x080fe20000410000 */
[----:B------:R-:W-:Y:S01]  /*27b0*/  FMUL.FTZ R10, R10, R5 ;  /* 0x000000050a0a7220 */ /* 0x000fe20000410000 */
[----:B------:R-:W2:Y:S02]  /*27c0*/  LDCU.64 UR12, c[0x0][0x380] ;  /* 0x00007000ff0c77ac */ /* 0x000ea40008000a00 */
[----:B------:R-:W-:Y:S01]  /*27d0*/  FFMA.FTZ R15, R6, R15, R8 ;  /* 0x0000000f060f7223 */ /* 0x000fe20000010008 */
[----:B------:R-:W-:-:S03]  /*27e0*/  FFMA.FTZ R10, R7, R10, R9 ;  /* 0x0000000a070a7223 */ /* 0x000fc60000010009 */
[----:B------:R-:W-:Y:S01]  /*27f0*/  FMUL.FTZ R19, R15, -1.4426950216293334961 ;  /* 0xbfb8aa3b0f137820 */ /* 0x000fe20000410000 */
[----:B------:R-:W-:-:S05]  /*2800*/  FMUL.FTZ R20, R10, -1.4426950216293334961 ;  /* 0xbfb8aa3b0a147820 */ /* 0x000fca0000410000 */
[----:B------:R-:W3:Y:S08]  /*2810*/  MUFU.EX2 R19, R19 ;  /* 0x0000001300137308 */ /* 0x000ef00000000800 */
[----:B------:R-:W4:Y:S01]  /*2820*/  MUFU.EX2 R20, R20 ;  /* 0x0000001400147308 */ /* 0x000f220000000800 */
[----:B---3--:R-:W-:Y:S01]  /*2830*/  FADD.FTZ R28, R19, 1 ;  /* 0x3f800000131c7421 */ /* 0x008fe20000010000 */
[----:B-1----:R-:W-:-:S02]  /*2840*/  IMAD R19, R21, UR10, RZ ;  /* 0x0000000a15137c24 */ /* 0x002fc4000f8e02ff */
[----:B------:R-:W-:-:S04]  /*2850*/  IMAD.MOV.U32 R21, RZ, RZ, R25 ;  /* 0x000000ffff157224 */ /* 0x000fc800078e0019 */
[----:B------:R-:W1:Y:S01]  /*2860*/  MUFU.RCP R28, R28 ;  /* 0x0000001c001c7308 */ /* 0x000e620000001000 */
[----:B----4-:R-:W-:Y:S01]  /*2870*/  FADD.FTZ R29, R20, 1 ;  /* 0x3f800000141d7421 */ /* 0x010fe20000010000 */
[----:B------:R-:W-:-:S06]  /*2880*/  MOV R20, R26 ;  /* 0x0000001a00147202 */ /* 0x000fcc0000000f00 */
[----:B------:R3:W4:Y:S01]  /*2890*/  MUFU.RCP R11, R29 ;  /* 0x0000001d000b7308 */ /* 0x0007220000001000 */
[----:B------:R-:W-:-:S04]  /*28a0*/  IMAD.WIDE.U32 R20, R23, UR10, R20 ;  /* 0x0000000a17147c25 */ /* 0x000fc8000f8e0014 */
[----:B---3--:R-:W-:Y:S02]  /*28b0*/  IMAD R29, R23, UR11, R19 ;  /* 0x0000000b171d7c24 */ /* 0x008fe4000f8e0213 */
[----:B-1----:R-:W-:Y:S01]  /*28c0*/  FMUL.FTZ R15, R15, R28 ;  /* 0x0000001c0f0f7220 */ /* 0x002fe20000410000 */
[----:B----4-:R-:W-:Y:S02]  /*28d0*/  FMUL.FTZ R19, R10, R11 ;  /* 0x0000000b0a137220 */ /* 0x010fe40000410000 */
[----:B------:R-:W-:Y:S02]  /*28e0*/  IADD3 R11, PT, PT, R21, R29, RZ ;  /* 0x0000001d150b7210 */ /* 0x000fe40007ffe0ff */
[C---:B--2---:R-:W-:Y:S02]  /*28f0*/  LEA R10, P1, R20.reuse, UR12, 0x1 ;  /* 0x0000000c140a7c11 */ /* 0x044fe4000f8208ff */
[----:B------:R-:W-:Y:S02]  /*2900*/  F2FP.BF16.F32.PACK_AB R15, R19, R15 ;  /* 0x0000000f130f723e */ /* 0x000fe400000010ff */
[----:B------:R-:W-:-:S05]  /*2910*/  LEA.HI.X R11, R20, UR13, R11, 0x1, P1 ;  /* 0x0000000d140b7c11 */ /* 0x000fca00088f0c0b */
[----:B------:R1:W-:Y:S04]  /*2920*/  STG.E desc[UR16][R10.64], R15 ;  /* 0x0000000f0a007986 */ /* 0x0003e8000c101910 */
.L_x_2178:
[----:B0-----:R-:W-:Y:S05]  /*2930*/  BSYNC.RECONVERGENT B1 ;  /* 0x0000000000017941 */ /* 0x001fea0003800200 */
.L_x_2177:
[----:B------:R-:W-:Y:S01]  /*2940*/  ISETP.GE.U32.AND P1, PT, R14, UR18, PT ;  /* 0x000000120e007c0c */ /* 0x000fe2000bf26070 */
[----:B------:R-:W-:Y:S01]  /*2950*/  BSSY.RECONVERGENT B1, `(.L_x_2179) ;  /* 0x0000026000017945 */ /* 0x000fe20003800200 */
[----:B-1----:R-:W-:Y:S02]  /*2960*/  SHF.R.S32.HI R10, RZ, 0x1f, R14 ;  /* 0x0000001fff0a7819 */ /* 0x002fe4000001140e */
        /* <DEDUP_REMOVED lines=10> */
[----:B------:R-:W-:Y:S01]  /*2a10*/  FMUL.FTZ R21, R18, R5 ;  /* 0x0000000512157220 */ /* 0x000fe20000410000 */
[----:B------:R-:W-:Y:S01]  /*2a20*/  FADD.FTZ R18, R17, -R4 ;  /* 0x8000000411127221 */ /* 0x000fe20000010000 */
[----:B------:R-:W1:Y:S02]  /*2a30*/  LDCU.64 UR12, c[0x0][0x380] ;  /* 0x00007000ff0c77ac */ /* 0x000e640008000a00 */
[----:B------:R-:W-:Y:S01]  /*2a40*/  FFMA.FTZ R21, R6, R21, R8 ;  /* 0x0000001506157223 */ /* 0x000fe20000010008 */
        /* <DEDUP_REMOVED lines=22> */
.L_x_2180:
[----:B------:R-:W-:Y:S05]  /*2bb0*/  BSYNC.RECONVERGENT B1 ;  /* 0x0000000000017941 */ /* 0x000fea0003800200 */
.L_x_2179:
[----:B------:R-:W-:Y:S04]  /*2bc0*/  BSSY.RECONVERGENT B1, `(.L_x_2181) ;  /* 0x000001e000017945 */ /* 0x000fe80003800200 */
[----:B------:R-:W-:Y:S05]  /*2bd0*/  @P2 BRA `(.L_x_2182) ;  /* 0x0000000000702947 */ /* 0x000fea0003800000 */
[--C-:B------:R-:W-:Y:S01]  /*2be0*/  FADD.FTZ R10, R3, -R4.reuse ;  /* 0x80000004030a7221 */ /* 0x100fe20000010000 */
[----:B------:R-:W-:Y:S01]  /*2bf0*/  FADD.FTZ R16, R16, -R4 ;  /* 0x8000000410107221 */ /* 0x000fe20000010000 */
[----:B------:R-:W1:Y:S01]  /*2c00*/  LDCU.64 UR10, c[0x0][0x3e0] ;  /* 0x00007c00ff0a77ac */ /* 0x000e620008000a00 */
[----:B0-----:R-:W-:Y:S01]  /*2c10*/  MOV R11, R25 ;  /* 0x00000019000b7202 */ /* 0x001fe20000000f00 */
[-C--:B------:R-:W-:Y:S01]  /*2c20*/  FMUL.FTZ R3, R10, R5.reuse ;  /* 0x000000050a037220 */ /* 0x080fe20000410000 */
[----:B------:R-:W-:Y:S01]  /*2c30*/  FMUL.FTZ R16, R16, R5 ;  /* 0x0000000510107220 */ /* 0x000fe20000410000 */
[----:B------:R-:W0:Y:S02]  /*2c40*/  LDCU.64 UR12, c[0x0][0x380] ;  /* 0x00007000ff0c77ac */ /* 0x000e240008000a00 */
[----:B------:R-:W-:Y:S01]  /*2c50*/  FFMA.FTZ R14, R6, R3, R8 ;  /* 0x00000003060e7223 */ /* 0x000fe20000010008 */
        /* <DEDUP_REMOVED lines=8> */
[----:B------:R-:W-:-:S04]  /*2ce0*/  IMAD.MOV.U32 R10, RZ, RZ, R26 ;  /* 0x000000ffff0a7224 */ /* 0x000fc800078e001a */
[----:B------:R-:W-:Y:S02]  /*2cf0*/  IMAD.WIDE.U32 R10, R12, UR10, R10 ;  /* 0x0000000a0c0a7c25 */ /* 0x000fe4000f8e000a */
[----:B------:R-:W2:Y:S02]  /*2d00*/  MUFU.RCP R17, R17 ;  /* 0x0000001100117308 */ /* 0x000ea40000001000 */
        /* <DEDUP_REMOVED lines=9> */
.L_x_2182:
[----:B------:R-:W-:Y:S05]  /*2da0*/  BSYNC.RECONVERGENT B1 ;  /* 0x0000000000017941 */ /* 0x000fea0003800200 */
.L_x_2181:
        /* <DEDUP_REMOVED lines=8> */
[----:B------:R-:W-:Y:S01]  /*2e30*/  FFMA.FTZ R3, R6, R3, R8 ;  /* 0x0000000306037223 */ /* 0x000fe20000010008 */
[----:B------:R-:W-:-:S03]  /*2e40*/  FFMA.FTZ R6, R7, R2, R9 ;  /* 0x0000000207067223 */ /* 0x000fc60000010009 */
[----:B------:R-:W-:Y:S01]  /*2e50*/  FMUL.FTZ R0, R3, -1.4426950216293334961 ;  /* 0xbfb8aa3b03007820 */ /* 0x000fe20000410000 */
[----:B------:R-:W-:-:S05]  /*2e60*/  FMUL.FTZ R2, R6, -1.4426950216293334961 ;  /* 0xbfb8aa3b06027820 */ /* 0x000fca0000410000 */
[----:B------:R-:W3:Y:S01]  /*2e70*/  MUFU.EX2 R0, R0 ;  /* 0x0000000000007308 */ /* 0x000ee20000000800 */
[----:B--2---:R-:W-:Y:S02]  /*2e80*/  IMAD R8, R19, UR10, RZ ;  /* 0x0000000a13087c24 */ /* 0x004fe4000f8e02ff */
[----:B------:R-:W-:-:S05]  /*2e90*/  IMAD.WIDE.U32 R24, R13, UR10, R24 ;  /* 0x0000000a0d187c25 */ /* 0x000fca000f8e0018 */
[----:B------:R-:W2:Y:S01]  /*2ea0*/  MUFU.EX2 R2, R2 ;  /* 0x0000000200027308 */ /* 0x000ea20000000800 */
[----:B------:R-:W-:-:S05]  /*2eb0*/  IMAD R13, R13, UR11, R8 ;  /* 0x0000000b0d0d7c24 */ /* 0x000fca000f8e0208 */
[----:B------:R-:W-:Y:S01]  /*2ec0*/  IADD3 R13, PT, PT, R25, R13, RZ ;  /* 0x0000000d190d7210 */ /* 0x000fe20007ffe0ff */
[----:B---3--:R-:W-:-:S06]  /*2ed0*/  FADD.FTZ R4, R0, 1 ;  /* 0x3f80000000047421 */ /* 0x008fcc0000010000 */
[----:B------:R-:W3:Y:S01]  /*2ee0*/  MUFU.RCP R4, R4 ;  /* 0x0000000400047308 */ /* 0x000ee20000001000 */
[----:B--2---:R-:W-:Y:S01]  /*2ef0*/  FADD.FTZ R5, R2, 1 ;  /* 0x3f80000002057421 */ /* 0x004fe20000010000 */
[----:B-1----:R-:W-:-:S06]  /*2f00*/  LEA R2, P1, R24, UR12, 0x1 ;  /* 0x0000000c18027c11 */ /* 0x002fcc000f8208ff */
[----:B------:R-:W1:Y:S01]  /*2f10*/  MUFU.RCP R5, R5 ;  /* 0x0000000500057308 */ /* 0x000e620000001000 */
[----:B---3--:R-:W-:Y:S01]  /*2f20*/  FMUL.FTZ R0, R3, R4 ;  /* 0x0000000403007220 */ /* 0x008fe20000410000 */
[----:B------:R-:W-:Y:S01]  /*2f30*/  LEA.HI.X R3, R24, UR13, R13, 0x1, P1 ;  /* 0x0000000d18037c11 */ /* 0x000fe200088f0c0d */
[----:B-1----:R-:W-:-:S05]  /*2f40*/  FMUL.FTZ R7, R6, R5 ;  /* 0x0000000506077220 */ /* 0x002fca0000410000 */
[----:B------:R-:W-:-:S05]  /*2f50*/  F2FP.BF16.F32.PACK_AB R7, R7, R0 ;  /* 0x000000000707723e */ /* 0x000fca00000010ff */
[----:B------:R3:W-:Y:S02]  /*2f60*/  STG.E desc[UR16][R2.64], R7 ;  /* 0x0000000702007986 */ /* 0x0007e4000c101910 */
.L_x_2176:
[----:B------:R-:W-:Y:S05]  /*2f70*/  BSYNC.RECONVERGENT B0 ;  /* 0x0000000000007941 */ /* 0x000fea0003800200 */
.L_x_2168:
[----:B------:R-:W-:Y:S02]  /*2f80*/  UIADD3 UR8, UPT, UPT, UR20, UR8, URZ ;  /* 0x0000000814087290 */ /* 0x000fe4000fffe0ff */
[----:B------:R-:W-:Y:S02]  /*2f90*/  UIADD3 UR4, UPT, UPT, UR4, 0x1, URZ ;  /* 0x0000000104047890 */ /* 0x000fe4000fffe0ff */
[----:B------:R-:W-:-:S09]  /*2fa0*/  UISETP.GE.AND UP0, UPT, UR8, UR7, UPT ;  /* 0x000000070800728c */ /* 0x000fd2000bf06270 */
[----:B------:R-:W-:Y:S05]  /*2fb0*/  BRA.U !UP0, `(.L_x_2183) ;  /* 0xffffffd108747547 */ /* 0x000fea000b83ffff */
[----:B------:R-:W-:Y:S05]  /*2fc0*/  EXIT ;  /* 0x000000000000794d */ /* 0x000fea0003800000 */
.L_x_2184:
        /* <DEDUP_REMOVED lines=11> */
.L_x_4533:


//--------------------- .text._Z35group_norm_nhwc_fwd_one_pass_kernelI11Bf16IOBf16WLi128ELi48ELi384EEv26Group_norm_nhwc_fwd_params --------------------------
	.section	.text._Z35group_norm_nhwc_fwd_one_pass_kernelI11Bf16IOBf16WLi128ELi48ELi384EEv26Group_norm_nhwc_fwd_params,"ax",@progbits
	.align	128
        .global         _Z35group_norm_nhwc_fwd_one_pass_kernelI11Bf16IOBf16WLi128ELi48ELi384EEv26Group_norm_nhwc_fwd_params
        .type           _Z35group_norm_nhwc_fwd_one_pass_kernelI11Bf16IOBf16WLi128ELi48ELi384EEv26Group_norm_nhwc_fwd_params,@function
        .size           _Z35group_norm_nhwc_fwd_one_pass_kernelI11Bf16IOBf16WLi128ELi48ELi384EEv26Group_norm_nhwc_fwd_params,(.L_x_4534 - _Z35group_norm_nhwc_fwd_one_pass_kernelI11Bf16IOBf16WLi128ELi48ELi384EEv26Group_norm_nhwc_fwd_params)
        .other          _Z35group_norm_nhwc_fwd_one_pass_kernelI11Bf16IOBf16WLi128ELi48ELi384EEv26Group_norm_nhwc_fwd_params,@"STO_CUDA_ENTRY STV_DEFAULT"
_Z35group_norm_nhwc_fwd_one_pass_kernelI11Bf16IOBf16WLi128ELi48ELi384EEv26Group_norm_nhwc_fwd_params:
.text._Z35group_norm_nhwc_fwd_one_pass_kernelI11Bf16IOBf16WLi128ELi48ELi384EEv26Group_norm_nhwc_fwd_params:
        /* <DEDUP_REMOVED lines=36> */
.L_x_2228:
[----:B0-----:R-:W0:Y:S01]  /*0240*/  LDCU UR5, c[0x0][0x3f8] ;  /* 0x00007f00ff0577ac */ /* 0x001e220008000800 */
[----:B---3--:R-:W-:Y:S02]  /*0250*/  IABS R6, UR7 ;  /* 0x0000000700067c13 */ /* 0x008fe40008000000 */
[C---:B------:R-:W-:Y:S01]  /*0260*/  IADD3 R37, PT, PT, R31.reuse, 0x10, RZ ;  /* 0x000000101f257810 */ /* 0x040fe20007ffe0ff */
[----:B-1----:R-:W1:Y:S01]  /*0270*/  LDCU.64 UR14, c[0x0][0x3e8] ;  /* 0x00007d00ff0e77ac */ /* 0x002e620008000a00 */
[----:B------:R-:W-:Y:S02]  /*0280*/  IADD3 R21, PT, PT, R31, 0x20, RZ ;  /* 0x000000201f157810 */ /* 0x000fe40007ffe0ff */
[----:B------:R-:W-:Y:S02]  /*0290*/  SHF.R.S32.HI R11, RZ, 0x1f, R37 ;  /* 0x0000001fff0b7819 */ /* 0x000fe40000011425 */
[----:B------:R-:W-:Y:S02]  /*02a0*/  SHF.R.S32.HI R19, RZ, 0x1f, R21 ;  /* 0x0000001fff137819 */ /* 0x000fe40000011415 */
[----:B------:R-:W-:-:S02]  /*02b0*/  LOP3.LUT R34, R28, 0xffff, RZ, 0xc0, !PT ;  /* 0x0000ffff1c227812 */ /* 0x000fc400078ec0ff */
[----:B------:R-:W-:-:S04]  /*02c0*/  IADD3 R18, PT, PT, R31, 0x30, RZ ;  /* 0x000000301f127810 */ /* 0x000fc80007ffe0ff */
[----:B------:R-:W-:Y:S02]  /*02d0*/  SHF.R.S32.HI R15, RZ, 0x1f, R18 ;  /* 0x0000001fff0f7819 */ /* 0x000fe40000011412 */
[----:B0-----:R-:W-:Y:S02]  /*02e0*/  MOV R0, UR5 ;  /* 0x0000000500007c02 */ /* 0x001fe40008000f00 */
[----:B-1----:R-:W-:Y:S02]  /*02f0*/  ISETP.GE.U32.AND P4, PT, R37, UR14, PT ;  /* 0x0000000e25007c0c */ /* 0x002fe4000bf86070 */
[----:B----4-:R-:W-:Y:S02]  /*0300*/  IABS R5, R0 ;  /* 0x0000000000057213 */ /* 0x010fe40000000000 */
[----:B------:R-:W-:Y:S02]  /*0310*/  ISETP.GE.AND.EX P4, PT, R11, UR15, PT, P4 ;  /* 0x0000000f0b007c0c */ /* 0x000fe4000bf86340 */
[----:B------:R-:W0:Y:S01]  /*0320*/  I2F.RP R0, R5 ;  /* 0x0000000500007306 */ /* 0x000e220000209400 */
[----:B------:R-:W-:-:S02]  /*0330*/  ISETP.GE.U32.AND P5, PT, R21, UR14, PT ;  /* 0x0000000e15007c0c */ /* 0x000fc4000bfa6070 */
[----:B------:R-:W-:Y:S02]  /*0340*/  ISETP.GE.U32.AND P3, PT, R31, UR14, PT ;  /* 0x0000000e1f007c0c */ /* 0x000fe4000bf66070 */
[----:B------:R-:W-:Y:S02]  /*0350*/  ISETP.GE.AND.EX P5, PT, R19, UR15, PT, P5 ;  /* 0x0000000f13007c0c */ /* 0x000fe4000bfa6350 */
[----:B------:R-:W-:Y:S01]  /*0360*/  ISETP.GE.AND.EX P3, PT, R27, UR15, PT, P3 ;  /* 0x0000000f1b007c0c */ /* 0x000fe2000bf66330 */
[----:B0-----:R-:W0:Y:S10]  /*0370*/  MUFU.RCP R0, R0 ;  /* 0x0000000000007308 */ /* 0x001e340000001000 */
[----:B--2---:R-:W1:Y:S01]  /*0380*/  @!P5 LDC.64 R8, c[0x0][0x3e0] ;  /* 0x0000f800ff08db82 */ /* 0x004e620000000a00 */
[----:B0-----:R-:W-:-:S04]  /*0390*/  IADD3 R2, PT, PT, R0, 0xffffffe, RZ ;  /* 0x0ffffffe00027810 */ /* 0x001fc80007ffe0ff */
[----:B------:R0:W2:Y:S02]  /*03a0*/  F2I.FTZ.U32.TRUNC.NTZ R3, R2 ;  /* 0x0000000200037305 */ /* 0x0000a4000021f000 */
[----:B0-----:R-:W-:Y:S01]  /*03b0*/  HFMA2 R2, -RZ, RZ, 0, 0 ;  /* 0x00000000ff027431 */ /* 0x001fe200000001ff */
[----:B--2---:R-:W-:Y:S02]  /*03c0*/  R2UR UR9, R3 ;  /* 0x00000000030972ca */ /* 0x004fe400000e0000 */
[----:B------:R-:W-:Y:S02]  /*03d0*/  IADD3 R4, PT, PT, RZ, -R3, RZ ;  /* 0x80000003ff047210 */ /* 0x000fe40007ffe0ff */
[----:B------:R-:W-:-:S03]  /*03e0*/  R2UR UR8, R2 ;  /* 0x00000000020872ca */ /* 0x000fc600000e0000 */
[----:B------:R-:W-:Y:S01]  /*03f0*/  IMAD R7, R4, R5, RZ ;  /* 0x0000000504077224 */ /* 0x000fe200078e02ff */
[----:B------:R-:W-:-:S04]  /*0400*/  MOV R4, R6 ;  /* 0x0000000600047202 */ /* 0x000fc80000000f00 */
[----:B------:R-:W-:-:S05]  /*0410*/  R2UR UR10, R4 ;  /* 0x00000000040a72ca */ /* 0x000fca00000e0000 */
[----:B------:R-:W-:-:S05]  /*0420*/  IMAD.HI.U32 R7, R3, R7, UR8 ;  /* 0x0000000803077e27 */ /* 0x000fca000f8e0007 */
[----:B------:R-:W-:Y:S02]  /*0430*/  R2UR UR8, R7 ;  /* 0x00000000070872ca */ /* 0x000fe400000e0000 */
[----:B------:R-:W0:Y:S11]  /*0440*/  @!P4 LDC.64 R6, c[0x0][0x390] ;  /* 0x0000e400ff06cb82 */ /* 0x000e360000000a00 */
[----:B------:R-:W-:-:S02]  /*0450*/  UIMAD.WIDE.U32 UR8, UR8, UR10, URZ ;  /* 0x0000000a080872a5 */ /* 0x000fc4000f8e00ff */
[----:B------:R-:W-:-:S04]  /*0460*/  ULOP3.LUT UR8, UR7, UR5, URZ, 0x3c, !UPT ;  /* 0x0000000507087292 */ /* 0x000fc8000f8e3cff */
[----:B------:R-:W-:-:S04]  /*0470*/  IMAD R0, RZ, RZ, -UR9 ;  /* 0x80000009ff007e24 */ /* 0x000fc8000f8e02ff */
[C---:B------:R-:W-:Y:S01]  /*0480*/  IMAD R0, R5.reuse, R0, UR10 ;  /* 0x0000000a05007e24 */ /* 0x040fe2000f8e0200 */
[----:B------:R-:W2:Y:S04]  /*0490*/  LDCU.64 UR10, c[0x0][0x3f0] ;  /* 0x00007e00ff0a77ac */ /* 0x000ea80008000a00 */
[----:B------:R-:W-:-:S13]  /*04a0*/  ISETP.GT.U32.AND P1, PT, R5, R0, PT ;  /* 0x000000000500720c */ /* 0x000fda0003f24070 */
[----:B------:R-:W-:Y:S01]  /*04b0*/  VOTEU.ANY UP0, P1 ;  /* 0x0000000000ff7886 */ /* 0x000fe20000800100 */
[----:B------:R-:W-:Y:S01]  /*04c0*/  PLOP3.LUT P1, PT, PT, PT, UP0, 0x80, 0x8 ;  /* 0x000000000008781c */ /* 0x000fe20003f2f008 */
[----:B--2---:R-:W-:-:S03]  /*04d0*/  IMAD.U32 R3, RZ, RZ, UR10 ;  /* 0x0000000aff037e24 */ /* 0x004fc6000f8e00ff */
[----:B------:R-:W-:Y:S02]  /*04e0*/  @!UP0 UIADD3 UR9, UPT, UPT, UR9, 0x1, URZ ;  /* 0x0000000109098890 */ /* 0x000fe4000fffe0ff */
[----:B------:R-:W-:-:S07]  /*04f0*/  UISETP.GE.AND UP0, UPT, UR8, URZ, UPT ;  /* 0x000000ff0800728c */ /* 0x000fce000bf06270 */
[----:B------:R-:W-:-:S04]  /*0500*/  @!P1 IADD3 R0, PT, PT, R0, -R5, RZ ;  /* 0x8000000500009210 */ /* 0x000fc80007ffe0ff */
[----:B------:R-:W-:Y:S02]  /*0510*/  ISETP.GE.U32.AND P1, PT, R0, R5, PT ;  /* 0x000000050000720c */ /* 0x000fe40003f26070 */
[----:B------:R-:W2:Y:S01]  /*0520*/  @!P4 LDC.64 R4, c[0x0][0x3e0] ;  /* 0x0000f800ff04cb82 */ /* 0x000ea20000000a00 */
[----:B------:R-:W-:-:S04]  /*0530*/  IADD3 R0, PT, PT, R31, 0x40, RZ ;  /* 0x000000401f007810 */ /* 0x000fc80007ffe0ff */
[----:B------:R-:W-:Y:S02]  /*0540*/  ISETP.GE.U32.AND P2, PT, R0, UR14, PT ;  /* 0x0000000e00007c0c */ /* 0x000fe4000bf46070 */
[----:B------:R-:W-:-:S04]  /*0550*/  SHF.R.S32.HI R17, RZ, 0x1f, R0 ;  /* 0x0000001fff117819 */ /* 0x000fc80000011400 */
[----:B------:R-:W-:Y:S01]  /*0560*/  VOTEU.ANY UP1, P1 ;  /* 0x0000000000ff7886 */ /* 0x000fe20000820100 */
[----:B------:R-:W-:-:S04]  /*0570*/  ISETP.GE.AND.EX P2, PT, R17, UR15, PT, P2 ;  /* 0x0000000f11007c0c */ /* 0x000fc8000bf46320 */
[----:B------:R-:W-:Y:S02]  /*0580*/  @UP1 UIADD3 UR9, UPT, UPT, UR9, 0x1, URZ ;  /* 0x0000000109091890 */ /* 0x000fe4000fffe0ff */
[----:B------:R-:W-:Y:S02]  /*0590*/  UISETP.NE.AND UP1, UPT, UR5, URZ, UPT ;  /* 0x000000ff0500728c */ /* 0x000fe4000bf25270 */
[----:B------:R-:W-:Y:S01]  /*05a0*/  @!UP0 UIADD3 UR9, UPT, UPT, -UR9, URZ, URZ ;  /* 0x000000ff09098290 */ /* 0x000fe2000fffe1ff */
[----:B--2---:R-:W-:-:S04]  /*05b0*/  @!P4 IMAD R10, R11, R4, RZ ;  /* 0x000000040b0ac224 */ /* 0x004fc800078e02ff */
[----:B------:R-:W2:Y:S01]  /*05c0*/  @!P2 LDC.64 R12, c[0x0][0x3e0] ;  /* 0x0000f800ff0cab82 */ /* 0x000ea20000000a00 */
[----:B------:R-:W-:-:S03]  /*05d0*/  @!P4 IMAD R11, R37, R5, R10 ;  /* 0x00000005250bc224 */ /* 0x000fc600078e020a */
[----:B------:R-:W-:Y:S01]  /*05e0*/  @!UP1 ULOP3.LUT UR9, URZ, UR5, URZ, 0x33, !UPT ;  /* 0x00000005ff099292 */ /* 0x000fe2000f8e33ff */
[----:B-1----:R-:W-:-:S03]  /*05f0*/  @!P5 IMAD R10, R19, R8, RZ ;  /* 0x00000008130ad224 */ /* 0x002fc600078e02ff */
[----:B------:R-:W-:Y:S01]  /*0600*/  UIADD3 UR8, UPT, UPT, -UR9, URZ, URZ ;  /* 0x000000ff09087290 */ /* 0x000fe2000fffe1ff */
[----:B------:R-:W-:-:S03]  /*0610*/  @!P5 IMAD R19, R21, R9, R10 ;  /* 0x000000091513d224 */ /* 0x000fc600078e020a */
[----:B------:R-:W-:Y:S02]  /*0620*/  UIMAD UR8, UR5, UR8, UR7 ;  /* 0x00000008050872a4 */ /* 0x000fe4000f8e0207 */
[----:B------:R-:W-:Y:S02]  /*0630*/  USHF.R.S32.HI UR5, URZ, 0x1f, UR9 ;  /* 0x0000001fff057899 */ /* 0x000fe40008011409 */
[----:B------:R-:W-:Y:S02]  /*0640*/  UIMAD UR8, UR8, 0x30, URZ ;  /* 0x00000030080878a4 */ /* 0x000fe4000f8e02ff */
[----:B------:R-:W-:-:S04]  /*0650*/  UIMAD UR5, UR5, UR10, URZ ;  /* 0x0000000a050572a4 */ /* 0x000fc8000f8e02ff */
[----:B------:R-:W-:Y:S01]  /*0660*/  IADD3 R34, P1, PT, R34, UR8, RZ ;  /* 0x0000000822227c10 */ /* 0x000fe2000ff3e0ff */
[----:B------:R-:W-:Y:S01]  /*0670*/  UIMAD UR5, UR9, UR11, UR5 ;  /* 0x0000000b090572a4 */ /* 0x000fe2000f8e0205 */
[----:B------:R-:W-:Y:S01]  /*0680*/  MOV R2, UR8 ;  /* 0x0000000800027c02 */ /* 0x000fe20008000f00 */
[----:B--2---:R-:W-:-:S03]  /*0690*/  @!P2 IMAD R17, R17, R12, RZ ;  /* 0x0000000c1111a224 */ /* 0x004fc600078e02ff */
[----:B------:R-:W-:Y:S01]  /*06a0*/  LEA.HI.X.SX32 R35, R2, RZ, 0x1, P1 ;  /* 0x000000ff02237211 */ /* 0x000fe200008f0eff */
[----:B------:R-:W-:Y:S01]  /*06b0*/  @!P2 IMAD R17, R0, R13, R17 ;  /* 0x0000000d0011a224 */ /* 0x000fe200078e0211 */
[----:B------:R-:W-:Y:S01]  /*06c0*/  ISETP.GE.U32.AND P1, PT, R18, UR14, PT ;  /* 0x0000000e12007c0c */ /* 0x000fe2000bf26070 */
[----:B------:R-:W-:-:S03]  /*06d0*/  IMAD.WIDE.U32 R34, R3, UR9, R34 ;  /* 0x0000000903227c25 */ /* 0x000fc6000f8e0022 */
[----:B------:R-:W-:Y:S01]  /*06e0*/  ISETP.GE.AND.EX P1, PT, R15, UR15, PT, P1 ;  /* 0x0000000f0f007c0c */ /* 0x000fe2000bf26310 */
[----:B------:R-:W1:Y:S01]  /*06f0*/  @!P5 LDC.64 R2, c[0x0][0x390] ;  /* 0x0000e400ff02db82 */ /* 0x000e620000000a00 */
[----:B------:R-:W-:Y:S02]  /*0700*/  IADD3 R33, PT, PT, R35, UR5, RZ ;  /* 0x0000000523217c10 */ /* 0x000fe4000fffe0ff */
[----:B------:R-:W-:Y:S02]  /*0710*/  @!P4 MOV R32, R34 ;  /* 0x000000220020c202 */ /* 0x000fe40000000f00 */
[----:B------:R-:W-:-:S03]  /*0720*/  @!P5 MOV R5, R33 ;  /* 0x000000210005d202 */ /* 0x000fc60000000f00 */
[----:B------:R-:W-:Y:S01]  /*0730*/  @!P4 IMAD.WIDE.U32 R36, R37, R4, R32 ;  /* 0x000000042524c225 */ /* 0x000fe200078e0020 */
[----:B------:R-:W-:-:S03]  /*0740*/  @!P5 MOV R4, R34 ;  /* 0x000000220004d202 */ /* 0x000fc60000000f00 */
[----:B------:R-:W-:Y:S01]  /*0750*/  @!P4 IMAD.IADD R14, R37, 0x1, R11 ;  /* 0x00000001250ec824 */ /* 0x000fe200078e020b */
[C---:B0-----:R-:W-:Y:S01]  /*0760*/  @!P4 LEA R20, P6, R36.reuse, R6, 0x1 ;  /* 0x000000062414c211 */ /* 0x041fe200078c08ff */
[----:B------:R-:W-:Y:S01]  /*0770*/  @!P5 IMAD.WIDE.U32 R8, R21, R8, R4 ;  /* 0x000000081508d225 */ /* 0x000fe200078e0004 */
[----:B------:R-:W0:Y:S02]  /*0780*/  @!P1 LDC.64 R10, c[0x0][0x3e0] ;  /* 0x0000f800ff0a9b82 */ /* 0x000e240000000a00 */
[----:B------:R-:W-:Y:S01]  /*0790*/  @!P4 LEA.HI.X R21, R36, R7, R14, 0x1, P6 ;  /* 0x000000072415c211 */ /* 0x000fe200030f0c0e */
[----:B------:R-:W-:Y:S01]  /*07a0*/  HFMA2 R14, -RZ, RZ, 0, 0 ;  /* 0x00000000ff0e7431 */ /* 0x000fe200000001ff */
[----:B------:R-:W-:Y:S02]  /*07b0*/  @!P5 IADD3 R19, PT, PT, R9, R19, RZ ;  /* 0x000000130913d210 */ /* 0x000fe40007ffe0ff */
[----:B-1----:R-:W-:Y:S02]  /*07c0*/  @!P5 LEA R36, P6, R8, R2, 0x1 ;  /* 0x000000020824d211 */ /* 0x002fe400078c08ff */
[----:B------:R-:W1:Y:S01]  /*07d0*/  @!P2 LDC.64 R4, c[0x0][0x390] ;  /* 0x0000e400ff04ab82 */ /* 0x000e620000000a00 */
[----:B------:R-:W-:-:S02]  /*07e0*/  @!P2 MOV R2, R34 ;  /* 0x000000220002a202 */ /* 0x000fc40000000f00 */
[----:B------:R-:W-:Y:S01]  /*07f0*/  @!P5 LEA.HI.X R37, R8, R3, R19, 0x1, P6 ;  /* 0x000000030825d211 */ /* 0x000fe200030f0c13 */
[----:B------:R-:W-:Y:S01]  /*0800*/  HFMA2 R19, -RZ, RZ, 0, 0 ;  /* 0x00000000ff137431 */ /* 0x000fe200000001ff */
[----:B------:R-:W-:-:S03]  /*0810*/  @!P2 MOV R3, R33 ;  /* 0x000000210003a202 */ /* 0x000fc60000000f00 */
[----:B------:R-:W2:Y:S01]  /*0820*/  @!P3 LDC.64 R6, c[0x0][0x3e0] ;  /* 0x0000f800ff06bb82 */ /* 0x000ea20000000a00 */
[----:B------:R-:W3:Y:S01]  /*0830*/  @!P5 LDG.E R14, desc[UR12][R36.64] ;  /* 0x0000000c240ed981 */ /* 0x000ee2000c1e1900 */
[----:B------:R-:W-:-:S06]  /*0840*/  @!P2 IMAD.WIDE.U32 R12, R0, R12, R2 ;  /* 0x0000000c000ca225 */ /* 0x000fcc00078e0002 */
[----:B------:R-:W4:Y:S01]  /*0850*/  @!P1 LDC.64 R8, c[0x0][0x390] ;  /* 0x0000e400ff089b82 */ /* 0x000f220000000a00 */
[----:B------:R5:W3:Y:S01]  /*0860*/  @!P4 LDG.E R19, desc[UR12][R20.64] ;  /* 0x0000000c1413c981 */ /* 0x000ae2000c1e1900 */
[----:B------:R-:W-:Y:S01]  /*0870*/  @!P2 IMAD.IADD R13, R13, 0x1, R17 ;  /* 0x000000010d0da824 */ /* 0x000fe200078e0211 */
[----:B------:R-:W-:-:S05]  /*0880*/  IADD3 R0, PT, PT, R31, 0x50, RZ ;  /* 0x000000501f007810 */ /* 0x000fca0007ffe0ff */
[----:B------:R-:W4:Y:S01]  /*0890*/  @!P3 LDC.64 R2, c[0x0][0x390] ;  /* 0x0000e400ff02bb82 */ /* 0x000f220000000a00 */
[C---:B-1----:R-:W-:Y:S01]  /*08a0*/  @!P2 LEA R16, P4, R12.reuse, R4, 0x1 ;  /* 0x000000040c10a211 */ /* 0x042fe200078808ff */
[----:B0-----:R-:W-:Y:S01]  /*08b0*/  @!P1 IMAD R4, R15, R10, RZ ;  /* 0x0000000a0f049224 */ /* 0x001fe200078e02ff */
[----:B------:R-:W-:Y:S02]  /*08c0*/  SHF.R.S32.HI R15, RZ, 0x1f, R0 ;  /* 0x0000001fff0f7819 */ /* 0x000fe40000011400 */
[----:B------:R-:W-:Y:S01]  /*08d0*/  @!P2 LEA.HI.X R17, R12, R5, R13, 0x1, P4 ;  /* 0x000000050c11a211 */ /* 0x000fe200020f0c0d */
[----:B-----5:R-:W-:Y:S01]  /*08e0*/  @!P1 IMAD R21, R18, R11, R4 ;  /* 0x0000000b12159224 */ /* 0x020fe200078e0204 */
[----:B------:R-:W-:Y:S02]  /*08f0*/  ISETP.GE.U32.AND P4, PT, R0, UR14, PT ;  /* 0x0000000e00007c0c */ /* 0x000fe4000bf86070 */
[----:B------:R-:W-:Y:S02]  /*0900*/  @!P1 MOV R4, R34 ;  /* 0x0000002200049202 */ /* 0x000fe40000000f00 */
[----:B------:R-:W-:-:S02]  /*0910*/  @!P1 MOV R5, R33 ;  /* 0x0000002100059202 */ /* 0x000fc40000000f00 */
[----:B------:R-:W-:Y:S01]  /*0920*/  ISETP.GE.AND.EX P4, PT, R15, UR15, PT, P4 ;  /* 0x0000000f0f007c0c */ /* 0x000fe2000bf86340 */
[----:B--2---:R-:W-:Y:S01]  /*0930*/  @!P3 IMAD R12, R27, R6, RZ ;  /* 0x000000061b0cb224 */ /* 0x004fe200078e02ff */
[----:B------:R-:W-:Y:S01]  /*0940*/  @!P3 MOV R11, R33 ;  /* 0x00000021000bb202 */ /* 0x000fe20000000f00 */
[----:B------:R-:W-:Y:S01]  /*0950*/  @!P1 IMAD.WIDE.U32 R4, R18, R10, R4 ;  /* 0x0000000a12049225 */ /* 0x000fe200078e0004 */
[----:B------:R-:W-:Y:S02]  /*0960*/  @!P3 MOV R10, R34 ;  /* 0x00000022000ab202 */ /* 0x000fe40000000f00 */
[----:B------:R-:W-:Y:S01]  /*0970*/  SHF.R.S32.HI R13, RZ, 0x1f, R30 ;  /* 0x0000001fff0d7819 */ /* 0x000fe2000001141e */
[----:B------:R-:W-:Y:S01]  /*0980*/  @!P3 IMAD R23, R31, R7, R12 ;  /* 0x000000071f17b224 */ /* 0x000fe200078e020c */
[----:B------:R-:W-:Y:S01]  /*0990*/  ISETP.GE.U32.AND P5, PT, R30, UR14, PT ;  /* 0x0000000e1e007c0c */ /* 0x000fe2000bfa6070 */
[----:B------:R-:W-:Y:S01]  /*09a0*/  @!P1 IMAD.IADD R5, R5, 0x1, R21 ;  /* 0x0000000105059824 */ /* 0x000fe200078e0215 */
[----:B----4-:R-:W-:Y:S01]  /*09b0*/  @!P1 LEA R20, P6, R4, R8, 0x1 ;  /* 0x0000000804149211 */ /* 0x010fe200078c08ff */
[----:B------:R-:W-:Y:S01]  /*09c0*/  @!P3 IMAD.WIDE.U32 R6, R31, R6, R10 ;  /* 0x000000061f06b225 */ /* 0x000fe200078e000a */
[----:B------:R-:W-:-:S02]  /*09d0*/  ISETP.GE.AND.EX P5, PT, R13, UR15, PT, P5 ;  /* 0x0000000f0d007c0c */ /* 0x000fc4000bfa6350 */
[----:B------:R-:W-:Y:S02]  /*09e0*/  @!P1 LEA.HI.X R21, R4, R9, R5, 0x1, P6 ;  /* 0x0000000904159211 */ /* 0x000fe400030f0c05 */
[----:B------:R-:W0:Y:S01]  /*09f0*/  @!P4 LDC.64 R4, c[0x0][0x3e0] ;  /* 0x0000f800ff04cb82 */ /* 0x000e220000000a00 */
[----:B------:R-:W-:Y:S02]  /*0a00*/  @!P3 IADD3 R23, PT, PT, R7, R23, RZ ;  /* 0x000000170717b210 */ /* 0x000fe40007ffe0ff */
[----:B------:R-:W-:-:S04]  /*0a10*/  @!P3 LEA R36, P6, R6, R2, 0x1 ;  /* 0x000000020624b211 */ /* 0x000fc800078c08ff */
[----:B------:R-:W-:Y:S01]  /*0a20*/  @!P3 LEA.HI.X R37, R6, R3, R23, 0x1, P6 ;  /* 0x000000030625b211 */ /* 0x000fe200030f0c17 */
[----:B------:R-:W-:Y:S01]  /*0a30*/  HFMA2 R23, -RZ, RZ, 0, 0 ;  /* 0x00000000ff177431 */ /* 0x000fe200000001ff */
[----:B------:R-:W1:Y:S01]  /*0a40*/  @!P5 LDC.64 R2, c[0x0][0x3e0] ;  /* 0x0000f800ff02db82 */ /* 0x000e620000000a00 */
[----:B------:R-:W-:Y:S02]  /*0a50*/  ISETP.GE.U32.AND P6, PT, R29, UR14, PT ;  /* 0x0000000e1d007c0c */ /* 0x000fe4000bfc6070 */
[----:B------:R-:W-:-:S05]  /*0a60*/  MOV R12, RZ ;  /* 0x000000ff000c7202 */ /* 0x000fca0000000f00 */
[----:B------:R-:W2:Y:S01]  /*0a70*/  @!P4 LDC.64 R6, c[0x0][0x390] ;  /* 0x0000e400ff06cb82 */ /* 0x000ea20000000a00 */
[----:B------:R-:W4:Y:S01]  /*0a80*/  @!P3 LDG.E R23, desc[UR12][R36.64] ;  /* 0x0000000c2417b981 */ /* 0x000f22000c1e1900 */
[----:B------:R-:W-:-:S03]  /*0a90*/  ISETP.GE.AND.EX P3, PT, R25, UR15, PT, P6 ;  /* 0x0000000f19007c0c */ /* 0x000fc6000bf66360 */
[----:B------:R5:W4:Y:S01]  /*0aa0*/  @!P1 LDG.E R12, desc[UR12][R20.64] ;  /* 0x0000000c140c9981 */ /* 0x000b22000c1e1900 */
[----:B0-----:R-:W-:Y:S02]  /*0ab0*/  @!P4 IMAD R15, R15, R4, RZ ;  /* 0x000000040f0fc224 */ /* 0x001fe400078e02ff */
[----:B------:R-:W0:Y:S02]  /*0ac0*/  @!P5 LDC.64 R8, c[0x0][0x390] ;  /* 0x0000e400ff08db82 */ /* 0x000e240000000a00 */
[----:B------:R-:W-:Y:S01]  /*0ad0*/  @!P4 IMAD R15, R0, R5, R15 ;  /* 0x00000005000fc224 */ /* 0x000fe200078e020f */
[----:B-----5:R-:W-:-:S05]  /*0ae0*/  @!P4 MOV R20, R34 ;  /* 0x000000220014c202 */ /* 0x020fca0000000f00 */
[----:B------:R-:W5:Y:S01]  /*0af0*/  @!P3 LDC.64 R10, c[0x0][0x3e0] ;  /* 0x0000f800ff0abb82 */ /* 0x000f620000000a00 */
[----:B------:R-:W-:-:S03]  /*0b00*/  @!P4 MOV R21, R33 ;  /* 0x000000210015c202 */ /* 0x000fc60000000f00 */
[----:B------:R-:W-:Y:S01]  /*0b10*/  @!P4 IMAD.WIDE.U32 R4, R0, R4, R20 ;  /* 0x000000040004c225 */ /* 0x000fe200078e0014 */
[----:B------:R-:W-:-:S03]  /*0b20*/  @!P5 MOV R20, R34 ;  /* 0x000000220014d202 */ /* 0x000fc60000000f00 */
[----:B------:R-:W-:Y:S01]  /*0b30*/  IMAD.MOV.U32 R0, RZ, RZ, RZ ;  /* 0x000000ffff007224 */ /* 0x000fe200078e00ff */
[----:B------:R-:W-:Y:S01]  /*0b40*/  @!P5 MOV R21, R33 ;  /* 0x000000210015d202 */ /* 0x000fe20000000f00 */
[----:B-1----:R-:W-:Y:S01]  /*0b50*/  @!P5 IMAD R13, R13, R2, RZ ;  /* 0x000000020d0dd224 */ /* 0x002fe200078e02ff */
[----:B------:R-:W-:-:S03]  /*0b60*/  @!P4 IADD3 R15, PT, PT, R5, R15, RZ ;  /* 0x0000000f050fc210 */ /* 0x000fc60007ffe0ff */
[----:B------:R-:W4:Y:S01]  /*0b70*/  @!P2 LDG.E R0, desc[UR12][R16.64] ;  /* 0x0000000c1000a981 */ /* 0x000f22000c1e1900 */
[----:B--2---:R-:W-:Y:S01]  /*0b80*/  @!P4 LEA R6, P2, R4, R6, 0x1 ;  /* 0x000000060406c211 */ /* 0x004fe200078408ff */
[C---:B------:R-:W-:Y:S02]  /*0b90*/  @!P5 IMAD R13, R30.reuse, R3, R13 ;  /* 0x000000031e0dd224 */ /* 0x040fe400078e020d */
[----:B------:R-:W-:Y:S02]  /*0ba0*/  @!P5 IMAD.WIDE.U32 R20, R30, R2, R20 ;  /* 0x000000021e14d225 */ /* 0x000fe400078e0014 */
[----:B------:R-:W1:Y:S01]  /*0bb0*/  @!P3 LDC.64 R2, c[0x0][0x390] ;  /* 0x0000e400ff02bb82 */ /* 0x000e620000000a00 */
[----:B------:R-:W-:Y:S01]  /*0bc0*/  @!P4 LEA.HI.X R7, R4, R7, R15, 0x1, P2 ;  /* 0x000000070407c211 */ /* 0x000fe200010f0c0f */
[----:B------:R-:W-:Y:S01]  /*0bd0*/  HFMA2 R4, -RZ, RZ, 0, 0 ;  /* 0x00000000ff047431 */ /* 0x000fe200000001ff */
[----:B0-----:R-:W-:Y:S01]  /*0be0*/  @!P5 LEA R36, P2, R20, R8, 0x1 ;  /* 0x000000081424d211 */ /* 0x001fe200078408ff */
[----:B-----5:R-:W-:Y:S01]  /*0bf0*/  @!P3 IMAD R8, R25, R10, RZ ;  /* 0x0000000a1908b224 */ /* 0x020fe200078e02ff */
[----:B------:R-:W-:-:S03]  /*0c00*/  @!P5 IADD3 R13, PT, PT, R21, R13, RZ ;  /* 0x0000000d150dd210 */ /* 0x000fc60007ffe0ff */
[----:B------:R0:W2:Y:S01]  /*0c10*/  @!P4 LDG.E R4, desc[UR12][R6.64] ;  /* 0x0000000c0604c981 */ /* 0x0000a2000c1e1900 */
[----:B------:R-:W-:Y:S01]  /*0c20*/  @!P3 IMAD R5, R29, R11, R8 ;  /* 0x0000000b1d05b224 */ /* 0x000fe200078e0208 */
[----:B------:R-:W-:Y:S02]  /*0c30*/  @!P5 LEA.HI.X R37, R20, R9, R13, 0x1, P2 ;  /* 0x000000091425d211 */ /* 0x000fe400010f0c0d */
[----:B0-----:R-:W-:Y:S01]  /*0c40*/  @!P3 MOV R7, R33 ;  /* 0x000000210007b202 */ /* 0x001fe20000000f00 */
[----:B------:R-:W-:-:S04]  /*0c50*/  @!P3 IMAD.MOV.U32 R6, RZ, RZ, R34 ;  /* 0x000000ffff06b224 */ /* 0x000fc800078e0022 */
[----:B------:R-:W-:Y:S01]  /*0c60*/  @!P3 IMAD.WIDE.U32 R10, R29, R10, R6 ;  /* 0x0000000a1d0ab225 */ /* 0x000fe200078e0006 */
[----:B------:R-:W-:-:S04]  /*0c70*/  CS2R R8, SRZ ;  /* 0x0000000000087805 */ /* 0x000fc8000001ff00 */
[----:B------:R-:W-:Y:S02]  /*0c80*/  @!P3 IADD3 R5, PT, PT, R11, R5, RZ ;  /* 0x000000050b05b210 */ /* 0x000fe40007ffe0ff */
[C---:B-1----:R-:W-:Y:S01]  /*0c90*/  @!P3 LEA R2, P2, R10.reuse, R2, 0x1 ;  /* 0x000000020a02b211 */ /* 0x042fe200078408ff */
[----:B------:R-:W5:Y:S03]  /*0ca0*/  @!P5 LDG.E R8, desc[UR12][R36.64] ;  /* 0x0000000c2408d981 */ /* 0x000f66000c1e1900 */
[----:B------:R-:W-:-:S05]  /*0cb0*/  @!P3 LEA.HI.X R3, R10, R3, R5, 0x1, P2 ;  /* 0x000000030a03b211 */ /* 0x000fca00010f0c05 */
[----:B------:R0:W5:Y:S01]  /*0cc0*/  @!P3 LDG.E R9, desc[UR12][R2.64] ;  /* 0x0000000c0209b981 */ /* 0x000162000c1e1900 */
[----:B------:R-:W-:Y:S02]  /*0cd0*/  ISETP.GT.AND P2, PT, R24, 0x1e, PT ;  /* 0x0000001e1800780c */ /* 0x000fe40003f44270 */
[C---:B---3--:R-:W-:Y:S02]  /*0ce0*/  PRMT R16, R19.reuse, 0x7632, R16 ;  /* 0x0000763213107816 */ /* 0x048fe40000000010 */
[----:B------:R-:W-:-:S03]  /*0cf0*/  SHF.L.U32 R19, R19, 0x10, RZ ;  /* 0x0000001013137819 */ /* 0x000fc600000006ff */
[----:B------:R-:W-:Y:S01]  /*0d00*/  IMAD.U32 R16, R16, 0x10000, RZ ;  /* 0x0001000010107824 */ /* 0x000fe200078e00ff */
[----:B------:R-:W-:-:S03]  /*0d10*/  PRMT R17, R14, 0x7632, R17 ;  /* 0x000076320e117816 */ /* 0x000fc60000000011 */
[----:B------:R-:W-:Y:S01]  /*0d20*/  FADD.FTZ R10, R19, R16 ;  /* 0x00000010130a7221 */ /* 0x000fe20000010000 */
[----:B------:R-:W-:Y:S02]  /*0d30*/  SHF.L.U32 R17, R17, 0x10, RZ ;  /* 0x0000001011117819 */ /* 0x000fe400000006ff */
[----:B------:R-:W-:Y:S02]  /*0d40*/  SHF.L.U32 R14, R14, 0x10, RZ ;  /* 0x000000100e0e7819 */ /* 0x000fe400000006ff */
[C---:B----4-:R-:W-:Y:S02]  /*0d50*/  PRMT R18, R23.reuse, 0x7632, R18 ;  /* 0x0000763217127816 */ /* 0x050fe40000000012 */
[----:B------:R-:W-:Y:S02]  /*0d60*/  SHF.L.U32 R23, R23, 0x10, RZ ;  /* 0x0000001017177819 */ /* 0x000fe400000006ff */
[----:B------:R-:W-:-:S05]  /*0d70*/  SHF.L.U32 R18, R18, 0x10, RZ ;  /* 0x0000001012127819 */ /* 0x000fca00000006ff */
[----:B------:R-:W-:Y:S01]  /*0d80*/  FADD.FTZ R5, R23, R18 ;  /* 0x0000001217057221 */ /* 0x000fe20000010000 */
[----:B------:R-:W-:-:S03]  /*0d90*/  FMUL.FTZ R6, R18, R18 ;  /* 0x0000001212067220 */ /* 0x000fc60000410000 */
[----:B------:R-:W-:Y:S01]  /*0da0*/  FADD.FTZ R5, RZ, R5 ;  /* 0x00000005ff057221 */ /* 0x000fe20000010000 */
[----:B------:R-:W-:Y:S01]  /*0db0*/  PRMT R15, R12, 0x7632, R15 ;  /* 0x000076320c0f7816 */ /* 0x000fe2000000000f */
[----:B------:R-:W-:Y:S02]  /*0dc0*/  FFMA.FTZ R6, R23, R23, R6 ;  /* 0x0000001717067223 */ /* 0x000fe40000010006 */
[----:B0-----:R-:W-:Y:S01]  /*0dd0*/  FADD.FTZ R2, R5, R10 ;  /* 0x0000000a05027221 */ /* 0x001fe20000010000 */
[----:B------:R-:W-:Y:S01]  /*0de0*/  FMUL.FTZ R10, R16, R16 ;  /* 0x00000010100a7220 */ /* 0x000fe20000410000 */
[----:B------:R-:W-:Y:S01]  /*0df0*/  SHF.L.U32 R15, R15, 0x10, RZ ;  /* 0x000000100f0f7819 */ /* 0x000fe200000006ff */
[----:B------:R-:W-:Y:S01]  /*0e00*/  FADD.FTZ R6, RZ, R6 ;  /* 0x00000006ff067221 */ /* 0x000fe20000010000 */
[----:B------:R-:W-:Y:S01]  /*0e10*/  FMUL.FTZ R5, R17, R17 ;  /* 0x0000001111057220 */ /* 0x000fe20000410000 */
[----:B------:R-:W-:Y:S01]  /*0e20*/  FFMA.FTZ R3, R19, R19, R10 ;  /* 0x0000001313037223 */ /* 0x000fe2000001000a */
[----:B------:R-:W-:Y:S01]  /*0e30*/  SHF.L.U32 R12, R12, 0x10, RZ ;  /* 0x000000100c0c7819 */ /* 0x000fe200000006ff */
[----:B------:R-:W-:-:S02]  /*0e40*/  FMUL.FTZ R7, R15, R15 ;  /* 0x0000000f0f077220 */ /* 0x000fc40000410000 */
[----:B------:R-:W-:Y:S01]  /*0e50*/  FADD.FTZ R3, R6, R3 ;  /* 0x0000000306037221 */ /* 0x000fe20000010000 */
[----:B------:R-:W-:Y:S01]  /*0e60*/  FFMA.FTZ R6, R14, R14, R5 ;  /* 0x0000000e0e067223 */ /* 0x000fe20000010005 */
[----:B------:R-:W-:Y:S01]  /*0e70*/  FFMA.FTZ R10, R12, R12, R7 ;  /* 0x0000000c0c0a7223 */ /* 0x000fe20000010007 */
[----:B------:R-:W-:Y:S01]  /*0e80*/  PRMT R13, R0, 0x7632, R13 ;  /* 0x00007632000d7816 */ /* 0x000fe2000000000d */
[----:B------:R-:W-:Y:S01]  /*0e90*/  FADD.FTZ R5, R14, R17 ;  /* 0x000000110e057221 */ /* 0x000fe20000010000 */
[----:B------:R-:W-:Y:S02]  /*0ea0*/  FADD.FTZ R3, R3, R6 ;  /* 0x0000000603037221 */ /* 0x000fe40000010000 */
[----:B------:R-:W-:Y:S01]  /*0eb0*/  SHF.L.U32 R13, R13, 0x10, RZ ;  /* 0x000000100d0d7819 */ /* 0x000fe200000006ff */
[----:B------:R-:W-:Y:S01]  /*0ec0*/  FADD.FTZ R2, R2, R5 ;  /* 0x0000000502027221 */ /* 0x000fe20000010000 */
[----:B------:R-:W-:Y:S02]  /*0ed0*/  IMAD.U32 R6, R0, 0x10000, RZ ;  /* 0x0001000000067824 */ /* 0x000fe400078e00ff */
[----:B------:R-:W-:Y:S01]  /*0ee0*/  FADD.FTZ R0, R3, R10 ;  /* 0x0000000a03007221 */ /* 0x000fe20000010000 */
[----:B------:R-:W-:Y:S01]  /*0ef0*/  FADD.FTZ R3, R12, R15 ;  /* 0x0000000f0c037221 */ /* 0x000fe20000010000 */
[----:B------:R-:W-:Y:S01]  /*0f00*/  FMUL.FTZ R5, R13, R13 ;  /* 0x0000000d0d057220 */ /* 0x000fe20000410000 */
[----:B--2---:R-:W-:-:S04]  /*0f10*/  PRMT R7, R4, 0x7632, R7 ;  /* 0x0000763204077816 */ /* 0x004fc80000000007 */
[----:B------:R-:W-:Y:S01]  /*0f20*/  SHF.L.U32 R7, R7, 0x10, RZ ;  /* 0x0000001007077819 */ /* 0x000fe200000006ff */
[----:B------:R-:W-:Y:S01]  /*0f30*/  FFMA.FTZ R5, R6, R6, R5 ;  /* 0x0000000606057223 */ /* 0x000fe20000010005 */
[----:B------:R-:W-:Y:S01]  /*0f40*/  SHF.L.U32 R4, R4, 0x10, RZ ;  /* 0x0000001004047819 */ /* 0x000fe200000006ff */
[----:B------:R-:W-:Y:S02]  /*0f50*/  FADD.FTZ R2, R2, R3 ;  /* 0x0000000302027221 */ /* 0x000fe40000010000 */
[----:B------:R-:W-:Y:S01]  /*0f60*/  FMUL.FTZ R11, R7, R7 ;  /* 0x00000007070b7220 */ /* 0x000fe20000410000 */
[----:B------:R-:W-:Y:S01]  /*0f70*/  FADD.FTZ R3, R6, R13 ;  /* 0x0000000d06037221 */ /* 0x000fe20000010000 */
[----:B------:R-:W-:Y:S02]  /*0f80*/  FADD.FTZ R0, R0, R5 ;  /* 0x0000000500007221 */ /* 0x000fe40000010000 */
[----:B------:R-:W-:Y:S01]  /*0f90*/  FFMA.FTZ R11, R4, R4, R11 ;  /* 0x00000004040b7223 */ /* 0x000fe2000001000b */
[----:B------:R-:W-:Y:S01]  /*0fa0*/  FADD.FTZ R3, R2, R3 ;  /* 0x0000000302037221 */ /* 0x000fe20000010000 */
[----:B-----5:R-:W-:-:S02]  /*0fb0*/  PRMT R5, R8, 0x7632, R5 ;  /* 0x0000763208057816 */ /* 0x020fc40000000005 */
[----:B------:R-:W-:Y:S01]  /*0fc0*/  SHF.L.U32 R2, R8, 0x10, RZ ;  /* 0x0000001008027819 */ /* 0x000fe200000006ff */
[----:B------:R-:W-:Y:S01]  /*0fd0*/  FADD.FTZ R8, R0, R11 ;  /* 0x0000000b00087221 */ /* 0x000fe20000010000 */
[----:B------:R-:W-:Y:S01]  /*0fe0*/  FADD.FTZ R0, R4, R7 ;  /* 0x0000000704007221 */ /* 0x000fe20000010000 */
[----:B------:R-:W-:Y:S02]  /*0ff0*/  SHF.L.U32 R5, R5, 0x10, RZ ;  /* 0x0000001005057819 */ /* 0x000fe400000006ff */
[----:B------:R-:W-:Y:S01]  /*1000*/  PRMT R11, R9, 0x7632, R11 ;  /* 0x00007632090b7816 */ /* 0x000fe2000000000b */
[----:B------:R-:W-:Y:S02]  /*1010*/  FADD.FTZ R10, R3, R0 ;  /* 0x00000000030a7221 */ /* 0x000fe40000010000 */
[----:B------:R-:W-:Y:S01]  /*1020*/  FMUL.FTZ R21, R5, R5 ;  /* 0x0000000505157220 */ /* 0x000fe20000410000 */
[----:B------:R-:W-:Y:S01]  /*1030*/  SHF.L.U32 R3, R11, 0x10, RZ ;  /* 0x000000100b037819 */ /* 0x000fe200000006ff */
[----:B------:R-:W-:-:S02]  /*1040*/  IMAD.U32 R0, R9, 0x10000, RZ ;  /* 0x0001000009007824 */ /* 0x000fc400078e00ff */
[C---:B------:R-:W-:Y:S01]  /*1050*/  FADD.FTZ R9, R2.reuse, R5 ;  /* 0x0000000502097221 */ /* 0x040fe20000010000 */
[----:B------:R-:W-:Y:S01]  /*1060*/  FFMA.FTZ R21, R2, R2, R21 ;  /* 0x0000000202157223 */ /* 0x000fe20000010015 */
[----:B------:R-:W-:Y:S02]  /*1070*/  FMUL.FTZ R11, R3, R3 ;  /* 0x00000003030b7220 */ /* 0x000fe40000410000 */
        /* <DEDUP_REMOVED lines=42> */
.L_x_2186:
[----:B------:R-:W-:Y:S05]  /*1320*/  BSYNC.RECONVERGENT B0 ;  /* 0x0000000000007941 */ /* 0x000fea0003800200 */
.L_x_2185:
        /* <DEDUP_REMOVED lines=36> */
.L_x_2188:
[----:B------:R-:W-:Y:S05]  /*1570*/  BSYNC.RECONVERGENT B0 ;  /* 0x0000000000007941 */ /* 0x000fea0003800200 */
.L_x_2187:
        /* <DEDUP_REMOVED lines=21> */
[----:B-1----:R-:W-:Y:S02]  /*16d0*/  MOV R37, UR10 ;  /* 0x0000000a00257c02 */ /* 0x002fe40008000f00 */
[----:B------:R3:W-:Y:S03]  /*16e0*/  STG.E.64 desc[UR12][R8.64], R10 ;  /* 0x0000000a08007986 */ /* 0x0007e6000c101b0c */
        /* <DEDUP_REMOVED lines=8> */
.L_x_2191:
[----:B---3--:R-:W2:Y:S04]  /*1770*/  LDG.E.STRONG.GPU R8, desc[UR12][R20.64] ;  /* 0x0000000c14087981 */ /* 0x008ea8000c1ef900 */
[----:B--2---:R-:W-:Y:S01]  /*1780*/  CCTL.IVALL ;  /* 0x00000000ff00798f */ /* 0x004fe20002000000 */
[----:B------:R-:W-:Y:S05]  /*1790*/  YIELD ;  /* 0x0000000000007946 */ /* 0x000fea0003800000 */
[----:B------:R-:W-:-:S13]  /*17a0*/  ISETP.NE.AND P2, PT, R8, R37, PT ;  /* 0x000000250800720c */ /* 0x000fda0003f45270 */
[----:B------:R-:W-:Y:S05]  /*17b0*/  @P2 BRA `(.L_x_2191) ;  /* 0xfffffffc00ec2947 */ /* 0x000fea000383ffff */
.L_x_2190:
        /* <DEDUP_REMOVED lines=15> */
.L_x_2193:
[----:B------:R-:W-:-:S13]  /*18b0*/  ISETP.EQ.OR P2, PT, RZ, UR23, P3 ;  /* 0x00000017ff007c0c */ /* 0x000fda0009f42670 */
[----:B------:R-:W-:-:S05]  /*18c0*/  VOTEU.ALL UP0, P2 ;  /* 0x0000000000ff7886 */ /* 0x000fca0001000000 */
[----:B------:R-:W-:-:S06]  /*18d0*/  @!UP0 UIMAD.WIDE.U32 UR24, UR9, 0x8, UR14 ;  /* 0x00000008091888a5 */ /* 0x000fcc000f8e000e */
[----:B------:R-:W-:Y:S02]  /*18e0*/  MOV R20, UR24 ;  /* 0x0000001800147c02 */ /* 0x000fe40008000f00 */
[----:B------:R-:W-:Y:S01]  /*18f0*/  MOV R21, UR25 ;  /* 0x0000001900157c02 */ /* 0x000fe20008000f00 */
[----:B------:R-:W-:-:S05]  /*1900*/  UIADD3 UR24, UPT, UPT, UR5, 0x1, URZ ;  /* 0x0000000105187890 */ /* 0x000fca000fffe0ff */
[----:B------:R-:W0:Y:S01]  /*1910*/  @!P2 LDG.E.64 R20, desc[UR12][R20.64] ;  /* 0x0000000c1414a981 */ /* 0x000e22000c1e1b00 */
[----:B------:R-:W-:-:S04]  /*1920*/  MOV R8, UR24 ;  /* 0x0000001800087c02 */ /* 0x000fc80008000f00 */
[----:B------:R-:W-:-:S13]  /*1930*/  ISETP.EQ.OR P4, PT, R8, UR17, P3 ;  /* 0x0000001108007c0c */ /* 0x000fda0009f82670 */
[----:B------:R-:W-:-:S05]  /*1940*/  VOTEU.ALL UP0, P4 ;  /* 0x0000000000ff7886 */ /* 0x000fca0002000000 */
[----:B------:R-:W-:-:S06]  /*1950*/  @!UP0 UIMAD.WIDE.U32 UR24, UR22, 0x8, UR14 ;  /* 0x00000008161888a5 */ /* 0x000fcc000f8e000e */
[----:B------:R-:W-:Y:S02]  /*1960*/  MOV R8, UR24 ;  /* 0x0000001800087c02 */ /* 0x000fe40008000f00 */
[----:B------:R-:W-:-:S06]  /*1970*/  MOV R9, UR25 ;  /* 0x0000001900097c02 */ /* 0x000fcc0008000f00 */
[----:B------:R-:W2:Y:S01]  /*1980*/  @!P4 LDG.E.64 R8, desc[UR12][R8.64] ;  /* 0x0000000c0808c981 */ /* 0x000ea2000c1e1b00 */
[----:B------:R-:W-:Y:S01]  /*1990*/  UIADD3 UR24, UPT, UPT, UR5, 0x2, URZ ;  /* 0x0000000205187890 */ /* 0x000fe2000fffe0ff */
[----:B0-----:R-:W-:-:S05]  /*19a0*/  @!P2 FADD.FTZ R10, R10, R20 ;  /* 0x000000140a0aa221 */ /* 0x001fca0000010000 */
[----:B------:R-:W-:Y:S02]  /*19b0*/  IMAD.U32 R20, RZ, RZ, UR24 ;  /* 0x00000018ff147e24 */ /* 0x000fe4000f8e00ff */
[----:B------:R-:W-:-:S03]  /*19c0*/  @!P2 FADD.FTZ R11, R11, R21 ;  /* 0x000000150b0ba221 */ /* 0x000fc60000010000 */
[----:B------:R-:W-:-:S13]  /*19d0*/  ISETP.EQ.OR P2, PT, R20, UR17, P3 ;  /* 0x0000001114007c0c */ /* 0x000fda0009f42670 */
[----:B------:R-:W-:-:S05]  /*19e0*/  VOTEU.ALL UP0, P2 ;  /* 0x0000000000ff7886 */ /* 0x000fca0001000000 */
[----:B------:R-:W-:-:S06]  /*19f0*/  @!UP0 UIMAD.WIDE.U32 UR24, UR10, 0x8, UR14 ;  /* 0x000000080a1888a5 */ /* 0x000fcc000f8e000e */
[----:B------:R-:W-:Y:S02]  /*1a00*/  MOV R20, UR24 ;  /* 0x0000001800147c02 */ /* 0x000fe40008000f00 */
[----:B------:R-:W-:Y:S01]  /*1a10*/  MOV R21, UR25 ;  /* 0x0000001900157c02 */ /* 0x000fe20008000f00 */
[----:B------:R-:W-:-:S05]  /*1a20*/  UIADD3 UR24, UPT, UPT, UR5, 0x3, URZ ;  /* 0x0000000305187890 */ /* 0x000fca000fffe0ff */
[----:B------:R-:W3:Y:S01]  /*1a30*/  @!P2 LDG.E.64 R20, desc[UR12][R20.64] ;  /* 0x0000000c1414a981 */ /* 0x000ee2000c1e1b00 */
[----:B--2---:R-:W-:Y:S01]  /*1a40*/  @!P4 FADD.FTZ R10, R10, R8 ;  /* 0x000000080a0ac221 */ /* 0x004fe20000010000 */
[----:B------:R-:W-:Y:S01]  /*1a50*/  MOV R8, UR24 ;  /* 0x0000001800087c02 */ /* 0x000fe20008000f00 */
[----:B------:R-:W-:-:S03]  /*1a60*/  @!P4 FADD.FTZ R11, R11, R9 ;  /* 0x000000090b0bc221 */ /* 0x000fc60000010000 */
[----:B------:R-:W-:-:S13]  /*1a70*/  ISETP.EQ.OR P4, PT, R8, UR17, P3 ;  /* 0x0000001108007c0c */ /* 0x000fda0009f82670 */
[----:B------:R-:W-:-:S05]  /*1a80*/  VOTEU.ALL UP0, P4 ;  /* 0x0000000000ff7886 */ /* 0x000fca0002000000 */
[----:B------:R-:W-:-:S06]  /*1a90*/  @!UP0 UIMAD.WIDE.U32 UR24, UR20, 0x8, UR14 ;  /* 0x00000008141888a5 */ /* 0x000fcc000f8e000e */
[----:B------:R-:W-:Y:S02]  /*1aa0*/  MOV R8, UR24 ;  /* 0x0000001800087c02 */ /* 0x000fe40008000f00 */
[----:B------:R-:W-:-:S06]  /*1ab0*/  MOV R9, UR25 ;  /* 0x0000001900097c02 */ /* 0x000fcc0008000f00 */
[----:B------:R-:W2:Y:S01]  /*1ac0*/  @!P4 LDG.E.64 R8, desc[UR12][R8.64] ;  /* 0x0000000c0808c981 */ /* 0x000ea2000c1e1b00 */
[----:B------:R-:W-:Y:S01]  /*1ad0*/  UIADD3 UR24, UPT, UPT, UR5, 0x4, URZ ;  /* 0x0000000405187890 */ /* 0x000fe2000fffe0ff */
[----:B---3--:R-:W-:-:S05]  /*1ae0*/  @!P2 FADD.FTZ R10, R10, R20 ;  /* 0x000000140a0aa221 */ /* 0x008fca0000010000 */
        /* <DEDUP_REMOVED lines=25> */
[----:B------:R-:W-:Y:S01]  /*1c80*/  MOV R20, UR24 ;  /* 0x0000001800147c02 */ /* 0x000fe20008000f00 */
[----:B------:R-:W-:Y:S01]  /*1c90*/  UIADD3 UR24, UPT, UPT, UR5, 0x7, URZ ;  /* 0x0000000705187890 */ /* 0x000fe2000fffe0ff */
[----:B--2---:R-:W-:-:S05]  /*1ca0*/  @!P4 FADD.FTZ R10, R10, R8 ;  /* 0x000000080a0ac221 */ /* 0x004fca0000010000 */
[----:B------:R-:W-:Y:S01]  /*1cb0*/  MOV R8, UR24 ;  /* 0x0000001800087c02 */ /* 0x000fe20008000f00 */
[----:B------:R-:W-:-:S03]  /*1cc0*/  @!P4 FADD.FTZ R11, R11, R9 ;  /* 0x000000090b0bc221 */ /* 0x000fc60000010000 */
[----:B------:R-:W-:Y:S02]  /*1cd0*/  ISETP.EQ.OR P4, PT, R8, UR17, P3 ;  /* 0x0000001108007c0c */ /* 0x000fe40009f82670 */
[----:B------:R-:W-:-:S06]  /*1ce0*/  MOV R21, UR25 ;  /* 0x0000001900157c02 */ /* 0x000fcc0008000f00 */
[----:B------:R-:W2:Y:S05]  /*1cf0*/  @!P2 LDG.E.64 R20, desc[UR12][R20.64] ;  /* 0x0000000c1414a981 */ /* 0x000eaa000c1e1b00 */
[----:B------:R-:W-:-:S05]  /*1d00*/  VOTEU.ALL UP0, P4 ;  /* 0x0000000000ff7886 */ /* 0x000fca0002000000 */
[----:B------:R-:W-:-:S06]  /*1d10*/  @!UP0 UIMAD.WIDE.U32 UR24, UR21, 0x8, UR14 ;  /* 0x00000008151888a5 */ /* 0x000fcc000f8e000e */
[----:B------:R-:W-:Y:S02]  /*1d20*/  MOV R8, UR24 ;  /* 0x0000001800087c02 */ /* 0x000fe40008000f00 */
        /* <DEDUP_REMOVED lines=19> */
.L_x_2192:
[----:B------:R-:W-:-:S13]  /*1e60*/  LOP3.LUT P2, RZ, R22, 0x7, RZ, 0xc0, !PT ;  /* 0x0000000716ff7812 */ /* 0x000fda000784c0ff */
[----:B------:R-:W-:Y:S05]  /*1e70*/  @!P2 BRA `(.L_x_2189) ;  /* 0x000000040070a947 */ /* 0x000fea0003800000 */
[----:B---3--:R-:W-:-:S05]  /*1e80*/  LOP3.LUT R8, R22, 0x7, RZ, 0xc0, !PT ;  /* 0x0000000716087812 */ /* 0x008fca00078ec0ff */
[----:B------:R-:W-:-:S05]  /*1e90*/  VIADD R8, R8, 0xffffffff ;  /* 0xffffffff08087836 */ /* 0x000fca0000000000 */
        /* <DEDUP_REMOVED lines=10> */
[----:B------:R-:W-:Y:S02]  /*1f40*/  MOV R20, UR10 ;  /* 0x0000000a00147c02 */ /* 0x000fe40008000f00 */
[----:B------:R-:W-:-:S06]  /*1f50*/  MOV R21, UR11 ;  /* 0x0000000b00157c02 */ /* 0x000fcc0008000f00 */
[----:B------:R-:W0:Y:S01]  /*1f60*/  @!P2 LDG.E.64 R20, desc[UR12][R20.64] ;  /* 0x0000000c1414a981 */ /* 0x000e22000c1e1b00 */
[----:B------:R-:W-:-:S05]  /*1f70*/  VOTEU.ALL UP0, P4 ;  /* 0x0000000000ff7886 */ /* 0x000fca0002000000 */
[----:B------:R-:W-:-:S04]  /*1f80*/  @!UP0 UIMAD UR10, UR9, UR16, UR6 ;  /* 0x00000010090a82a4 */ /* 0x000fc8000f8e0206 */
[----:B------:R-:W-:-:S06]  /*1f90*/  @!UP0 UIMAD.WIDE.U32 UR10, UR10, 0x8, UR14 ;  /* 0x000000080a0a88a5 */ /* 0x000fcc000f8e000e */
[----:B------:R-:W-:Y:S01]  /*1fa0*/  MOV R8, UR10 ;  /* 0x0000000a00087c02 */ /* 0x000fe20008000f00 */
[----:B------:R-:W-:-:S06]  /*1fb0*/  IMAD.U32 R9, RZ, RZ, UR11 ;  /* 0x0000000bff097e24 */ /* 0x000fcc000f8e00ff */
        /* <DEDUP_REMOVED lines=11> */
[----:B------:R-:W-:Y:S02]  /*2070*/  MOV R21, UR11 ;  /* 0x0000000b00157c02 */ /* 0x000fe40008000f00 */
        /* <DEDUP_REMOVED lines=8> */
[----:B------:R-:W-:Y:S01]  /*2100*/  MOV R8, UR10 ;  /* 0x0000000a00087c02 */ /* 0x000fe20008000f00 */
[----:B------:R-:W-:-:S06]  /*2110*/  IMAD.U32 R9, RZ, RZ, UR11 ;  /* 0x0000000bff097e24 */ /* 0x000fcc000f8e00ff */
        /* <DEDUP_REMOVED lines=8> */
.L_x_2194:
        /* <DEDUP_REMOVED lines=13> */
[----:B------:R-:W-:Y:S01]  /*2270*/  MOV R8, UR10 ;  /* 0x0000000a00087c02 */ /* 0x000fe20008000f00 */
[----:B------:R-:W-:Y:S01]  /*2280*/  @!UP0 UIMAD UR10, UR9, UR16, UR6 ;  /* 0x00000010090a82a4 */ /* 0x000fe2000f8e0206 */
[----:B------:R-:W-:-:S03]  /*2290*/  IMAD.U32 R9, RZ, RZ, UR11 ;  /* 0x0000000bff097e24 */ /* 0x000fc6000f8e00ff */
        /* <DEDUP_REMOVED lines=12> */
.L_x_2195:
        /* <DEDUP_REMOVED lines=13> */
.L_x_2196:
[----:B------:R-:W-:Y:S05]  /*2430*/  BSYNC.RECONVERGENT B0 ;  /* 0x0000000000007941 */ /* 0x000fea0003800200 */
.L_x_2189:
[----:B------:R-:W4:Y:S01]  /*2440*/  S2UR UR9, SR_CgaCtaId ;  /* 0x00000000000979c3 */ /* 0x000f220000008800 */
[----:B------:R-:W5:Y:S01]  /*2450*/  LDCU UR10, c[0x0][0x414] ;  /* 0x00008280ff0a77ac */ /* 0x000f620008000800 */
[----:B---3--:R-:W-:Y:S01]  /*2460*/  MOV R9, UR7 ;  /* 0x0000000700097c02 */ /* 0x008fe20008000f00 */
[----:B------:R-:W-:-:S05]  /*2470*/  UMOV UR5, 0x400 ;  /* 0x0000040000057882 */ /* 0x000fca0000000000 */
[----:B-1----:R-:W1:Y:S01]  /*2480*/  @P0 LDC.64 R36, c[0x0][0x388] ;  /* 0x0000e200ff240b82 */ /* 0x002e620000000a00 */
[----:B-----5:R-:W-:Y:S01]  /*2490*/  @P0 FMUL.FTZ R8, R10, UR10 ;  /* 0x0000000a0a080c20 */ /* 0x020fe20008410000 */
[----:B----4-:R-:W-:Y:S01]  /*24a0*/  ULEA UR5, UR9, UR5, 0x18 ;  /* 0x0000000509057291 */ /* 0x010fe2000f8ec0ff */
[----:B-1----:R-:W-:-:S04]  /*24b0*/  @P0 IMAD.WIDE R36, R9, 0x8, R36 ;  /* 0x0000000809240825 */ /* 0x002fc800078e0224 */
[----:B------:R-:W-:-:S04]  /*24c0*/  @P0 FMUL.FTZ R9, R11, UR10 ;  /* 0x0000000a0b090c20 */ /* 0x000fc80008410000 */
[----:B------:R-:W-:Y:S04]  /*24d0*/  @!P3 STS.64 [UR5+0x78], R10 ;  /* 0x0000780aff00b988 */ /* 0x000fe80008000a05 */
[----:B------:R1:W-:Y:S01]  /*24e0*/  @P0 STG.E.64 desc[UR12][R36.64], R8 ;  /* 0x0000000824000986 */ /* 0x0003e2000c101b0c */
[----:B------:R-:W-:Y:S08]  /*24f0*/  BAR.SYNC.DEFER_BLOCKING 0x0 ;  /* 0x0000000000007b1d */ /* 0x000ff00000010000 */
[----:B-1----:R-:W1:Y:S01]  /*2500*/  LDC.64 R36, c[0x0][0x398] ;  /* 0x0000e600ff247b82 */ /* 0x002e620000000a00 */
[----:B--2---:R-:W2:Y:S02]  /*2510*/  LDS.64 R20, [UR5+0x78] ;  /* 0x00007805ff147984 */ /* 0x004ea40008000a00 */
[----:B--2---:R-:W-:-:S05]  /*2520*/  FMUL.FTZ R20, R20, UR10 ;  /* 0x0000000a14147c20 */ /* 0x004fca0008410000 */
[----:B------:R-:W-:Y:S02]  /*2530*/  R2UR UR5, R20 ;  /* 0x00000000140572ca */ /* 0x000fe400000e0000 */
[----:B------:R-:W-:-:S04]  /*2540*/  LOP3.LUT R20, R28, 0xffff, RZ, 0xc0, !PT ;  /* 0x0000ffff1c147812 */ /* 0x000fc800078ec0ff */
[----:B------:R-:W-:-:S05]  /*2550*/  IADD3 R20, PT, PT, R20, UR8, RZ ;  /* 0x0000000814147c10 */ /* 0x000fca000fffe0ff */
[----:B-1----:R-:W-:Y:S02]  /*2560*/  IMAD.WIDE R36, R20, 0x2, R36 ;  /* 0x0000000214247825 */ /* 0x002fe400078e0224 */
[----:B0-----:R-:W-:-:S03]  /*2570*/  MOV R10, UR5 ;  /* 0x00000005000a7c02 */ /* 0x001fc60008000f00 */
[----:B------:R-:W2:Y:S02]  /*2580*/  LDG.E.U16 R11, desc[UR12][R36.64+0x2] ;  /* 0x0000020c240b7981 */ /* 0x000ea4000c1e1500 */
[----:B------:R-:W-:Y:S02]  /*2590*/  FMUL.FTZ R8, R10, UR5 ;  /* 0x000000050a087c20 */ /* 0x000fe40008410000 */
[----:B------:R-:W3:Y:S02]  /*25a0*/  LDG.E.U16 R10, desc[UR12][R36.64] ;  /* 0x0000000c240a7981 */ /* 0x000ee4000c1e1500 */
[----:B------:R-:W-:Y:S01]  /*25b0*/  FFMA.FTZ R21, R21, UR10, -R8 ;  /* 0x0000000a15157c23 */ /* 0x000fe20008010808 */
[----:B------:R-:W0:Y:S01]  /*25c0*/  LDCU.U8 UR10, c[0x0][0x3fc] ;  /* 0x00007f80ff0a77ac */ /* 0x000e220008000000 */
[----:B------:R-:W1:Y:S02]  /*25d0*/  LDC.64 R8, c[0x0][0x3a0] ;  /* 0x0000e800ff087b82 */ /* 0x000e640000000a00 */
[----:B-1----:R-:W-:-:S05]  /*25e0*/  IMAD.WIDE R8, R20, 0x2, R8 ;  /* 0x0000000214087825 */ /* 0x002fca00078e0208 */
[----:B------:R-:W4:Y:S04]  /*25f0*/  LDG.E.U16 R20, desc[UR12][R8.64] ;  /* 0x0000000c08147981 */ /* 0x000f28000c1e1500 */
[----:B------:R-:W5:Y:S01]  /*2600*/  LDG.E.U16 R8, desc[UR12][R8.64+0x2] ;  /* 0x0000020c08087981 */ /* 0x000f62000c1e1500 */
[----:B------:R-:W-:-:S13]  /*2610*/  FSETP.GTU.FTZ.AND P2, PT, R21, RZ, PT ;  /* 0x000000ff1500720b */ /* 0x000fda0003f5c000 */
[----:B------:R-:W-:-:S05]  /*2620*/  VOTEU.ANY UP0, P2 ;  /* 0x0000000000ff7886 */ /* 0x000fca0001000100 */
[----:B------:R-:W1:Y:S01]  /*2630*/  @UP0 LDCU UR8, c[0x0][0x3a8] ;  /* 0x00007500ff0807ac */ /* 0x000e620008000800 */
[----:B------:R-:W-:-:S13]  /*2640*/  PLOP3.LUT P2, PT, PT, PT, UP0, 0x80, 0x8 ;  /* 0x000000000008781c */ /* 0x000fda0003f4f008 */
[----:B-1----:R-:W-:-:S06]  /*2650*/  @P2 FADD.FTZ R21, R21, UR8 ;  /* 0x0000000815152e21 */ /* 0x002fcc0008010000 */
[----:B------:R-:W1:Y:S01]  /*2660*/  @P2 MUFU.RSQ R21, R21 ;  /* 0x0000001500152308 */ /* 0x000e620000001400 */
[----:B0-----:R-:W-:Y:S01]  /*2670*/  UISETP.NE.AND UP1, UPT, UR10, URZ, UPT ;  /* 0x000000ff0a00728c */ /* 0x001fe2000bf25270 */
[----:B------:R-:W-:Y:S01]  /*2680*/  BSSY.RECONVERGENT B0, `(.L_x_2197) ;  /* 0x00001dc000007945 */ /* 0x000fe20003800200 */
[----:B------:R-:W-:Y:S01]  /*2690*/  UMOV UR8, 0x3f800000 ;  /* 0x3f80000000087882 */ /* 0x000fe20000000000 */
[----:B-1----:R-:W-:-:S13]  /*26a0*/  @P2 R2UR UR9, R21 ;  /* 0x00000000150922ca */ /* 0x002fda00000e0000 */
[----:B------:R-:W-:Y:S01]  /*26b0*/  @UP0 UMOV UR8, UR9 ;  /* 0x0000000900080c82 */ /* 0x000fe20008000000 */
[----:B--2---:R-:W-:Y:S01]  /*26c0*/  IMAD.U32 R11, R11, 0x10000, RZ ;  /* 0x000100000b0b7824 */ /* 0x004fe200078e00ff */
[----:B---3--:R-:W-:Y:S02]  /*26d0*/  SHF.L.U32 R10, R10, 0x10, RZ ;  /* 0x000000100a0a7819 */ /* 0x008fe400000006ff */
[----:B----4-:R-:W-:Y:S02]  /*26e0*/  SHF.L.U32 R21, R20, 0x10, RZ ;  /* 0x0000001014157819 */ /* 0x010fe400000006ff */
[----:B-----5:R-:W-:Y:S01]  /*26f0*/  SHF.L.U32 R20, R8, 0x10, RZ ;  /* 0x0000001008147819 */ /* 0x020fe200000006ff */
[----:B------:R-:W-:Y:S06]  /*2700*/  BRA.U UP1, `(.L_x_2198) ;  /* 0x0000000d010c7547 */ /* 0x000fec000b800000 */
        /* <DEDUP_REMOVED lines=23> */
.L_x_2200:
[----:B------:R-:W-:Y:S05]  /*2880*/  BSYNC.RECONVERGENT B1 ;  /* 0x0000000000017941 */ /* 0x000fea0003800200 */
.L_x_2199:
[----:B0-----:R-:W-:Y:S01]  /*2890*/  VIADD R37, R31, 0x10 ;  /* 0x000000101f257836 */ /* 0x001fe20000000000 */
[----:B------:R-:W-:Y:S04]  /*28a0*/  BSSY.RECONVERGENT B1, `(.L_x_2201) ;  /* 0x0000017000017945 */ /* 0x000fe80003800200 */
[----:B------:R-:W-:Y:S02]  /*28b0*/  ISETP.GE.U32.AND P1, PT, R37, UR14, PT ;  /* 0x0000000e25007c0c */ /* 0x000fe4000bf26070 */
[----:B------:R-:W-:-:S04]  /*28c0*/  SHF.R.S32.HI R8, RZ, 0x1f, R37 ;  /* 0x0000001fff087819 */ /* 0x000fc80000011425 */
[----:B------:R-:W-:-:S13]  /*28d0*/  ISETP.GE.AND.EX P1, PT, R8, UR15, PT, P1 ;  /* 0x0000000f08007c0c */ /* 0x000fda000bf26310 */
[----:B------:R-:W-:Y:S05]  /*28e0*/  @P1 BRA `(.L_x_2202) ;  /* 0x0000000000481947 */ /* 0x000fea0003800000 */
[----:B------:R-:W0:Y:S01]  /*28f0*/  LDCU.64 UR10, c[0x0][0x3e0] ;  /* 0x00007c00ff0a77ac */ /* 0x000e220008000a00 */
[----:B------:R-:W-:Y:S01]  /*2900*/  MOV R9, R33 ;  /* 0x0000002100097202 */ /* 0x000fe20000000f00 */
[----:B------:R-:W-:Y:S01]  /*2910*/  FADD.FTZ R19, R19, -UR5 ;  /* 0x8000000513137e21 */ /* 0x000fe20008010000 */
[----:B------:R-:W-:Y:S01]  /*2920*/  FADD.FTZ R16, R16, -UR5 ;  /* 0x8000000510107e21 */ /* 0x000fe20008010000 */
[----:B------:R-:W1:Y:S02]  /*2930*/  LDCU.64 UR18, c[0x0][0x380] ;  /* 0x00007000ff1277ac */ /* 0x000e640008000a00 */
[----:B------:R-:W-:Y:S01]  /*2940*/  FMUL.FTZ R19, R19, UR8 ;  /* 0x0000000813137c20 */ /* 0x000fe20008410000 */
[----:B------:R-:W-:-:S04]  /*2950*/  FMUL.FTZ R16, R16, UR8 ;  /* 0x0000000810107c20 */ /* 0x000fc80008410000 */
[----:B------:R-:W-:Y:S01]  /*2960*/  FFMA.FTZ R16, R11, R16, R20 ;  /* 0x000000100b107223 */ /* 0x000fe20000010014 */
[----:B0-----:R-:W-:-:S04]  /*2970*/  IMAD R8, R8, UR10, RZ ;  /* 0x0000000a08087c24 */ /* 0x001fc8000f8e02ff */
[----:B------:R-:W-:Y:S01]  /*2980*/  IMAD R23, R37, UR11, R8 ;  /* 0x0000000b25177c24 */ /* 0x000fe2000f8e0208 */
[----:B------:R-:W-:-:S05]  /*2990*/  MOV R8, R34 ;  /* 0x0000002200087202 */ /* 0x000fca0000000f00 */
[----:B------:R-:W-:-:S05]  /*29a0*/  IMAD.WIDE.U32 R8, R37, UR10, R8 ;  /* 0x0000000a25087c25 */ /* 0x000fca000f8e0008 */
[----:B------:R-:W-:Y:S01]  /*29b0*/  IADD3 R23, PT, PT, R9, R23, RZ ;  /* 0x0000001709177210 */ /* 0x000fe20007ffe0ff */
[----:B------:R-:W-:Y:S01]  /*29c0*/  FFMA.FTZ R9, R10, R19, R21 ;  /* 0x000000130a097223 */ /* 0x000fe20000010015 */
[----:B-1----:R-:W-:-:S04]  /*29d0*/  LEA R36, P1, R8, UR18, 0x1 ;  /* 0x0000001208247c11 */ /* 0x002fc8000f8208ff */
[----:B------:R-:W-:Y:S02]  /*29e0*/  LEA.HI.X R37, R8, UR19, R23, 0x1, P1 ;  /* 0x0000001308257c11 */ /* 0x000fe400088f0c17 */
[----:B------:R-:W-:-:S05]  /*29f0*/  F2FP.BF16.F32.PACK_AB R9, R16, R9 ;  /* 0x000000091009723e */ /* 0x000fca00000010ff */
[----:B------:R0:W-:Y:S02]  /*2a00*/  STG.E desc[UR12][R36.64], R9 ;  /* 0x0000000924007986 */ /* 0x0001e4000c10190c */
.L_x_2202:
[----:B------:R-:W-:Y:S05]  /*2a10*/  BSYNC.RECONVERGENT B1 ;  /* 0x0000000000017941 */ /* 0x000fea0003800200 */
.L_x_2201:
[C---:B------:R-:W-:Y:S01]  /*2a20*/  IADD3 R23, PT, PT, R31.reuse, 0x20, RZ ;  /* 0x000000201f177810 */ /* 0x040fe20007ffe0ff */
[----:B------:R-:W-:Y:S01]  /*2a30*/  BSSY.RECONVERGENT B1, `(.L_x_2203) ;  /* 0x0000018000017945 */ /* 0x000fe20003800200 */
[----:B------:R-:W-:Y:S02]  /*2a40*/  IADD3 R19, PT, PT, R31, 0x30, RZ ;  /* 0x000000301f137810 */ /* 0x000fe40007ffe0ff */
[----:B------:R-:W-:Y:S02]  /*2a50*/  ISETP.GE.U32.AND P1, PT, R23, UR14, PT ;  /* 0x0000000e17007c0c */ /* 0x000fe4000bf26070 */
[----:B------:R-:W-:-:S04]  /*2a60*/  SHF.R.S32.HI R8, RZ, 0x1f, R23 ;  /* 0x0000001fff087819 */ /* 0x000fc80000011417 */
[----:B------:R-:W-:-:S13]  /*2a70*/  ISETP.GE.AND.EX P1, PT, R8, UR15, PT, P1 ;  /* 0x0000000f08007c0c */ /* 0x000fda000bf26310 */
[----:B------:R-:W-:Y:S05]  /*2a80*/  @P1 BRA `(.L_x_2204) ;  /* 0x0000000000481947 */ /* 0x000fea0003800000 */
[----:B------:R-:W1:Y:S01]  /*2a90*/  LDCU.64 UR10, c[0x0][0x3e0] ;  /* 0x00007c00ff0a77ac */ /* 0x000e620008000a00 */
[----:B------:R-:W-:Y:S01]  /*2aa0*/  FADD.FTZ R16, R17, -UR5 ;  /* 0x8000000511107e21 */ /* 0x000fe20008010000 */
[----:B0-----:R-:W-:Y:S01]  /*2ab0*/  MOV R9, R33 ;  /* 0x0000002100097202 */ /* 0x001fe20000000f00 */
[----:B------:R-:W-:Y:S01]  /*2ac0*/  FADD.FTZ R14, R14, -UR5 ;  /* 0x800000050e0e7e21 */ /* 0x000fe20008010000 */
[----:B------:R-:W0:Y:S01]  /*2ad0*/  LDCU.64 UR18, c[0x0][0x380] ;  /* 0x00007000ff1277ac */ /* 0x000e220008000a00 */
[----:B------:R-:W-:Y:S02]  /*2ae0*/  FMUL.FTZ R16, R16, UR8 ;  /* 0x0000000810107c20 */ /* 0x000fe40008410000 */
[----:B------:R-:W-:-:S04]  /*2af0*/  FMUL.FTZ R14, R14, UR8 ;  /* 0x000000080e0e7c20 */ /* 0x000fc80008410000 */
[----:B------:R-:W-:Y:S01]  /*2b00*/  FFMA.FTZ R14, R10, R14, R21 ;  /* 0x0000000e0a0e7223 */ /* 0x000fe20000010015 */
[----:B-1----:R-:W-:-:S04]  /*2b10*/  IMAD R8, R8, UR10, RZ ;  /* 0x0000000a08087c24 */ /* 0x002fc8000f8e02ff */
[----:B------:R-:W-:Y:S02]  /*2b20*/  IMAD R17, R23, UR11, R8 ;  /* 0x0000000b17117c24 */ /* 0x000fe4000f8e0208 */
[----:B------:R-:W-:-:S04]  /*2b30*/  IMAD.MOV.U32 R8, RZ, RZ, R34 ;  /* 0x000000ffff087224 */ /* 0x000fc800078e0022 */
[----:B------:R-:W-:-:S04]  /*2b40*/  IMAD.WIDE.U32 R8, R23, UR10, R8 ;  /* 0x0000000a17087c25 */ /* 0x000fc8000f8e0008 */
[----:B------:R-:W-:Y:S01]  /*2b50*/  FFMA.FTZ R23, R11, R16, R20 ;  /* 0x000000100b177223 */ /* 0x000fe20000010014 */
[----:B------:R-:W-:Y:S02]  /*2b60*/  IADD3 R17, PT, PT, R9, R17, RZ ;  /* 0x0000001109117210 */ /* 0x000fe40007ffe0ff */
[C---:B0-----:R-:W-:Y:S02]  /*2b70*/  LEA R16, P1, R8.reuse, UR18, 0x1 ;  /* 0x0000001208107c11 */ /* 0x041fe4000f8208ff */
[----:B------:R-:W-:Y:S02]  /*2b80*/  F2FP.BF16.F32.PACK_AB R9, R23, R14 ;  /* 0x0000000e1709723e */ /* 0x000fe400000010ff */
[----:B------:R-:W-:-:S05]  /*2b90*/  LEA.HI.X R17, R8, UR19, R17, 0x1, P1 ;  /* 0x0000001308117c11 */ /* 0x000fca00088f0c11 */
[----:B------:R1:W-:Y:S04]  /*2ba0*/  STG.E desc[UR12][R16.64], R9 ;  /* 0x0000000910007986 */ /* 0x0003e8000c10190c */
.L_x_2204:
[----:B------:R-:W-:Y:S05]  /*2bb0*/  BSYNC.RECONVERGENT B1 ;  /* 0x0000000000017941 */ /* 0x000fea0003800200 */
.L_x_2203:
[----:B------:R-:W-:Y:S01]  /*2bc0*/  ISETP.GE.U32.AND P3, PT, R19, UR14, PT ;  /* 0x0000000e13007c0c */ /* 0x000fe2000bf66070 */
[----:B------:R-:W-:Y:S01]  /*2bd0*/  BSSY.RECONVERGENT B1, `(.L_x_2205) ;  /* 0x0000023000017945 */ /* 0x000fe20003800200 */
[----:B0-----:R-:W-:Y:S02]  /*2be0*/  SHF.R.S32.HI R36, RZ, 0x1f, R19 ;  /* 0x0000001fff247819 */ /* 0x001fe40000011413 */
[C---:B------:R-:W-:Y:S02]  /*2bf0*/  IADD3 R14, PT, PT, R31.reuse, 0x40, RZ ;  /* 0x000000401f0e7810 */ /* 0x040fe40007ffe0ff */
[----:B------:R-:W-:Y:S02]  /*2c00*/  ISETP.GE.AND.EX P3, PT, R36, UR15, PT, P3 ;  /* 0x0000000f24007c0c */ /* 0x000fe4000bf66330 */
[----:B-1----:R-:W-:Y:S02]  /*2c10*/  IADD3 R16, PT, PT, R31, 0x50, RZ ;  /* 0x000000501f107810 */ /* 0x002fe40007ffe0ff */
[----:B------:R-:W-:-:S02]  /*2c20*/  ISETP.GE.U32.AND P1, PT, R14, UR14, PT ;  /* 0x0000000e0e007c0c */ /* 0x000fc4000bf26070 */
[----:B------:R-:W-:Y:S02]  /*2c30*/  ISETP.GE.U32.AND P4, PT, R16, UR14, PT ;  /* 0x0000000e10007c0c */ /* 0x000fe4000bf86070 */
[----:B------:R-:W-:Y:S02]  /*2c40*/  ISETP.GE.U32.AND P5, PT, R30, UR14, PT ;  /* 0x0000000e1e007c0c */ /* 0x000fe4000bfa6070 */
[----:B------:R-:W-:Y:S02]  /*2c50*/  ISETP.GE.U32.AND P2, PT, R29, UR14, PT ;  /* 0x0000000e1d007c0c */ /* 0x000fe4000bf46070 */
[----:B------:R-:W-:Y:S02]  /*2c60*/  SHF.R.S32.HI R17, RZ, 0x1f, R14 ;  /* 0x0000001fff117819 */ /* 0x000fe4000001140e */
        /* <DEDUP_REMOVED lines=9> */
[----:B------:R-:W-:Y:S02]  /*2d00*/  IMAD.MOV.U32 R9, RZ, RZ, R33 ;  /* 0x000000ffff097224 */ /* 0x000fe400078e0021 */
[----:B------:R-:W-:Y:S01]  /*2d10*/  FADD.FTZ R12, R12, -UR5 ;  /* 0x800000050c0c7e21 */ /* 0x000fe20008010000 */
[----:B------:R-:W1:Y:S01]  /*2d20*/  LDCU.64 UR18, c[0x0][0x380] ;  /* 0x00007000ff1277ac */ /* 0x000e620008000a00 */
[----:B------:R-:W-:Y:S02]  /*2d30*/  FADD.FTZ R15, R15, -UR5 ;  /* 0x800000050f0f7e21 */ /* 0x000fe40008010000 */
[----:B------:R-:W-:Y:S02]  /*2d40*/  FMUL.FTZ R12, R12, UR8 ;  /* 0x000000080c0c7c20 */ /* 0x000fe40008410000 */
[----:B------:R-:W-:Y:S01]  /*2d50*/  FMUL.FTZ R15, R15, UR8 ;  /* 0x000000080f0f7c20 */ /* 0x000fe20008410000 */
[----:B0-----:R-:W-:-:S02]  /*2d60*/  IMAD R36, R36, UR10, RZ ;  /* 0x0000000a24247c24 */ /* 0x001fc4000f8e02ff */
[----:B------:R-:W-:-:S04]  /*2d70*/  IMAD.WIDE.U32 R8, R19, UR10, R8 ;  /* 0x0000000a13087c25 */ /* 0x000fc8000f8e0008 */
[----:B------:R-:W-:-:S05]  /*2d80*/  IMAD R36, R19, UR11, R36 ;  /* 0x0000000b13247c24 */ /* 0x000fca000f8e0224 */
[----:B------:R-:W-:Y:S02]  /*2d90*/  IADD3 R9, PT, PT, R9, R36, RZ ;  /* 0x0000002409097210 */ /* 0x000fe40007ffe0ff */
[----:B-1----:R-:W-:-:S04]  /*2da0*/  LEA R36, P3, R8, UR18, 0x1 ;  /* 0x0000001208247c11 */ /* 0x002fc8000f8608ff */
[----:B------:R-:W-:Y:S01]  /*2db0*/  LEA.HI.X R37, R8, UR19, R9, 0x1, P3 ;  /* 0x0000001308257c11 */ /* 0x000fe200098f0c09 */
[----:B------:R-:W-:Y:S01]  /*2dc0*/  FFMA.FTZ R9, R10, R12, R21 ;  /* 0x0000000c0a097223 */ /* 0x000fe20000010015 */
[----:B------:R-:W-:-:S05]  /*2dd0*/  FFMA.FTZ R8, R11, R15, R20 ;  /* 0x0000000f0b087223 */ /* 0x000fca0000010014 */
[----:B------:R-:W-:-:S05]  /*2de0*/  F2FP.BF16.F32.PACK_AB R9, R8, R9 ;  /* 0x000000090809723e */ /* 0x000fca00000010ff */
[----:B------:R0:W-:Y:S02]  /*2df0*/  STG.E desc[UR12][R36.64], R9 ;  /* 0x0000000924007986 */ /* 0x0001e4000c10190c */
.L_x_2206:
[----:B------:R-:W-:Y:S05]  /*2e00*/  BSYNC.RECONVERGENT B1 ;  /* 0x0000000000017941 */ /* 0x000fea0003800200 */
.L_x_2205:
[----:B------:R-:W-:Y:S04]  /*2e10*/  BSSY.RECONVERGENT B1, `(.L_x_2207) ;  /* 0x0000014000017945 */ /* 0x000fe80003800200 */
[----:B------:R-:W-:Y:S05]  /*2e20*/  @P1 BRA `(.L_x_2208) ;  /* 0x0000000000481947 */ /* 0x000fea0003800000 */
[----:B------:R-:W1:Y:S01]  /*2e30*/  LDCU.64 UR10, c[0x0][0x3e0] ;  /* 0x00007c00ff0a77ac */ /* 0x000e620008000a00 */
[----:B------:R-:W-:Y:S01]  /*2e40*/  MOV R8, R34 ;  /* 0x0000002200087202 */ /* 0x000fe20000000f00 */
[----:B------:R-:W-:Y:S01]  /*2e50*/  FADD.FTZ R6, R6, -UR5 ;  /* 0x8000000506067e21 */ /* 0x000fe20008010000 */
[----:B0-----:R-:W-:Y:S01]  /*2e60*/  MOV R9, R33 ;  /* 0x0000002100097202 */ /* 0x001fe20000000f00 */
[----:B------:R-:W0:Y:S01]  /*2e70*/  LDCU.64 UR18, c[0x0][0x380] ;  /* 0x00007000ff1277ac */ /* 0x000e220008000a00 */
[----:B------:R-:W-:Y:S01]  /*2e80*/  FADD.FTZ R13, R13, -UR5 ;  /* 0x800000050d0d7e21 */ /* 0x000fe20008010000 */
[----:B------:R-:W-:-:S03]  /*2e90*/  FMUL.FTZ R6, R6, UR8 ;  /* 0x0000000806067c20 */ /* 0x000fc60008410000 */
[----:B------:R-:W-:Y:S01]  /*2ea0*/  FMUL.FTZ R13, R13, UR8 ;  /* 0x000000080d0d7c20 */ /* 0x000fe20008410000 */
[----:B------:R-:W-:-:S03]  /*2eb0*/  FFMA.FTZ R6, R10, R6, R21 ;  /* 0x000000060a067223 */ /* 0x000fc60000010015 */
[----:B------:R-:W-:Y:S01]  /*2ec0*/  FFMA.FTZ R15, R11, R13, R20 ;  /* 0x0000000d0b0f7223 */ /* 0x000fe20000010014 */
[----:B-1----:R-:W-:Y:S02]  /*2ed0*/  IMAD R17, R17, UR10, RZ ;  /* 0x0000000a11117c24 */ /* 0x002fe4000f8e02ff */
[----:B------:R-:W-:-:S04]  /*2ee0*/  IMAD.WIDE.U32 R8, R14, UR10, R8 ;  /* 0x0000000a0e087c25 */ /* 0x000fc8000f8e0008 */
[----:B------:R-:W-:Y:S01]  /*2ef0*/  IMAD R17, R14, UR11, R17 ;  /* 0x0000000b0e117c24 */ /* 0x000fe2000f8e0211 */
[----:B0-----:R-:W-:-:S04]  /*2f00*/  LEA R12, P1, R8, UR18, 0x1 ;  /* 0x00000012080c7c11 */ /* 0x001fc8000f8208ff */
[----:B------:R-:W-:Y:S02]  /*2f10*/  IADD3 R17, PT, PT, R9, R17, RZ ;  /* 0x0000001109117210 */ /* 0x000fe40007ffe0ff */
[----:B------:R-:W-:Y:S02]  /*2f20*/  F2FP.BF16.F32.PACK_AB R9, R15, R6 ;  /* 0x000000060f09723e */ /* 0x000fe400000010ff */
[----:B------:R-:W-:-:S05]  /*2f30*/  LEA.HI.X R13, R8, UR19, R17, 0x1, P1 ;  /* 0x00000013080d7c11 */ /* 0x000fca00088f0c11 */
[----:B------:R1:W-:Y:S02]  /*2f40*/  STG.E desc[UR12][R12.64], R9 ;  /* 0x000000090c007986 */ /* 0x0003e4000c10190c */
.L_x_2208:
[----:B------:R-:W-:Y:S05]  /*2f50*/  BSYNC.RECONVERGENT B1 ;  /* 0x0000000000017941 */ /* 0x000fea0003800200 */
.L_x_2207:
[----:B------:R-:W-:Y:S04]  /*2f60*/  BSSY.RECONVERGENT B1, `(.L_x_2209) ;  /* 0x0000014000017945 */ /* 0x000fe80003800200 */
[----:B------:R-:W-:Y:S05]  /*2f70*/  @P4 BRA `(.L_x_2210) ;  /* 0x0000000000484947 */ /* 0x000fea0003800000 */
[----:B------:R-:W0:Y:S01]  /*2f80*/  LDCU.64 UR10, c[0x0][0x3e0] ;  /* 0x00007c00ff0a77ac */ /* 0x000e220008000a00 */
[----:B------:R-:W-:Y:S01]  /*2f90*/  FADD.FTZ R8, R7, -UR5 ;  /* 0x8000000507087e21 */ /* 0x000fe20008010000 */
[----:B------:R-:W-:Y:S01]  /*2fa0*/  MOV R6, R34 ;  /* 0x0000002200067202 */ /* 0x000fe20000000f00 */
[----:B------:R-:W-:Y:S01]  /*2fb0*/  FADD.FTZ R4, R4, -UR5 ;  /* 0x8000000504047e21 */ /* 0x000fe20008010000 */
[----:B------:R-:W2:Y:S01]  /*2fc0*/  LDCU.64 UR18, c[0x0][0x380] ;  /* 0x00007000ff1277ac */ /* 0x000ea20008000a00 */
[----:B------:R-:W-:Y:S02]  /*2fd0*/  IMAD.MOV.U32 R7, RZ, RZ, R33 ;  /* 0x000000ffff077224 */ /* 0x000fe400078e0021 */
[----:B------:R-:W-:Y:S01]  /*2fe0*/  FMUL.FTZ R8, R8, UR8 ;  /* 0x0000000808087c20 */ /* 0x000fe20008410000 */
[----:B------:R-:W-:-:S03]  /*2ff0*/  FMUL.FTZ R4, R4, UR8 ;  /* 0x0000000804047c20 */ /* 0x000fc60008410000 */
[----:B-1----:R-:W-:Y:S01]  /*3000*/  FFMA.FTZ R13, R11, R8, R20 ;  /* 0x000000080b0d7223 */ /* 0x002fe20000010014 */
        /* <DEDUP_REMOVED lines=9> */
.L_x_2210:
[----:B------:R-:W-:Y:S05]  /*30a0*/  BSYNC.RECONVERGENT B1 ;  /* 0x0000000000017941 */ /* 0x000fea0003800200 */
.L_x_2209:
[----:B------:R-:W-:Y:S04]  /*30b0*/  BSSY.RECONVERGENT B1, `(.L_x_2211) ;  /* 0x0000014000017945 */ /* 0x000fe80003800200 */
[----:B------:R-:W-:Y:S05]  /*30c0*/  @P5 BRA `(.L_x_2212) ;  /* 0x0000000000485947 */ /* 0x000fea0003800000 */
[----:B------:R-:W3:Y:S01]  /*30d0*/  LDCU.64 UR10, c[0x0][0x3e0] ;  /* 0x00007c00ff0a77ac */ /* 0x000ee20008000a00 */
[----:B------:R-:W-:Y:S01]  /*30e0*/  FADD.FTZ R6, R5, -UR5 ;  /* 0x8000000505067e21 */ /* 0x000fe20008010000 */
[----:B------:R-:W-:Y:S01]  /*30f0*/  MOV R4, R34 ;  /* 0x0000002200047202 */ /* 0x000fe20000000f00 */
[----:B------:R-:W-:Y:S01]  /*3100*/  FADD.FTZ R2, R2, -UR5 ;  /* 0x8000000502027e21 */ /* 0x000fe20008010000 */
[----:B------:R-:W4:Y:S01]  /*3110*/  LDCU.64 UR18, c[0x0][0x380] ;  /* 0x00007000ff1277ac */ /* 0x000f220008000a00 */
[----:B------:R-:W-:Y:S01]  /*3120*/  MOV R5, R33 ;  /* 0x0000002100057202 */ /* 0x000fe20000000f00 */
[----:B------:R-:W-:Y:S01]  /*3130*/  FMUL.FTZ R6, R6, UR8 ;  /* 0x0000000806067c20 */ /* 0x000fe20008410000 */
[----:B------:R-:W-:-:S03]  /*3140*/  FMUL.FTZ R2, R2, UR8 ;  /* 0x0000000802027c20 */ /* 0x000fc60008410000 */
[----:B012---:R-:W-:Y:S01]  /*3150*/  FFMA.FTZ R9, R11, R6, R20 ;  /* 0x000000060b097223 */ /* 0x007fe20000010014 */
        /* <DEDUP_REMOVED lines=9> */
.L_x_2212:
[----:B------:R-:W-:Y:S05]  /*31f0*/  BSYNC.RECONVERGENT B1 ;  /* 0x0000000000017941 */ /* 0x000fea0003800200 */
.L_x_2211:
        /* <DEDUP_REMOVED lines=8> */
[----:B------:R-:W-:-:S03]  /*3280*/  FMUL.FTZ R0, R0, UR8 ;  /* 0x0000000800007c20 */ /* 0x000fc60008410000 */
[----:B------:R-:W-:Y:S01]  /*3290*/  FFMA.FTZ R11, R11, R4, R20 ;  /* 0x000000040b0b7223 */ /* 0x000fe20000010014 */
        /* <DEDUP_REMOVED lines=8> */
[----:B------:R4:W-:Y:S01]  /*3320*/  STG.E desc[UR12][R4.64], R3 ;  /* 0x0000000304007986 */ /* 0x0009e2000c10190c */
[----:B------:R-:W-:Y:S05]  /*3330*/  BRA `(.L_x_2213) ;  /* 0x0000001000407947 */ /* 0x000fea0003800000 */
.L_x_2198:
        /* <DEDUP_REMOVED lines=21> */
[----:B--2---:R-:W-:Y:S01]  /*3490*/  FMUL.FTZ R8, R8, R37 ;  /* 0x0000002508087220 */ /* 0x004fe20000410000 */
[----:B------:R-:W-:Y:S01]  /*34a0*/  MOV R37, R33 ;  /* 0x0000002100257202 */ /* 0x000fe20000000f00 */
[----:B---3--:R-:W-:Y:S01]  /*34b0*/  FMUL.FTZ R23, R9, R36 ;  /* 0x0000002409177220 */ /* 0x008fe20000410000 */
[----:B------:R-:W-:-:S04]  /*34c0*/  MOV R36, R34 ;  /* 0x0000002200247202 */ /* 0x000fc80000000f00 */
        /* <DEDUP_REMOVED lines=8> */
.L_x_2215:
[----:B------:R-:W-:Y:S05]  /*3550*/  BSYNC.RECONVERGENT B1 ;  /* 0x0000000000017941 */ /* 0x000fea0003800200 */
.L_x_2214:
        /* <DEDUP_REMOVED lines=15> */
[----:B------:R-:W-:-:S04]  /*3650*/  FMUL.FTZ R9, R19, -1.4426950216293334961 ;  /* 0xbfb8aa3b13097820 */ /* 0x000fc80000410000 */
[----:B------:R-:W2:Y:S01]  /*3660*/  MUFU.EX2 R36, R9 ;  /* 0x0000000900247308 */ /* 0x000ea20000000800 */
[----:B0-----:R-:W-:-:S07]  /*3670*/  IMAD R8, R8, UR14, RZ ;  /* 0x0000000e08087c24 */ /* 0x001fce000f8e02ff */
[----:B------:R-:W0:Y:S01]  /*3680*/  MUFU.EX2 R18, R18 ;  /* 0x0000001200127308 */ /* 0x000e220000000800 */
[----:B--2---:R-:W-:-:S07]  /*3690*/  FADD.FTZ R36, R36, 1 ;  /* 0x3f80000024247421 */ /* 0x004fce0000010000 */
[----:B------:R-:W-:Y:S01]  /*36a0*/  MUFU.RCP R36, R36 ;  /* 0x0000002400247308 */ /* 0x000fe20000001000 */
[----:B0-----:R-:W-:Y:S01]  /*36b0*/  FADD.FTZ R37, R18, 1 ;  /* 0x3f80000012257421 */ /* 0x001fe20000010000 */
[----:B------:R-:W-:Y:S02]  /*36c0*/  IMAD R18, R23, UR15, R8 ;  /* 0x0000000f17127c24 */ /* 0x000fe4000f8e0208 */
[----:B------:R-:W-:-:S04]  /*36d0*/  IMAD.MOV.U32 R8, RZ, RZ, R34 ;  /* 0x000000ffff087224 */ /* 0x000fc800078e0022 */
[----:B------:R-:W0:Y:S02]  /*36e0*/  MUFU.RCP R9, R37 ;  /* 0x0000002500097308 */ /* 0x000e240000001000 */
[----:B0-----:R-:W-:Y:S01]  /*36f0*/  FMUL.FTZ R16, R16, R9 ;  /* 0x0000000910107220 */ /* 0x001fe20000410000 */
[----:B------:R-:W-:-:S03]  /*3700*/  MOV R9, R33 ;  /* 0x0000002100097202 */ /* 0x000fc60000000f00 */
[----:B------:R-:W-:-:S04]  /*3710*/  IMAD.WIDE.U32 R8, R23, UR14, R8 ;  /* 0x0000000e17087c25 */ /* 0x000fc8000f8e0008 */
[----:B------:R-:W-:Y:S01]  /*3720*/  FMUL.FTZ R23, R19, R36 ;  /* 0x0000002413177220 */ /* 0x000fe20000410000 */
[----:B------:R-:W-:Y:S02]  /*3730*/  IADD3 R9, PT, PT, R9, R18, RZ ;  /* 0x0000001209097210 */ /* 0x000fe40007ffe0ff */
[C---:B-1----:R-:W-:Y:S02]  /*3740*/  LEA R18, P2, R8.reuse, UR18, 0x1 ;  /* 0x0000001208127c11 */ /* 0x042fe4000f8408ff */
[----:B------:R-:W-:Y:S02]  /*3750*/  F2FP.BF16.F32.PACK_AB R23, R23, R16 ;  /* 0x000000101717723e */ /* 0x000fe400000010ff */
[----:B------:R-:W-:-:S05]  /*3760*/  LEA.HI.X R19, R8, UR19, R9, 0x1, P2 ;  /* 0x0000001308137c11 */ /* 0x000fca00090f0c09 */
[----:B------:R0:W-:Y:S04]  /*3770*/  STG.E desc[UR12][R18.64], R23 ;  /* 0x0000001712007986 */ /* 0x0001e8000c10190c */
.L_x_2217:
[----:B------:R-:W-:Y:S05]  /*3780*/  BSYNC.RECONVERGENT B1 ;  /* 0x0000000000017941 */ /* 0x000fea0003800200 */
.L_x_2216:
[C---:B0-----:R-:W-:Y:S01]  /*3790*/  IADD3 R19, PT, PT, R31.reuse, 0x20, RZ ;  /* 0x000000201f137810 */ /* 0x041fe20007ffe0ff */
[----:B------:R-:W-:Y:S01]  /*37a0*/  BSSY.RECONVERGENT B1, `(.L_x_2218) ;  /* 0x0000022000017945 */ /* 0x000fe20003800200 */
[----:B------:R-:W-:Y:S02]  /*37b0*/  IADD3 R16, PT, PT, R31, 0x40, RZ ;  /* 0x000000401f107810 */ /* 0x000fe40007ffe0ff */
        /* <DEDUP_REMOVED lines=14> */
[----:B------:R-:W2:Y:S01]  /*38a0*/  MUFU.EX2 R14, R14 ;  /* 0x0000000e000e7308 */ /* 0x000ea20000000800 */
[----:B0-----:R-:W-:-:S04]  /*38b0*/  IMAD R8, R8, UR14, RZ ;  /* 0x0000000e08087c24 */ /* 0x001fc8000f8e02ff */
[----:B------:R-:W-:Y:S01]  /*38c0*/  IMAD R17, R19, UR15, R8 ;  /* 0x0000000f13117c24 */ /* 0x000fe2000f8e0208 */
[----:B------:R-:W-:Y:S02]  /*38d0*/  MOV R8, R34 ;  /* 0x0000002200087202 */ /* 0x000fe40000000f00 */
[----:B------:R-:W0:Y:S01]  /*38e0*/  MUFU.EX2 R9, R9 ;  /* 0x0000000900097308 */ /* 0x000e220000000800 */
[----:B--2---:R-:W-:-:S07]  /*38f0*/  FADD.FTZ R14, R14, 1 ;  /* 0x3f8000000e0e7421 */ /* 0x004fce0000010000 */
[----:B------:R-:W2:Y:S01]  /*3900*/  MUFU.RCP R14, R14 ;  /* 0x0000000e000e7308 */ /* 0x000ea20000001000 */
[----:B0-----:R-:W-:Y:S01]  /*3910*/  FADD.FTZ R36, R9, 1 ;  /* 0x3f80000009247421 */ /* 0x001fe20000010000 */
[----:B------:R-:W-:Y:S02]  /*3920*/  IMAD.MOV.U32 R9, RZ, RZ, R33 ;  /* 0x000000ffff097224 */ /* 0x000fe400078e0021 */
[----:B------:R-:W-:-:S04]  /*3930*/  IMAD.WIDE.U32 R8, R19, UR14, R8 ;  /* 0x0000000e13087c25 */ /* 0x000fc8000f8e0008 */
[----:B------:R-:W0:Y:S01]  /*3940*/  MUFU.RCP R37, R36 ;  /* 0x0000002400257308 */ /* 0x000e220000001000 */
[----:B------:R-:W-:Y:S01]  /*3950*/  IADD3 R17, PT, PT, R9, R17, RZ ;  /* 0x0000001109117210 */ /* 0x000fe20007ffe0ff */
[----:B--2---:R-:W-:Y:S01]  /*3960*/  FMUL.FTZ R23, R23, R14 ;  /* 0x0000000e17177220 */ /* 0x004fe20000410000 */
[----:B0-----:R-:W-:Y:S01]  /*3970*/  FMUL.FTZ R37, R18, R37 ;  /* 0x0000002512257220 */ /* 0x001fe20000410000 */
[----:B-1----:R-:W-:-:S04]  /*3980*/  LEA R18, P2, R8, UR18, 0x1 ;  /* 0x0000001208127c11 */ /* 0x002fc8000f8408ff */
[----:B------:R-:W-:Y:S02]  /*3990*/  LEA.HI.X R19, R8, UR19, R17, 0x1, P2 ;  /* 0x0000001308137c11 */ /* 0x000fe400090f0c11 */
[----:B------:R-:W-:-:S05]  /*39a0*/  F2FP.BF16.F32.PACK_AB R23, R23, R37 ;  /* 0x000000251717723e */ /* 0x000fca00000010ff */
[----:B------:R0:W-:Y:S02]  /*39b0*/  STG.E desc[UR12][R18.64], R23 ;  /* 0x0000001712007986 */ /* 0x0001e4000c10190c */
.L_x_2219:
[----:B------:R-:W-:Y:S05]  /*39c0*/  BSYNC.RECONVERGENT B1 ;  /* 0x0000000000017941 */ /* 0x000fea0003800200 */
.L_x_2218:
[----:B------:R-:W-:Y:S01]  /*39d0*/  IADD3 R17, PT, PT, R31, 0x50, RZ ;  /* 0x000000501f117810 */ /* 0x000fe20007ffe0ff */
        /* <DEDUP_REMOVED lines=34> */
[----:B------:R-:W-:Y:S01]  /*3c00*/  MOV R15, R33 ;  /* 0x00000021000f7202 */ /* 0x000fe20000000f00 */
[----:B---3--:R-:W-:Y:S01]  /*3c10*/  FMUL.FTZ R37, R37, R14 ;  /* 0x0000000e25257220 */ /* 0x008fe20000410000 */
[----:B------:R-:W-:-:S04]  /*3c20*/  MOV R14, R34 ;  /* 0x00000022000e7202 */ /* 0x000fc80000000f00 */
[----:B------:R-:W-:Y:S01]  /*3c30*/  F2FP.BF16.F32.PACK_AB R37, R37, R12 ;  /* 0x0000000c2525723e */ /* 0x000fe200000010ff */
[----:B------:R-:W-:-:S04]  /*3c40*/  IMAD.WIDE.U32 R14, R8, UR14, R14 ;  /* 0x0000000e080e7c25 */ /* 0x000fc8000f8e000e */
[----:B------:R-:W-:Y:S01]  /*3c50*/  IMAD.IADD R9, R15, 0x1, R9 ;  /* 0x000000010f097824 */ /* 0x000fe200078e0209 */
[----:B-1----:R-:W-:-:S04]  /*3c60*/  LEA R8, P1, R14, UR18, 0x1 ;  /* 0x000000120e087c11 */ /* 0x002fc8000f8208ff */
[----:B------:R-:W-:-:S05]  /*3c70*/  LEA.HI.X R9, R14, UR19, R9, 0x1, P1 ;  /* 0x000000130e097c11 */ /* 0x000fca00088f0c09 */
[----:B------:R0:W-:Y:S04]  /*3c80*/  STG.E desc[UR12][R8.64], R37 ;  /* 0x0000002508007986 */ /* 0x0001e8000c10190c */
.L_x_2221:
[----:B------:R-:W-:Y:S05]  /*3c90*/  BSYNC.RECONVERGENT B1 ;  /* 0x0000000000017941 */ /* 0x000fea0003800200 */
.L_x_2220:
[----:B------:R-:W-:Y:S04]  /*3ca0*/  BSSY.RECONVERGENT B1, `(.L_x_2222) ;  /* 0x000001e000017945 */ /* 0x000fe80003800200 */
[----:B------:R-:W-:Y:S05]  /*3cb0*/  @P3 BRA `(.L_x_2223) ;  /* 0x0000000000703947 */ /* 0x000fea0003800000 */
[----:B------:R-:W-:Y:S01]  /*3cc0*/  FADD.FTZ R6, R6, -UR5 ;  /* 0x8000000506067e21 */ /* 0x000fe20008010000 */
[----:B------:R-:W-:Y:S01]  /*3cd0*/  FADD.FTZ R13, R13, -UR5 ;  /* 0x800000050d0d7e21 */ /* 0x000fe20008010000 */
[----:B------:R-:W1:Y:S01]  /*3ce0*/  LDCU.64 UR14, c[0x0][0x3e0] ;  /* 0x00007c00ff0e77ac */ /* 0x000e620008000a00 */
[----:B0-----:R-:W-:Y:S01]  /*3cf0*/  MOV R9, R33 ;  /* 0x0000002100097202 */ /* 0x001fe20000000f00 */
[----:B------:R-:W-:Y:S01]  /*3d00*/  FMUL.FTZ R6, R6, UR8 ;  /* 0x0000000806067c20 */ /* 0x000fe20008410000 */
[----:B------:R-:W0:Y:S03]  /*3d10*/  LDCU.64 UR18, c[0x0][0x380] ;  /* 0x00007000ff1277ac */ /* 0x000e260008000a00 */
[----:B------:R-:W-:Y:S01]  /*3d20*/  FFMA.FTZ R12, R10, R6, R21 ;  /* 0x000000060a0c7223 */ /* 0x000fe20000010015 */
[----:B------:R-:W-:-:S03]  /*3d30*/  FMUL.FTZ R6, R13, UR8 ;  /* 0x000000080d067c20 */ /* 0x000fc60008410000 */
[----:B------:R-:W-:Y:S01]  /*3d40*/  FMUL.FTZ R8, R12, -1.4426950216293334961 ;  /* 0xbfb8aa3b0c087820 */ /* 0x000fe20000410000 */
[----:B------:R-:W-:-:S04]  /*3d50*/  FFMA.FTZ R6, R11, R6, R20 ;  /* 0x000000060b067223 */ /* 0x000fc80000010014 */
[----:B------:R-:W-:Y:S01]  /*3d60*/  FMUL.FTZ R36, R6, -1.4426950216293334961 ;  /* 0xbfb8aa3b06247820 */ /* 0x000fe20000410000 */
        /* <DEDUP_REMOVED lines=17> */
.L_x_2223:
[----:B------:R-:W-:Y:S05]  /*3e80*/  BSYNC.RECONVERGENT B1 ;  /* 0x0000000000017941 */ /* 0x000fea0003800200 */
.L_x_2222:
[----:B------:R-:W-:Y:S04]  /*3e90*/  BSSY.RECONVERGENT B1, `(.L_x_2224) ;  /* 0x000001e000017945 */ /* 0x000fe80003800200 */
[----:B------:R-:W-:Y:S05]  /*3ea0*/  @P2 BRA `(.L_x_2225) ;  /* 0x0000000000702947 */ /* 0x000fea0003800000 */
[----:B------:R-:W-:Y:S01]  /*3eb0*/  FADD.FTZ R4, R4, -UR5 ;  /* 0x8000000504047e21 */ /* 0x000fe20008010000 */
[----:B------:R-:W-:Y:S01]  /*3ec0*/  FADD.FTZ R7, R7, -UR5 ;  /* 0x8000000507077e21 */ /* 0x000fe20008010000 */
[----:B------:R-:W2:Y:S02]  /*3ed0*/  LDCU.64 UR14, c[0x0][0x3e0] ;  /* 0x00007c00ff0e77ac */ /* 0x000ea40008000a00 */
[----:B------:R-:W-:Y:S01]  /*3ee0*/  FMUL.FTZ R4, R4, UR8 ;  /* 0x0000000804047c20 */ /* 0x000fe20008410000 */
[----:B------:R-:W3:Y:S03]  /*3ef0*/  LDCU.64 UR18, c[0x0][0x380] ;  /* 0x00007000ff1277ac */ /* 0x000ee60008000a00 */
[----:B0-----:R-:W-:Y:S01]  /*3f00*/  FFMA.FTZ R8, R10, R4, R21 ;  /* 0x000000040a087223 */ /* 0x001fe20000010015 */
[----:B------:R-:W-:Y:S01]  /*3f10*/  FMUL.FTZ R4, R7, UR8 ;  /* 0x0000000807047c20 */ /* 0x000fe20008410000 */
[----:B------:R-:W-:-:S02]  /*3f20*/  MOV R7, R33 ;  /* 0x0000002100077202 */ /* 0x000fc40000000f00 */
[----:B------:R-:W-:Y:S01]  /*3f30*/  FMUL.FTZ R6, R8, -1.4426950216293334961 ;  /* 0xbfb8aa3b08067820 */ /* 0x000fe20000410000 */
[----:B------:R-:W-:-:S04]  /*3f40*/  FFMA.FTZ R4, R11, R4, R20 ;  /* 0x000000040b047223 */ /* 0x000fc80000010014 */
[----:B-1----:R-:W-:Y:S01]  /*3f50*/  FMUL.FTZ R13, R4, -1.4426950216293334961 ;  /* 0xbfb8aa3b040d7820 */ /* 0x002fe20000410000 */
        /* <DEDUP_REMOVED lines=17> */
.L_x_2225:
[----:B------:R-:W-:Y:S05]  /*4070*/  BSYNC.RECONVERGENT B1 ;  /* 0x0000000000017941 */ /* 0x000fea0003800200 */
.L_x_2224:
[----:B------:R-:W-:Y:S04]  /*4080*/  BSSY.RECONVERGENT B1, `(.L_x_2226) ;  /* 0x000001e000017945 */ /* 0x000fe80003800200 */
[----:B------:R-:W-:Y:S05]  /*4090*/  @P5 BRA `(.L_x_2227) ;  /* 0x0000000000705947 */ /* 0x000fea0003800000 */
[----:B------:R-:W-:Y:S01]  /*40a0*/  FADD.FTZ R5, R5, -UR5 ;  /* 0x8000000505057e21 */ /* 0x000fe20008010000 */
[----:B------:R-:W-:Y:S01]  /*40b0*/  FADD.FTZ R2, R2, -UR5 ;  /* 0x8000000502027e21 */ /* 0x000fe20008010000 */
[----:B------:R-:W3:Y:S01]  /*40c0*/  LDCU.64 UR14, c[0x0][0x3e0] ;  /* 0x00007c00ff0e77ac */ /* 0x000ee20008000a00 */
[----:B------:R-:W-:Y:S01]  /*40d0*/  MOV R6, R34 ;  /* 0x0000002200067202 */ /* 0x000fe20000000f00 */
[----:B------:R-:W-:Y:S01]  /*40e0*/  FMUL.FTZ R5, R5, UR8 ;  /* 0x0000000805057c20 */ /* 0x000fe20008410000 */
[----:B------:R-:W-:Y:S01]  /*40f0*/  FMUL.FTZ R2, R2, UR8 ;  /* 0x0000000802027c20 */ /* 0x000fe20008410000 */
[----:B------:R-:W4:Y:S01]  /*4100*/  LDCU.64 UR18, c[0x0][0x380] ;  /* 0x00007000ff1277ac */ /* 0x000f220008000a00 */
[----:B------:R-:W-:Y:S01]  /*4110*/  MOV R7, R33 ;  /* 0x0000002100077202 */ /* 0x000fe20000000f00 */
[----:B-12---:R-:W-:Y:S01]  /*4120*/  FFMA.FTZ R13, R11, R5, R20 ;  /* 0x000000050b0d7223 */ /* 0x006fe20000010014 */
[----:B------:R-:W-:-:S03]  /*4130*/  FFMA.FTZ R2, R10, R2, R21 ;  /* 0x000000020a027223 */ /* 0x000fc60000010015 */
[----:B0-----:R-:W-:Y:S01]  /*4140*/  FMUL.FTZ R9, R13, -1.4426950216293334961 ;  /* 0xbfb8aa3b0d097820 */ /* 0x001fe20000410000 */
[----:B------:R-:W-:-:S05]  /*4150*/  FMUL.FTZ R4, R2, -1.4426950216293334961 ;  /* 0xbfb8aa3b02047820 */ /* 0x000fca0000410000 */
[----:B------:R-:W0:Y:S01]  /*4160*/  MUFU.EX2 R9, R9 ;  /* 0x0000000900097308 */ /* 0x000e220000000800 */
[----:B---3--:R-:W-:Y:S02]  /*4170*/  IMAD R15, R18, UR14, RZ ;  /* 0x0000000e120f7c24 */ /* 0x008fe4000f8e02ff */
[----:B------:R-:W-:-:S05]  /*4180*/  IMAD.WIDE.U32 R6, R30, UR14, R6 ;  /* 0x0000000e1e067c25 */ /* 0x000fca000f8e0006 */
[----:B------:R-:W1:Y:S01]  /*4190*/  MUFU.EX2 R4, R4 ;  /* 0x0000000400047308 */ /* 0x000e620000000800 */
[----:B------:R-:W-:-:S05]  /*41a0*/  IMAD R15, R30, UR15, R15 ;  /* 0x0000000f1e0f7c24 */ /* 0x000fca000f8e020f */
[----:B------:R-:W-:Y:S01]  /*41b0*/  IADD3 R15, PT, PT, R7, R15, RZ ;  /* 0x0000000f070f7210 */ /* 0x000fe20007ffe0ff */
[----:B0-----:R-:W-:-:S06]  /*41c0*/  FADD.FTZ R12, R9, 1 ;  /* 0x3f800000090c7421 */ /* 0x001fcc0000010000 */
[----:B------:R-:W0:Y:S01]  /*41d0*/  MUFU.RCP R12, R12 ;  /* 0x0000000c000c7308 */ /* 0x000e220000001000 */
[----:B-1----:R-:W-:Y:S01]  /*41e0*/  FADD.FTZ R8, R4, 1 ;  /* 0x3f80000004087421 */ /* 0x002fe20000010000 */
[----:B----4-:R-:W-:-:S06]  /*41f0*/  LEA R4, P1, R6, UR18, 0x1 ;  /* 0x0000001206047c11 */ /* 0x010fcc000f8208ff */
[----:B------:R-:W1:Y:S01]  /*4200*/  MUFU.RCP R5, R8 ;  /* 0x0000000800057308 */ /* 0x000e620000001000 */
[----:B0-----:R-:W-:Y:S01]  /*4210*/  FMUL.FTZ R9, R13, R12 ;  /* 0x0000000c0d097220 */ /* 0x001fe20000410000 */
[----:B-1----:R-:W-:Y:S01]  /*4220*/  FMUL.FTZ R2, R2, R5 ;  /* 0x0000000502027220 */ /* 0x002fe20000410000 */
[----:B------:R-:W-:-:S04]  /*4230*/  LEA.HI.X R5, R6, UR19, R15, 0x1, P1 ;  /* 0x0000001306057c11 */ /* 0x000fc800088f0c0f */
[----:B------:R-:W-:-:S05]  /*4240*/  F2FP.BF16.F32.PACK_AB R9, R9, R2 ;  /* 0x000000020909723e */ /* 0x000fca00000010ff */
[----:B------:R3:W-:Y:S02]  /*4250*/  STG.E desc[UR12][R4.64], R9 ;  /* 0x0000000904007986 */ /* 0x0007e4000c10190c */
.L_x_2227:
[----:B------:R-:W-:Y:S05]  /*4260*/  BSYNC.RECONVERGENT B1 ;  /* 0x0000000000017941 */ /* 0x000fea0003800200 */
.L_x_2226:
[----:B------:R-:W-:Y:S05]  /*4270*/  @P4 BRA `(.L_x_2213) ;  /* 0x0000000000704947 */ /* 0x000fea0003800000 */
[----:B------:R-:W-:Y:S01]  /*4280*/  FADD.FTZ R0, R0, -UR5 ;  /* 0x8000000500007e21 */ /* 0x000fe20008010000 */
[----:B------:R-:W-:Y:S01]  /*4290*/  FADD.FTZ R3, R3, -UR5 ;  /* 0x8000000503037e21 */ /* 0x000fe20008010000 */
[----:B------:R-:W0:Y:S01]  /*42a0*/  LDCU.64 UR10, c[0x0][0x3e0] ;  /* 0x00007c00ff0a77ac */ /* 0x000e220008000a00 */
[----:B------:R-:W-:Y:S01]  /*42b0*/  MOV R2, R34 ;  /* 0x0000002200027202 */ /* 0x000fe20000000f00 */
[----:B------:R-:W-:Y:S01]  /*42c0*/  FMUL.FTZ R0, R0, UR8 ;  /* 0x0000000800007c20 */ /* 0x000fe20008410000 */
[----:B------:R-:W-:Y:S01]  /*42d0*/  FMUL.FTZ R3, R3, UR8 ;  /* 0x0000000803037c20 */ /* 0x000fe20008410000 */
[----:B------:R-:W4:Y:S02]  /*42e0*/  LDCU.64 UR14, c[0x0][0x380] ;  /* 0x00007000ff0e77ac */ /* 0x000f240008000a00 */
[----:B------:R-:W-:Y:S01]  /*42f0*/  FFMA.FTZ R21, R10, R0, R21 ;  /* 0x000000000a157223 */ /* 0x000fe20000010015 */
[----:B------:R-:W-:Y:S01]  /*4300*/  FFMA.FTZ R20, R11, R3, R20 ;  /* 0x000000030b147223 */ /* 0x000fe20000010014 */
[----:B------:R-:W-:-:S02]  /*4310*/  MOV R3, R33 ;  /* 0x0000002100037202 */ /* 0x000fc40000000f00 */
[----:B------:R-:W-:Y:S01]  /*4320*/  FMUL.FTZ R0, R21, -1.4426950216293334961 ;  /* 0xbfb8aa3b15007820 */ /* 0x000fe20000410000 */
[----:B---3--:R-:W-:-:S05]  /*4330*/  FMUL.FTZ R4, R20, -1.4426950216293334961 ;  /* 0xbfb8aa3b14047820 */ /* 0x008fca0000410000 */
[----:B------:R-:W3:Y:S01]  /*4340*/  MUFU.EX2 R0, R0 ;  /* 0x0000000000007308 */ /* 0x000ee20000000800 */
[----:B0-2---:R-:W-:Y:S02]  /*4350*/  IMAD R8, R25, UR10, RZ ;  /* 0x0000000a19087c24 */ /* 0x005fe4000f8e02ff */
[----:B------:R-:W-:-:S05]  /*4360*/  IMAD.WIDE.U32 R2, R29, UR10, R2 ;  /* 0x0000000a1d027c25 */ /* 0x000fca000f8e0002 */
[----:B------:R-:W0:Y:S01]  /*4370*/  MUFU.EX2 R4, R4 ;  /* 0x0000000400047308 */ /* 0x000e220000000800 */
[----:B------:R-:W-:-:S05]  /*4380*/  IMAD R5, R29, UR11, R8 ;  /* 0x0000000b1d057c24 */ /* 0x000fca000f8e0208 */
[----:B------:R-:W-:Y:S01]  /*4390*/  IADD3 R5, PT, PT, R3, R5, RZ ;  /* 0x0000000503057210 */ /* 0x000fe20007ffe0ff */
[----:B---3--:R-:W-:-:S06]  /*43a0*/  FADD.FTZ R6, R0, 1 ;  /* 0x3f80000000067421 */ /* 0x008fcc0000010000 */
[----:B------:R-:W2:Y:S01]  /*43b0*/  MUFU.RCP R6, R6 ;  /* 0x0000000600067308 */ /* 0x000ea20000001000 */
[----:B0-----:R-:W-:Y:S01]  /*43c0*/  FADD.FTZ R7, R4, 1 ;  /* 0x3f80000004077421 */ /* 0x001fe20000010000 */
[----:B----4-:R-:W-:-:S04]  /*43d0*/  LEA R4, P1, R2, UR14, 0x1 ;  /* 0x0000000e02047c11 */ /* 0x010fc8000f8208ff */
[----:B------:R-:W-:Y:S02]  /*43e0*/  LEA.HI.X R5, R2, UR15, R5, 0x1, P1 ;  /* 0x0000000f02057c11 */ /* 0x000fe400088f0c05 */
[----:B------:R-:W0:Y:S01]  /*43f0*/  MUFU.RCP R7, R7 ;  /* 0x0000000700077308 */ /* 0x000e220000001000 */
[----:B--2---:R-:W-:Y:S01]  /*4400*/  FMUL.FTZ R0, R21, R6 ;  /* 0x0000000615007220 */ /* 0x004fe20000410000 */
[----:B0-----:R-:W-:-:S05]  /*4410*/  FMUL.FTZ R9, R20, R7 ;  /* 0x0000000714097220 */ /* 0x001fca0000410000 */
[----:B------:R-:W-:-:S05]  /*4420*/  F2FP.BF16.F32.PACK_AB R9, R9, R0 ;  /* 0x000000000909723e */ /* 0x000fca00000010ff */
[----:B------:R0:W-:Y:S02]  /*4430*/  STG.E desc[UR12][R4.64], R9 ;  /* 0x0000000904007986 */ /* 0x0001e4000c10190c */
.L_x_2213:
[----:B------:R-:W-:Y:S05]  /*4440*/  BSYNC.RECONVERGENT B0 ;  /* 0x0000000000007941 */ /* 0x000fea0003800200 */
.L_x_2197:
[----:B------:R-:W5:Y:S01]  /*4450*/  LDCU UR5, c[0x0][0x3f8] ;  /* 0x00007f00ff0577ac */ /* 0x000f620008000800 */
[----:B------:R-:W5:Y:S01]  /*4460*/  LDCU UR8, c[0x0][0x3c8] ;  /* 0x00007900ff0877ac */ /* 0x000f620008000800 */
[----:B------:R-:W-:Y:S02]  /*4470*/  UIADD3 UR7, UPT, UPT, UR16, UR7, URZ ;  /* 0x0000000710077290 */ /* 0x000fe4000fffe0ff */
[----:B------:R-:W-:Y:S02]  /*4480*/  UIADD3 UR4, UPT, UPT, UR4, 0x1, URZ ;  /* 0x0000000104047890 */ /* 0x000fe4000fffe0ff */
[----:B-----5:R-:W-:-:S04]  /*4490*/  UIMAD UR5, UR5, UR8, URZ ;  /* 0x00000008050572a4 */ /* 0x020fc8000f8e02ff */
[----:B------:R-:W-:-:S09]  /*44a0*/  UISETP.GE.AND UP0, UPT, UR7, UR5, UPT ;  /* 0x000000050700728c */ /* 0x000fd2000bf06270 */
[----:B------:R-:W-:Y:S05]  /*44b0*/  BRA.U !UP0, `(.L_x_2228) ;  /* 0xffffffbd08607547 */ /* 0x000fea000b83ffff */
[----:B------:R-:W-:Y:S05]  /*44c0*/  EXIT ;  /* 0x000000000000794d */ /* 0x000fea0003800000 */
.L_x_2229:
        /* <DEDUP_REMOVED lines=11> */
.L_x_4534:


//--------------------- .text._Z35group_norm_nhwc_fwd_one_pass_kernelI11Bf16IOBf16WLi256ELi48ELi384EEv26Group_norm_nhwc_fwd_params --------------------------
	.section	.text._Z35group_norm_nhwc_fwd_one_pass_kernelI11Bf16IOBf16WLi256ELi48ELi384EEv26Group_norm_nhwc_fwd_params,"ax",@progbits
	.align	128
        .global         _Z35group_norm_nhwc_fwd_one_pass_kernelI11Bf16IOBf16WLi256ELi48ELi384EEv26Group_norm_nhwc_fwd_params
        .type           _Z35group_norm_nhwc_fwd_one_pass_kernelI11Bf16IOBf16WLi256ELi48ELi384EEv26Group_norm_nhwc_fwd_params,@function
        .size           _Z35group_norm_nhwc_fwd_one_pass_kernelI11Bf16IOBf16WLi256ELi48ELi384EEv26Group_norm_nhwc_fwd_params,(.L_x_4535 - _Z35group_norm_nhwc_fwd_one_pass_kernelI11Bf16IOBf16WLi256ELi48ELi384EEv26Group_norm_nhwc_fwd_params)
        .other          _Z35group_norm_nhwc_fwd_one_pass_kernelI11Bf16IOBf16WLi256ELi48ELi384EEv26Group_norm_nhwc_fwd_params,@"STO_CUDA_ENTRY STV_DEFAULT"
_Z35group_norm_nhwc_fwd_one_pass_kernelI11Bf16IOBf16WLi256ELi48ELi384EEv26Group_norm_nhwc_fwd_params:
.text._Z35group_norm_nhwc_fwd_one_pass_kernelI11Bf16IOBf16WLi256ELi48ELi384EEv26Group_norm_nhwc_fwd_params:
        /* <DEDUP_REMOVED lines=41> */
.L_x_2305:
[----:B0-----:R-:W0:Y:S01]  /*0290*/  LDC R10, c[0x0][0x3f8] ;  /* 0x0000fe00ff0a7b82 */ /* 0x001e220000000800 */
[----:B----4-:R-:W-:Y:S01]  /*02a0*/  IABS R11, R61 ;  /* 0x0000003d000b7213 */ /* 0x010fe20000000000 */
        /* <DEDUP_REMOVED lines=12> */
[----:B0--3--:R-:W-:-:S02]  /*0370*/  IABS R8, R10 ;  /* 0x0000000a00087213 */ /* 0x009fc40000000000 */
        /* <DEDUP_REMOVED lines=14> */
[----:B------:R-:W-:-:S04]  /*0460*/  SHF.R.S32.HI R19, RZ, 0x1f, R11 ;  /* 0x0000001fff137819 */ /* 0x000fc8000001140b */
        /* <DEDUP_REMOVED lines=415> */
.L_x_2231:
[----:B------:R-:W-:Y:S05]  /*1e60*/  BSYNC.RECONVERGENT B0 ;  /* 0x0000000000007941 */ /* 0x000fea0003800200 */
.L_x_2230:
        /* <DEDUP_REMOVED lines=36> */
.L_x_2233:
[----:B------:R-:W-:Y:S05]  /*20b0*/  BSYNC.RECONVERGENT B0 ;  /* 0x0000000000007941 */ /* 0x000fea0003800200 */
.L_x_2232:
        /* <DEDUP_REMOVED lines=25> */
.L_x_2236:
[----:B----4-:R-:W3:Y:S04]  /*2250*/  LDG.E.STRONG.GPU R18, desc[UR8][R16.64] ;  /* 0x0000000810127981 */ /* 0x010ee8000c1ef900 */
[----:B---3--:R-:W-:Y:S01]  /*2260*/  CCTL.IVALL ;  /* 0x00000000ff00798f */ /* 0x008fe20002000000 */
[----:B------:R-:W-:Y:S05]  /*2270*/  YIELD ;  /* 0x0000000000007946 */ /* 0x000fea0003800000 */
[----:B------:R-:W-:-:S13]  /*2280*/  ISETP.NE.AND P3, PT, R18, R23, PT ;  /* 0x000000171200720c */ /* 0x000fda0003f65270 */
[----:B------:R-:W-:Y:S05]  /*2290*/  @P3 BRA `(.L_x_2236) ;  /* 0xfffffffc00ec3947 */ /* 0x000fea000383ffff */
.L_x_2235:
        /* <DEDUP_REMOVED lines=15> */
.L_x_2238:
        /* <DEDUP_REMOVED lines=60> */
.L_x_2237:
        /* <DEDUP_REMOVED lines=35> */
.L_x_2239:
        /* <DEDUP_REMOVED lines=18> */
.L_x_2240:
        /* <DEDUP_REMOVED lines=9> */
.L_x_2241:
[----:B------:R-:W-:Y:S05]  /*2b30*/  BSYNC.RECONVERGENT B0 ;  /* 0x0000000000007941 */ /* 0x000fea0003800200 */
.L_x_2234:
[----:B------:R-:W5:Y:S01]  /*2b40*/  S2UR UR6, SR_CgaCtaId ;  /* 0x00000000000679c3 */ /* 0x000f620000008800 */
[----:B------:R-:W0:Y:S01]  /*2b50*/  LDCU UR7, c[0x0][0x414] ;  /* 0x00008280ff0777ac */ /* 0x000e220008000800 */
[----:B------:R-:W-:Y:S01]  /*2b60*/  LOP3.LUT R25, R63, 0xffff, RZ, 0xc0, !PT ;  /* 0x0000ffff3f197812 */ /* 0x000fe200078ec0ff */
[----:B------:R-:W-:-:S03]  /*2b70*/  UMOV UR4, 0x400 ;  /* 0x0000040000047882 */ /* 0x000fc60000000000 */
[----:B------:R-:W-:Y:S02]  /*2b80*/  IADD3 R25, PT, PT, R70, R25, RZ ;  /* 0x0000001946197210 */ /* 0x000fe40007ffe0ff */
[----:B---34-:R-:W2:Y:S08]  /*2b90*/  @P0 LDC.64 R16, c[0x0][0x388] ;  /* 0x0000e200ff100b82 */ /* 0x018eb00000000a00 */
[----:B-1----:R-:W1:Y:S01]  /*2ba0*/  LDC.64 R20, c[0x0][0x398] ;  /* 0x0000e600ff147b82 */ /* 0x002e620000000a00 */
[----:B-----5:R-:W-:-:S07]  /*2bb0*/  ULEA UR4, UR6, UR4, 0x18 ;  /* 0x0000000406047291 */ /* 0x020fce000f8ec0ff */
[----:B------:R-:W3:Y:S01]  /*2bc0*/  LDC.64 R18, c[0x0][0x3a0] ;  /* 0x0000e800ff127b82 */ /* 0x000ee20000000a00 */
[----:B--2---:R-:W-:-:S04]  /*2bd0*/  @P0 IMAD.WIDE R22, R61, 0x8, R16 ;  /* 0x000000083d160825 */ /* 0x004fc800078e0210 */
[----:B0-----:R-:W-:Y:S01]  /*2be0*/  @P0 FMUL.FTZ R16, R30, UR7 ;  /* 0x000000071e100c20 */ /* 0x001fe20008410000 */
[----:B------:R-:W-:Y:S01]  /*2bf0*/  @P0 FMUL.FTZ R17, R31, UR7 ;  /* 0x000000071f110c20 */ /* 0x000fe20008410000 */
[----:B------:R-:W-:Y:S04]  /*2c00*/  @!P2 STS.64 [UR4+0x78], R30 ;  /* 0x0000781eff00a988 */ /* 0x000fe80008000a04 */
[----:B------:R-:W-:Y:S01]  /*2c10*/  @P0 STG.E.64 desc[UR8][R22.64], R16 ;  /* 0x0000001016000986 */ /* 0x000fe2000c101b08 */
[C---:B-1----:R-:W-:Y:S01]  /*2c20*/  IMAD.WIDE R20, R25.reuse, 0x2, R20 ;  /* 0x0000000219147825 */ /* 0x042fe200078e0214 */
[----:B------:R-:W-:Y:S03]  /*2c30*/  BAR.SYNC.DEFER_BLOCKING 0x0 ;  /* 0x0000000000007b1d */ /* 0x000fe60000010000 */
[----:B---3--:R-:W-:-:S03]  /*2c40*/  IMAD.WIDE R18, R25, 0x2, R18 ;  /* 0x0000000219127825 */ /* 0x008fc600078e0212 */
[----:B------:R-:W2:Y:S04]  /*2c50*/  LDG.E.U16 R24, desc[UR8][R20.64] ;  /* 0x0000000814187981 */ /* 0x000ea8000c1e1500 */
[----:B------:R0:W3:Y:S04]  /*2c60*/  LDG.E.U16 R25, desc[UR8][R20.64+0x2] ;  /* 0x0000020814197981 */ /* 0x0000e8000c1e1500 */
[----:B------:R-:W4:Y:S04]  /*2c70*/  LDG.E.U16 R26, desc[UR8][R18.64] ;  /* 0x00000008121a7981 */ /* 0x000f28000c1e1500 */
[----:B------:R-:W5:Y:S01]  /*2c80*/  LDG.E.U16 R27, desc[UR8][R18.64+0x2] ;  /* 0x00000208121b7981 */ /* 0x000f62000c1e1500 */
[----:B------:R-:W-:Y:S01]  /*2c90*/  BSSY.RECONVERGENT B0, `(.L_x_2242) ;  /* 0x00003b4000007945 */ /* 0x000fe20003800200 */
[----:B0-----:R-:W-:-:S02]  /*2ca0*/  HFMA2 R21, -RZ, RZ, 1.875, 0 ;  /* 0x3f800000ff157431 */ /* 0x001fc400000001ff */
[----:B------:R-:W0:Y:S01]  /*2cb0*/  LDS.64 R16, [UR4+0x78] ;  /* 0x00007804ff107984 */ /* 0x000e220008000a00 */
[----:B------:R-:W1:Y:S02]  /*2cc0*/  LDCU.U8 UR4, c[0x0][0x3fc] ;  /* 0x00007f80ff0477ac */ /* 0x000e640008000000 */
[----:B-1----:R-:W-:Y:S01]  /*2cd0*/  UISETP.NE.AND UP0, UPT, UR4, URZ, UPT ;  /* 0x000000ff0400728c */ /* 0x002fe2000bf05270 */
[----:B0-----:R-:W-:-:S04]  /*2ce0*/  FMUL.FTZ R20, R16, UR7 ;  /* 0x0000000710147c20 */ /* 0x001fc80008410000 */
[----:B------:R-:W-:-:S04]  /*2cf0*/  FMUL.FTZ R28, R20, R20 ;  /* 0x00000014141c7220 */ /* 0x000fc80000410000 */
[----:B------:R-:W-:-:S05]  /*2d00*/  FFMA.FTZ R28, R17, UR7, -R28 ;  /* 0x00000007111c7c23 */ /* 0x000fca000801081c */
[----:B------:R-:W-:-:S13]  /*2d10*/  FSETP.GTU.FTZ.AND P1, PT, R28, RZ, PT ;  /* 0x000000ff1c00720b */ /* 0x000fda0003f3c000 */
[----:B------:R-:W0:Y:S02]  /*2d20*/  @P1 LDC R17, c[0x0][0x3a8] ;  /* 0x0000ea00ff111b82 */ /* 0x000e240000000800 */
[----:B0-----:R-:W-:-:S04]  /*2d30*/  @P1 FADD.FTZ R28, R28, R17 ;  /* 0x000000111c1c1221 */ /* 0x001fc80000010000 */
[----:B------:R0:W1:Y:S01]  /*2d40*/  @P1 MUFU.RSQ R21, R28 ;  /* 0x0000001c00151308 */ /* 0x0000620000001400 */
[----:B--2---:R-:W-:Y:S02]  /*2d50*/  SHF.L.U32 R22, R24, 0x10, RZ ;  /* 0x0000001018167819 */ /* 0x004fe400000006ff */
[----:B---3--:R-:W-:Y:S02]  /*2d60*/  SHF.L.U32 R23, R25, 0x10, RZ ;  /* 0x0000001019177819 */ /* 0x008fe400000006ff */
[----:B----4-:R-:W-:Y:S02]  /*2d70*/  SHF.L.U32 R25, R26, 0x10, RZ ;  /* 0x000000101a197819 */ /* 0x010fe400000006ff */
[----:B-----5:R-:W-:Y:S01]  /*2d80*/  SHF.L.U32 R24, R27, 0x10, RZ ;  /* 0x000000101b187819 */ /* 0x020fe200000006ff */
[----:B01----:R-:W-:Y:S06]  /*2d90*/  BRA.U UP0, `(.L_x_2243) ;  /* 0x00000019000c7547 */ /* 0x003fec000b800000 */
[----:B------:R-:W0:Y:S01]  /*2da0*/  LDCU.64 UR10, c[0x0][0x3e8] ;  /* 0x00007d00ff0a77ac */ /* 0x000e220008000a00 */
[----:B------:R-:W-:Y:S01]  /*2db0*/  BSSY.RECONVERGENT B1, `(.L_x_2244) ;  /* 0x000001e000017945 */ /* 0x000fe20003800200 */
[C---:B------:R-:W-:Y:S02]  /*2dc0*/  IADD3 R27, PT, PT, R69.reuse, 0x50, RZ ;  /* 0x00000050451b7810 */ /* 0x040fe40007ffe0ff */
[C---:B------:R-:W-:Y:S02]  /*2dd0*/  IADD3 R26, PT, PT, R69.reuse, 0x60, RZ ;  /* 0x00000060451a7810 */ /* 0x040fe40007ffe0ff */
[----:B0-----:R-:W-:Y:S02]  /*2de0*/  ISETP.GE.U32.AND P2, PT, R69, UR10, PT ;  /* 0x0000000a45007c0c */ /* 0x001fe4000bf46070 */
        /* <DEDUP_REMOVED lines=12> */
[----:B------:R-:W1:Y:S01]  /*2eb0*/  LDCU.64 UR6, c[0x0][0x380] ;  /* 0x00007000ff0677ac */ /* 0x000e620008000a00 */
[----:B------:R-:W-:Y:S01]  /*2ec0*/  FADD.FTZ R6, R6, -R20 ;  /* 0x8000001406067221 */ /* 0x000fe20000010000 */
[----:B------:R-:W-:-:S03]  /*2ed0*/  FMUL.FTZ R8, R8, R21 ;  /* 0x0000001508087220 */ /* 0x000fc60000410000 */
[----:B------:R-:W-:Y:S01]  /*2ee0*/  FMUL.FTZ R6, R6, R21 ;  /* 0x0000001506067220 */ /* 0x000fe20000410000 */
[----:B------:R-:W-:-:S03]  /*2ef0*/  FFMA.FTZ R8, R22, R8, R25 ;  /* 0x0000000816087223 */ /* 0x000fc60000010019 */
[----:B------:R-:W-:Y:S01]  /*2f00*/  FFMA.FTZ R29, R23, R6, R24 ;  /* 0x00000006171d7223 */ /* 0x000fe20000010018 */
        /* <DEDUP_REMOVED lines=8> */
.L_x_2245:
[----:B------:R-:W-:Y:S05]  /*2f90*/  BSYNC.RECONVERGENT B1 ;  /* 0x0000000000017941 */ /* 0x000fea0003800200 */
.L_x_2244:
[----:B------:R-:W-:Y:S04]  /*2fa0*/  BSSY.RECONVERGENT B1, `(.L_x_2246) ;  /* 0x0000014000017945 */ /* 0x000fe80003800200 */
[----:B------:R-:W-:Y:S05]  /*2fb0*/  @P3 BRA `(.L_x_2247) ;  /* 0x0000000000483947 */ /* 0x000fea0003800000 */
[----:B------:R-:W1:Y:S01]  /*2fc0*/  LDCU.64 UR6, c[0x0][0x3e0] ;  /* 0x00007c00ff0677ac */ /* 0x000e620008000a00 */
[--C-:B------:R-:W-:Y:S01]  /*2fd0*/  FADD.FTZ R16, R7, -R20.reuse ;  /* 0x8000001407107221 */ /* 0x100fe20000010000 */
[----:B------:R-:W-:Y:S01]  /*2fe0*/  FADD.FTZ R8, R5, -R20 ;  /* 0x8000001405087221 */ /* 0x000fe20000010000 */
[----:B------:R-:W-:Y:S01]  /*2ff0*/  MOV R6, R74 ;  /* 0x0000004a00067202 */ /* 0x000fe20000000f00 */
[----:B------:R-:W2:Y:S01]  /*3000*/  LDCU.64 UR12, c[0x0][0x380] ;  /* 0x00007000ff0c77ac */ /* 0x000ea20008000a00 */
[----:B------:R-:W-:Y:S01]  /*3010*/  MOV R7, R73 ;  /* 0x0000004900077202 */ /* 0x000fe20000000f00 */
[-C--:B------:R-:W-:Y:S01]  /*3020*/  FMUL.FTZ R8, R8, R21.reuse ;  /* 0x0000001508087220 */ /* 0x080fe20000410000 */
[----:B------:R-:W-:Y:S01]  /*3030*/  FMUL.FTZ R16, R16, R21 ;  /* 0x0000001510107220 */ /* 0x000fe20000410000 */
[----:B-1----:R-:W-:Y:S02]  /*3040*/  IMAD R5, R53, UR6, RZ ;  /* 0x0000000635057c24 */ /* 0x002fe4000f8e02ff */
[----:B------:R-:W-:-:S04]  /*3050*/  IMAD.WIDE.U32 R6, R68, UR6, R6 ;  /* 0x0000000644067c25 */ /* 0x000fc8000f8e0006 */
[----:B0-----:R-:W-:Y:S02]  /*3060*/  IMAD R17, R68, UR7, R5 ;  /* 0x0000000744117c24 */ /* 0x001fe4000f8e0205 */
[----:B------:R-:W-:Y:S01]  /*3070*/  FFMA.FTZ R5, R22, R8, R25 ;  /* 0x0000000816057223 */ /* 0x000fe20000010019 */
[----:B------:R-:W-:Y:S01]  /*3080*/  FFMA.FTZ R8, R23, R16, R24 ;  /* 0x0000001017087223 */ /* 0x000fe20000010018 */
[----:B--2---:R-:W-:Y:S02]  /*3090*/  LEA R16, P2, R6, UR12, 0x1 ;  /* 0x0000000c06107c11 */ /* 0x004fe4000f8408ff */
[----:B------:R-:W-:Y:S02]  /*30a0*/  IADD3 R17, PT, PT, R7, R17, RZ ;  /* 0x0000001107117210 */ /* 0x000fe40007ffe0ff */
[----:B------:R-:W-:Y:S02]  /*30b0*/  F2FP.BF16.F32.PACK_AB R5, R8, R5 ;  /* 0x000000050805723e */ /* 0x000fe400000010ff */
[----:B------:R-:W-:-:S05]  /*30c0*/  LEA.HI.X R17, R6, UR13, R17, 0x1, P2 ;  /* 0x0000000d06117c11 */ /* 0x000fca00090f0c11 */
[----:B------:R1:W-:Y:S02]  /*30d0*/  STG.E desc[UR8][R16.64], R5 ;  /* 0x0000000510007986 */ /* 0x0003e4000c101908 */
.L_x_2247:
[----:B------:R-:W-:Y:S05]  /*30e0*/  BSYNC.RECONVERGENT B1 ;  /* 0x0000000000017941 */ /* 0x000fea0003800200 */
.L_x_2246:
[----:B------:R-:W-:Y:S04]  /*30f0*/  BSSY.RECONVERGENT B1, `(.L_x_2248) ;  /* 0x0000014000017945 */ /* 0x000fe80003800200 */
[----:B------:R-:W-:Y:S05]  /*3100*/  @P4 BRA `(.L_x_2249) ;  /* 0x0000000000484947 */ /* 0x000fea0003800000 */
[----:B------:R-:W2:Y:S01]  /*3110*/  LDCU.64 UR6, c[0x0][0x3e0] ;  /* 0x00007c00ff0677ac */ /* 0x000ea20008000a00 */
[----:B------:R-:W-:Y:S01]  /*3120*/  MOV R6, R74 ;  /* 0x0000004a00067202 */ /* 0x000fe20000000f00 */
[--C-:B------:R-:W-:Y:S01]  /*3130*/  FADD.FTZ R8, R9, -R20.reuse ;  /* 0x8000001409087221 */ /* 0x100fe20000010000 */
[----:B------:R-:W-:Y:S01]  /*3140*/  MOV R7, R73 ;  /* 0x0000004900077202 */ /* 0x000fe20000000f00 */
[----:B------:R-:W3:Y:S01]  /*3150*/  LDCU.64 UR12, c[0x0][0x380] ;  /* 0x00007000ff0c77ac */ /* 0x000ee20008000a00 */
[----:B------:R-:W-:Y:S01]  /*3160*/  FADD.FTZ R10, R10, -R20 ;  /* 0x800000140a0a7221 */ /* 0x000fe20000010000 */
[----:B------:R-:W-:-:S03]  /*3170*/  FMUL.FTZ R8, R8, R21 ;  /* 0x0000001508087220 */ /* 0x000fc60000410000 */
[----:B------:R-:W-:Y:S01]  /*3180*/  FMUL.FTZ R10, R10, R21 ;  /* 0x000000150a0a7220 */ /* 0x000fe20000410000 */
[----:B-1----:R-:W-:-:S03]  /*3190*/  FFMA.FTZ R5, R22, R8, R25 ;  /* 0x0000000816057223 */ /* 0x002fc60000010019 */
[----:B------:R-:W-:Y:S01]  /*31a0*/  FFMA.FTZ R10, R23, R10, R24 ;  /* 0x0000000a170a7223 */ /* 0x000fe20000010018 */
[----:B--2---:R-:W-:-:S04]  /*31b0*/  IMAD R16, R0, UR6, RZ ;  /* 0x0000000600107c24 */ /* 0x004fc8000f8e02ff */
[----:B------:R-:W-:Y:S01]  /*31c0*/  F2FP.BF16.F32.PACK_AB R5, R10, R5 ;  /* 0x000000050a05723e */ /* 0x000fe200000010ff */
[----:B------:R-:W-:-:S04]  /*31d0*/  IMAD.WIDE.U32 R6, R67, UR6, R6 ;  /* 0x0000000643067c25 */ /* 0x000fc8000f8e0006 */
[----:B------:R-:W-:Y:S01]  /*31e0*/  IMAD R9, R67, UR7, R16 ;  /* 0x0000000743097c24 */ /* 0x000fe2000f8e0210 */
[----:B---3--:R-:W-:-:S04]  /*31f0*/  LEA R8, P2, R6, UR12, 0x1 ;  /* 0x0000000c06087c11 */ /* 0x008fc8000f8408ff */
[----:B------:R-:W-:-:S04]  /*3200*/  IADD3 R9, PT, PT, R7, R9, RZ ;  /* 0x0000000907097210 */ /* 0x000fc80007ffe0ff */
[----:B------:R-:W-:-:S05]  /*3210*/  LEA.HI.X R9, R6, UR13, R9, 0x1, P2 ;  /* 0x0000000d06097c11 */ /* 0x000fca00090f0c09 */
[----:B------:R2:W-:Y:S02]  /*3220*/  STG.E desc[UR8][R8.64], R5 ;  /* 0x0000000508007986 */ /* 0x0005e4000c101908 */
.L_x_2249:
[----:B------:R-:W-:Y:S05]  /*3230*/  BSYNC.RECONVERGENT B1 ;  /* 0x0000000000017941 */ /* 0x000fea0003800200 */
.L_x_2248:
[----:B------:R-:W-:Y:S04]  /*3240*/  BSSY.RECONVERGENT B1, `(.L_x_2250) ;  /* 0x0000014000017945 */ /* 0x000fe80003800200 */
[----:B------:R-:W-:Y:S05]  /*3250*/  @P1 BRA `(.L_x_2251) ;  /* 0x0000000000481947 */ /* 0x000fea0003800000 */
[----:B------:R-:W1:Y:S01]  /*3260*/  LDCU.64 UR6, c[0x0][0x3e0] ;  /* 0x00007c00ff0677ac */ /* 0x000e620008000a00 */
[----:B------:R-:W-:Y:S01]  /*3270*/  MOV R6, R74 ;  /* 0x0000004a00067202 */ /* 0x000fe20000000f00 */
[--C-:B------:R-:W-:Y:S01]  /*3280*/  FADD.FTZ R12, R12, -R20.reuse ;  /* 0x800000140c0c7221 */ /* 0x100fe20000010000 */
[----:B------:R-:W-:Y:S01]  /*3290*/  MOV R7, R73 ;  /* 0x0000004900077202 */ /* 0x000fe20000000f00 */
[----:B------:R-:W3:Y:S01]  /*32a0*/  LDCU.64 UR12, c[0x0][0x380] ;  /* 0x00007000ff0c77ac */ /* 0x000ee20008000a00 */
[----:B--2---:R-:W-:Y:S01]  /*32b0*/  FADD.FTZ R8, R11, -R20 ;  /* 0x800000140b087221 */ /* 0x004fe20000010000 */
[----:B------:R-:W-:-:S03]  /*32c0*/  FMUL.FTZ R12, R12, R21 ;  /* 0x000000150c0c7220 */ /* 0x000fc60000410000 */
[----:B------:R-:W-:-:S04]  /*32d0*/  FMUL.FTZ R8, R8, R21 ;  /* 0x0000001508087220 */ /* 0x000fc80000410000 */
[----:B------:R-:W-:Y:S01]  /*32e0*/  FFMA.FTZ R10, R23, R8, R24 ;  /* 0x00000008170a7223 */ /* 0x000fe20000010018 */
[----:B-1----:R-:W-:Y:S02]  /*32f0*/  IMAD R5, R2, UR6, RZ ;  /* 0x0000000602057c24 */ /* 0x002fe4000f8e02ff */
[----:B------:R-:W-:-:S04]  /*3300*/  IMAD.WIDE.U32 R6, R66, UR6, R6 ;  /* 0x0000000642067c25 */ /* 0x000fc8000f8e0006 */
[----:B------:R-:W-:Y:S02]  /*3310*/  IMAD R9, R66, UR7, R5 ;  /* 0x0000000742097c24 */ /* 0x000fe4000f8e0205 */
[----:B------:R-:W-:Y:S01]  /*3320*/  FFMA.FTZ R5, R22, R12, R25 ;  /* 0x0000000c16057223 */ /* 0x000fe20000010019 */
[----:B---3--:R-:W-:Y:S02]  /*3330*/  LEA R8, P1, R6, UR12, 0x1 ;  /* 0x0000000c06087c11 */ /* 0x008fe4000f8208ff */
[----:B------:R-:W-:Y:S02]  /*3340*/  IADD3 R9, PT, PT, R7, R9, RZ ;  /* 0x0000000907097210 */ /* 0x000fe40007ffe0ff */
[----:B------:R-:W-:Y:S02]  /*3350*/  F2FP.BF16.F32.PACK_AB R5, R10, R5 ;  /* 0x000000050a05723e */ /* 0x000fe400000010ff */
[----:B------:R-:W-:-:S05]  /*3360*/  LEA.HI.X R9, R6, UR13, R9, 0x1, P1 ;  /* 0x0000000d06097c11 */ /* 0x000fca00088f0c09 */
[----:B------:R3:W-:Y:S02]  /*3370*/  STG.E desc[UR8][R8.64], R5 ;  /* 0x0000000508007986 */ /* 0x0007e4000c101908 */
.L_x_2251:
[----:B------:R-:W-:Y:S05]  /*3380*/  BSYNC.RECONVERGENT B1 ;  /* 0x0000000000017941 */ /* 0x000fea0003800200 */
.L_x_2250:
[----:B------:R-:W-:Y:S01]  /*3390*/  ISETP.GE.U32.AND P5, PT, R65, UR10, PT ;  /* 0x0000000a41007c0c */ /* 0x000fe2000bfa6070 */
[----:B------:R-:W-:Y:S01]  /*33a0*/  BSSY.RECONVERGENT B1, `(.L_x_2252) ;  /* 0x0000029000017945 */ /* 0x000fe20003800200 */
[----:B-123--:R-:W-:Y:S02]  /*33b0*/  IADD3 R5, PT, PT, R69, 0x70, RZ ;  /* 0x0000007045057810 */ /* 0x00efe40007ffe0ff */
        /* <DEDUP_REMOVED lines=39> */
.L_x_2253:
[----:B------:R-:W-:Y:S05]  /*3630*/  BSYNC.RECONVERGENT B1 ;  /* 0x0000000000017941 */ /* 0x000fea0003800200 */
.L_x_2252:
        /* <DEDUP_REMOVED lines=20> */
.L_x_2255:
[----:B------:R-:W-:Y:S05]  /*3780*/  BSYNC.RECONVERGENT B1 ;  /* 0x0000000000017941 */ /* 0x000fea0003800200 */
.L_x_2254:
[----:B------:R-:W-:Y:S04]  /*3790*/  BSSY.RECONVERGENT B1, `(.L_x_2256) ;  /* 0x0000014000017945 */ /* 0x000fe80003800200 */
[----:B------:R-:W-:Y:S05]  /*37a0*/  @P1 BRA `(.L_x_2257) ;  /* 0x0000000000481947 */ /* 0x000fea0003800000 */
[----:B------:R-:W2:Y:S01]  /*37b0*/  LDCU.64 UR6, c[0x0][0x3e0] ;  /* 0x00007c00ff0677ac */ /* 0x000ea20008000a00 */
[----:B------:R-:W-:Y:S01]  /*37c0*/  MOV R6, R74 ;  /* 0x0000004a00067202 */ /* 0x000fe20000000f00 */
[--C-:B01----:R-:W-:Y:S01]  /*37d0*/  FADD.FTZ R8, R33, -R20.reuse ;  /* 0x8000001421087221 */ /* 0x103fe20000010000 */
[----:B------:R-:W-:Y:S01]  /*37e0*/  MOV R7, R73 ;  /* 0x0000004900077202 */ /* 0x000fe20000000f00 */
[----:B------:R-:W0:Y:S01]  /*37f0*/  LDCU.64 UR12, c[0x0][0x380] ;  /* 0x00007000ff0c77ac */ /* 0x000e220008000a00 */
[----:B------:R-:W-:Y:S01]  /*3800*/  FADD.FTZ R34, R34, -R20 ;  /* 0x8000001422227221 */ /* 0x000fe20000010000 */
[----:B------:R-:W-:-:S03]  /*3810*/  FMUL.FTZ R8, R8, R21 ;  /* 0x0000001508087220 */ /* 0x000fc60000410000 */
[----:B------:R-:W-:-:S04]  /*3820*/  FMUL.FTZ R34, R34, R21 ;  /* 0x0000001522227220 */ /* 0x000fc80000410000 */
[----:B------:R-:W-:Y:S01]  /*3830*/  FFMA.FTZ R13, R23, R34, R24 ;  /* 0x00000022170d7223 */ /* 0x000fe20000010018 */
[----:B--2---:R-:W-:Y:S02]  /*3840*/  IMAD R9, R12, UR6, RZ ;  /* 0x000000060c097c24 */ /* 0x004fe4000f8e02ff */
[----:B------:R-:W-:Y:S01]  /*3850*/  FFMA.FTZ R12, R22, R8, R25 ;  /* 0x00000008160c7223 */ /* 0x000fe20000010019 */
[----:B------:R-:W-:-:S04]  /*3860*/  IMAD.WIDE.U32 R6, R26, UR6, R6 ;  /* 0x000000061a067c25 */ /* 0x000fc8000f8e0006 */
[----:B------:R-:W-:Y:S01]  /*3870*/  IMAD R9, R26, UR7, R9 ;  /* 0x000000071a097c24 */ /* 0x000fe2000f8e0209 */
[----:B0-----:R-:W-:-:S04]  /*3880*/  LEA R8, P1, R6, UR12, 0x1 ;  /* 0x0000000c06087c11 */ /* 0x001fc8000f8208ff */
[----:B------:R-:W-:Y:S02]  /*3890*/  IADD3 R9, PT, PT, R7, R9, RZ ;  /* 0x0000000907097210 */ /* 0x000fe40007ffe0ff */
[----:B------:R-:W-:Y:S02]  /*38a0*/  F2FP.BF16.F32.PACK_AB R7, R13, R12 ;  /* 0x0000000c0d07723e */ /* 0x000fe400000010ff */
[----:B------:R-:W-:-:S05]  /*38b0*/  LEA.HI.X R9, R6, UR13, R9, 0x1, P1 ;  /* 0x0000000d06097c11 */ /* 0x000fca00088f0c09 */
[----:B------:R2:W-:Y:S02]  /*38c0*/  STG.E desc[UR8][R8.64], R7 ;  /* 0x0000000708007986 */ /* 0x0005e4000c101908 */
.L_x_2257:
[----:B------:R-:W-:Y:S05]  /*38d0*/  BSYNC.RECONVERGENT B1 ;  /* 0x0000000000017941 */ /* 0x000fea0003800200 */
.L_x_2256:
[----:B------:R-:W-:Y:S04]  /*38e0*/  BSSY.RECONVERGENT B1, `(.L_x_2258) ;  /* 0x0000014000017945 */ /* 0x000fe80003800200 */
[----:B------:R-:W-:Y:S05]  /*38f0*/  @P6 BRA `(.L_x_2259) ;  /* 0x0000000000486947 */ /* 0x000fea0003800000 */
[----:B------:R-:W3:Y:S01]  /*3900*/  LDCU.64 UR6, c[0x0][0x3e0] ;  /* 0x00007c00ff0677ac */ /* 0x000ee20008000a00 */
[----:B------:R-:W-:Y:S01]  /*3910*/  MOV R6, R74 ;  /* 0x0000004a00067202 */ /* 0x000fe20000000f00 */
[--C-:B012---:R-:W-:Y:S01]  /*3920*/  FADD.FTZ R8, R35, -R20.reuse ;  /* 0x8000001423087221 */ /* 0x107fe20000010000 */
[----:B------:R-:W-:Y:S01]  /*3930*/  MOV R7, R73 ;  /* 0x0000004900077202 */ /* 0x000fe20000000f00 */
[----:B------:R-:W0:Y:S01]  /*3940*/  LDCU.64 UR12, c[0x0][0x380] ;  /* 0x00007000ff0c77ac */ /* 0x000e220008000a00 */
[----:B------:R-:W-:Y:S01]  /*3950*/  FADD.FTZ R36, R36, -R20 ;  /* 0x8000001424247221 */ /* 0x000fe20000010000 */
[----:B------:R-:W-:-:S03]  /*3960*/  FMUL.FTZ R8, R8, R21 ;  /* 0x0000001508087220 */ /* 0x000fc60000410000 */
[----:B------:R-:W-:-:S04]  /*3970*/  FMUL.FTZ R36, R36, R21 ;  /* 0x0000001524247220 */ /* 0x000fc80000410000 */
[----:B------:R-:W-:Y:S01]  /*3980*/  FFMA.FTZ R36, R23, R36, R24 ;  /* 0x0000002417247223 */ /* 0x000fe20000010018 */
[----:B---3--:R-:W-:Y:S02]  /*3990*/  IMAD R16, R16, UR6, RZ ;  /* 0x0000000610107c24 */ /* 0x008fe4000f8e02ff */
        /* <DEDUP_REMOVED lines=8> */
.L_x_2259:
[----:B------:R-:W-:Y:S05]  /*3a20*/  BSYNC.RECONVERGENT B1 ;  /* 0x0000000000017941 */ /* 0x000fea0003800200 */
.L_x_2258:
[----:B------:R-:W-:Y:S04]  /*3a30*/  BSSY.RECONVERGENT B1, `(.L_x_2260) ;  /* 0x0000014000017945 */ /* 0x000fe80003800200 */
[----:B------:R-:W-:Y:S05]  /*3a40*/  @P3 BRA `(.L_x_2261) ;  /* 0x0000000000483947 */ /* 0x000fea0003800000 */
[----:B------:R-:W4:Y:S01]  /*3a50*/  LDCU.64 UR6, c[0x0][0x3e0] ;  /* 0x00007c00ff0677ac */ /* 0x000f220008000a00 */
[----:B------:R-:W-:Y:S01]  /*3a60*/  MOV R6, R74 ;  /* 0x0000004a00067202 */ /* 0x000fe20000000f00 */
[--C-:B0123--:R-:W-:Y:S01]  /*3a70*/  FADD.FTZ R8, R37, -R20.reuse ;  /* 0x8000001425087221 */ /* 0x10ffe20000010000 */
[----:B------:R-:W-:Y:S01]  /*3a80*/  MOV R7, R73 ;  /* 0x0000004900077202 */ /* 0x000fe20000000f00 */
[----:B------:R-:W0:Y:S01]  /*3a90*/  LDCU.64 UR12, c[0x0][0x380] ;  /* 0x00007000ff0c77ac */ /* 0x000e220008000a00 */
[----:B------:R-:W-:Y:S01]  /*3aa0*/  FADD.FTZ R38, R38, -R20 ;  /* 0x8000001426267221 */ /* 0x000fe20000010000 */
[----:B------:R-:W-:-:S03]  /*3ab0*/  FMUL.FTZ R8, R8, R21 ;  /* 0x0000001508087220 */ /* 0x000fc60000410000 */
[----:B------:R-:W-:Y:S01]  /*3ac0*/  FMUL.FTZ R38, R38, R21 ;  /* 0x0000001526267220 */ /* 0x000fe20000410000 */
[----:B------:R-:W-:-:S03]  /*3ad0*/  FFMA.FTZ R5, R22, R8, R25 ;  /* 0x0000000816057223 */ /* 0x000fc60000010019 */
        /* <DEDUP_REMOVED lines=9> */
.L_x_2261:
[----:B------:R-:W-:Y:S05]  /*3b70*/  BSYNC.RECONVERGENT B1 ;  /* 0x0000000000017941 */ /* 0x000fea0003800200 */
.L_x_2260:
[----:B------:R-:W-:Y:S04]  /*3b80*/  BSSY.RECONVERGENT B1, `(.L_x_2262) ;  /* 0x0000014000017945 */ /* 0x000fe80003800200 */
[----:B------:R-:W-:Y:S05]  /*3b90*/  @P4 BRA `(.L_x_2263) ;  /* 0x0000000000484947 */ /* 0x000fea0003800000 */
[----:B------:R-:W5:Y:S01]  /*3ba0*/  LDCU.64 UR6, c[0x0][0x3e0] ;  /* 0x00007c00ff0677ac */ /* 0x000f620008000a00 */
[----:B------:R-:W-:Y:S01]  /*3bb0*/  MOV R6, R74 ;  /* 0x0000004a00067202 */ /* 0x000fe20000000f00 */
[--C-:B01234-:R-:W-:Y:S01]  /*3bc0*/  FADD.FTZ R8, R39, -R20.reuse ;  /* 0x8000001427087221 */ /* 0x11ffe20000010000 */
[----:B------:R-:W-:Y:S01]  /*3bd0*/  MOV R7, R73 ;  /* 0x0000004900077202 */ /* 0x000fe20000000f00 */
[----:B------:R-:W0:Y:S01]  /*3be0*/  LDCU.64 UR12, c[0x0][0x380] ;  /* 0x00007000ff0c77ac */ /* 0x000e220008000a00 */
[----:B------:R-:W-:Y:S01]  /*3bf0*/  FADD.FTZ R40, R40, -R20 ;  /* 0x8000001428287221 */ /* 0x000fe20000010000 */
[----:B------:R-:W-:-:S03]  /*3c00*/  FMUL.FTZ R8, R8, R21 ;  /* 0x0000001508087220 */ /* 0x000fc60000410000 */
[----:B------:R-:W-:Y:S01]  /*3c10*/  FMUL.FTZ R40, R40, R21 ;  /* 0x0000001528287220 */ /* 0x000fe20000410000 */
[----:B------:R-:W-:-:S03]  /*3c20*/  FFMA.FTZ R5, R22, R8, R25 ;  /* 0x0000000816057223 */ /* 0x000fc60000010019 */
[----:B------:R-:W-:Y:S01]  /*3c30*/  FFMA.FTZ R40, R23, R40, R24 ;  /* 0x0000002817287223 */ /* 0x000fe20000010018 */
[----:B-----5:R-:W-:-:S04]  /*3c40*/  IMAD R18, R18, UR6, RZ ;  /* 0x0000000612127c24 */ /* 0x020fc8000f8e02ff */
[----:B------:R-:W-:Y:S01]  /*3c50*/  F2FP.BF16.F32.PACK_AB R5, R40, R5 ;  /* 0x000000052805723e */ /* 0x000fe200000010ff */
[----:B------:R-:W-:-:S04]  /*3c60*/  IMAD.WIDE.U32 R6, R11, UR6, R6 ;  /* 0x000000060b067c25 */ /* 0x000fc8000f8e0006 */
[----:B------:R-:W-:Y:S01]  /*3c70*/  IMAD R11, R11, UR7, R18 ;  /* 0x000000070b0b7c24 */ /* 0x000fe2000f8e0212 */
[----:B0-----:R-:W-:-:S04]  /*3c80*/  LEA R8, P1, R6, UR12, 0x1 ;  /* 0x0000000c06087c11 */ /* 0x001fc8000f8208ff */
[----:B------:R-:W-:-:S04]  /*3c90*/  IADD3 R11, PT, PT, R7, R11, RZ ;  /* 0x0000000b070b7210 */ /* 0x000fc80007ffe0ff */
[----:B------:R-:W-:-:S05]  /*3ca0*/  LEA.HI.X R9, R6, UR13, R11, 0x1, P1 ;  /* 0x0000000d06097c11 */ /* 0x000fca00088f0c0b */
[----:B------:R0:W-:Y:S02]  /*3cb0*/  STG.E desc[UR8][R8.64], R5 ;  /* 0x0000000508007986 */ /* 0x0001e4000c101908 */
.L_x_2263:
[----:B------:R-:W-:Y:S05]  /*3cc0*/  BSYNC.RECONVERGENT B1 ;  /* 0x0000000000017941 */ /* 0x000fea0003800200 */
.L_x_2262:
[----:B------:R-:W-:Y:S01]  /*3cd0*/  ISETP.GE.U32.AND P5, PT, R19, UR10, PT ;  /* 0x0000000a13007c0c */ /* 0x000fe2000bfa6070 */
[----:B------:R-:W-:Y:S01]  /*3ce0*/  BSSY.RECONVERGENT B1, `(.L_x_2264) ;  /* 0x0000027000017945 */ /* 0x000fe20003800200 */
[----:B------:R-:W-:Y:S02]  /*3cf0*/  SHF.R.S32.HI R16, RZ, 0x1f, R19 ;  /* 0x0000001fff107819 */ /* 0x000fe40000011413 */
[C---:B------:R-:W-:Y:S02]  /*3d00*/  IADD3 R13, PT, PT, R69.reuse, 0xc0, RZ ;  /* 0x000000c0450d7810 */ /* 0x040fe40007ffe0ff */
[----:B------:R-:W-:Y:S02]  /*3d10*/  ISETP.GE.AND.EX P5, PT, R16, UR11, PT, P5 ;  /* 0x0000000b10007c0c */ /* 0x000fe4000bfa6350 */
[C---:B------:R-:W-:Y:S02]  /*3d20*/  IADD3 R11, PT, PT, R69.reuse, 0xd0, RZ ;  /* 0x000000d0450b7810 */ /* 0x040fe40007ffe0ff */
[----:B0--34-:R-:W-:-:S02]  /*3d30*/  IADD3 R5, PT, PT, R69, 0xe0, RZ ;  /* 0x000000e045057810 */ /* 0x019fc40007ffe0ff */
        /* <DEDUP_REMOVED lines=18> */
[----:B-12---:R-:W-:Y:S01]  /*3e60*/  MOV R7, R73 ;  /* 0x0000004900077202 */ /* 0x006fe20000000f00 */
        /* <DEDUP_REMOVED lines=14> */
.L_x_2265:
[----:B------:R-:W-:Y:S05]  /*3f50*/  BSYNC.RECONVERGENT B1 ;  /* 0x0000000000017941 */ /* 0x000fea0003800200 */
.L_x_2264:
[----:B------:R-:W-:Y:S04]  /*3f60*/  BSSY.RECONVERGENT B1, `(.L_x_2266) ;  /* 0x0000014000017945 */ /* 0x000fe80003800200 */
[----:B------:R-:W-:Y:S05]  /*3f70*/  @P2 BRA `(.L_x_2267) ;  /* 0x0000000000482947 */ /* 0x000fea0003800000 */
[----:B------:R-:W3:Y:S01]  /*3f80*/  LDCU.64 UR6, c[0x0][0x3e0] ;  /* 0x00007c00ff0677ac */ /* 0x000ee20008000a00 */
[----:B------:R-:W-:Y:S01]  /*3f90*/  MOV R6, R74 ;  /* 0x0000004a00067202 */ /* 0x000fe20000000f00 */
[--C-:B------:R-:W-:Y:S01]  /*3fa0*/  FADD.FTZ R44, R44, -R20.reuse ;  /* 0x800000142c2c7221 */ /* 0x100fe20000010000 */
[----:B012---:R-:W-:Y:S01]  /*3fb0*/  MOV R7, R73 ;  /* 0x0000004900077202 */ /* 0x007fe20000000f00 */
[----:B------:R-:W0:Y:S01]  /*3fc0*/  LDCU.64 UR12, c[0x0][0x380] ;  /* 0x00007000ff0c77ac */ /* 0x000e220008000a00 */
[----:B------:R-:W-:Y:S01]  /*3fd0*/  FADD.FTZ R8, R43, -R20 ;  /* 0x800000142b087221 */ /* 0x000fe20000010000 */
[----:B------:R-:W-:-:S03]  /*3fe0*/  FMUL.FTZ R44, R44, R21 ;  /* 0x000000152c2c7220 */ /* 0x000fc60000410000 */
[----:B------:R-:W-:Y:S01]  /*3ff0*/  FMUL.FTZ R8, R8, R21 ;  /* 0x0000001508087220 */ /* 0x000fe20000410000 */
[----:B------:R-:W-:-:S03]  /*4000*/  FFMA.FTZ R44, R22, R44, R25 ;  /* 0x0000002c162c7223 */ /* 0x000fc60000010019 */
[----:B------:R-:W-:Y:S01]  /*4010*/  FFMA.FTZ R15, R23, R8, R24 ;  /* 0x00000008170f7223 */ /* 0x000fe20000010018 */
[----:B---3--:R-:W-:Y:S02]  /*4020*/  IMAD R9, R17, UR6, RZ ;  /* 0x0000000611097c24 */ /* 0x008fe4000f8e02ff */
[----:B------:R-:W-:-:S04]  /*4030*/  IMAD.WIDE.U32 R6, R28, UR6, R6 ;  /* 0x000000061c067c25 */ /* 0x000fc8000f8e0006 */
[----:B------:R-:W-:Y:S01]  /*4040*/  IMAD R9, R28, UR7, R9 ;  /* 0x000000071c097c24 */ /* 0x000fe2000f8e0209 */
[----:B0-----:R-:W-:-:S04]  /*4050*/  LEA R8, P2, R6, UR12, 0x1 ;  /* 0x0000000c06087c11 */ /* 0x001fc8000f8408ff */
[----:B------:R-:W-:Y:S02]  /*4060*/  IADD3 R9, PT, PT, R7, R9, RZ ;  /* 0x0000000907097210 */ /* 0x000fe40007ffe0ff */
[----:B------:R-:W-:Y:S02]  /*4070*/  F2FP.BF16.F32.PACK_AB R7, R15, R44 ;  /* 0x0000002c0f07723e */ /* 0x000fe400000010ff */
[----:B------:R-:W-:-:S05]  /*4080*/  LEA.HI.X R9, R6, UR13, R9, 0x1, P2 ;  /* 0x0000000d06097c11 */ /* 0x000fca00090f0c09 */
[----:B------:R3:W-:Y:S02]  /*4090*/  STG.E desc[UR8][R8.64], R7 ;  /* 0x0000000708007986 */ /* 0x0007e4000c101908 */
.L_x_2267:
[----:B------:R-:W-:Y:S05]  /*40a0*/  BSYNC.RECONVERGENT B1 ;  /* 0x0000000000017941 */ /* 0x000fea0003800200 */
.L_x_2266:
        /* <DEDUP_REMOVED lines=9> */
[----:B------:R-:W-:-:S04]  /*4140*/  FMUL.FTZ R46, R46, R21 ;  /* 0x000000152e2e7220 */ /* 0x000fc80000410000 */
[----:B------:R-:W-:Y:S01]  /*4150*/  FFMA.FTZ R46, R23, R46, R24 ;  /* 0x0000002e172e7223 */ /* 0x000fe20000010018 */
        /* <DEDUP_REMOVED lines=9> */
.L_x_2269:
[----:B------:R-:W-:Y:S05]  /*41f0*/  BSYNC.RECONVERGENT B1 ;  /* 0x0000000000017941 */ /* 0x000fea0003800200 */
.L_x_2268:
[----:B------:R-:W-:Y:S04]  /*4200*/  BSSY.RECONVERGENT B1, `(.L_x_2270) ;  /* 0x0000014000017945 */ /* 0x000fe80003800200 */
[----:B------:R-:W-:Y:S05]  /*4210*/  @P6 BRA `(.L_x_2271) ;  /* 0x0000000000486947 */ /* 0x000fea0003800000 */
[----:B------:R-:W5:Y:S01]  /*4220*/  LDCU.64 UR6, c[0x0][0x3e0] ;  /* 0x00007c00ff0677ac */ /* 0x000f620008000a00 */
[----:B------:R-:W-:Y:S01]  /*4230*/  MOV R6, R74 ;  /* 0x0000004a00067202 */ /* 0x000fe20000000f00 */
[--C-:B------:R-:W-:Y:S01]  /*4240*/  FADD.FTZ R48, R48, -R20.reuse ;  /* 0x8000001430307221 */ /* 0x100fe20000010000 */
[----:B01234-:R-:W-:Y:S01]  /*4250*/  MOV R7, R73 ;  /* 0x0000004900077202 */ /* 0x01ffe20000000f00 */
[----:B------:R-:W0:Y:S01]  /*4260*/  LDCU.64 UR12, c[0x0][0x380] ;  /* 0x00007000ff0c77ac */ /* 0x000e220008000a00 */
[----:B------:R-:W-:Y:S01]  /*4270*/  FADD.FTZ R8, R47, -R20 ;  /* 0x800000142f087221 */ /* 0x000fe20000010000 */
[----:B------:R-:W-:-:S03]  /*4280*/  FMUL.FTZ R48, R48, R21 ;  /* 0x0000001530307220 */ /* 0x000fc60000410000 */
[----:B------:R-:W-:Y:S01]  /*4290*/  FMUL.FTZ R8, R8, R21 ;  /* 0x0000001508087220 */ /* 0x000fe20000410000 */
[----:B------:R-:W-:Y:S01]  /*42a0*/  FFMA.FTZ R48, R22, R48, R25 ;  /* 0x0000003016307223 */ /* 0x000fe20000010019 */
[----:B-----5:R-:W-:Y:S02]  /*42b0*/  IMAD R12, R12, UR6, RZ ;  /* 0x000000060c0c7c24 */ /* 0x020fe4000f8e02ff */
        /* <DEDUP_REMOVED lines=8> */
.L_x_2271:
[----:B------:R-:W-:Y:S05]  /*4340*/  BSYNC.RECONVERGENT B1 ;  /* 0x0000000000017941 */ /* 0x000fea0003800200 */
.L_x_2270:
        /* <DEDUP_REMOVED lines=10> */
[----:B-----5:R-:W-:Y:S02]  /*43f0*/  IMAD R10, R10, UR6, RZ ;  /* 0x000000060a0a7c24 */ /* 0x020fe4000f8e02ff */
[----:B------:R-:W-:-:S04]  /*4400*/  IMAD.WIDE.U32 R6, R5, UR6, R6 ;  /* 0x0000000605067c25 */ /* 0x000fc8000f8e0006 */
[----:B------:R-:W-:Y:S02]  /*4410*/  IMAD R9, R5, UR7, R10 ;  /* 0x0000000705097c24 */ /* 0x000fe4000f8e020a */
[----:B------:R-:W-:Y:S01]  /*4420*/  FFMA.FTZ R5, R22, R50, R25 ;  /* 0x0000003216057223 */ /* 0x000fe20000010019 */
[----:B------:R-:W-:Y:S01]  /*4430*/  FFMA.FTZ R10, R23, R8, R24 ;  /* 0x00000008170a7223 */ /* 0x000fe20000010018 */
[----:B0-----:R-:W-:Y:S02]  /*4440*/  LEA R8, P1, R6, UR12, 0x1 ;  /* 0x0000000c06087c11 */ /* 0x001fe4000f8208ff */
[----:B------:R-:W-:Y:S02]  /*4450*/  IADD3 R9, PT, PT, R7, R9, RZ ;  /* 0x0000000907097210 */ /* 0x000fe40007ffe0ff */
[----:B------:R-:W-:Y:S02]  /*4460*/  F2FP.BF16.F32.PACK_AB R5, R10, R5 ;  /* 0x000000050a05723e */ /* 0x000fe400000010ff */
[----:B------:R-:W-:-:S05]  /*4470*/  LEA.HI.X R9, R6, UR13, R9, 0x1, P1 ;  /* 0x0000000d06097c11 */ /* 0x000fca00088f0c09 */
[----:B------:R0:W-:Y:S02]  /*4480*/  STG.E desc[UR8][R8.64], R5 ;  /* 0x0000000508007986 */ /* 0x0001e4000c101908 */
.L_x_2273:
[----:B------:R-:W-:Y:S05]  /*4490*/  BSYNC.RECONVERGENT B1 ;  /* 0x0000000000017941 */ /* 0x000fea0003800200 */
.L_x_2272:
[----:B------:R-:W-:Y:S05]  /*44a0*/  @P4 BRA `(.L_x_2274) ;  /* 0x0000002000c84947 */ /* 0x000fea0003800000 */
[----:B------:R-:W0:Y:S01]  /*44b0*/  LDCU.64 UR6, c[0x0][0x3e0] ;  /* 0x00007c00ff0677ac */ /* 0x000e220008000a00 */
[--C-:B------:R-:W-:Y:S01]  /*44c0*/  FADD.FTZ R52, R52, -R20.reuse ;  /* 0x8000001434347221 */ /* 0x100fe20000010000 */
[----:B------:R-:W-:Y:S01]  /*44d0*/  MOV R72, R74 ;  /* 0x0000004a00487202 */ /* 0x000fe20000000f00 */
[----:B------:R-:W-:Y:S01]  /*44e0*/  FADD.FTZ R20, R51, -R20 ;  /* 0x8000001433147221 */ /* 0x000fe20000010000 */
[----:B------:R-:W5:Y:S01]  /*44f0*/  LDCU.64 UR10, c[0x0][0x380] ;  /* 0x00007000ff0a77ac */ /* 0x000f620008000a00 */
[-C--:B------:R-:W-:Y:S02]  /*4500*/  FMUL.FTZ R52, R52, R21.reuse ;  /* 0x0000001534347220 */ /* 0x080fe40000410000 */
[----:B------:R-:W-:-:S04]  /*4510*/  FMUL.FTZ R20, R20, R21 ;  /* 0x0000001514147220 */ /* 0x000fc80000410000 */
[----:B------:R-:W-:Y:S01]  /*4520*/  FFMA.FTZ R20, R23, R20, R24 ;  /* 0x0000001417147223 */ /* 0x000fe20000010018 */
[----:B0-----:R-:W-:Y:S02]  /*4530*/  IMAD R5, R4, UR6, RZ ;  /* 0x0000000604057c24 */ /* 0x001fe4000f8e02ff */
[----:B------:R-:W-:-:S04]  /*4540*/  IMAD.WIDE.U32 R72, R64, UR6, R72 ;  /* 0x0000000640487c25 */ /* 0x000fc8000f8e0048 */
[----:B-1234-:R-:W-:Y:S02]  /*4550*/  IMAD R7, R64, UR7, R5 ;  /* 0x0000000740077c24 */ /* 0x01efe4000f8e0205 */
[----:B------:R-:W-:Y:S01]  /*4560*/  FFMA.FTZ R5, R22, R52, R25 ;  /* 0x0000003416057223 */ /* 0x000fe20000010019 */
[----:B-----5:R-:W-:Y:S02]  /*4570*/  LEA R6, P1, R72, UR10, 0x1 ;  /* 0x0000000a48067c11 */ /* 0x020fe4000f8208ff */
[----:B------:R-:W-:Y:S02]  /*4580*/  IADD3 R7, PT, PT, R73, R7, RZ ;  /* 0x0000000749077210 */ /* 0x000fe40007ffe0ff */
[----:B------:R-:W-:Y:S02]  /*4590*/  F2FP.BF16.F32.PACK_AB R5, R20, R5 ;  /* 0x000000051405723e */ /* 0x000fe400000010ff */
[----:B------:R-:W-:-:S05]  /*45a0*/  LEA.HI.X R7, R72, UR11, R7, 0x1, P1 ;  /* 0x0000000b48077c11 */ /* 0x000fca00088f0c07 */
[----:B------:R0:W-:Y:S01]  /*45b0*/  STG.E desc[UR8][R6.64], R5 ;  /* 0x0000000506007986 */ /* 0x0001e2000c101908 */
[----:B------:R-:W-:Y:S05]  /*45c0*/  BRA `(.L_x_2274) ;  /* 0x0000002000807947 */ /* 0x000fea0003800000 */
.L_x_2243:
[----:B------:R-:W0:Y:S01]  /*45d0*/  LDCU.64 UR12, c[0x0][0x3e8] ;  /* 0x00007d00ff0c77ac */ /* 0x000e220008000a00 */
[----:B------:R-:W-:Y:S01]  /*45e0*/  BSSY.RECONVERGENT B1, `(.L_x_2275) ;  /* 0x0000026000017945 */ /* 0x000fe20003800200 */
[C---:B------:R-:W-:Y:S02]  /*45f0*/  IADD3 R27, PT, PT, R69.reuse, 0x50, RZ ;  /* 0x00000050451b7810 */ /* 0x040fe40007ffe0ff */
[----:B------:R-:W-:Y:S02]  /*4600*/  IADD3 R26, PT, PT, R69, 0x60, RZ ;  /* 0x00000060451a7810 */ /* 0x000fe40007ffe0ff */
[----:B0-----:R-:W-:Y:S02]  /*4610*/  ISETP.GE.U32.AND P1, PT, R68, UR12, PT ;  /* 0x0000000c44007c0c */ /* 0x001fe4000bf26070 */
        /* <DEDUP_REMOVED lines=10> */
[-C--:B------:R-:W-:Y:S01]  /*46c0*/  FMUL.FTZ R8, R8, R21.reuse ;  /* 0x0000001508087220 */ /* 0x080fe20000410000 */
[----:B------:R-:W-:Y:S01]  /*46d0*/  FMUL.FTZ R6, R6, R21 ;  /* 0x0000001506067220 */ /* 0x000fe20000410000 */
[----:B------:R-:W1:Y:S01]  /*46e0*/  LDCU.64 UR10, c[0x0][0x380] ;  /* 0x00007000ff0a77ac */ /* 0x000e620008000a00 */
[----:B------:R-:W-:Y:S01]  /*46f0*/  MOV R19, R73 ;  /* 0x0000004900137202 */ /* 0x000fe20000000f00 */
[----:B------:R-:W-:Y:S01]  /*4700*/  FFMA.FTZ R8, R22, R8, R25 ;  /* 0x0000000816087223 */ /* 0x000fe20000010019 */
        /* <DEDUP_REMOVED lines=19> */
.L_x_2276:
[----:B------:R-:W-:Y:S05]  /*4840*/  BSYNC.RECONVERGENT B1 ;  /* 0x0000000000017941 */ /* 0x000fea0003800200 */
.L_x_2275:
[----:B------:R-:W-:Y:S04]  /*4850*/  BSSY.RECONVERGENT B1, `(.L_x_2277) ;  /* 0x000001e000017945 */ /* 0x000fe80003800200 */
[----:B------:R-:W-:Y:S05]  /*4860*/  @P1 BRA `(.L_x_2278) ;  /* 0x0000000000701947 */ /* 0x000fea0003800000 */
[--C-:B------:R-:W-:Y:S01]  /*4870*/  FADD.FTZ R6, R5, -R20.reuse ;  /* 0x8000001405067221 */ /* 0x100fe20000010000 */
[----:B------:R-:W1:Y:S01]  /*4880*/  LDCU.64 UR6, c[0x0][0x3e0] ;  /* 0x00007c00ff0677ac */ /* 0x000e620008000a00 */
[----:B0-----:R-:W-:Y:S02]  /*4890*/  MOV R16, R74 ;  /* 0x0000004a00107202 */ /* 0x001fe40000000f00 */
[----:B------:R-:W-:Y:S01]  /*48a0*/  FMUL.FTZ R5, R6, R21 ;  /* 0x0000001506057220 */ /* 0x000fe20000410000 */
[----:B------:R-:W-:Y:S01]  /*48b0*/  FADD.FTZ R6, R7, -R20 ;  /* 0x8000001407067221 */ /* 0x000fe20000010000 */
[----:B------:R-:W0:Y:S01]  /*48c0*/  LDCU.64 UR10, c[0x0][0x380] ;  /* 0x00007000ff0a77ac */ /* 0x000e220008000a00 */
[----:B------:R-:W-:Y:S01]  /*48d0*/  MOV R17, R73 ;  /* 0x0000004900117202 */ /* 0x000fe20000000f00 */
[----:B------:R-:W-:Y:S01]  /*48e0*/  FFMA.FTZ R5, R22, R5, R25 ;  /* 0x0000000516057223 */ /* 0x000fe20000010019 */
[----:B------:R-:W-:-:S03]  /*48f0*/  FMUL.FTZ R6, R6, R21 ;  /* 0x0000001506067220 */ /* 0x000fc60000410000 */
[----:B------:R-:W-:Y:S01]  /*4900*/  FMUL.FTZ R7, R5, -1.4426950216293334961 ;  /* 0xbfb8aa3b05077820 */ /* 0x000fe20000410000 */
[----:B------:R-:W-:-:S04]  /*4910*/  FFMA.FTZ R6, R23, R6, R24 ;  /* 0x0000000617067223 */ /* 0x000fc80000010018 */
[----:B------:R-:W-:Y:S01]  /*4920*/  FMUL.FTZ R18, R6, -1.4426950216293334961 ;  /* 0xbfb8aa3b06127820 */ /* 0x000fe20000410000 */
[----:B------:R-:W2:Y:S01]  /*4930*/  MUFU.EX2 R7, R7 ;  /* 0x0000000700077308 */ /* 0x000ea20000000800 */
[----:B-1----:R-:W-:Y:S02]  /*4940*/  IMAD R29, R53, UR6, RZ ;  /* 0x00000006351d7c24 */ /* 0x002fe4000f8e02ff */
[----:B------:R-:W-:-:S04]  /*4950*/  IMAD.WIDE.U32 R16, R68, UR6, R16 ;  /* 0x0000000644107c25 */ /* 0x000fc8000f8e0010 */
[----:B------:R-:W-:Y:S01]  /*4960*/  IMAD R29, R68, UR7, R29 ;  /* 0x00000007441d7c24 */ /* 0x000fe2000f8e021d */
[----:B------:R-:W1:Y:S04]  /*4970*/  MUFU.EX2 R18, R18 ;  /* 0x0000001200127308 */ /* 0x000e680000000800 */
[----:B------:R-:W-:Y:S01]  /*4980*/  IADD3 R29, PT, PT, R17, R29, RZ ;  /* 0x0000001d111d7210 */ /* 0x000fe20007ffe0ff */
[----:B--2---:R-:W-:-:S06]  /*4990*/  FADD.FTZ R8, R7, 1 ;  /* 0x3f80000007087421 */ /* 0x004fcc0000010000 */
[----:B------:R-:W2:Y:S01]  /*49a0*/  MUFU.RCP R8, R8 ;  /* 0x0000000800087308 */ /* 0x000ea20000001000 */
[----:B-1----:R-:W-:-:S07]  /*49b0*/  FADD.FTZ R19, R18, 1 ;  /* 0x3f80000012137421 */ /* 0x002fce0000010000 */
[----:B------:R-:W1:Y:S01]  /*49c0*/  MUFU.RCP R19, R19 ;  /* 0x0000001300137308 */ /* 0x000e620000001000 */
[----:B--2---:R-:W-:Y:S01]  /*49d0*/  FMUL.FTZ R5, R5, R8 ;  /* 0x0000000805057220 */ /* 0x004fe20000410000 */
[----:B-1----:R-:W-:Y:S01]  /*49e0*/  FMUL.FTZ R18, R6, R19 ;  /* 0x0000001306127220 */ /* 0x002fe20000410000 */
[----:B0-----:R-:W-:-:S04]  /*49f0*/  LEA R6, P1, R16, UR10, 0x1 ;  /* 0x0000000a10067c11 */ /* 0x001fc8000f8208ff */
[----:B------:R-:W-:Y:S02]  /*4a00*/  LEA.HI.X R7, R16, UR11, R29, 0x1, P1 ;  /* 0x0000000b10077c11 */ /* 0x000fe400088f0c1d */
[----:B------:R-:W-:-:S05]  /*4a10*/  F2FP.BF16.F32.PACK_AB R5, R18, R5 ;  /* 0x000000051205723e */ /* 0x000fca00000010ff */
[----:B------:R1:W-:Y:S02]  /*4a20*/  STG.E desc[UR8][R6.64], R5 ;  /* 0x0000000506007986 */ /* 0x0003e4000c101908 */
.L_x_2278:
[----:B------:R-:W-:Y:S05]  /*4a30*/  BSYNC.RECONVERGENT B1 ;  /* 0x0000000000017941 */ /* 0x000fea0003800200 */
.L_x_2277:
[----:B------:R-:W-:Y:S04]  /*4a40*/  BSSY.RECONVERGENT B1, `(.L_x_2279) ;  /* 0x000001e000017945 */ /* 0x000fe80003800200 */
[----:B------:R-:W-:Y:S05]  /*4a50*/  @P2 BRA `(.L_x_2280) ;  /* 0x0000000000702947 */ /* 0x000fea0003800000 */
[--C-:B-1----:R-:W-:Y:S01]  /*4a60*/  FADD.FTZ R6, R9, -R20.reuse ;  /* 0x8000001409067221 */ /* 0x102fe20000010000 */
[----:B------:R-:W-:Y:S01]  /*4a70*/  FADD.FTZ R10, R10, -R20 ;  /* 0x800000140a0a7221 */ /* 0x000fe20000010000 */
[----:B------:R-:W1:Y:S01]  /*4a80*/  LDCU.64 UR6, c[0x0][0x3e0] ;  /* 0x00007c00ff0677ac */ /* 0x000e620008000a00 */
[----:B------:R-:W-:Y:S01]  /*4a90*/  MOV R8, R74 ;  /* 0x0000004a00087202 */ /* 0x000fe20000000f00 */
[-C--:B------:R-:W-:Y:S01]  /*4aa0*/  FMUL.FTZ R6, R6, R21.reuse ;  /* 0x0000001506067220 */ /* 0x080fe20000410000 */
[----:B------:R-:W-:Y:S01]  /*4ab0*/  FMUL.FTZ R10, R10, R21 ;  /* 0x000000150a0a7220 */ /* 0x000fe20000410000 */
[----:B------:R-:W2:Y:S01]  /*4ac0*/  LDCU.64 UR10, c[0x0][0x380] ;  /* 0x00007000ff0a77ac */ /* 0x000ea20008000a00 */
[----:B------:R-:W-:Y:S01]  /*4ad0*/  MOV R9, R73 ;  /* 0x0000004900097202 */ /* 0x000fe20000000f00 */
[----:B------:R-:W-:Y:S01]  /*4ae0*/  FFMA.FTZ R7, R22, R6, R25 ;  /* 0x0000000616077223 */ /* 0x000fe20000010019 */
[----:B0-----:R-:W-:-:S03]  /*4af0*/  FFMA.FTZ R17, R23, R10, R24 ;  /* 0x0000000a17117223 */ /* 0x001fc60000010018 */
[----:B------:R-:W-:Y:S01]  /*4b00*/  FMUL.FTZ R5, R7, -1.4426950216293334961 ;  /* 0xbfb8aa3b07057820 */ /* 0x000fe20000410000 */
[----:B------:R-:W-:-:S05]  /*4b10*/  FMUL.FTZ R6, R17, -1.4426950216293334961 ;  /* 0xbfb8aa3b11067820 */ /* 0x000fca0000410000 */
[----:B------:R-:W0:Y:S01]  /*4b20*/  MUFU.EX2 R5, R5 ;  /* 0x0000000500057308 */ /* 0x000e220000000800 */
[----:B-1----:R-:W-:Y:S02]  /*4b30*/  IMAD R18, R0, UR6, RZ ;  /* 0x0000000600127c24 */ /* 0x002fe4000f8e02ff */
[----:B------:R-:W-:-:S05]  /*4b40*/  IMAD.WIDE.U32 R8, R67, UR6, R8 ;  /* 0x0000000643087c25 */ /* 0x000fca000f8e0008 */
[----:B------:R-:W1:Y:S01]  /*4b50*/  MUFU.EX2 R6, R6 ;  /* 0x0000000600067308 */ /* 0x000e620000000800 */
[----:B------:R-:W-:-:S05]  /*4b60*/  IMAD R19, R67, UR7, R18 ;  /* 0x0000000743137c24 */ /* 0x000fca000f8e0212 */
[----:B------:R-:W-:Y:S01]  /*4b70*/  IADD3 R19, PT, PT, R9, R19, RZ ;  /* 0x0000001309137210 */ /* 0x000fe20007ffe0ff */
[----:B0-----:R-:W-:-:S06]  /*4b80*/  FADD.FTZ R10, R5, 1 ;  /* 0x3f800000050a7421 */ /* 0x001fcc0000010000 */
[----:B------:R-:W0:Y:S01]  /*4b90*/  MUFU.RCP R10, R10 ;  /* 0x0000000a000a7308 */ /* 0x000e220000001000 */
[----:B-1----:R-:W-:Y:S01]  /*4ba0*/  FADD.FTZ R16, R6, 1 ;  /* 0x3f80000006107421 */ /* 0x002fe20000010000 */
[----:B--2---:R-:W-:-:S06]  /*4bb0*/  LEA R6, P1, R8, UR10, 0x1 ;  /* 0x0000000a08067c11 */ /* 0x004fcc000f8208ff */
[----:B------:R-:W1:Y:S01]  /*4bc0*/  MUFU.RCP R16, R16 ;  /* 0x0000001000107308 */ /* 0x000e620000001000 */
[----:B0-----:R-:W-:Y:S01]  /*4bd0*/  FMUL.FTZ R5, R7, R10 ;  /* 0x0000000a07057220 */ /* 0x001fe20000410000 */
[----:B------:R-:W-:Y:S01]  /*4be0*/  LEA.HI.X R7, R8, UR11, R19, 0x1, P1 ;  /* 0x0000000b08077c11 */ /* 0x000fe200088f0c13 */
[----:B-1----:R-:W-:-:S05]  /*4bf0*/  FMUL.FTZ R18, R17, R16 ;  /* 0x0000001011127220 */ /* 0x002fca0000410000 */
[----:B------:R-:W-:-:S05]  /*4c00*/  F2FP.BF16.F32.PACK_AB R5, R18, R5 ;  /* 0x000000051205723e */ /* 0x000fca00000010ff */
[----:B------:R2:W-:Y:S02]  /*4c10*/  STG.E desc[UR8][R6.64], R5 ;  /* 0x0000000506007986 */ /* 0x0005e4000c101908 */
.L_x_2280:
[----:B------:R-:W-:Y:S05]  /*4c20*/  BSYNC.RECONVERGENT B1 ;  /* 0x0000000000017941 */ /* 0x000fea0003800200 */
.L_x_2279:
[----:B------:R-:W-:Y:S04]  /*4c30*/  BSSY.RECONVERGENT B1, `(.L_x_2281) ;  /* 0x000001e000017945 */ /* 0x000fe80003800200 */
[----:B------:R-:W-:Y:S05]  /*4c40*/  @P3 BRA `(.L_x_2282) ;  /* 0x0000000000703947 */ /* 0x000fea0003800000 */
[--C-:B------:R-:W-:Y:S01]  /*4c50*/  FADD.FTZ R12, R12, -R20.reuse ;  /* 0x800000140c0c7221 */ /* 0x100fe20000010000 */
[----:B-12---:R-:W-:Y:S01]  /*4c60*/  FADD.FTZ R6, R11, -R20 ;  /* 0x800000140b067221 */ /* 0x006fe20000010000 */
        /* <DEDUP_REMOVED lines=26> */
.L_x_2282:
[----:B------:R-:W-:Y:S05]  /*4e10*/  BSYNC.RECONVERGENT B1 ;  /* 0x0000000000017941 */ /* 0x000fea0003800200 */
.L_x_2281:
        /* <DEDUP_REMOVED lines=28> */
[-C--:B------:R-:W-:Y:S01]  /*4fe0*/  FMUL.FTZ R6, R6, R21.reuse ;  /* 0x0000001506067220 */ /* 0x080fe20000410000 */
[----:B------:R-:W-:Y:S01]  /*4ff0*/  FMUL.FTZ R7, R14, R21 ;  /* 0x000000150e077220 */ /* 0x000fe20000410000 */
[----:B------:R-:W1:Y:S02]  /*5000*/  LDCU.64 UR10, c[0x0][0x380] ;  /* 0x00007000ff0a77ac */ /* 0x000e640008000a00 */
[----:B------:R-:W-:Y:S01]  /*5010*/  FFMA.FTZ R6, R23, R6, R24 ;  /* 0x0000000617067223 */ /* 0x000fe20000010018 */
        /* <DEDUP_REMOVED lines=20> */
.L_x_2284:
[----:B------:R-:W-:Y:S05]  /*5160*/  BSYNC.RECONVERGENT B1 ;  /* 0x0000000000017941 */ /* 0x000fea0003800200 */
.L_x_2283:
[----:B------:R-:W-:Y:S04]  /*5170*/  BSSY.RECONVERGENT B1, `(.L_x_2285) ;  /* 0x000001e000017945 */ /* 0x000fe80003800200 */
[----:B------:R-:W-:Y:S05]  /*5180*/  @P2 BRA `(.L_x_2286) ;  /* 0x0000000000702947 */ /* 0x000fea0003800000 */
[--C-:B0-----:R-:W-:Y:S01]  /*5190*/  FADD.FTZ R6, R15, -R20.reuse ;  /* 0x800000140f067221 */ /* 0x101fe20000010000 */
        /* <DEDUP_REMOVED lines=27> */
.L_x_2286:
[----:B------:R-:W-:Y:S05]  /*5350*/  BSYNC.RECONVERGENT B1 ;  /* 0x0000000000017941 */ /* 0x000fea0003800200 */
.L_x_2285:
        /* <DEDUP_REMOVED lines=8> */
[----:B------:R-:W2:Y:S02]  /*53e0*/  LDCU.64 UR10, c[0x0][0x380] ;  /* 0x00007000ff0a77ac */ /* 0x000ea40008000a00 */
[----:B------:R-:W-:Y:S01]  /*53f0*/  FFMA.FTZ R30, R22, R6, R25 ;  /* 0x00000006161e7223 */ /* 0x000fe20000010019 */
[----:B------:R-:W-:-:S03]  /*5400*/  FFMA.FTZ R15, R23, R34, R24 ;  /* 0x00000022170f7223 */ /* 0x000fc60000010018 */
[----:B------:R-:W-:Y:S01]  /*5410*/  FMUL.FTZ R6, R30, -1.4426950216293334961 ;  /* 0xbfb8aa3b1e067820 */ /* 0x000fe20000410000 */
[----:B-1----:R-:W-:-:S05]  /*5420*/  FMUL.FTZ R8, R15, -1.4426950216293334961 ;  /* 0xbfb8aa3b0f087820 */ /* 0x002fca0000410000 */
[----:B------:R-:W1:Y:S01]  /*5430*/  MUFU.EX2 R6, R6 ;  /* 0x0000000600067308 */ /* 0x000e620000000800 */
[----:B0-----:R-:W-:-:S04]  /*5440*/  IMAD R9, R12, UR6, RZ ;  /* 0x000000060c097c24 */ /* 0x001fc8000f8e02ff */
[----:B------:R-:W-:-:S03]  /*5450*/  IMAD R9, R26, UR7, R9 ;  /* 0x000000071a097c24 */ /* 0x000fc6000f8e0209 */
[----:B------:R-:W0:Y:S01]  /*5460*/  MUFU.EX2 R8, R8 ;  /* 0x0000000800087308 */ /* 0x000e220000000800 */
[----:B-1----:R-:W-:Y:S01]  /*5470*/  FADD.FTZ R13, R6, 1 ;  /* 0x3f800000060d7421 */ /* 0x002fe20000010000 */
[----:B------:R-:W-:-:S06]  /*5480*/  MOV R6, R74 ;  /* 0x0000004a00067202 */ /* 0x000fcc0000000f00 */
[----:B------:R-:W1:Y:S01]  /*5490*/  MUFU.RCP R13, R13 ;  /* 0x0000000d000d7308 */ /* 0x000e620000001000 */
[----:B------:R-:W-:-:S04]  /*54a0*/  IMAD.WIDE.U32 R6, R26, UR6, R6 ;  /* 0x000000061a067c25 */ /* 0x000fc8000f8e0006 */
[----:B0-----:R-:W-:Y:S01]  /*54b0*/  FADD.FTZ R14, R8, 1 ;  /* 0x3f800000080e7421 */ /* 0x001fe20000010000 */
[----:B--2---:R-:W-:-:S05]  /*54c0*/  LEA R8, P1, R6, UR10, 0x1 ;  /* 0x0000000a06087c11 */ /* 0x004fca000f8208ff */
[----:B------:R-:W0:Y:S01]  /*54d0*/  MUFU.RCP R14, R14 ;  /* 0x0000000e000e7308 */ /* 0x000e220000001000 */
[----:B------:R-:W-:-:S04]  /*54e0*/  IADD3 R9, PT, PT, R7, R9, RZ ;  /* 0x0000000907097210 */ /* 0x000fc80007ffe0ff */
[----:B------:R-:W-:Y:S01]  /*54f0*/  LEA.HI.X R9, R6, UR11, R9, 0x1, P1 ;  /* 0x0000000b06097c11 */ /* 0x000fe200088f0c09 */
[----:B-1----:R-:W-:Y:S01]  /*5500*/  FMUL.FTZ R12, R30, R13 ;  /* 0x0000000d1e0c7220 */ /* 0x002fe20000410000 */
[----:B0-----:R-:W-:-:S05]  /*5510*/  FMUL.FTZ R15, R15, R14 ;  /* 0x0000000e0f0f7220 */ /* 0x001fca0000410000 */
[----:B------:R-:W-:-:S05]  /*5520*/  F2FP.BF16.F32.PACK_AB R15, R15, R12 ;  /* 0x0000000c0f0f723e */ /* 0x000fca00000010ff */
[----:B------:R2:W-:Y:S02]  /*5530*/  STG.E desc[UR8][R8.64], R15 ;  /* 0x0000000f08007986 */ /* 0x0005e4000c101908 */
.L_x_2288:
[----:B------:R-:W-:Y:S05]  /*5540*/  BSYNC.RECONVERGENT B1 ;  /* 0x0000000000017941 */ /* 0x000fea0003800200 */
.L_x_2287:
        /* <DEDUP_REMOVED lines=8> */
[----:B------:R-:W3:Y:S02]  /*55d0*/  LDCU.64 UR10, c[0x0][0x380] ;  /* 0x00007000ff0a77ac */ /* 0x000ee40008000a00 */
[----:B-12---:R-:W-:Y:S01]  /*55e0*/  FFMA.FTZ R9, R22, R6, R25 ;  /* 0x0000000616097223 */ /* 0x006fe20000010019 */
[----:B------:R-:W-:-:S03]  /*55f0*/  FFMA.FTZ R36, R23, R36, R24 ;  /* 0x0000002417247223 */ /* 0x000fc60000010018 */
[----:B------:R-:W-:Y:S01]  /*5600*/  FMUL.FTZ R6, R9, -1.4426950216293334961 ;  /* 0xbfb8aa3b09067820 */ /* 0x000fe20000410000 */
[----:B------:R-:W-:-:S05]  /*5610*/  FMUL.FTZ R8, R36, -1.4426950216293334961 ;  /* 0xbfb8aa3b24087820 */ /* 0x000fca0000410000 */
        /* <DEDUP_REMOVED lines=9> */
[----:B---3--:R-:W-:-:S05]  /*56b0*/  LEA R8, P1, R6, UR10, 0x1 ;  /* 0x0000000a06087c11 */ /* 0x008fca000f8208ff */
[----:B------:R-:W0:Y:S01]  /*56c0*/  MUFU.RCP R13, R13 ;  /* 0x0000000d000d7308 */ /* 0x000e220000001000 */
[----:B------:R-:W-:Y:S01]  /*56d0*/  IADD3 R15, PT, PT, R7, R15, RZ ;  /* 0x0000000f070f7210 */ /* 0x000fe20007ffe0ff */
[----:B-1----:R-:W-:-:S03]  /*56e0*/  FMUL.FTZ R5, R9, R12 ;  /* 0x0000000c09057220 */ /* 0x002fc60000410000 */
[----:B------:R-:W-:Y:S01]  /*56f0*/  LEA.HI.X R9, R6, UR11, R15, 0x1, P1 ;  /* 0x0000000b06097c11 */ /* 0x000fe200088f0c0f */
[----:B0-----:R-:W-:-:S05]  /*5700*/  FMUL.FTZ R14, R36, R13 ;  /* 0x0000000d240e7220 */ /* 0x001fca0000410000 */
[----:B------:R-:W-:-:S05]  /*5710*/  F2FP.BF16.F32.PACK_AB R5, R14, R5 ;  /* 0x000000050e05723e */ /* 0x000fca00000010ff */
[----:B------:R3:W-:Y:S02]  /*5720*/  STG.E desc[UR8][R8.64], R5 ;  /* 0x0000000508007986 */ /* 0x0007e4000c101908 */
.L_x_2290:
[----:B------:R-:W-:Y:S05]  /*5730*/  BSYNC.RECONVERGENT B1 ;  /* 0x0000000000017941 */ /* 0x000fea0003800200 */
.L_x_2289:
        /* <DEDUP_REMOVED lines=8> */
[----:B------:R-:W4:Y:S02]  /*57c0*/  LDCU.64 UR10, c[0x0][0x380] ;  /* 0x00007000ff0a77ac */ /* 0x000f240008000a00 */
[----:B-123--:R-:W-:Y:S01]  /*57d0*/  FFMA.FTZ R9, R22, R6, R25 ;  /* 0x0000000616097223 */ /* 0x00efe20000010019 */
[----:B------:R-:W-:Y:S01]  /*57e0*/  FFMA.FTZ R38, R23, R38, R24 ;  /* 0x0000002617267223 */ /* 0x000fe20000010018 */
[----:B------:R-:W-:-:S02]  /*57f0*/  MOV R6, R74 ;  /* 0x0000004a00067202 */ /* 0x000fc40000000f00 */
[----:B------:R-:W-:Y:S01]  /*5800*/  FMUL.FTZ R5, R9, -1.4426950216293334961 ;  /* 0xbfb8aa3b09057820 */ /* 0x000fe20000410000 */
[----:B------:R-:W-:-:S05]  /*5810*/  FMUL.FTZ R8, R38, -1.4426950216293334961 ;  /* 0xbfb8aa3b26087820 */ /* 0x000fca0000410000 */
[----:B------:R-:W1:Y:S01]  /*5820*/  MUFU.EX2 R5, R5 ;  /* 0x0000000500057308 */ /* 0x000e620000000800 */
[----:B0-----:R-:W-:Y:S02]  /*5830*/  IMAD R17, R17, UR6, RZ ;  /* 0x0000000611117c24 */ /* 0x001fe4000f8e02ff */
[----:B------:R-:W-:-:S05]  /*5840*/  IMAD.WIDE.U32 R6, R10, UR6, R6 ;  /* 0x000000060a067c25 */ /* 0x000fca000f8e0006 */
[----:B------:R-:W0:Y:S01]  /*5850*/  MUFU.EX2 R8, R8 ;  /* 0x0000000800087308 */ /* 0x000e220000000800 */
[----:B------:R-:W-:-:S05]  /*5860*/  IMAD R17, R10, UR7, R17 ;  /* 0x000000070a117c24 */ /* 0x000fca000f8e0211 */
[----:B------:R-:W-:Y:S01]  /*5870*/  IADD3 R17, PT, PT, R7, R17, RZ ;  /* 0x0000001107117210 */ /* 0x000fe20007ffe0ff */
[----:B-1----:R-:W-:-:S06]  /*5880*/  FADD.FTZ R12, R5, 1 ;  /* 0x3f800000050c7421 */ /* 0x002fcc0000010000 */
[----:B------:R-:W1:Y:S01]  /*5890*/  MUFU.RCP R12, R12 ;  /* 0x0000000c000c7308 */ /* 0x000e620000001000 */
[----:B0-----:R-:W-:Y:S01]  /*58a0*/  FADD.FTZ R13, R8, 1 ;  /* 0x3f800000080d7421 */ /* 0x001fe20000010000 */
[----:B----4-:R-:W-:-:S06]  /*58b0*/  LEA R8, P1, R6, UR10, 0x1 ;  /* 0x0000000a06087c11 */ /* 0x010fcc000f8208ff */
[----:B------:R-:W0:Y:S01]  /*58c0*/  MUFU.RCP R13, R13 ;  /* 0x0000000d000d7308 */ /* 0x000e220000001000 */
[----:B-1----:R-:W-:Y:S01]  /*58d0*/  FMUL.FTZ R5, R9, R12 ;  /* 0x0000000c09057220 */ /* 0x002fe20000410000 */
[----:B------:R-:W-:Y:S01]  /*58e0*/  LEA.HI.X R9, R6, UR11, R17, 0x1, P1 ;  /* 0x0000000b06097c11 */ /* 0x000fe200088f0c11 */
[----:B0-----:R-:W-:-:S05]  /*58f0*/  FMUL.FTZ R10, R38, R13 ;  /* 0x0000000d260a7220 */ /* 0x001fca0000410000 */
[----:B------:R-:W-:-:S05]  /*5900*/  F2FP.BF16.F32.PACK_AB R5, R10, R5 ;  /* 0x000000050a05723e */ /* 0x000fca00000010ff */
[----:B------:R4:W-:Y:S02]  /*5910*/  STG.E desc[UR8][R8.64], R5 ;  /* 0x0000000508007986 */ /* 0x0009e4000c101908 */
.L_x_2292:
[----:B------:R-:W-:Y:S05]  /*5920*/  BSYNC.RECONVERGENT B1 ;  /* 0x0000000000017941 */ /* 0x000fea0003800200 */
.L_x_2291:
        /* <DEDUP_REMOVED lines=8> */
[----:B------:R-:W5:Y:S02]  /*59b0*/  LDCU.64 UR10, c[0x0][0x380] ;  /* 0x00007000ff0a77ac */ /* 0x000f640008000a00 */
[----:B-1234-:R-:W-:Y:S01]  /*59c0*/  FFMA.FTZ R9, R22, R6, R25 ;  /* 0x0000000616097223 */ /* 0x01efe20000010019 */
        /* <DEDUP_REMOVED lines=13> */
[----:B-----5:R-:W-:-:S06]  /*5aa0*/  LEA R8, P1, R6, UR10, 0x1 ;  /* 0x0000000a06087c11 */ /* 0x020fcc000f8208ff */
[----:B------:R-:W0:Y:S01]  /*5ab0*/  MUFU.RCP R12, R12 ;  /* 0x0000000c000c7308 */ /* 0x000e220000001000 */
[----:B-1----:R-:W-:Y:S01]  /*5ac0*/  FMUL.FTZ R5, R9, R10 ;  /* 0x0000000a09057220 */ /* 0x002fe20000410000 */
[----:B------:R-:W-:Y:S01]  /*5ad0*/  LEA.HI.X R9, R6, UR11, R11, 0x1, P1 ;  /* 0x0000000b06097c11 */ /* 0x000fe200088f0c0b */
[----:B0-----:R-:W-:-:S05]  /*5ae0*/  FMUL.FTZ R14, R13, R12 ;  /* 0x0000000c0d0e7220 */ /* 0x001fca0000410000 */
[----:B------:R-:W-:-:S05]  /*5af0*/  F2FP.BF16.F32.PACK_AB R5, R14, R5 ;  /* 0x000000050e05723e */ /* 0x000fca00000010ff */
[----:B------:R0:W-:Y:S02]  /*5b00*/  STG.E desc[UR8][R8.64], R5 ;  /* 0x0000000508007986 */ /* 0x0001e4000c101908 */
.L_x_2294:
[----:B------:R-:W-:Y:S05]  /*5b10*/  BSYNC.RECONVERGENT B1 ;  /* 0x0000000000017941 */ /* 0x000fea0003800200 */
.L_x_2293:
        /* <DEDUP_REMOVED lines=12> */
[----:B--2---:R-:W-:-:S02]  /*5be0*/  SHF.R.S32.HI R15, RZ, 0x1f, R28 ;  /* 0x0000001fff0f7819 */ /* 0x004fc4000001141c */
        /* <DEDUP_REMOVED lines=12> */
[-C--:B------:R-:W-:Y:S01]  /*5cb0*/  FMUL.FTZ R42, R42, R21.reuse ;  /* 0x000000152a2a7220 */ /* 0x080fe20000410000 */
[----:B------:R-:W-:Y:S01]  /*5cc0*/  FMUL.FTZ R7, R6, R21 ;  /* 0x0000001506077220 */ /* 0x000fe20000410000 */
[----:B------:R-:W2:Y:S02]  /*5cd0*/  LDCU.64 UR10, c[0x0][0x380] ;  /* 0x00007000ff0a77ac */ /* 0x000ea40008000a00 */
[----:B------:R-:W-:Y:S01]  /*5ce0*/  FFMA.FTZ R17, R22, R42, R25 ;  /* 0x0000002a16117223 */ /* 0x000fe20000010019 */
[----:B-1----:R-:W-:Y:S01]  /*5cf0*/  FFMA.FTZ R9, R23, R7, R24 ;  /* 0x0000000717097223 */ /* 0x002fe20000010018 */
[----:B------:R-:W-:-:S02]  /*5d00*/  MOV R7, R73 ;  /* 0x0000004900077202 */ /* 0x000fc40000000f00 */
[----:B------:R-:W-:Y:S01]  /*5d10*/  FMUL.FTZ R6, R17, -1.4426950216293334961 ;  /* 0xbfb8aa3b11067820 */ /* 0x000fe20000410000 */
[----:B------:R-:W-:-:S05]  /*5d20*/  FMUL.FTZ R8, R9, -1.4426950216293334961 ;  /* 0xbfb8aa3b09087820 */ /* 0x000fca0000410000 */
[----:B------:R-:W1:Y:S01]  /*5d30*/  MUFU.EX2 R6, R6 ;  /* 0x0000000600067308 */ /* 0x000e620000000800 */
[----:B0-----:R-:W-:-:S07]  /*5d40*/  IMAD R26, R26, UR6, RZ ;  /* 0x000000061a1a7c24 */ /* 0x001fce000f8e02ff */
[----:B------:R-:W0:Y:S01]  /*5d50*/  MUFU.EX2 R8, R8 ;  /* 0x0000000800087308 */ /* 0x000e220000000800 */
[----:B-1----:R-:W-:Y:S01]  /*5d60*/  FADD.FTZ R16, R6, 1 ;  /* 0x3f80000006107421 */ /* 0x002fe20000010000 */
[----:B------:R-:W-:-:S06]  /*5d70*/  MOV R6, R74 ;  /* 0x0000004a00067202 */ /* 0x000fcc0000000f00 */
[----:B------:R-:W1:Y:S01]  /*5d80*/  MUFU.RCP R16, R16 ;  /* 0x0000001000107308 */ /* 0x000e620000001000 */
[----:B------:R-:W-:-:S04]  /*5d90*/  IMAD.WIDE.U32 R6, R19, UR6, R6 ;  /* 0x0000000613067c25 */ /* 0x000fc8000f8e0006 */
[----:B0-----:R-:W-:Y:S01]  /*5da0*/  FADD.FTZ R18, R8, 1 ;  /* 0x3f80000008127421 */ /* 0x001fe20000010000 */
[----:B------:R-:W-:Y:S01]  /*5db0*/  IMAD R19, R19, UR7, R26 ;  /* 0x0000000713137c24 */ /* 0x000fe2000f8e021a */
[----:B--2---:R-:W-:-:S04]  /*5dc0*/  LEA R8, P5, R6, UR10, 0x1 ;  /* 0x0000000a06087c11 */ /* 0x004fc8000f8a08ff */
[----:B------:R-:W0:Y:S01]  /*5dd0*/  MUFU.RCP R18, R18 ;  /* 0x0000001200127308 */ /* 0x000e220000001000 */
[----:B------:R-:W-:Y:S01]  /*5de0*/  IADD3 R19, PT, PT, R7, R19, RZ ;  /* 0x0000001307137210 */ /* 0x000fe20007ffe0ff */
[----:B-1----:R-:W-:Y:S01]  /*5df0*/  FMUL.FTZ R17, R17, R16 ;  /* 0x0000001011117220 */ /* 0x002fe20000410000 */
[----:B0-----:R-:W-:Y:S02]  /*5e00*/  FMUL.FTZ R26, R9, R18 ;  /* 0x00000012091a7220 */ /* 0x001fe40000410000 */
[----:B------:R-:W-:-:S03]  /*5e10*/  LEA.HI.X R9, R6, UR11, R19, 0x1, P5 ;  /* 0x0000000b06097c11 */ /* 0x000fc6000a8f0c13 */
[----:B------:R-:W-:-:S05]  /*5e20*/  F2FP.BF16.F32.PACK_AB R17, R26, R17 ;  /* 0x000000111a11723e */ /* 0x000fca00000010ff */
[----:B------:R0:W-:Y:S02]  /*5e30*/  STG.E desc[UR8][R8.64], R17 ;  /* 0x0000001108007986 */ /* 0x0001e4000c101908 */
.L_x_2296:
[----:B------:R-:W-:Y:S05]  /*5e40*/  BSYNC.RECONVERGENT B1 ;  /* 0x0000000000017941 */ /* 0x000fea0003800200 */
.L_x_2295:
[----:B------:R-:W-:Y:S04]  /*5e50*/  BSSY.RECONVERGENT B1, `(.L_x_2297) ;  /* 0x000001e000017945 */ /* 0x000fe80003800200 */
[----:B------:R-:W-:Y:S05]  /*5e60*/  @P2 BRA `(.L_x_2298) ;  /* 0x0000000000702947 */ /* 0x000fea0003800000 */
[--C-:B------:R-:W-:Y:S01]  /*5e70*/  FADD.FTZ R44, R44, -R20.reuse ;  /* 0x800000142c2c7221 */ /* 0x100fe20000010000 */
[----:B------:R-:W-:Y:S01]  /*5e80*/  FADD.FTZ R6, R43, -R20 ;  /* 0x800000142b067221 */ /* 0x000fe20000010000 */
[----:B------:R-:W2:Y:S02]  /*5e90*/  LDCU.64 UR6, c[0x0][0x3e0] ;  /* 0x00007c00ff0677ac */ /* 0x000ea40008000a00 */
[-C--:B------:R-:W-:Y:S01]  /*5ea0*/  FMUL.FTZ R44, R44, R21.reuse ;  /* 0x000000152c2c7220 */ /* 0x080fe20000410000 */
[----:B------:R-:W-:Y:S01]  /*5eb0*/  FMUL.FTZ R7, R6, R21 ;  /* 0x0000001506077220 */ /* 0x000fe20000410000 */
[----:B------:R-:W3:Y:S02]  /*5ec0*/  LDCU.64 UR10, c[0x0][0x380] ;  /* 0x00007000ff0a77ac */ /* 0x000ee40008000a00 */
[----:B01----:R-:W-:Y:S01]  /*5ed0*/  FFMA.FTZ R9, R22, R44, R25 ;  /* 0x0000002c16097223 */ /* 0x003fe20000010019 */
[----:B------:R-:W-:Y:S01]  /*5ee0*/  FFMA.FTZ R18, R23, R7, R24 ;  /* 0x0000000717127223 */ /* 0x000fe20000010018 */
[----:B------:R-:W-:-:S02]  /*5ef0*/  MOV R7, R73 ;  /* 0x0000004900077202 */ /* 0x000fc40000000f00 */
[----:B------:R-:W-:Y:S01]  /*5f00*/  FMUL.FTZ R6, R9, -1.4426950216293334961 ;  /* 0xbfb8aa3b09067820 */ /* 0x000fe20000410000 */
[----:B------:R-:W-:-:S05]  /*5f10*/  FMUL.FTZ R8, R18, -1.4426950216293334961 ;  /* 0xbfb8aa3b12087820 */ /* 0x000fca0000410000 */
[----:B------:R-:W0:Y:S01]  /*5f20*/  MUFU.EX2 R6, R6 ;  /* 0x0000000600067308 */ /* 0x000e220000000800 */
[----:B--2---:R-:W-:-:S04]  /*5f30*/  IMAD R15, R15, UR6, RZ ;  /* 0x000000060f0f7c24 */ /* 0x004fc8000f8e02ff */
[----:B------:R-:W-:-:S03]  /*5f40*/  IMAD R19, R28, UR7, R15 ;  /* 0x000000071c137c24 */ /* 0x000fc6000f8e020f */
[----:B------:R-:W1:Y:S01]  /*5f50*/  MUFU.EX2 R8, R8 ;  /* 0x0000000800087308 */ /* 0x000e620000000800 */
[----:B0-----:R-:W-:Y:S01]  /*5f60*/  FADD.FTZ R16, R6, 1 ;  /* 0x3f80000006107421 */ /* 0x001fe20000010000 */
[----:B------:R-:W-:-:S06]  /*5f70*/  MOV R6, R74 ;  /* 0x0000004a00067202 */ /* 0x000fcc0000000f00 */
[----:B------:R-:W0:Y:S01]  /*5f80*/  MUFU.RCP R16, R16 ;  /* 0x0000001000107308 */ /* 0x000e220000001000 */
[----:B------:R-:W-:-:S04]  /*5f90*/  IMAD.WIDE.U32 R6, R28, UR6, R6 ;  /* 0x000000061c067c25 */ /* 0x000fc8000f8e0006 */
[----:B-1----:R-:W-:Y:S01]  /*5fa0*/  FADD.FTZ R17, R8, 1 ;  /* 0x3f80000008117421 */ /* 0x002fe20000010000 */
[----:B---3--:R-:W-:-:S05]  /*5fb0*/  LEA R8, P2, R6, UR10, 0x1 ;  /* 0x0000000a06087c11 */ /* 0x008fca000f8408ff */
[----:B------:R-:W1:Y:S01]  /*5fc0*/  MUFU.RCP R17, R17 ;  /* 0x0000001100117308 */ /* 0x000e620000001000 */
[----:B------:R-:W-:Y:S01]  /*5fd0*/  IADD3 R19, PT, PT, R7, R19, RZ ;  /* 0x0000001307137210 */ /* 0x000fe20007ffe0ff */
[----:B0-----:R-:W-:-:S03]  /*5fe0*/  FMUL.FTZ R15, R9, R16 ;  /* 0x00000010090f7220 */ /* 0x001fc60000410000 */
[----:B------:R-:W-:Y:S01]  /*5ff0*/  LEA.HI.X R9, R6, UR11, R19, 0x1, P2 ;  /* 0x0000000b06097c11 */ /* 0x000fe200090f0c13 */
[----:B-1----:R-:W-:-:S05]  /*6000*/  FMUL.FTZ R18, R18, R17 ;  /* 0x0000001112127220 */ /* 0x002fca0000410000 */
[----:B------:R-:W-:-:S05]  /*6010*/  F2FP.BF16.F32.PACK_AB R15, R18, R15 ;  /* 0x0000000f120f723e */ /* 0x000fca00000010ff */
[----:B------:R2:W-:Y:S02]  /*6020*/  STG.E desc[UR8][R8.64], R15 ;  /* 0x0000000f08007986 */ /* 0x0005e4000c101908 */
.L_x_2298:
[----:B------:R-:W-:Y:S05]  /*6030*/  BSYNC.RECONVERGENT B1 ;  /* 0x0000000000017941 */ /* 0x000fea0003800200 */
.L_x_2297:
[----:B------:R-:W-:Y:S04]  /*6040*/  BSSY.RECONVERGENT B1, `(.L_x_2299) ;  /* 0x000001e000017945 */ /* 0x000fe80003800200 */
[----:B------:R-:W-:Y:S05]  /*6050*/  @P1 BRA `(.L_x_2300) ;  /* 0x0000000000701947 */ /* 0x000fea0003800000 */
[--C-:B------:R-:W-:Y:S01]  /*6060*/  FADD.FTZ R6, R45, -R20.reuse ;  /* 0x800000142d067221 */ /* 0x100fe20000010000 */
[----:B------:R-:W-:Y:S01]  /*6070*/  FADD.FTZ R46, R46, -R20 ;  /* 0x800000142e2e7221 */ /* 0x000fe20000010000 */
[----:B------:R-:W3:Y:S01]  /*6080*/  LDCU.64 UR6, c[0x0][0x3e0] ;  /* 0x00007c00ff0677ac */ /* 0x000ee20008000a00 */
[----:B------:R-:W-:Y:S01]  /*6090*/  MOV R7, R73 ;  /* 0x0000004900077202 */ /* 0x000fe20000000f00 */
[-C--:B------:R-:W-:Y:S01]  /*60a0*/  FMUL.FTZ R6, R6, R21.reuse ;  /* 0x0000001506067220 */ /* 0x080fe20000410000 */
[----:B------:R-:W-:Y:S01]  /*60b0*/  FMUL.FTZ R46, R46, R21 ;  /* 0x000000152e2e7220 */ /* 0x000fe20000410000 */
[----:B------:R-:W4:Y:S02]  /*60c0*/  LDCU.64 UR10, c[0x0][0x380] ;  /* 0x00007000ff0a77ac */ /* 0x000f240008000a00 */
[----:B------:R-:W-:Y:S01]  /*60d0*/  FFMA.FTZ R18, R22, R6, R25 ;  /* 0x0000000616127223 */ /* 0x000fe20000010019 */
[----:B012---:R-:W-:-:S03]  /*60e0*/  FFMA.FTZ R9, R23, R46, R24 ;  /* 0x0000002e17097223 */ /* 0x007fc60000010018 */
[----:B------:R-:W-:Y:S01]  /*60f0*/  FMUL.FTZ R6, R18, -1.4426950216293334961 ;  /* 0xbfb8aa3b12067820 */ /* 0x000fe20000410000 */
[----:B------:R-:W-:-:S05]  /*6100*/  FMUL.FTZ R8, R9, -1.4426950216293334961 ;  /* 0xbfb8aa3b09087820 */ /* 0x000fca0000410000 */
[----:B------:R-:W0:Y:S01]  /*6110*/  MUFU.EX2 R6, R6 ;  /* 0x0000000600067308 */ /* 0x000e220000000800 */
[----:B---3--:R-:W-:-:S04]  /*6120*/  IMAD R14, R14, UR6, RZ ;  /* 0x000000060e0e7c24 */ /* 0x008fc8000f8e02ff */
[----:B------:R-:W-:-:S03]  /*6130*/  IMAD R17, R13, UR7, R14 ;  /* 0x000000070d117c24 */ /* 0x000fc6000f8e020e */
[----:B------:R-:W1:Y:S01]  /*6140*/  MUFU.EX2 R8, R8 ;  /* 0x0000000800087308 */ /* 0x000e620000000800 */
[----:B0-----:R-:W-:Y:S01]  /*6150*/  FADD.FTZ R15, R6, 1 ;  /* 0x3f800000060f7421 */ /* 0x001fe20000010000 */
[----:B------:R-:W-:-:S06]  /*6160*/  MOV R6, R74 ;  /* 0x0000004a00067202 */ /* 0x000fcc0000000f00 */
[----:B------:R-:W0:Y:S01]  /*6170*/  MUFU.RCP R15, R15 ;  /* 0x0000000f000f7308 */ /* 0x000e220000001000 */
[----:B------:R-:W-:-:S04]  /*6180*/  IMAD.WIDE.U32 R6, R13, UR6, R6 ;  /* 0x000000060d067c25 */ /* 0x000fc8000f8e0006 */
[----:B-1----:R-:W-:Y:S01]  /*6190*/  FADD.FTZ R16, R8, 1 ;  /* 0x3f80000008107421 */ /* 0x002fe20000010000 */
[----:B----4-:R-:W-:-:S05]  /*61a0*/  LEA R8, P1, R6, UR10, 0x1 ;  /* 0x0000000a06087c11 */ /* 0x010fca000f8208ff */
[----:B------:R-:W1:Y:S01]  /*61b0*/  MUFU.RCP R16, R16 ;  /* 0x0000001000107308 */ /* 0x000e620000001000 */
[----:B------:R-:W-:Y:S01]  /*61c0*/  IADD3 R17, PT, PT, R7, R17, RZ ;  /* 0x0000001107117210 */ /* 0x000fe20007ffe0ff */
[----:B0-----:R-:W-:Y:S01]  /*61d0*/  FMUL.FTZ R13, R18, R15 ;  /* 0x0000000f120d7220 */ /* 0x001fe20000410000 */
[----:B-1----:R-:W-:Y:S02]  /*61e0*/  FMUL.FTZ R14, R9, R16 ;  /* 0x00000010090e7220 */ /* 0x002fe40000410000 */
[----:B------:R-:W-:-:S03]  /*61f0*/  LEA.HI.X R9, R6, UR11, R17, 0x1, P1 ;  /* 0x0000000b06097c11 */ /* 0x000fc600088f0c11 */
[----:B------:R-:W-:-:S05]  /*6200*/  F2FP.BF16.F32.PACK_AB R13, R14, R13 ;  /* 0x0000000d0e0d723e */ /* 0x000fca00000010ff */
[----:B------:R3:W-:Y:S02]  /*6210*/  STG.E desc[UR8][R8.64], R13 ;  /* 0x0000000d08007986 */ /* 0x0007e4000c101908 */
.L_x_2300:
[----:B------:R-:W-:Y:S05]  /*6220*/  BSYNC.RECONVERGENT B1 ;  /* 0x0000000000017941 */ /* 0x000fea0003800200 */
.L_x_2299:
[----:B------:R-:W-:Y:S04]  /*6230*/  BSSY.RECONVERGENT B1, `(.L_x_2301) ;  /* 0x000001e000017945 */ /* 0x000fe80003800200 */
[----:B------:R-:W-:Y:S05]  /*6240*/  @P6 BRA `(.L_x_2302) ;  /* 0x0000000000706947 */ /* 0x000fea0003800000 */
[--C-:B------:R-:W-:Y:S01]  /*6250*/  FADD.FTZ R48, R48, -R20.reuse ;  /* 0x8000001430307221 */ /* 0x100fe20000010000 */
[----:B------:R-:W-:Y:S01]  /*6260*/  FADD.FTZ R6, R47, -R20 ;  /* 0x800000142f067221 */ /* 0x000fe20000010000 */
[----:B------:R-:W4:Y:S02]  /*6270*/  LDCU.64 UR6, c[0x0][0x3e0] ;  /* 0x00007c00ff0677ac */ /* 0x000f240008000a00 */
[-C--:B------:R-:W-:Y:S01]  /*6280*/  FMUL.FTZ R48, R48, R21.reuse ;  /* 0x0000001530307220 */ /* 0x080fe20000410000 */
[----:B------:R-:W-:Y:S01]  /*6290*/  FMUL.FTZ R7, R6, R21 ;  /* 0x0000001506077220 */ /* 0x000fe20000410000 */
[----:B------:R-:W5:Y:S02]  /*62a0*/  LDCU.64 UR10, c[0x0][0x380] ;  /* 0x00007000ff0a77ac */ /* 0x000f640008000a00 */
[----:B------:R-:W-:Y:S01]  /*62b0*/  FFMA.FTZ R48, R22, R48, R25 ;  /* 0x0000003016307223 */ /* 0x000fe20000010019 */
[----:B0123--:R-:W-:Y:S01]  /*62c0*/  FFMA.FTZ R9, R23, R7, R24 ;  /* 0x0000000717097223 */ /* 0x00ffe20000010018 */
[----:B------:R-:W-:-:S02]  /*62d0*/  MOV R7, R73 ;  /* 0x0000004900077202 */ /* 0x000fc40000000f00 */
[----:B------:R-:W-:Y:S01]  /*62e0*/  FMUL.FTZ R6, R48, -1.4426950216293334961 ;  /* 0xbfb8aa3b30067820 */ /* 0x000fe20000410000 */
[----:B------:R-:W-:-:S05]  /*62f0*/  FMUL.FTZ R8, R9, -1.4426950216293334961 ;  /* 0xbfb8aa3b09087820 */ /* 0x000fca0000410000 */
[----:B------:R-:W0:Y:S01]  /*6300*/  MUFU.EX2 R6, R6 ;  /* 0x0000000600067308 */ /* 0x000e220000000800 */
[----:B----4-:R-:W-:-:S04]  /*6310*/  IMAD R12, R12, UR6, RZ ;  /* 0x000000060c0c7c24 */ /* 0x010fc8000f8e02ff */
[----:B------:R-:W-:-:S03]  /*6320*/  IMAD R15, R11, UR7, R12 ;  /* 0x000000070b0f7c24 */ /* 0x000fc6000f8e020c */
[----:B------:R-:W1:Y:S01]  /*6330*/  MUFU.EX2 R8, R8 ;  /* 0x0000000800087308 */ /* 0x000e620000000800 */
[----:B0-----:R-:W-:Y:S01]  /*6340*/  FADD.FTZ R13, R6, 1 ;  /* 0x3f800000060d7421 */ /* 0x001fe20000010000 */
[----:B------:R-:W-:-:S06]  /*6350*/  MOV R6, R74 ;  /* 0x0000004a00067202 */ /* 0x000fcc0000000f00 */
[----:B------:R-:W0:Y:S01]  /*6360*/  MUFU.RCP R13, R13 ;  /* 0x0000000d000d7308 */ /* 0x000e220000001000 */
[----:B------:R-:W-:-:S04]  /*6370*/  IMAD.WIDE.U32 R6, R11, UR6, R6 ;  /* 0x000000060b067c25 */ /* 0x000fc8000f8e0006 */
[----:B-1----:R-:W-:Y:S01]  /*6380*/  FADD.FTZ R14, R8, 1 ;  /* 0x3f800000080e7421 */ /* 0x002fe20000010000 */
[----:B-----5:R-:W-:-:S05]  /*6390*/  LEA R8, P1, R6, UR10, 0x1 ;  /* 0x0000000a06087c11 */ /* 0x020fca000f8208ff */
[----:B------:R-:W1:Y:S01]  /*63a0*/  MUFU.RCP R14, R14 ;  /* 0x0000000e000e7308 */ /* 0x000e620000001000 */
[----:B------:R-:W-:Y:S01]  /*63b0*/  IADD3 R15, PT, PT, R7, R15, RZ ;  /* 0x0000000f070f7210 */ /* 0x000fe20007ffe0ff */
[----:B0-----:R-:W-:Y:S01]  /*63c0*/  FMUL.FTZ R11, R48, R13 ;  /* 0x0000000d300b7220 */ /* 0x001fe20000410000 */
[----:B-1----:R-:W-:Y:S02]  /*63d0*/  FMUL.FTZ R12, R9, R14 ;  /* 0x0000000e090c7220 */ /* 0x002fe40000410000 */
[----:B------:R-:W-:-:S03]  /*63e0*/  LEA.HI.X R9, R6, UR11, R15, 0x1, P1 ;  /* 0x0000000b06097c11 */ /* 0x000fc600088f0c0f */
[----:B------:R-:W-:-:S05]  /*63f0*/  F2FP.BF16.F32.PACK_AB R11, R12, R11 ;  /* 0x0000000b0c0b723e */ /* 0x000fca00000010ff */
[----:B------:R4:W-:Y:S02]  /*6400*/  STG.E desc[UR8][R8.64], R11 ;  /* 0x0000000b08007986 */ /* 0x0009e4000c101908 */
.L_x_2302:
[----:B------:R-:W-:Y:S05]  /*6410*/  BSYNC.RECONVERGENT B1 ;  /* 0x0000000000017941 */ /* 0x000fea0003800200 */
.L_x_2301:
[----:B------:R-:W-:Y:S04]  /*6420*/  BSSY.RECONVERGENT B1, `(.L_x_2303) ;  /* 0x000001e000017945 */ /* 0x000fe80003800200 */
[----:B------:R-:W-:Y:S05]  /*6430*/  @P3 BRA `(.L_x_2304) ;  /* 0x0000000000703947 */ /* 0x000fea0003800000 */
[--C-:B------:R-:W-:Y:S01]  /*6440*/  FADD.FTZ R50, R50, -R20.reuse ;  /* 0x8000001432327221 */ /* 0x100fe20000010000 */
[----:B------:R-:W-:Y:S01]  /*6450*/  FADD.FTZ R6, R49, -R20 ;  /* 0x8000001431067221 */ /* 0x000fe20000010000 */
[----:B------:R-:W5:Y:S02]  /*6460*/  LDCU.64 UR6, c[0x0][0x3e0] ;  /* 0x00007c00ff0677ac */ /* 0x000f640008000a00 */
[-C--:B------:R-:W-:Y:S01]  /*6470*/  FMUL.FTZ R50, R50, R21.reuse ;  /* 0x0000001532327220 */ /* 0x080fe20000410000 */
[----:B------:R-:W-:Y:S01]  /*6480*/  FMUL.FTZ R7, R6, R21 ;  /* 0x0000001506077220 */ /* 0x000fe20000410000 */
[----:B------:R-:W5:Y:S02]  /*6490*/  LDCU.64 UR10, c[0x0][0x380] ;  /* 0x00007000ff0a77ac */ /* 0x000f640008000a00 */
[----:B------:R-:W-:Y:S01]  /*64a0*/  FFMA.FTZ R50, R22, R50, R25 ;  /* 0x0000003216327223 */ /* 0x000fe20000010019 */
[----:B01234-:R-:W-:Y:S01]  /*64b0*/  FFMA.FTZ R9, R23, R7, R24 ;  /* 0x0000000717097223 */ /* 0x01ffe20000010018 */
[----:B------:R-:W-:-:S02]  /*64c0*/  MOV R7, R73 ;  /* 0x0000004900077202 */ /* 0x000fc40000000f00 */
[----:B------:R-:W-:Y:S01]  /*64d0*/  FMUL.FTZ R6, R50, -1.4426950216293334961 ;  /* 0xbfb8aa3b32067820 */ /* 0x000fe20000410000 */
[----:B------:R-:W-:-:S05]  /*64e0*/  FMUL.FTZ R8, R9, -1.4426950216293334961 ;  /* 0xbfb8aa3b09087820 */ /* 0x000fca0000410000 */
[----:B------:R-:W0:Y:S01]  /*64f0*/  MUFU.EX2 R6, R6 ;  /* 0x0000000600067308 */ /* 0x000e220000000800 */
[----:B-----5:R-:W-:-:S04]  /*6500*/  IMAD R10, R10, UR6, RZ ;  /* 0x000000060a0a7c24 */ /* 0x020fc8000f8e02ff */
[----:B------:R-:W-:-:S03]  /*6510*/  IMAD R13, R5, UR7, R10 ;  /* 0x00000007050d7c24 */ /* 0x000fc6000f8e020a */
[----:B------:R-:W1:Y:S01]  /*6520*/  MUFU.EX2 R8, R8 ;  /* 0x0000000800087308 */ /* 0x000e620000000800 */
[----:B0-----:R-:W-:Y:S01]  /*6530*/  FADD.FTZ R11, R6, 1 ;  /* 0x3f800000060b7421 */ /* 0x001fe20000010000 */
[----:B------:R-:W-:-:S06]  /*6540*/  MOV R6, R74 ;  /* 0x0000004a00067202 */ /* 0x000fcc0000000f00 */
[----:B------:R-:W0:Y:S01]  /*6550*/  MUFU.RCP R11, R11 ;  /* 0x0000000b000b7308 */ /* 0x000e220000001000 */
[----:B------:R-:W-:-:S04]  /*6560*/  IMAD.WIDE.U32 R6, R5, UR6, R6 ;  /* 0x0000000605067c25 */ /* 0x000fc8000f8e0006 */
[----:B-1----:R-:W-:Y:S01]  /*6570*/  FADD.FTZ R12, R8, 1 ;  /* 0x3f800000080c7421 */ /* 0x002fe20000010000 */
[----:B------:R-:W-:-:S05]  /*6580*/  LEA R8, P1, R6, UR10, 0x1 ;  /* 0x0000000a06087c11 */ /* 0x000fca000f8208ff */
[----:B------:R-:W1:Y:S01]  /*6590*/  MUFU.RCP R12, R12 ;  /* 0x0000000c000c7308 */ /* 0x000e620000001000 */
[----:B------:R-:W-:Y:S01]  /*65a0*/  IADD3 R13, PT, PT, R7, R13, RZ ;  /* 0x0000000d070d7210 */ /* 0x000fe20007ffe0ff */
[----:B0-----:R-:W-:Y:S01]  /*65b0*/  FMUL.FTZ R5, R50, R11 ;  /* 0x0000000b32057220 */ /* 0x001fe20000410000 */
[----:B-1----:R-:W-:Y:S02]  /*65c0*/  FMUL.FTZ R10, R9, R12 ;  /* 0x0000000c090a7220 */ /* 0x002fe40000410000 */
[----:B------:R-:W-:-:S03]  /*65d0*/  LEA.HI.X R9, R6, UR11, R13, 0x1, P1 ;  /* 0x0000000b06097c11 */ /* 0x000fc600088f0c0d */
[----:B------:R-:W-:-:S05]  /*65e0*/  F2FP.BF16.F32.PACK_AB R5, R10, R5 ;  /* 0x000000050a05723e */ /* 0x000fca00000010ff */
[----:B------:R0:W-:Y:S02]  /*65f0*/  STG.E desc[UR8][R8.64], R5 ;  /* 0x0000000508007986 */ /* 0x0001e4000c101908 */
.L_x_2304:
[----:B------:R-:W-:Y:S05]  /*6600*/  BSYNC.RECONVERGENT B1 ;  /* 0x0000000000017941 */ /* 0x000fea0003800200 */
.L_x_2303:
[----:B------:R-:W-:Y:S05]  /*6610*/  @P4 BRA `(.L_x_2274) ;  /* 0x00000000006c4947 */ /* 0x000fea0003800000 */
[--C-:B------:R-:W-:Y:S01]  /*6620*/  FADD.FTZ R52, R52, -R20.reuse ;  /* 0x8000001434347221 */ /* 0x100fe20000010000 */
[----:B------:R-:W-:Y:S01]  /*6630*/  FADD.FTZ R20, R51, -R20 ;  /* 0x8000001433147221 */ /* 0x000fe20000010000 */
[----:B------:R-:W5:Y:S01]  /*6640*/  LDCU.64 UR6, c[0x0][0x3e0] ;  /* 0x00007c00ff0677ac */ /* 0x000f620008000a00 */
[----:B------:R-:W-:Y:S01]  /*6650*/  MOV R72, R74 ;  /* 0x0000004a00487202 */ /* 0x000fe20000000f00 */
[-C--:B------:R-:W-:Y:S01]  /*6660*/  FMUL.FTZ R52, R52, R21.reuse ;  /* 0x0000001534347220 */ /* 0x080fe20000410000 */
[----:B------:R-:W-:Y:S01]  /*6670*/  FMUL.FTZ R20, R20, R21 ;  /* 0x0000001514147220 */ /* 0x000fe20000410000 */
[----:B------:R-:W1:Y:S02]  /*6680*/  LDCU.64 UR10, c[0x0][0x380] ;  /* 0x00007000ff0a77ac */ /* 0x000e640008000a00 */
[----:B------:R-:W-:Y:S01]  /*6690*/  FFMA.FTZ R25, R22, R52, R25 ;  /* 0x0000003416197223 */ /* 0x000fe20000010019 */
[----:B------:R-:W-:-:S03]  /*66a0*/  FFMA.FTZ R20, R23, R20, R24 ;  /* 0x0000001417147223 */ /* 0x000fc60000010018 */
[----:B0-----:R-:W-:Y:S01]  /*66b0*/  FMUL.FTZ R5, R25, -1.4426950216293334961 ;  /* 0xbfb8aa3b19057820 */ /* 0x001fe20000410000 */
[----:B------:R-:W-:-:S05]  /*66c0*/  FMUL.FTZ R6, R20, -1.4426950216293334961 ;  /* 0xbfb8aa3b14067820 */ /* 0x000fca0000410000 */
[----:B------:R-:W1:Y:S01]  /*66d0*/  MUFU.EX2 R5, R5 ;  /* 0x0000000500057308 */ /* 0x000e620000000800 */
[----:B-----5:R-:W-:Y:S02]  /*66e0*/  IMAD R7, R4, UR6, RZ ;  /* 0x0000000604077c24 */ /* 0x020fe4000f8e02ff */
[----:B------:R-:W-:-:S05]  /*66f0*/  IMAD.WIDE.U32 R72, R64, UR6, R72 ;  /* 0x0000000640487c25 */ /* 0x000fca000f8e0048 */
[----:B------:R-:W0:Y:S01]  /*6700*/  MUFU.EX2 R6, R6 ;  /* 0x0000000600067308 */ /* 0x000e220000000800 */
[----:B------:R-:W-:-:S05]  /*6710*/  IMAD R7, R64, UR7, R7 ;  /* 0x0000000740077c24 */ /* 0x000fca000f8e0207 */
[----:B------:R-:W-:Y:S01]  /*6720*/  IADD3 R7, PT, PT, R73, R7, RZ ;  /* 0x0000000749077210 */ /* 0x000fe20007ffe0ff */
[----:B-1234-:R-:W-:-:S06]  /*6730*/  FADD.FTZ R8, R5, 1 ;  /* 0x3f80000005087421 */ /* 0x01efcc0000010000 */
[----:B------:R-:W1:Y:S01]  /*6740*/  MUFU.RCP R8, R8 ;  /* 0x0000000800087308 */ /* 0x000e620000001000 */
[----:B0-----:R-:W-:Y:S01]  /*6750*/  FADD.FTZ R9, R6, 1 ;  /* 0x3f80000006097421 */ /* 0x001fe20000010000 */
[----:B------:R-:W-:-:S04]  /*6760*/  LEA R6, P1, R72, UR10, 0x1 ;  /* 0x0000000a48067c11 */ /* 0x000fc8000f8208ff */
[----:B------:R-:W-:Y:S02]  /*6770*/  LEA.HI.X R7, R72, UR11, R7, 0x1, P1 ;  /* 0x0000000b48077c11 */ /* 0x000fe400088f0c07 */
[----:B------:R-:W0:Y:S01]  /*6780*/  MUFU.RCP R9, R9 ;  /* 0x0000000900097308 */ /* 0x000e220000001000 */
[----:B-1----:R-:W-:Y:S01]  /*6790*/  FMUL.FTZ R5, R25, R8 ;  /* 0x0000000819057220 */ /* 0x002fe20000410000 */
[----:B0-----:R-:W-:-:S05]  /*67a0*/  FMUL.FTZ R10, R20, R9 ;  /* 0x00000009140a7220 */ /* 0x001fca0000410000 */
[----:B------:R-:W-:-:S05]  /*67b0*/  F2FP.BF16.F32.PACK_AB R5, R10, R5 ;  /* 0x000000050a05723e */ /* 0x000fca00000010ff */
[----:B------:R0:W-:Y:S02]  /*67c0*/  STG.E desc[UR8][R6.64], R5 ;  /* 0x0000000506007986 */ /* 0x0001e4000c101908 */
.L_x_2274:
[----:B------:R-:W-:Y:S05]  /*67d0*/  BSYNC.RECONVERGENT B0 ;  /* 0x0000000000007941 */ /* 0x000fea0003800200 */
.L_x_2242:
[----:B------:R-:W-:Y:S02]  /*67e0*/  IADD3 R61, PT, PT, R57, R61, RZ ;  /* 0x0000003d393d7210 */ /* 0x000fe40007ffe0ff */
[----:B------:R-:W-:Y:S02]  /*67f0*/  IADD3 R62, PT, PT, R62, 0x1, RZ ;  /* 0x000000013e3e7810 */ /* 0x000fe40007ffe0ff */
[----:B------:R-:W-:-:S13]  /*6800*/  ISETP.GE.AND P1, PT, R61, UR5, PT ;  /* 0x000000053d007c0c */ /* 0x000fda000bf26270 */
[----:B------:R-:W-:Y:S05]  /*6810*/  @!P1 BRA `(.L_x_2305) ;  /* 0xffffff98009c9947 */ /* 0x000fea000383ffff */
[----:B------:R-:W-:Y:S05]  /*6820*/  EXIT ;  /* 0x000000000000794d */ /* 0x000fea0003800000 */
.L_x_2306:
        /* <DEDUP_REMOVED lines=13> */
.L_x_4535:


//--------------------- .text._Z35group_norm_nhwc_fwd_one_pass_kernelI11Bf16IOBf16WLi512ELi48ELi384EEv26Group_norm_nhwc_fwd_params --------------------------
	.section	.text._Z35group_norm_nhwc_fwd_one_pass_kernelI11Bf16IOBf16WLi512ELi48ELi384EEv26Group_norm_nhwc_fwd_params,"ax",@progbits
	.align	128
        .global         _Z35group_norm_nhwc_fwd_one_pass_kernelI11Bf16IOBf16WLi512ELi48ELi384EEv26Group_norm_nhwc_fwd_params
        .type           _Z35group_norm_nhwc_fwd_one_pass_kernelI11Bf16IOBf16WLi512ELi48ELi384EEv26Group_norm_nhwc_fwd_params,@function
        .size           _Z35group_norm_nhwc_fwd_one_pass_kernelI11Bf16IOBf16WLi512ELi48ELi384EEv26Group_norm_nhwc_fwd_params,(.L_x_4536 - _Z35group_norm_nhwc_fwd_one_pass_kernelI11Bf16IOBf16WLi512ELi48ELi384EEv26Group_norm_nhwc_fwd_params)
        .other          _Z35group_norm_nhwc_fwd_one_pass_kernelI11Bf16IOBf16WLi512ELi48ELi384EEv26Group_norm_nhwc_fwd_params,@"STO_CUDA_ENTRY STV_DEFAULT"
_Z35group_norm_nhwc_fwd_one_pass_kernelI11Bf16IOBf16WLi512ELi48ELi384EEv26Group_norm_nhwc_fwd_params:
.text._Z35group_norm_nhwc_fwd_one_pass_kernelI11Bf16IOBf16WLi512ELi48ELi384EEv26Group_norm_nhwc_fwd_params:
        /* <DEDUP_REMOVED lines=75> */
.L_x_2446:
[----:B0-----:R-:W0:Y:S01]  /*04b0*/  LDC R59, c[0x0][0x3f8] ;  /* 0x0000fe00ff3b7b82 */ /* 0x001e220000000800 */
[----:B-1----:R-:W1:Y:S01]  /*04c0*/  LDCU UR8, c[0x0][0x404] ;  /* 0x00008080ff0877ac */ /* 0x002e620008000800 */
[----:B------:R-:W-:Y:S01]  /*04d0*/  LOP3.LUT R157, R20, 0xffff, RZ, 0xc0, !PT ;  /* 0x0000ffff149d7812 */ /* 0x000fe200078ec0ff */
[----:B--2---:R-:W2:Y:S01]  /*04e0*/  LDCU.64 UR4, c[0x0][0x3e8] ;  /* 0x00007d00ff0477ac */ /* 0x004ea20008000a00 */
[----:B-1----:R-:W-:Y:S01]  /*04f0*/  IMAD R69, R4, UR8, R155 ;  /* 0x0000000804457c24 */ /* 0x002fe2000f8e029b */
[----:B------:R-:W1:Y:S01]  /*0500*/  LDCU.64 UR8, c[0x0][0x3f0] ;  /* 0x00007e00ff0877ac */ /* 0x000e620008000a00 */
[----:B0--34-:R-:W-:Y:S02]  /*0510*/  IABS R55, R59 ;  /* 0x0000003b00377213 */ /* 0x019fe40000000000 */
[----:B------:R-:W-:Y:S02]  /*0520*/  ISETP.NE.AND P4, PT, R59, RZ, PT ;  /* 0x000000ff3b00720c */ /* 0x000fe40003f85270 */
[----:B------:R-:W0:Y:S01]  /*0530*/  I2F.RP R22, R55 ;  /* 0x0000003700167306 */ /* 0x000e220000209400 */
[----:B------:R-:W-:-:S02]  /*0540*/  IADD3 R63, PT, PT, R69, 0x20, RZ ;  /* 0x00000020453f7810 */ /* 0x000fc40007ffe0ff */
[C---:B------:R-:W-:Y:S02]  /*0550*/  IADD3 R71, PT, PT, R69.reuse, 0x60, RZ ;  /* 0x0000006045477810 */ /* 0x040fe40007ffe0ff */
[----:B------:R-:W-:Y:S02]  /*0560*/  SHF.R.S32.HI R65, RZ, 0x1f, R63 ;  /* 0x0000001fff417819 */ /* 0x000fe4000001143f */
[----:B------:R-:W-:Y:S02]  /*0570*/  SHF.R.S32.HI R67, RZ, 0x1f, R71 ;  /* 0x0000001fff437819 */ /* 0x000fe40000011447 */
[C---:B------:R-:W-:Y:S02]  /*0580*/  IADD3 R87, PT, PT, R69.reuse, 0xb0, RZ ;  /* 0x000000b045577810 */ /* 0x040fe40007ffe0ff */
[----:B------:R-:W-:Y:S02]  /*0590*/  IADD3 R89, PT, PT, R69, 0xe0, RZ ;  /* 0x000000e045597810 */ /* 0x000fe40007ffe0ff */
[----:B------:R-:W-:Y:S01]  /*05a0*/  SHF.R.S32.HI R93, RZ, 0x1f, R87 ;  /* 0x0000001fff5d7819 */ /* 0x000fe20000011457 */
[----:B0-----:R-:W0:Y:S01]  /*05b0*/  MUFU.RCP R22, R22 ;  /* 0x0000001600167308 */ /* 0x001e220000001000 */
[----:B--2---:R-:W-:-:S02]  /*05c0*/  ISETP.GE.U32.AND P5, PT, R89, UR4, PT ;  /* 0x0000000459007c0c */ /* 0x004fc4000bfa6070 */
[----:B------:R-:W-:-:S04]  /*05d0*/  SHF.R.S32.HI R95, RZ, 0x1f, R89 ;  /* 0x0000001fff5f7819 */ /* 0x000fc80000011459 */
[----:B------:R-:W-:Y:S02]  /*05e0*/  ISETP.GE.AND.EX P5, PT, R95, UR5, PT, P5 ;  /* 0x000000055f007c0c */ /* 0x000fe4000bfa6350 */
[----:B0-----:R-:W-:-:S04]  /*05f0*/  IADD3 R52, PT, PT, R22, 0xffffffe, RZ ;  /* 0x0ffffffe16347810 */ /* 0x001fc80007ffe0ff */
[----:B------:R0:W2:Y:S02]  /*0600*/  F2I.FTZ.U32.TRUNC.NTZ R53, R52 ;  /* 0x0000003400357305 */ /* 0x0000a4000021f000 */
[----:B0-----:R-:W-:Y:S02]  /*0610*/  MOV R52, RZ ;  /* 0x000000ff00347202 */ /* 0x001fe40000000f00 */
[----:B--2---:R-:W-:-:S05]  /*0620*/  IADD3 R24, PT, PT, RZ, -R53, RZ ;  /* 0x80000035ff187210 */ /* 0x004fca0007ffe0ff */
[----:B------:R-:W-:Y:S01]  /*0630*/  IMAD R57, R24, R55, RZ ;  /* 0x0000003718397224 */ /* 0x000fe200078e02ff */
[----:B------:R-:W-:-:S03]  /*0640*/  IABS R24, R0 ;  /* 0x0000000000187213 */ /* 0x000fc60000000000 */
[----:B------:R-:W-:Y:S01]  /*0650*/  IMAD.HI.U32 R53, R53, R57, R52 ;  /* 0x0000003935357227 */ /* 0x000fe200078e0034 */
[----:B------:R-:W-:-:S05]  /*0660*/  SHF.R.S32.HI R57, RZ, 0x1f, R69 ;  /* 0x0000001fff397819 */ /* 0x000fca0000011445 */
        /* <DEDUP_REMOVED lines=8> */
[----:B------:R-:W-:Y:S02]  /*06f0*/  ISETP.GE.U32.AND P2, PT, R69, UR4, PT ;  /* 0x0000000445007c0c */ /* 0x000fe4000bf46070 */
[----:B------:R-:W-:-:S02]  /*0700*/  ISETP.GE.AND P3, PT, R22, RZ, PT ;  /* 0x000000ff1600720c */ /* 0x000fc40003f66270 */
[----:B------:R-:W-:-:S05]  /*0710*/  ISETP.GE.AND.EX P2, PT, R57, UR5, PT, P2 ;  /* 0x0000000539007c0c */ /* 0x000fca000bf46320 */
[----:B------:R-:W-:Y:S02]  /*0720*/  @P1 IADD3 R53, PT, PT, R53, 0x1, RZ ;  /* 0x0000000135351810 */ /* 0x000fe40007ffe0ff */
[----:B------:R-:W-:Y:S02]  /*0730*/  ISETP.GE.U32.AND P1, PT, R71, UR4, PT ;  /* 0x0000000447007c0c */ /* 0x000fe4000bf26070 */
[----:B------:R-:W-:Y:S02]  /*0740*/  MOV R55, R53 ;  /* 0x0000003500377202 */ /* 0x000fe40000000f00 */
[----:B------:R-:W-:Y:S02]  /*0750*/  ISETP.GE.AND.EX P1, PT, R67, UR5, PT, P1 ;  /* 0x0000000543007c0c */ /* 0x000fe4000bf26310 */
[----:B------:R-:W-:Y:S01]  /*0760*/  @!P3 IADD3 R55, PT, PT, -R55, RZ, RZ ;  /* 0x000000ff3737b210 */ /* 0x000fe20007ffe1ff */
[----:B------:R-:W0:Y:S01]  /*0770*/  @!P2 LDC.64 R90, c[0x0][0x3e0] ;  /* 0x0000f800ff5aab82 */ /* 0x000e220000000a00 */
[----:B------:R-:W-:-:S02]  /*0780*/  ISETP.GE.U32.AND P3, PT, R63, UR4, PT ;  /* 0x000000043f007c0c */ /* 0x000fc4000bf66070 */
[----:B------:R-:W-:Y:S02]  /*0790*/  @!P4 LOP3.LUT R55, RZ, R59, RZ, 0x33, !PT ;  /* 0x0000003bff37c212 */ /* 0x000fe400078e33ff */
[----:B------:R-:W-:Y:S02]  /*07a0*/  ISETP.GE.AND.EX P3, PT, R65, UR5, PT, P3 ;  /* 0x0000000541007c0c */ /* 0x000fe4000bf66330 */
[----:B------:R-:W-:Y:S02]  /*07b0*/  IADD3 R53, PT, PT, -R55, RZ, RZ ;  /* 0x000000ff37357210 */ /* 0x000fe40007ffe1ff */
[----:B------:R-:W-:-:S03]  /*07c0*/  SHF.R.S32.HI R22, RZ, 0x1f, R55 ;  /* 0x0000001fff167819 */ /* 0x000fc60000011437 */
[----:B------:R-:W-:Y:S02]  /*07d0*/  IMAD R132, R59, R53, R0 ;  /* 0x000000353b847224 */ /* 0x000fe400078e0200 */
[----:B------:R-:W2:Y:S01]  /*07e0*/  @!P2 LDC.64 R58, c[0x0][0x390] ;  /* 0x0000e400ff3aab82 */ /* 0x000ea20000000a00 */
[----:B-1----:R-:W-:Y:S02]  /*07f0*/  IMAD R22, R22, UR8, RZ ;  /* 0x0000000816167c24 */ /* 0x002fe4000f8e02ff */
[----:B------:R-:W-:Y:S02]  /*0800*/  IMAD R132, R132, 0x30, RZ ;  /* 0x0000003084847824 */ /* 0x000fe400078e02ff */
[----:B------:R-:W-:-:S03]  /*0810*/  IMAD R159, R55, UR9, R22 ;  /* 0x00000009379f7c24 */ /* 0x000fc6000f8e0216 */
[----:B------:R-:W1:Y:S01]  /*0820*/  @!P3 LDC.64 R52, c[0x0][0x3e0] ;  /* 0x0000f800ff34bb82 */ /* 0x000e620000000a00 */
[----:B------:R-:W-:Y:S01]  /*0830*/  IADD3 R156, P4, PT, R132, R157, RZ ;  /* 0x0000009d849c7210 */ /* 0x000fe20007f9e0ff */
[----:B0-----:R-:W-:-:S03]  /*0840*/  @!P2 IMAD R22, R57, R90, RZ ;  /* 0x0000005a3916a224 */ /* 0x001fc600078e02ff */
[----:B------:R-:W-:Y:S01]  /*0850*/  LEA.HI.X.SX32 R157, R132, RZ, 0x1, P4 ;  /* 0x000000ff849d7211 */ /* 0x000fe200020f0eff */
[----:B------:R-:W-:Y:S01]  /*0860*/  @!P2 IMAD R91, R69, R91, R22 ;  /* 0x0000005b455ba224 */ /* 0x000fe200078e0216 */
[----:B------:R-:W-:Y:S01]  /*0870*/  ISETP.GE.U32.AND P4, PT, R87, UR4, PT ;  /* 0x0000000457007c0c */ /* 0x000fe2000bf86070 */
[----:B------:R-:W0:Y:S01]  /*0880*/  @!P1 LDC.64 R56, c[0x0][0x3e0] ;  /* 0x0000f800ff389b82 */ /* 0x000e220000000a00 */
[----:B------:R-:W-:Y:S02]  /*0890*/  IMAD.WIDE.U32 R156, R55, UR8, R156 ;  /* 0x00000008379c7c25 */ /* 0x000fe4000f8e009c */
[----:B------:R-:W-:-:S03]  /*08a0*/  ISETP.GE.AND.EX P4, PT, R93, UR5, PT, P4 ;  /* 0x000000055d007c0c */ /* 0x000fc6000bf86340 */
[----:B------:R-:W-:Y:S02]  /*08b0*/  IADD3 R159, PT, PT, R157, R159, RZ ;  /* 0x0000009f9d9f7210 */ /* 0x000fe40007ffe0ff */
[----:B------:R-:W3:Y:S01]  /*08c0*/  @!P3 LDC.64 R54, c[0x0][0x390] ;  /* 0x0000e400ff36bb82 */ /* 0x000ee20000000a00 */
[-C--:B------:R-:W-:Y:S02]  /*08d0*/  @!P2 MOV R158, R156.reuse ;  /* 0x0000009c009ea202 */ /* 0x080fe40000000f00 */
[----:B------:R-:W-:-:S03]  /*08e0*/  @!P3 MOV R64, R156 ;  /* 0x0000009c0040b202 */ /* 0x000fc60000000f00 */
[----:B------:R-:W-:-:S04]  /*08f0*/  @!P2 IMAD.WIDE.U32 R60, R69, R90, R158 ;  /* 0x0000005a453ca225 */ /* 0x000fc800078e009e */
[----:B-1----:R-:W-:Y:S01]  /*0900*/  @!P3 IMAD R22, R65, R52, RZ ;  /* 0x000000344116b224 */ /* 0x002fe200078e02ff */
[C---:B--2---:R-:W-:Y:S02]  /*0910*/  @!P2 LEA R58, P6, R60.reuse, R58, 0x1 ;  /* 0x0000003a3c3aa211 */ /* 0x044fe400078c08ff */
[----:B------:R-:W-:Y:S01]  /*0920*/  @!P3 MOV R65, R159 ;  /* 0x0000009f0041b202 */ /* 0x000fe20000000f00 */
[----:B------:R-:W-:Y:S01]  /*0930*/  @!P3 IMAD R97, R63, R53, R22 ;  /* 0x000000353f61b224 */ /* 0x000fe200078e0216 */
[----:B------:R-:W-:Y:S01]  /*0940*/  @!P2 IADD3 R22, PT, PT, R61, R91, RZ ;  /* 0x0000005b3d16a210 */ /* 0x000fe20007ffe0ff */
[----:B0-----:R-:W-:Y:S02]  /*0950*/  @!P1 IMAD R26, R67, R56, RZ ;  /* 0x00000038431a9224 */ /* 0x001fe400078e02ff */
[----:B------:R-:W-:Y:S01]  /*0960*/  @!P3 IMAD.WIDE.U32 R64, R63, R52, R64 ;  /* 0x000000343f40b225 */ /* 0x000fe200078e0040 */
[----:B------:R-:W-:Y:S01]  /*0970*/  @!P2 LEA.HI.X R59, R60, R59, R22, 0x1, P6 ;  /* 0x0000003b3c3ba211 */ /* 0x000fe200030f0c16 */
[----:B------:R-:W0:Y:S01]  /*0980*/  @!P4 LDC.64 R52, c[0x0][0x3e0] ;  /* 0x0000f800ff34cb82 */ /* 0x000e220000000a00 */
[----:B------:R-:W-:-:S02]  /*0990*/  MOV R22, RZ ;  /* 0x000000ff00167202 */ /* 0x000fc40000000f00 */
[----:B------:R-:W-:Y:S02]  /*09a0*/  @!P3 IADD3 R24, PT, PT, R65, R97, RZ ;  /* 0x000000614118b210 */ /* 0x000fe40007ffe0ff */
[C---:B---3--:R-:W-:Y:S02]  /*09b0*/  @!P3 LEA R62, P6, R64.reuse, R54, 0x1 ;  /* 0x00000036403eb211 */ /* 0x048fe400078c08ff */
[----:B------:R-:W-:Y:S01]  /*09c0*/  IADD3 R91, PT, PT, R69, 0x110, RZ ;  /* 0x00000110455b7810 */ /* 0x000fe20007ffe0ff */
[----:B------:R-:W1:Y:S01]  /*09d0*/  @!P1 LDC.64 R60, c[0x0][0x390] ;  /* 0x0000e400ff3c9b82 */ /* 0x000e620000000a00 */
[----:B------:R-:W-:Y:S01]  /*09e0*/  @!P3 LEA.HI.X R63, R64, R55, R24, 0x1, P6 ;  /* 0x00000037403fb211 */ /* 0x000fe200030f0c18 */
[----:B------:R2:W3:Y:S01]  /*09f0*/  @!P2 LDG.E R22, desc[UR6][R58.64] ;  /* 0x000000063a16a981 */ /* 0x0004e2000c1e1900 */
[----:B------:R-:W-:Y:S01]  /*0a00*/  @!P1 MOV R66, R156 ;  /* 0x0000009c00429202 */ /* 0x000fe20000000f00 */
[----:B------:R-:W-:Y:S01]  /*0a10*/  @!P1 IMAD R57, R71, R57, R26 ;  /* 0x0000003947399224 */ /* 0x000fe200078e021a */
[----:B------:R-:W-:-:S02]  /*0a20*/  @!P1 MOV R67, R159 ;  /* 0x0000009f00439202 */ /* 0x000fc40000000f00 */
[----:B------:R-:W-:Y:S01]  /*0a30*/  ISETP.GE.U32.AND P2, PT, R91, UR4, PT ;  /* 0x000000045b007c0c */ /* 0x000fe2000bf46070 */
[----:B------:R-:W4:Y:S01]  /*0a40*/  @!P5 LDC.64 R54, c[0x0][0x3e0] ;  /* 0x0000f800ff36db82 */ /* 0x000f220000000a00 */
[----:B------:R-:W-:Y:S01]  /*0a50*/  SHF.R.S32.HI R97, RZ, 0x1f, R91 ;  /* 0x0000001fff617819 */ /* 0x000fe2000001145b */
[----:B------:R-:W-:Y:S01]  /*0a60*/  @!P1 IMAD.WIDE.U32 R66, R71, R56, R66 ;  /* 0x0000003847429225 */ /* 0x000fe200078e0042 */
[----:B------:R-:W-:Y:S02]  /*0a70*/  MOV R24, RZ ;  /* 0x000000ff00187202 */ /* 0x000fe40000000f00 */
[----:B------:R-:W-:-:S03]  /*0a80*/  IADD3 R71, PT, PT, R69, 0x120, RZ ;  /* 0x0000012045477810 */ /* 0x000fc60007ffe0ff */
[----:B--2---:R-:W2:Y:S01]  /*0a90*/  @!P4 LDC.64 R58, c[0x0][0x390] ;  /* 0x0000e400ff3acb82 */ /* 0x004ea20000000a00 */
[----:B------:R-:W-:Y:S01]  /*0aa0*/  ISETP.GE.AND.EX P2, PT, R97, UR5, PT, P2 ;  /* 0x0000000561007c0c */ /* 0x000fe2000bf46320 */
[----:B------:R2:W5:Y:S01]  /*0ab0*/  @!P3 LDG.E R24, desc[UR6][R62.64] ;  /* 0x000000063e18b981 */ /* 0x000562000c1e1900 */
[----:B------:R-:W-:Y:S01]  /*0ac0*/  @!P1 IADD3 R26, PT, PT, R67, R57, RZ ;  /* 0x00000039431a9210 */ /* 0x000fe20007ffe0ff */
[----:B0-----:R-:W-:Y:S01]  /*0ad0*/  @!P4 IMAD R28, R93, R52, RZ ;  /* 0x000000345d1cc224 */ /* 0x001fe200078e02ff */
[----:B------:R-:W-:Y:S02]  /*0ae0*/  ISETP.GE.U32.AND P3, PT, R71, UR4, PT ;  /* 0x0000000447007c0c */ /* 0x000fe4000bf66070 */
[----:B------:R-:W-:Y:S01]  /*0af0*/  SHF.R.S32.HI R99, RZ, 0x1f, R71 ;  /* 0x0000001fff637819 */ /* 0x000fe20000011447 */
[----:B------:R-:W0:Y:S01]  /*0b00*/  @!P5 LDC.64 R56, c[0x0][0x390] ;  /* 0x0000e400ff38db82 */ /* 0x000e220000000a00 */
[----:B-1----:R-:W-:Y:S01]  /*0b10*/  @!P1 LEA R64, P6, R66, R60, 0x1 ;  /* 0x0000003c42409211 */ /* 0x002fe200078c08ff */
[----:B------:R-:W-:Y:S01]  /*0b20*/  @!P4 IMAD R53, R87, R53, R28 ;  /* 0x000000355735c224 */ /* 0x000fe200078e021c */
[----:B------:R-:W-:-:S02]  /*0b30*/  ISETP.GE.AND.EX P3, PT, R99, UR5, PT, P3 ;  /* 0x0000000563007c0c */ /* 0x000fc4000bf66330 */
[----:B------:R-:W-:Y:S02]  /*0b40*/  @!P1 LEA.HI.X R65, R66, R61, R26, 0x1, P6 ;  /* 0x0000003d42419211 */ /* 0x000fe400030f0c1a */
[----:B------:R-:W-:Y:S01]  /*0b50*/  @!P4 MOV R66, R156 ;  /* 0x0000009c0042c202 */ /* 0x000fe20000000f00 */
[----:B------:R-:W1:Y:S01]  /*0b60*/  @!P2 LDC.64 R60, c[0x0][0x3e0] ;  /* 0x0000f800ff3cab82 */ /* 0x000e620000000a00 */
[----:B------:R-:W-:Y:S01]  /*0b70*/  @!P4 MOV R67, R159 ;  /* 0x0000009f0043c202 */ /* 0x000fe20000000f00 */
[----:B----4-:R-:W-:Y:S01]  /*0b80*/  @!P5 IMAD R26, R95, R54, RZ ;  /* 0x000000365f1ad224 */ /* 0x010fe200078e02ff */
[----:B------:R-:W-:Y:S01]  /*0b90*/  MOV R34, RZ ;  /* 0x000000ff00227202 */ /* 0x000fe20000000f00 */
[----:B------:R-:W-:-:S05]  /*0ba0*/  @!P4 IMAD.WIDE.U32 R66, R87, R52, R66 ;  /* 0x000000345742c225 */ /* 0x000fca00078e0042 */
[----:B------:R4:W5:Y:S01]  /*0bb0*/  @!P1 LDG.E R34, desc[UR6][R64.64] ;  /* 0x0000000640229981 */ /* 0x000962000c1e1900 */
[----:B------:R-:W-:Y:S01]  /*0bc0*/  @!P5 IMAD R93, R89, R55, R26 ;  /* 0x00000037595dd224 */ /* 0x000fe200078e021a */
[----:B------:R-:W-:Y:S02]  /*0bd0*/  @!P4 IADD3 R26, PT, PT, R67, R53, RZ ;  /* 0x00000035431ac210 */ /* 0x000fe40007ffe0ff */
[----:B--2---:R-:W-:Y:S01]  /*0be0*/  @!P4 LEA R62, P1, R66, R58, 0x1 ;  /* 0x0000003a423ec211 */ /* 0x004fe200078208ff */
[----:B------:R-:W2:Y:S01]  /*0bf0*/  @!P3 LDC.64 R52, c[0x0][0x3e0] ;  /* 0x0000f800ff34bb82 */ /* 0x000ea20000000a00 */
[----:B------:R-:W-:Y:S02]  /*0c00*/  IADD3 R87, PT, PT, R69, 0x1c0, RZ ;  /* 0x000001c045577810 */ /* 0x000fe40007ffe0ff */
[----:B------:R-:W-:Y:S02]  /*0c10*/  MOV R109, RZ ;  /* 0x000000ff006d7202 */ /* 0x000fe40000000f00 */
[----:B----4-:R-:W-:-:S02]  /*0c20*/  @!P5 MOV R64, R156 ;  /* 0x0000009c0040d202 */ /* 0x010fc40000000f00 */
[----:B------:R-:W-:Y:S02]  /*0c30*/  @!P5 MOV R65, R159 ;  /* 0x0000009f0041d202 */ /* 0x000fe40000000f00 */
[----:B------:R-:W-:Y:S02]  /*0c40*/  @!P4 LEA.HI.X R63, R66, R59, R26, 0x1, P1 ;  /* 0x0000003b423fc211 */ /* 0x000fe400008f0c1a */
[----:B------:R-:W-:Y:S01]  /*0c50*/  ISETP.GE.U32.AND P1, PT, R87, UR4, PT ;  /* 0x0000000457007c0c */ /* 0x000fe2000bf26070 */
[----:B------:R-:W-:Y:S01]  /*0c60*/  @!P5 IMAD.WIDE.U32 R54, R89, R54, R64 ;  /* 0x000000365936d225 */ /* 0x000fe200078e0040 */
[----:B------:R-:W-:Y:S01]  /*0c70*/  SHF.R.S32.HI R89, RZ, 0x1f, R87 ;  /* 0x0000001fff597819 */ /* 0x000fe20000011457 */
[----:B------:R-:W4:Y:S01]  /*0c80*/  @!P2 LDC.64 R58, c[0x0][0x390] ;  /* 0x0000e400ff3aab82 */ /* 0x000f220000000a00 */
[----:B------:R1:W5:Y:S02]  /*0c90*/  @!P4 LDG.E R109, desc[UR6][R62.64] ;  /* 0x000000063e6dc981 */ /* 0x000364000c1e1900 */
[----:B------:R-:W-:-:S02]  /*0ca0*/  @!P5 IADD3 R26, PT, PT, R55, R93, RZ ;  /* 0x0000005d371ad210 */ /* 0x000fc40007ffe0ff */
[----:B0-----:R-:W-:Y:S02]  /*0cb0*/  @!P5 LEA R64, P6, R54, R56, 0x1 ;  /* 0x000000383640d211 */ /* 0x001fe400078c08ff */
[----:B------:R-:W-:Y:S02]  /*0cc0*/  ISETP.GE.U32.AND P4, PT, R128, UR4, PT ;  /* 0x0000000480007c0c */ /* 0x000fe4000bf86070 */
[----:B------:R-:W-:Y:S02]  /*0cd0*/  ISETP.GE.AND.EX P1, PT, R89, UR5, PT, P1 ;  /* 0x0000000559007c0c */ /* 0x000fe4000bf26310 */
[----:B------:R-:W-:Y:S02]  /*0ce0*/  @!P5 LEA.HI.X R65, R54, R57, R26, 0x1, P6 ;  /* 0x000000393641d211 */ /* 0x000fe400030f0c1a */
[----:B------:R-:W0:Y:S01]  /*0cf0*/  @!P3 LDC.64 R56, c[0x0][0x390] ;  /* 0x0000e400ff38bb82 */ /* 0x000e220000000a00 */
[----:B------:R-:W-:Y:S01]  /*0d00*/  ISETP.GE.AND.EX P4, PT, R23, UR5, PT, P4 ;  /* 0x0000000517007c0c */ /* 0x000fe2000bf86340 */
[----:B-1----:R-:W-:Y:S01]  /*0d10*/  @!P2 IMAD R26, R97, R60, RZ ;  /* 0x0000003c611aa224 */ /* 0x002fe200078e02ff */
[----:B------:R-:W-:-:S02]  /*0d20*/  @!P2 MOV R62, R156 ;  /* 0x0000009c003ea202 */ /* 0x000fc40000000f00 */
[----:B------:R-:W-:Y:S02]  /*0d30*/  @!P2 MOV R63, R159 ;  /* 0x0000009f003fa202 */ /* 0x000fe40000000f00 */
[----:B------:R-:W-:Y:S01]  /*0d40*/  MOV R50, RZ ;  /* 0x000000ff00327202 */ /* 0x000fe20000000f00 */
[C---:B------:R-:W-:Y:S02]  /*0d50*/  @!P2 IMAD R67, R91.reuse, R61, R26 ;  /* 0x0000003d5b43a224 */ /* 0x040fe400078e021a */
[----:B------:R-:W-:Y:S02]  /*0d60*/  @!P2 IMAD.WIDE.U32 R62, R91, R60, R62 ;  /* 0x0000003c5b3ea225 */ /* 0x000fe400078e003e */
[----:B------:R-:W1:Y:S01]  /*0d70*/  @!P1 LDC.64 R60, c[0x0][0x3e0] ;  /* 0x0000f800ff3c9b82 */ /* 0x000e620000000a00 */
[----:B------:R2:W5:Y:S01]  /*0d80*/  @!P5 LDG.E R50, desc[UR6][R64.64] ;  /* 0x000000064032d981 */ /* 0x000562000c1e1900 */
[----:B------:R-:W-:Y:S01]  /*0d90*/  ISETP.GE.U32.AND P5, PT, R126, UR4, PT ;  /* 0x000000047e007c0c */ /* 0x000fe2000bfa6070 */
[----:B--2---:R-:W-:-:S03]  /*0da0*/  @!P3 IMAD R26, R99, R52, RZ ;  /* 0x00000034631ab224 */ /* 0x004fc600078e02ff */
[----:B------:R-:W-:Y:S02]  /*0db0*/  ISETP.GE.AND.EX P5, PT, R25, UR5, PT, P5 ;  /* 0x0000000519007c0c */ /* 0x000fe4000bfa6350 */
[----:B------:R-:W2:Y:S01]  /*0dc0*/  @!P4 LDC.64 R54, c[0x0][0x3e0] ;  /* 0x0000f800ff36cb82 */ /* 0x000ea20000000a00 */
[----:B------:R-:W-:Y:S02]  /*0dd0*/  @!P3 MOV R64, R156 ;  /* 0x0000009c0040b202 */ /* 0x000fe40000000f00 */
[----:B------:R-:W-:Y:S01]  /*0de0*/  @!P3 MOV R65, R159 ;  /* 0x0000009f0041b202 */ /* 0x000fe20000000f00 */
[----:B------:R-:W-:Y:S01]  /*0df0*/  @!P3 IMAD R91, R71, R53, R26 ;  /* 0x00000035475bb224 */ /* 0x000fe200078e021a */
[----:B------:R-:W-:Y:S02]  /*0e00*/  @!P2 IADD3 R26, PT, PT, R63, R67, RZ ;  /* 0x000000433f1aa210 */ /* 0x000fe40007ffe0ff */
[----:B----4-:R-:W-:Y:S01]  /*0e10*/  @!P2 LEA R66, P6, R62, R58, 0x1 ;  /* 0x0000003a3e42a211 */ /* 0x010fe200078c08ff */
[----:B------:R-:W-:-:S02]  /*0e20*/  @!P3 IMAD.WIDE.U32 R52, R71, R52, R64 ;  /* 0x000000344734b225 */ /* 0x000fc400078e0040 */
[----:B------:R-:W4:Y:S01]  /*0e30*/  @!P1 LDC.64 R64, c[0x0][0x390] ;  /* 0x0000e400ff409b82 */ /* 0x000f220000000a00 */
[----:B------:R-:W-:Y:S02]  /*0e40*/  @!P2 LEA.HI.X R67, R62, R59, R26, 0x1, P6 ;  /* 0x0000003b3e43a211 */ /* 0x000fe400030f0c1a */
[----:B------:R-:W-:Y:S02]  /*0e50*/  MOV R125, RZ ;  /* 0x000000ff007d7202 */ /* 0x000fe40000000f00 */
[----:B------:R-:W-:Y:S02]  /*0e60*/  @!P3 IADD3 R26, PT, PT, R53, R91, RZ ;  /* 0x0000005b351ab210 */ /* 0x000fe40007ffe0ff */
[C---:B0-----:R-:W-:Y:S01]  /*0e70*/  @!P3 LEA R62, P6, R52.reuse, R56, 0x1 ;  /* 0x00000038343eb211 */ /* 0x041fe200078c08ff */
[----:B------:R-:W0:Y:S01]  /*0e80*/  @!P4 LDC.64 R58, c[0x0][0x390] ;  /* 0x0000e400ff3acb82 */ /* 0x000e220000000a00 */
[----:B------:R1:W5:Y:S02]  /*0e90*/  @!P2 LDG.E R125, desc[UR6][R66.64] ;  /* 0x00000006427da981 */ /* 0x000364000c1e1900 */
[----:B------:R-:W-:-:S02]  /*0ea0*/  @!P3 LEA.HI.X R63, R52, R57, R26, 0x1, P6 ;  /* 0x00000039343fb211 */ /* 0x000fc400030f0c1a */
[----:B------:R-:W-:-:S03]  /*0eb0*/  ISETP.GE.U32.AND P2, PT, R124, UR4, PT ;  /* 0x000000047c007c0c */ /* 0x000fc6000bf46070 */
[----:B------:R-:W0:Y:S01]  /*0ec0*/  @!P5 LDC.64 R56, c[0x0][0x3e0] ;  /* 0x0000f800ff38db82 */ /* 0x000e220000000a00 */
[----:B-1----:R-:W-:Y:S01]  /*0ed0*/  @!P1 IMAD R28, R89, R60, RZ ;  /* 0x0000003c591c9224 */ /* 0x002fe200078e02ff */
[----:B------:R-:W-:Y:S02]  /*0ee0*/  @!P1 MOV R66, R156 ;  /* 0x0000009c00429202 */ /* 0x000fe40000000f00 */
[----:B------:R-:W-:Y:S02]  /*0ef0*/  @!P1 MOV R67, R159 ;  /* 0x0000009f00439202 */ /* 0x000fe40000000f00 */
[----:B------:R-:W-:Y:S02]  /*0f00*/  MOV R78, RZ ;  /* 0x000000ff004e7202 */ /* 0x000fe40000000f00 */
[----:B------:R-:W-:Y:S01]  /*0f10*/  ISETP.GE.AND.EX P2, PT, R27, UR5, PT, P2 ;  /* 0x000000051b007c0c */ /* 0x000fe2000bf46320 */
[----:B--2---:R-:W-:Y:S01]  /*0f20*/  @!P4 IMAD R26, R23, R54, RZ ;  /* 0x00000036171ac224 */ /* 0x004fe200078e02ff */
[----:B------:R-:W-:Y:S01]  /*0f30*/  @!P4 MOV R52, R156 ;  /* 0x0000009c0034c202 */ /* 0x000fe20000000f00 */
[C---:B------:R-:W-:Y:S01]  /*0f40*/  @!P1 IMAD R89, R87.reuse, R61, R28 ;  /* 0x0000003d57599224 */ /* 0x040fe200078e021c */
[----:B------:R-:W-:Y:S01]  /*0f50*/  @!P4 MOV R53, R159 ;  /* 0x0000009f0035c202 */ /* 0x000fe20000000f00 */
[----:B------:R-:W-:Y:S01]  /*0f60*/  @!P1 IMAD.WIDE.U32 R66, R87, R60, R66 ;  /* 0x0000003c57429225 */ /* 0x000fe200078e0042 */
[----:B------:R0:W2:Y:S01]  /*0f70*/  @!P3 LDG.E R78, desc[UR6][R62.64] ;  /* 0x000000063e4eb981 */ /* 0x0000a2000c1e1900 */
[----:B------:R-:W1:Y:S01]  /*0f80*/  @!P5 LDC.64 R60, c[0x0][0x390] ;  /* 0x0000e400ff3cdb82 */ /* 0x000e620000000a00 */
[----:B------:R-:W-:Y:S01]  /*0f90*/  ISETP.GE.U32.AND P3, PT, R122, UR4, PT ;  /* 0x000000047a007c0c */ /* 0x000fe2000bf66070 */
[C---:B------:R-:W-:Y:S01]  /*0fa0*/  @!P4 IMAD R71, R128.reuse, R55, R26 ;  /* 0x000000378047c224 */ /* 0x040fe200078e021a */
[----:B------:R-:W-:Y:S01]  /*0fb0*/  @!P1 IADD3 R26, PT, PT, R67, R89, RZ ;  /* 0x00000059431a9210 */ /* 0x000fe20007ffe0ff */
[----:B------:R-:W-:Y:S01]  /*0fc0*/  @!P4 IMAD.WIDE.U32 R54, R128, R54, R52 ;  /* 0x000000368036c225 */ /* 0x000fe200078e0034 */
[----:B----4-:R-:W-:-:S02]  /*0fd0*/  @!P1 LEA R64, P6, R66, R64, 0x1 ;  /* 0x0000004042409211 */ /* 0x010fc400078c08ff */
[----:B------:R-:W-:Y:S01]  /*0fe0*/  ISETP.GE.AND.EX P3, PT, R29, UR5, PT, P3 ;  /* 0x000000051d007c0c */ /* 0x000fe2000bf66330 */
[----:B------:R-:W4:Y:S01]  /*0ff0*/  @!P2 LDC.64 R52, c[0x0][0x3e0] ;  /* 0x0000f800ff34ab82 */ /* 0x000f220000000a00 */
[----:B------:R-:W-:Y:S02]  /*1000*/  @!P1 LEA.HI.X R65, R66, R65, R26, 0x1, P6 ;  /* 0x0000004142419211 */ /* 0x000fe400030f0c1a */
[----:B------:R-:W-:Y:S02]  /*1010*/  @!P4 IADD3 R26, PT, PT, R55, R71, RZ ;  /* 0x00000047371ac210 */ /* 0x000fe40007ffe0ff */
[C---:B0-----:R-:W-:Y:S01]  /*1020*/  @!P4 LEA R62, P6, R54.reuse, R58, 0x1 ;  /* 0x0000003a363ec211 */ /* 0x041fe200078c08ff */
[----:B------:R-:W-:Y:S01]  /*1030*/  @!P5 IMAD R28, R25, R56, RZ ;  /* 0x00000038191cd224 */ /* 0x000fe200078e02ff */
[----:B------:R-:W-:Y:S02]  /*1040*/  @!P5 MOV R55, R159 ;  /* 0x0000009f0037d202 */ /* 0x000fe40000000f00 */
[----:B------:R-:W-:-:S02]  /*1050*/  @!P4 LEA.HI.X R63, R54, R59, R26, 0x1, P6 ;  /* 0x0000003b363fc211 */ /* 0x000fc400030f0c1a */
[----:B------:R-:W-:Y:S02]  /*1060*/  @!P5 MOV R54, R156 ;  /* 0x0000009c0036d202 */ /* 0x000fe40000000f00 */
[----:B------:R-:W-:Y:S01]  /*1070*/  CS2R R92, SRZ ;  /* 0x00000000005c7805 */ /* 0x000fe2000001ff00 */
[----:B------:R-:W-:Y:S01]  /*1080*/  @!P5 IMAD R67, R126, R57, R28 ;  /* 0x000000397e43d224 */ /* 0x000fe200078e021c */
[----:B------:R-:W0:Y:S01]  /*1090*/  @!P2 LDC.64 R58, c[0x0][0x390] ;  /* 0x0000e400ff3aab82 */ /* 0x000e220000000a00 */
[----:B------:R-:W-:Y:S01]  /*10a0*/  ISETP.GE.U32.AND P6, PT, R120, UR4, PT ;  /* 0x0000000478007c0c */ /* 0x000fe2000bfc6070 */
[----:B------:R-:W-:Y:S02]  /*10b0*/  @!P5 IMAD.WIDE.U32 R56, R126, R56, R54 ;  /* 0x000000387e38d225 */ /* 0x000fe400078e0036 */
[----:B------:R0:W2:Y:S01]  /*10c0*/  @!P4 LDG.E R93, desc[UR6][R62.64] ;  /* 0x000000063e5dc981 */ /* 0x0000a2000c1e1900 */
[----:B------:R-:W-:-:S03]  /*10d0*/  ISETP.GE.AND.EX P4, PT, R31, UR5, PT, P6 ;  /* 0x000000051f007c0c */ /* 0x000fc6000bf86360 */
[----:B------:R-:W0:Y:S01]  /*10e0*/  @!P3 LDC.64 R54, c[0x0][0x3e0] ;  /* 0x0000f800ff36bb82 */ /* 0x000e220000000a00 */
[----:B------:R-:W-:Y:S02]  /*10f0*/  @!P5 IADD3 R26, PT, PT, R57, R67, RZ ;  /* 0x00000043391ad210 */ /* 0x000fe40007ffe0ff */
[----:B-1----:R-:W-:-:S04]  /*1100*/  @!P5 LEA R60, P6, R56, R60, 0x1 ;  /* 0x0000003c383cd211 */ /* 0x002fc800078c08ff */
[----:B------:R-:W-:Y:S02]  /*1110*/  @!P5 LEA.HI.X R61, R56, R61, R26, 0x1, P6 ;  /* 0x0000003d383dd211 */ /* 0x000fe400030f0c1a */
[----:B------:R-:W1:Y:S01]  /*1120*/  @!P3 LDC.64 R56, c[0x0][0x390] ;  /* 0x0000e400ff38bb82 */ /* 0x000e620000000a00 */
[----:B------:R-:W-:Y:S01]  /*1130*/  @!P2 MOV R66, R156 ;  /* 0x0000009c0042a202 */ /* 0x000fe20000000f00 */
[-C--:B----4-:R-:W-:Y:S01]  /*1140*/  @!P2 IMAD R28, R27, R52.reuse, RZ ;  /* 0x000000341b1ca224 */ /* 0x090fe200078e02ff */
[----:B------:R-:W-:Y:S02]  /*1150*/  @!P2 MOV R67, R159 ;  /* 0x0000009f0043a202 */ /* 0x000fe40000000f00 */
[----:B------:R-:W-:Y:S01]  /*1160*/  ISETP.GE.U32.AND P6, PT, R118, UR4, PT ;  /* 0x0000000476007c0c */ /* 0x000fe2000bfc6070 */
[C---:B------:R-:W-:Y:S01]  /*1170*/  @!P2 IMAD R71, R124.reuse, R53, R28 ;  /* 0x000000357c47a224 */ /* 0x040fe200078e021c */
[----:B------:R-:W-:Y:S01]  /*1180*/  MOV R95, RZ ;  /* 0x000000ff005f7202 */ /* 0x000fe20000000f00 */
[----:B------:R-:W-:Y:S01]  /*1190*/  @!P2 IMAD.WIDE.U32 R66, R124, R52, R66 ;  /* 0x000000347c42a225 */ /* 0x000fe200078e0042 */
[----:B------:R-:W-:Y:S01]  /*11a0*/  ISETP.GE.AND.EX P6, PT, R33, UR5, PT, P6 ;  /* 0x0000000521007c0c */ /* 0x000fe2000bfc6360 */
[----:B------:R-:W4:Y:S01]  /*11b0*/  @!P4 LDC.64 R52, c[0x0][0x3e0] ;  /* 0x0000f800ff34cb82 */ /* 0x000f220000000a00 */
[----:B------:R-:W-:-:S02]  /*11c0*/  @!P3 MOV R70, R156 ;  /* 0x0000009c0046b202 */ /* 0x000fc40000000f00 */
[----:B------:R1:W2:Y:S01]  /*11d0*/  @!P5 LDG.E R95, desc[UR6][R60.64] ;  /* 0x000000063c5fd981 */ /* 0x0002a2000c1e1900 */
[----:B------:R-:W-:Y:S01]  /*11e0*/  @!P2 IADD3 R26, PT, PT, R67, R71, RZ ;  /* 0x00000047431aa210 */ /* 0x000fe20007ffe0ff */
[----:B0-----:R-:W-:Y:S01]  /*11f0*/  @!P3 IMAD R28, R29, R54, RZ ;  /* 0x000000361d1cb224 */ /* 0x001fe200078e02ff */
[----:B------:R-:W-:Y:S02]  /*1200*/  @!P2 LEA R62, P5, R66, R58, 0x1 ;  /* 0x0000003a423ea211 */ /* 0x000fe400078a08ff */
[----:B------:R-:W-:Y:S02]  /*1210*/  @!P3 MOV R71, R159 ;  /* 0x0000009f0047b202 */ /* 0x000fe40000000f00 */
[----:B------:R-:W-:Y:S01]  /*1220*/  MOV R97, RZ ;  /* 0x000000ff00617202 */ /* 0x000fe20000000f00 */
[----:B------:R-:W-:Y:S01]  /*1230*/  @!P3 IMAD R67, R122, R55, R28 ;  /* 0x000000377a43b224 */ /* 0x000fe200078e021c */
[----:B------:R-:W-:Y:S01]  /*1240*/  @!P2 LEA.HI.X R63, R66, R59, R26, 0x1, P5 ;  /* 0x0000003b423fa211 */ /* 0x000fe200028f0c1a */
[----:B------:R-:W-:Y:S01]  /*1250*/  @!P3 IMAD.WIDE.U32 R70, R122, R54, R70 ;  /* 0x000000367a46b225 */ /* 0x000fe200078e0046 */
[----:B------:R-:W0:Y:S01]  /*1260*/  @!P6 LDC.64 R58, c[0x0][0x3e0] ;  /* 0x0000f800ff3aeb82 */ /* 0x000e220000000a00 */
[----:B------:R-:W-:-:S02]  /*1270*/  ISETP.GE.U32.AND P5, PT, R116, UR4, PT ;  /* 0x0000000474007c0c */ /* 0x000fc4000bfa6070 */
[----:B------:R0:W2:Y:S01]  /*1280*/  @!P2 LDG.E R97, desc[UR6][R62.64] ;  /* 0x000000063e61a981 */ /* 0x0000a2000c1e1900 */
[----:B------:R-:W-:-:S04]  /*1290*/  @!P3 IADD3 R26, PT, PT, R71, R67, RZ ;  /* 0x00000043471ab210 */ /* 0x000fc80007ffe0ff */
[----:B------:R-:W3:Y:S01]  /*12a0*/  @!P4 LDC.64 R54, c[0x0][0x390] ;  /* 0x0000e400ff36cb82 */ /* 0x000ee20000000a00 */
[C---:B-1----:R-:W-:Y:S02]  /*12b0*/  @!P3 LEA R66, P2, R70.reuse, R56, 0x1 ;  /* 0x000000384642b211 */ /* 0x042fe400078408ff */
[----:B------:R-:W-:Y:S02]  /*12c0*/  ISETP.GE.AND.EX P5, PT, R35, UR5, PT, P5 ;  /* 0x0000000523007c0c */ /* 0x000fe4000bfa6350 */
[----:B------:R-:W-:Y:S02]  /*12d0*/  @!P3 LEA.HI.X R67, R70, R57, R26, 0x1, P2 ;  /* 0x000000394643b211 */ /* 0x000fe400010f0c1a */
[----:B------:R-:W-:Y:S01]  /*12e0*/  ISETP.GE.U32.AND P2, PT, R110, UR4, PT ;  /* 0x000000046e007c0c */ /* 0x000fe2000bf46070 */
[----:B------:R-:W1:Y:S01]  /*12f0*/  @!P6 LDC.64 R60, c[0x0][0x390] ;  /* 0x0000e400ff3ceb82 */ /* 0x000e620000000a00 */
[----:B------:R-:W-:Y:S02]  /*1300*/  @!P4 MOV R70, R156 ;  /* 0x0000009c0046c202 */ /* 0x000fe40000000f00 */
[----:B------:R-:W-:Y:S01]  /*1310*/  ISETP.GE.AND.EX P2, PT, R37, UR5, PT, P2 ;  /* 0x0000000525007c0c */ /* 0x000fe2000bf46320 */
[----:B----4-:R-:W-:Y:S01]  /*1320*/  @!P4 IMAD R28, R31, R52, RZ ;  /* 0x000000341f1cc224 */ /* 0x010fe200078e02ff */
[----:B------:R-:W-:-:S02]  /*1330*/  @!P4 MOV R71, R159 ;  /* 0x0000009f0047c202 */ /* 0x000fc40000000f00 */
[----:B------:R-:W-:Y:S01]  /*1340*/  MOV R101, RZ ;  /* 0x000000ff00657202 */ /* 0x000fe20000000f00 */
[C---:B------:R-:W-:Y:S01]  /*1350*/  @!P4 IMAD R53, R120.reuse, R53, R28 ;  /* 0x000000357835c224 */ /* 0x040fe200078e021c */
[----:B------:R-:W4:Y:S01]  /*1360*/  @!P5 LDC.64 R56, c[0x0][0x3e0] ;  /* 0x0000f800ff38db82 */ /* 0x000f220000000a00 */
[----:B------:R-:W-:-:S03]  /*1370*/  @!P4 IMAD.WIDE.U32 R70, R120, R52, R70 ;  /* 0x000000347846c225 */ /* 0x000fc600078e0046 */
[----:B------:R3:W2:Y:S01]  /*1380*/  @!P3 LDG.E R101, desc[UR6][R66.64] ;  /* 0x000000064265b981 */ /* 0x0006a2000c1e1900 */
[----:B0-----:R-:W-:Y:S01]  /*1390*/  @!P6 IMAD R28, R33, R58, RZ ;  /* 0x0000003a211ce224 */ /* 0x001fe200078e02ff */
[----:B------:R-:W-:Y:S02]  /*13a0*/  @!P4 IADD3 R26, PT, PT, R71, R53, RZ ;  /* 0x00000035471ac210 */ /* 0x000fe40007ffe0ff */
[----:B---3--:R-:W-:Y:S01]  /*13b0*/  @!P4 LEA R62, P3, R70, R54, 0x1 ;  /* 0x00000036463ec211 */ /* 0x008fe200078608ff */
[----:B------:R-:W0:Y:S01]  /*13c0*/  @!P2 LDC.64 R52, c[0x0][0x3e0] ;  /* 0x0000f800ff34ab82 */ /* 0x000e220000000a00 */
[----:B------:R-:W-:Y:S02]  /*13d0*/  MOV R103, RZ ;  /* 0x000000ff00677202 */ /* 0x000fe40000000f00 */
[----:B------:R-:W-:Y:S02]  /*13e0*/  @!P6 MOV R66, R156 ;  /* 0x0000009c0042e202 */ /* 0x000fe40000000f00 */
[----:B------:R-:W-:Y:S01]  /*13f0*/  @!P6 MOV R67, R159 ;  /* 0x0000009f0043e202 */ /* 0x000fe20000000f00 */
[----:B------:R-:W-:Y:S01]  /*1400*/  @!P6 IMAD R87, R118, R59, R28 ;  /* 0x0000003b7657e224 */ /* 0x000fe200078e021c */
[----:B------:R-:W-:Y:S01]  /*1410*/  @!P4 LEA.HI.X R63, R70, R55, R26, 0x1, P3 ;  /* 0x00000037463fc211 */ /* 0x000fe200018f0c1a */
[----:B------:R-:W-:Y:S01]  /*1420*/  @!P6 IMAD.WIDE.U32 R58, R118, R58, R66 ;  /* 0x0000003a763ae225 */ /* 0x000fe200078e0042 */
[----:B------:R-:W-:-:S03]  /*1430*/  ISETP.GE.U32.AND P3, PT, R108, UR4, PT ;  /* 0x000000046c007c0c */ /* 0x000fc6000bf66070 */
[----:B------:R3:W2:Y:S01]  /*1440*/  @!P4 LDG.E R103, desc[UR6][R62.64] ;  /* 0x000000063e67c981 */ /* 0x0006a2000c1e1900 */
[----:B------:R-:W3:Y:S01]  /*1450*/  @!P5 LDC.64 R54, c[0x0][0x390] ;  /* 0x0000e400ff36db82 */ /* 0x000ee20000000a00 */
[----:B------:R-:W-:Y:S02]  /*1460*/  @!P6 IADD3 R26, PT, PT, R59, R87, RZ ;  /* 0x000000573b1ae210 */ /* 0x000fe40007ffe0ff */
[C---:B-1----:R-:W-:Y:S02]  /*1470*/  @!P6 LEA R60, P4, R58.reuse, R60, 0x1 ;  /* 0x0000003c3a3ce211 */ /* 0x042fe400078808ff */
[----:B------:R-:W-:Y:S02]  /*1480*/  ISETP.GE.AND.EX P3, PT, R39, UR5, PT, P3 ;  /* 0x0000000527007c0c */ /* 0x000fe4000bf66330 */
[----:B------:R-:W-:Y:S01]  /*1490*/  @!P6 LEA.HI.X R61, R58, R61, R26, 0x1, P4 ;  /* 0x0000003d3a3de211 */ /* 0x000fe200020f0c1a */
[----:B----4-:R-:W-:Y:S01]  /*14a0*/  @!P5 IMAD R28, R35, R56, RZ ;  /* 0x00000038231cd224 */ /* 0x010fe200078e02ff */
[----:B------:R-:W-:Y:S01]  /*14b0*/  ISETP.GE.U32.AND P4, PT, R106, UR4, PT ;  /* 0x000000046a007c0c */ /* 0x000fe2000bf86070 */
[----:B------:R-:W1:Y:S01]  /*14c0*/  @!P2 LDC.64 R70, c[0x0][0x390] ;  /* 0x0000e400ff46ab82 */ /* 0x000e620000000a00 */
[----:B------:R-:W-:-:S02]  /*14d0*/  @!P5 MOV R58, R156 ;  /* 0x0000009c003ad202 */ /* 0x000fc40000000f00 */
[----:B------:R-:W-:Y:S02]  /*14e0*/  ISETP.GE.AND.EX P4, PT, R41, UR5, PT, P4 ;  /* 0x0000000529007c0c */ /* 0x000fe4000bf86340 */
[----:B------:R-:W-:Y:S01]  /*14f0*/  @!P5 MOV R59, R159 ;  /* 0x0000009f003bd202 */ /* 0x000fe20000000f00 */
[C---:B------:R-:W-:Y:S02]  /*1500*/  @!P5 IMAD R67, R116.reuse, R57, R28 ;  /* 0x000000397443d224 */ /* 0x040fe400078e021c */
[----:B0-----:R-:W-:Y:S01]  /*1510*/  @!P2 IMAD R26, R37, R52, RZ ;  /* 0x00000034251aa224 */ /* 0x001fe200078e02ff */
[----:B---3--:R-:W0:Y:S01]  /*1520*/  @!P3 LDC.64 R62, c[0x0][0x3e0] ;  /* 0x0000f800ff3ebb82 */ /* 0x008e220000000a00 */
[----:B------:R-:W-:Y:S01]  /*1530*/  @!P5 IMAD.WIDE.U32 R56, R116, R56, R58 ;  /* 0x000000387438d225 */ /* 0x000fe200078e003a */
[----:B------:R-:W-:Y:S02]  /*1540*/  @!P2 MOV R58, R156 ;  /* 0x0000009c003aa202 */ /* 0x000fe40000000f00 */
[----:B------:R-:W-:Y:S01]  /*1550*/  @!P2 MOV R59, R159 ;  /* 0x0000009f003ba202 */ /* 0x000fe20000000f00 */
[C---:B------:R-:W-:Y:S01]  /*1560*/  @!P2 IMAD R87, R110.reuse, R53, R26 ;  /* 0x000000356e57a224 */ /* 0x040fe200078e021a */
[----:B------:R-:W-:Y:S01]  /*1570*/  MOV R105, RZ ;  /* 0x000000ff00697202 */ /* 0x000fe20000000f00 */
[----:B------:R-:W-:-:S03]  /*1580*/  @!P2 IMAD.WIDE.U32 R52, R110, R52, R58 ;  /* 0x000000346e34a225 */ /* 0x000fc600078e003a */
[----:B------:R-:W3:Y:S02]  /*1590*/  @!P4 LDC.64 R58, c[0x0][0x3e0] ;  /* 0x0000f800ff3acb82 */ /* 0x000ee40000000a00 */
[----:B------:R4:W2:Y:S01]  /*15a0*/  @!P6 LDG.E R105, desc[UR6][R60.64] ;  /* 0x000000063c69e981 */ /* 0x0008a2000c1e1900 */
[----:B------:R-:W-:Y:S02]  /*15b0*/  @!P5 IADD3 R26, PT, PT, R57, R67, RZ ;  /* 0x00000043391ad210 */ /* 0x000fe40007ffe0ff */
[C---:B------:R-:W-:Y:S02]  /*15c0*/  @!P5 LEA R54, P6, R56.reuse, R54, 0x1 ;  /* 0x000000363836d211 */ /* 0x040fe400078c08ff */
[----:B------:R-:W-:Y:S02]  /*15d0*/  MOV R42, RZ ;  /* 0x000000ff002a7202 */ /* 0x000fe40000000f00 */
[----:B------:R-:W-:Y:S01]  /*15e0*/  @!P5 LEA.HI.X R55, R56, R55, R26, 0x1, P6 ;  /* 0x000000373837d211 */ /* 0x000fe200030f0c1a */
[----:B----4-:R-:W4:Y:S01]  /*15f0*/  @!P3 LDC.64 R60, c[0x0][0x390] ;  /* 0x0000e400ff3cbb82 */ /* 0x010f220000000a00 */
[----:B------:R-:W-:-:S03]  /*1600*/  @!P2 IADD3 R26, PT, PT, R53, R87, RZ ;  /* 0x00000057351aa210 */ /* 0x000fc60007ffe0ff */
[----:B------:R3:W2:Y:S01]  /*1610*/  @!P5 LDG.E R42, desc[UR6][R54.64] ;  /* 0x00000006362ad981 */ /* 0x0006a2000c1e1900 */
[----:B-1----:R-:W-:Y:S02]  /*1620*/  @!P2 LEA R70, P6, R52, R70, 0x1 ;  /* 0x000000463446a211 */ /* 0x002fe400078c08ff */
[----:B------:R-:W-:Y:S01]  /*1630*/  ISETP.GE.U32.AND P5, PT, R8, UR4, PT ;  /* 0x0000000408007c0c */ /* 0x000fe2000bfa6070 */
[----:B------:R-:W1:Y:S01]  /*1640*/  @!P4 LDC.64 R56, c[0x0][0x390] ;  /* 0x0000e400ff38cb82 */ /* 0x000e620000000a00 */
[----:B------:R-:W-:Y:S01]  /*1650*/  @!P2 LEA.HI.X R71, R52, R71, R26, 0x1, P6 ;  /* 0x000000473447a211 */ /* 0x000fe200030f0c1a */
[----:B0-----:R-:W-:Y:S01]  /*1660*/  @!P3 IMAD R26, R39, R62, RZ ;  /* 0x0000003e271ab224 */ /* 0x001fe200078e02ff */
[----:B------:R-:W-:Y:S02]  /*1670*/  ISETP.GE.AND.EX P5, PT, R43, UR5, PT, P5 ;  /* 0x000000052b007c0c */ /* 0x000fe4000bfa6350 */
[----:B------:R-:W-:Y:S02]  /*1680*/  @!P3 MOV R52, R156 ;  /* 0x0000009c0034b202 */ /* 0x000fe40000000f00 */
[----:B------:R-:W-:-:S02]  /*1690*/  @!P3 MOV R53, R159 ;  /* 0x0000009f0035b202 */ /* 0x000fc40000000f00 */
[----:B------:R-:W-:Y:S01]  /*16a0*/  ISETP.GE.U32.AND P6, PT, R130, UR4, PT ;  /* 0x0000000482007c0c */ /* 0x000fe2000bfc6070 */
[C---:B------:R-:W-:Y:S01]  /*16b0*/  @!P3 IMAD R67, R108.reuse, R63, R26 ;  /* 0x0000003f6c43b224 */ /* 0x040fe200078e021a */
[----:B------:R-:W-:Y:S01]  /*16c0*/  MOV R111, RZ ;  /* 0x000000ff006f7202 */ /* 0x000fe20000000f00 */
[----:B------:R-:W-:Y:S01]  /*16d0*/  @!P3 IMAD.WIDE.U32 R62, R108, R62, R52 ;  /* 0x0000003e6c3eb225 */ /* 0x000fe200078e0034 */
[----:B------:R-:W-:-:S03]  /*16e0*/  ISETP.GE.AND.EX P6, PT, R21, UR5, PT, P6 ;  /* 0x0000000515007c0c */ /* 0x000fc6000bfc6360 */
[----:B---3--:R-:W-:Y:S01]  /*16f0*/  @!P4 IMAD R26, R41, R58, RZ ;  /* 0x0000003a291ac224 */ /* 0x008fe200078e02ff */
[----:B------:R0:W3:Y:S01]  /*1700*/  @!P2 LDG.E R111, desc[UR6][R70.64] ;  /* 0x00000006466fa981 */ /* 0x0000e2000c1e1900 */
[----:B------:R-:W-:Y:S01]  /*1710*/  @!P4 MOV R66, R156 ;  /* 0x0000009c0042c202 */ /* 0x000fe20000000f00 */
[----:B------:R-:W5:Y:S01]  /*1720*/  @!P5 LDC.64 R54, c[0x0][0x3e0] ;  /* 0x0000f800ff36db82 */ /* 0x000f620000000a00 */
[----:B------:R-:W-:Y:S01]  /*1730*/  @!P4 IMAD R87, R106, R59, R26 ;  /* 0x0000003b6a57c224 */ /* 0x000fe200078e021a */
[----:B------:R-:W-:Y:S02]  /*1740*/  @!P3 IADD3 R26, PT, PT, R63, R67, RZ ;  /* 0x000000433f1ab210 */ /* 0x000fe40007ffe0ff */
[----:B------:R-:W-:Y:S02]  /*1750*/  @!P4 MOV R67, R159 ;  /* 0x0000009f0043c202 */ /* 0x000fe40000000f00 */
[----:B----4-:R-:W-:Y:S02]  /*1760*/  @!P3 LEA R60, P2, R62, R60, 0x1 ;  /* 0x0000003c3e3cb211 */ /* 0x010fe400078408ff */
[----:B------:R-:W-:Y:S01]  /*1770*/  MOV R117, RZ ;  /* 0x000000ff00757202 */ /* 0x000fe20000000f00 */
[----:B------:R-:W-:Y:S01]  /*1780*/  @!P4 IMAD.WIDE.U32 R58, R106, R58, R66 ;  /* 0x0000003a6a3ac225 */ /* 0x000fe200078e0042 */
[----:B------:R-:W-:Y:S01]  /*1790*/  @!P3 LEA.HI.X R61, R62, R61, R26, 0x1, P2 ;  /* 0x0000003d3e3db211 */ /* 0x000fe200010f0c1a */
[----:B------:R-:W4:Y:S03]  /*17a0*/  @!P6 LDC.64 R52, c[0x0][0x3e0] ;  /* 0x0000f800ff34eb82 */ /* 0x000f260000000a00 */
[----:B------:R-:W-:Y:S01]  /*17b0*/  @!P4 IADD3 R26, PT, PT, R59, R87, RZ ;  /* 0x000000573b1ac210 */ /* 0x000fe20007ffe0ff */
[----:B------:R0:W3:Y:S01]  /*17c0*/  @!P3 LDG.E R117, desc[UR6][R60.64] ;  /* 0x000000063c75b981 */ /* 0x0000e2000c1e1900 */
[----:B-1----:R-:W-:-:S02]  /*17d0*/  @!P4 LEA R56, P2, R58, R56, 0x1 ;  /* 0x000000383a38c211 */ /* 0x002fc400078408ff */
[----:B------:R-:W-:Y:S01]  /*17e0*/  ISETP.GE.U32.AND P3, PT, R9, UR4, PT ;  /* 0x0000000409007c0c */ /* 0x000fe2000bf66070 */
[----:B------:R-:W1:Y:S01]  /*17f0*/  @!P5 LDC.64 R66, c[0x0][0x390] ;  /* 0x0000e400ff42db82 */ /* 0x000e620000000a00 */
[----:B------:R-:W-:Y:S02]  /*1800*/  @!P4 LEA.HI.X R57, R58, R57, R26, 0x1, P2 ;  /* 0x000000393a39c211 */ /* 0x000fe400010f0c1a */
[----:B------:R-:W-:Y:S02]  /*1810*/  ISETP.GE.AND.EX P2, PT, R45, UR5, PT, P3 ;  /* 0x000000052d007c0c */ /* 0x000fe4000bf46330 */
[----:B------:R-:W-:-:S03]  /*1820*/  MOV R121, RZ ;  /* 0x000000ff00797202 */ /* 0x000fc60000000f00 */
[----:B------:R-:W1:Y:S01]  /*1830*/  @!P6 LDC.64 R62, c[0x0][0x390] ;  /* 0x0000e400ff3eeb82 */ /* 0x000e620000000a00 */
[----:B-----5:R-:W-:Y:S02]  /*1840*/  @!P5 IMAD R28, R43, R54, RZ ;  /* 0x000000362b1cd224 */ /* 0x020fe400078e02ff */
[----:B------:R5:W3:Y:S01]  /*1850*/  @!P4 LDG.E R121, desc[UR6][R56.64] ;  /* 0x000000063879c981 */ /* 0x000ae2000c1e1900 */
[----:B------:R-:W-:Y:S01]  /*1860*/  ISETP.GE.U32.AND P4, PT, R10, UR4, PT ;  /* 0x000000040a007c0c */ /* 0x000fe2000bf86070 */
[----:B0-----:R-:W-:-:S03]  /*1870*/  @!P5 IMAD R71, R8, R55, R28 ;  /* 0x000000370847d224 */ /* 0x001fc600078e021c */
[----:B------:R-:W0:Y:S01]  /*1880*/  @!P2 LDC.64 R60, c[0x0][0x3e0] ;  /* 0x0000f800ff3cab82 */ /* 0x000e220000000a00 */
[----:B-----5:R-:W-:Y:S02]  /*1890*/  @!P5 MOV R56, R156 ;  /* 0x0000009c0038d202 */ /* 0x020fe40000000f00 */
[-C--:B------:R-:W-:Y:S01]  /*18a0*/  @!P5 MOV R57, R159.reuse ;  /* 0x0000009f0039d202 */ /* 0x080fe20000000f00 */
[----:B----4-:R-:W-:Y:S01]  /*18b0*/  @!P6 IMAD R26, R21, R52, RZ ;  /* 0x00000034151ae224 */ /* 0x010fe200078e02ff */
[----:B------:R-:W-:Y:S01]  /*18c0*/  ISETP.GE.AND.EX P4, PT, R47, UR5, PT, P4 ;  /* 0x000000052f007c0c */ /* 0x000fe2000bf86340 */
[----:B------:R-:W-:Y:S01]  /*18d0*/  @!P5 IMAD.WIDE.U32 R54, R8, R54, R56 ;  /* 0x000000360836d225 */ /* 0x000fe200078e0038 */
[----:B------:R-:W-:Y:S02]  /*18e0*/  @!P6 MOV R56, R156 ;  /* 0x0000009c0038e202 */ /* 0x000fe40000000f00 */
[----:B------:R-:W-:Y:S01]  /*18f0*/  @!P6 MOV R57, R159 ;  /* 0x0000009f0039e202 */ /* 0x000fe20000000f00 */
[----:B------:R-:W-:Y:S01]  /*1900*/  @!P6 IMAD R59, R130, R53, R26 ;  /* 0x00000035823be224 */ /* 0x000fe200078e021a */
[----:B------:R-:W-:-:S02]  /*1910*/  @!P5 IADD3 R26, PT, PT, R55, R71, RZ ;  /* 0x00000047371ad210 */ /* 0x000fc40007ffe0ff */
[----:B-1----:R-:W-:Y:S01]  /*1920*/  @!P5 LEA R66, P3, R54, R66, 0x1 ;  /* 0x000000423642d211 */ /* 0x002fe200078608ff */
[----:B------:R-:W-:-:S03]  /*1930*/  @!P6 IMAD.WIDE.U32 R52, R130, R52, R56 ;  /* 0x000000348234e225 */ /* 0x000fc600078e0038 */
[----:B------:R-:W-:Y:S02]  /*1940*/  @!P5 LEA.HI.X R67, R54, R67, R26, 0x1, P3 ;  /* 0x000000433643d211 */ /* 0x000fe400018f0c1a */
[----:B------:R-:W-:Y:S01]  /*1950*/  @!P6 IADD3 R26, PT, PT, R53, R59, RZ ;  /* 0x0000003b351ae210 */ /* 0x000fe20007ffe0ff */
[----:B------:R-:W1:Y:S01]  /*1960*/  @!P4 LDC.64 R54, c[0x0][0x3e0] ;  /* 0x0000f800ff36cb82 */ /* 0x000e620000000a00 */
[----:B------:R-:W-:-:S07]  /*1970*/  @!P6 LEA R62, P3, R52, R62, 0x1 ;  /* 0x0000003e343ee211 */ /* 0x000fce00078608ff */
[----:B------:R-:W4:Y:S01]  /*1980*/  @!P2 LDC.64 R58, c[0x0][0x390] ;  /* 0x0000e400ff3aab82 */ /* 0x000f220000000a00 */
[----:B------:R-:W-:Y:S02]  /*1990*/  @!P6 LEA.HI.X R63, R52, R63, R26, 0x1, P3 ;  /* 0x0000003f343fe211 */ /* 0x000fe400018f0c1a */
[----:B------:R-:W-:Y:S01]  /*19a0*/  ISETP.GE.U32.AND P3, PT, R11, UR4, PT ;  /* 0x000000040b007c0c */ /* 0x000fe2000bf66070 */
[----:B0-----:R-:W-:Y:S01]  /*19b0*/  @!P2 IMAD R26, R45, R60, RZ ;  /* 0x0000003c2d1aa224 */ /* 0x001fe200078e02ff */
[----:B------:R-:W-:Y:S02]  /*19c0*/  @!P2 MOV R52, R156 ;  /* 0x0000009c0034a202 */ /* 0x000fe40000000f00 */
[----:B------:R-:W-:Y:S02]  /*19d0*/  ISETP.GE.AND.EX P3, PT, R49, UR5, PT, P3 ;  /* 0x0000000531007c0c */ /* 0x000fe4000bf66330 */
[----:B------:R-:W-:Y:S01]  /*19e0*/  @!P2 MOV R53, R159 ;  /* 0x0000009f0035a202 */ /* 0x000fe20000000f00 */
[C---:B------:R-:W-:Y:S01]  /*19f0*/  @!P2 IMAD R71, R9.reuse, R61, R26 ;  /* 0x0000003d0947a224 */ /* 0x040fe200078e021a */
[----:B------:R-:W-:Y:S01]  /*1a00*/  MOV R123, RZ ;  /* 0x000000ff007b7202 */ /* 0x000fe20000000f00 */
[----:B------:R-:W-:-:S03]  /*1a10*/  @!P2 IMAD.WIDE.U32 R60, R9, R60, R52 ;  /* 0x0000003c093ca225 */ /* 0x000fc600078e0034 */
[----:B------:R-:W0:Y:S01]  /*1a20*/  @!P4 LDC.64 R52, c[0x0][0x390] ;  /* 0x0000e400ff34cb82 */ /* 0x000e220000000a00 */
[----:B------:R-:W-:Y:S01]  /*1a30*/  CS2R R88, SRZ ;  /* 0x0000000000587805 */ /* 0x000fe2000001ff00 */
[----:B------:R-:W5:Y:S01]  /*1a40*/  @!P5 LDG.E R123, desc[UR6][R66.64] ;  /* 0x00000006427bd981 */ /* 0x000f62000c1e1900 */
[----:B------:R-:W-:Y:S01]  /*1a50*/  @!P2 IADD3 R26, PT, PT, R61, R71, RZ ;  /* 0x000000473d1aa210 */ /* 0x000fe20007ffe0ff */
[----:B-1----:R-:W-:-:S03]  /*1a60*/  @!P4 IMAD R28, R47, R54, RZ ;  /* 0x000000362f1cc224 */ /* 0x002fc600078e02ff */
[----:B------:R1:W3:Y:S01]  /*1a70*/  @!P6 LDG.E R89, desc[UR6][R62.64] ;  /* 0x000000063e59e981 */ /* 0x0002e2000c1e1900 */
[----:B------:R-:W0:Y:S01]  /*1a80*/  @!P3 LDC.64 R56, c[0x0][0x3e0] ;  /* 0x0000f800ff38bb82 */ /* 0x000e220000000a00 */
[----:B----4-:R-:W-:Y:S01]  /*1a90*/  @!P2 LEA R58, P5, R60, R58, 0x1 ;  /* 0x0000003a3c3aa211 */ /* 0x010fe200078a08ff */
[----:B------:R-:W-:-:S03]  /*1aa0*/  @!P4 IMAD R61, R10, R55, R28 ;  /* 0x000000370a3dc224 */ /* 0x000fc600078e021c */
[----:B------:R-:W-:Y:S02]  /*1ab0*/  @!P2 LEA.HI.X R59, R60, R59, R26, 0x1, P5 ;  /* 0x0000003b3c3ba211 */ /* 0x000fe400028f0c1a */
[----:B-1----:R-:W-:Y:S02]  /*1ac0*/  @!P4 MOV R62, R156 ;  /* 0x0000009c003ec202 */ /* 0x002fe40000000f00 */
[----:B------:R-:W-:Y:S02]  /*1ad0*/  @!P4 MOV R63, R159 ;  /* 0x0000009f003fc202 */ /* 0x000fe40000000f00 */
[----:B------:R-:W-:Y:S02]  /*1ae0*/  ISETP.GE.U32.AND P5, PT, R12, UR4, PT ;  /* 0x000000040c007c0c */ /* 0x000fe4000bfa6070 */
[----:B------:R-:W-:Y:S01]  /*1af0*/  MOV R129, RZ ;  /* 0x000000ff00817202 */ /* 0x000fe20000000f00 */
[----:B------:R-:W-:Y:S01]  /*1b00*/  @!P4 IMAD.WIDE.U32 R62, R10, R54, R62 ;  /* 0x000000360a3ec225 */ /* 0x000fe200078e003e */
[----:B------:R-:W-:Y:S01]  /*1b10*/  ISETP.GE.AND.EX P5, PT, R51, UR5, PT, P5 ;  /* 0x0000000533007c0c */ /* 0x000fe2000bfa6350 */
[----:B------:R-:W1:Y:S03]  /*1b20*/  @!P3 LDC.64 R54, c[0x0][0x390] ;  /* 0x0000e400ff36bb82 */ /* 0x000e660000000a00 */
[----:B------:R4:W5:Y:S01]  /*1b30*/  @!P2 LDG.E R129, desc[UR6][R58.64] ;  /* 0x000000063a81a981 */ /* 0x000962000c1e1900 */
[----:B------:R-:W-:-:S02]  /*1b40*/  @!P4 IADD3 R26, PT, PT, R63, R61, RZ ;  /* 0x0000003d3f1ac210 */ /* 0x000fc40007ffe0ff */
[----:B0-----:R-:W-:Y:S01]  /*1b50*/  @!P4 LEA R60, P2, R62, R52, 0x1 ;  /* 0x000000343e3cc211 */ /* 0x001fe200078408ff */
[----:B------:R-:W-:-:S03]  /*1b60*/  @!P3 IMAD R28, R49, R56, RZ ;  /* 0x00000038311cb224 */ /* 0x000fc600078e02ff */
[----:B------:R-:W-:Y:S02]  /*1b70*/  @!P4 LEA.HI.X R61, R62, R53, R26, 0x1, P2 ;  /* 0x000000353e3dc211 */ /* 0x000fe400010f0c1a */
[----:B------:R-:W-:Y:S01]  /*1b80*/  ISETP.GE.U32.AND P2, PT, R13, UR4, PT ;  /* 0x000000040d007c0c */ /* 0x000fe2000bf46070 */
[----:B------:R-:W0:Y:S01]  /*1b90*/  @!P5 LDC.64 R52, c[0x0][0x3e0] ;  /* 0x0000f800ff34db82 */ /* 0x000e220000000a00 */
[----:B----4-:R-:W-:Y:S02]  /*1ba0*/  @!P3 MOV R58, R156 ;  /* 0x0000009c003ab202 */ /* 0x010fe40000000f00 */
[----:B------:R-:W-:Y:S02]  /*1bb0*/  @!P3 MOV R59, R159 ;  /* 0x0000009f003bb202 */ /* 0x000fe40000000f00 */
[----:B------:R-:W-:Y:S01]  /*1bc0*/  ISETP.GE.AND.EX P2, PT, R73, UR5, PT, P2 ;  /* 0x0000000549007c0c */ /* 0x000fe2000bf46320 */
[C---:B------:R-:W-:Y:S01]  /*1bd0*/  @!P3 IMAD R63, R11.reuse, R57, R28 ;  /* 0x000000390b3fb224 */ /* 0x040fe200078e021c */
[----:B------:R-:W-:Y:S01]  /*1be0*/  MOV R131, RZ ;  /* 0x000000ff00837202 */ /* 0x000fe20000000f00 */
[----:B------:R-:W-:-:S02]  /*1bf0*/  @!P3 IMAD.WIDE.U32 R56, R11, R56, R58 ;  /* 0x000000380b38b225 */ /* 0x000fc400078e003a */
[----:B------:R-:W4:Y:S03]  /*1c00*/  @!P5 LDC.64 R58, c[0x0][0x390] ;  /* 0x0000e400ff3adb82 */ /* 0x000f260000000a00 */
        /* <DEDUP_REMOVED lines=8> */
[----:B------:R-:W-:Y:S02]  /*1c90*/  ISETP.GE.AND.EX P4, PT, R75, UR5, PT, P4 ;  /* 0x000000054b007c0c */ /* 0x000fe4000bf86340 */
[----:B------:R-:W-:Y:S01]  /*1ca0*/  @!P5 MOV R61, R159 ;  /* 0x0000009f003dd202 */ /* 0x000fe20000000f00 */
[----:B------:R-:W0:Y:S01]  /*1cb0*/  @!P2 LDC.64 R56, c[0x0][0x390] ;  /* 0x0000e400ff38ab82 */ /* 0x000e220000000a00 */
[----:B------:R-:W-:Y:S01]  /*1cc0*/  MOV R84, RZ ;  /* 0x000000ff00547202 */ /* 0x000fe20000000f00 */
[----:B------:R-:W-:-:S02]  /*1cd0*/  @!P5 IMAD R63, R12, R53, R26 ;  /* 0x000000350c3fd224 */ /* 0x000fc400078e021a */
[----:B------:R-:W-:-:S03]  /*1ce0*/  @!P5 IMAD.WIDE.U32 R60, R12, R52, R60 ;  /* 0x000000340c3cd225 */ /* 0x000fc600078e003c */
[----:B------:R0:W5:Y:S02]  /*1cf0*/  @!P3 LDG.E R84, desc[UR6][R66.64] ;  /* 0x000000064254b981 */ /* 0x000164000c1e1900 */
[----:B------:R-:W-:Y:S01]  /*1d00*/  @!P5 IADD3 R26, PT, PT, R61, R63, RZ ;  /* 0x0000003f3d1ad210 */ /* 0x000fe20007ffe0ff */
[----:B------:R-:W2:Y:S01]  /*1d10*/  @!P4 LDC.64 R52, c[0x0][0x3e0] ;  /* 0x0000f800ff34cb82 */ /* 0x000ea20000000a00 */
[C---:B----4-:R-:W-:Y:S02]  /*1d20*/  @!P5 LEA R58, P3, R60.reuse, R58, 0x1 ;  /* 0x0000003a3c3ad211 */ /* 0x050fe400078608ff */
[----:B------:R-:W-:Y:S02]  /*1d30*/  @!P2 MOV R61, R159 ;  /* 0x0000009f003da202 */ /* 0x000fe40000000f00 */
[----:B------:R-:W-:Y:S01]  /*1d40*/  @!P5 LEA.HI.X R59, R60, R59, R26, 0x1, P3 ;  /* 0x0000003b3c3bd211 */ /* 0x000fe200018f0c1a */
[----:B-1----:R-:W-:Y:S01]  /*1d50*/  @!P2 IMAD R28, R73, R54, RZ ;  /* 0x00000036491ca224 */ /* 0x002fe200078e02ff */
[----:B------:R-:W-:Y:S01]  /*1d60*/  @!P2 MOV R60, R156 ;  /* 0x0000009c003ca202 */ /* 0x000fe20000000f00 */
[----:B------:R-:W1:Y:S01]  /*1d70*/  @!P4 LDC.64 R62, c[0x0][0x390] ;  /* 0x0000e400ff3ecb82 */ /* 0x000e620000000a00 */
[----:B------:R-:W-:Y:S01]  /*1d80*/  MOV R86, RZ ;  /* 0x000000ff00567202 */ /* 0x000fe20000000f00 */
[----:B------:R-:W-:-:S02]  /*1d90*/  @!P2 IMAD R55, R13, R55, R28 ;  /* 0x000000370d37a224 */ /* 0x000fc400078e021c */
[----:B------:R-:W-:-:S03]  /*1da0*/  @!P2 IMAD.WIDE.U32 R60, R13, R54, R60 ;  /* 0x000000360d3ca225 */ /* 0x000fc600078e003c */
[----:B------:R4:W5:Y:S01]  /*1db0*/  @!P5 LDG.E R86, desc[UR6][R58.64] ;  /* 0x000000063a56d981 */ /* 0x000962000c1e1900 */
[----:B------:R-:W-:Y:S02]  /*1dc0*/  ISETP.GE.U32.AND P5, PT, R15, UR4, PT ;  /* 0x000000040f007c0c */ /* 0x000fe4000bfa6070 */
[----:B------:R-:W-:Y:S02]  /*1dd0*/  @!P2 IADD3 R26, PT, PT, R61, R55, RZ ;  /* 0x000000373d1aa210 */ /* 0x000fe40007ffe0ff */
[C---:B0-----:R-:W-:Y:S02]  /*1de0*/  @!P2 LEA R66, P3, R60.reuse, R56, 0x1 ;  /* 0x000000383c42a211 */ /* 0x041fe400078608ff */
[----:B------:R-:W-:Y:S02]  /*1df0*/  ISETP.GE.AND.EX P5, PT, R77, UR5, PT, P5 ;  /* 0x000000054d007c0c */ /* 0x000fe4000bfa6350 */
[----:B------:R-:W-:Y:S02]  /*1e00*/  @!P2 LEA.HI.X R67, R60, R57, R26, 0x1, P3 ;  /* 0x000000393c43a211 */ /* 0x000fe400018f0c1a */
[----:B------:R-:W-:Y:S01]  /*1e10*/  ISETP.GE.U32.AND P3, PT, R16, UR4, PT ;  /* 0x0000000410007c0c */ /* 0x000fe2000bf66070 */
[----:B--2---:R-:W-:Y:S01]  /*1e20*/  @!P4 IMAD R28, R75, R52, RZ ;  /* 0x000000344b1cc224 */ /* 0x004fe200078e02ff */
[----:B------:R-:W-:Y:S01]  /*1e30*/  @!P4 MOV R54, R156 ;  /* 0x0000009c0036c202 */ /* 0x000fe20000000f00 */
[----:B------:R0:W2:Y:S01]  /*1e40*/  @!P2 LDG.E R88, desc[UR6][R66.64] ;  /* 0x000000064258a981 */ /* 0x0000a2000c1e1900 */
[----:B------:R-:W-:-:S02]  /*1e50*/  ISETP.GE.AND.EX P3, PT, R79, UR5, PT, P3 ;  /* 0x000000054f007c0c */ /* 0x000fc4000bf66330 */
[----:B------:R-:W-:Y:S01]  /*1e60*/  @!P4 MOV R55, R159 ;  /* 0x0000009f0037c202 */ /* 0x000fe20000000f00 */
[C---:B------:R-:W-:Y:S02]  /*1e70*/  @!P4 IMAD R57, R14.reuse, R53, R28 ;  /* 0x000000350e39c224 */ /* 0x040fe400078e021c */
[----:B------:R-:W0:Y:S01]  /*1e80*/  @!P5 LDC.64 R60, c[0x0][0x3e0] ;  /* 0x0000f800ff3cdb82 */ /* 0x000e220000000a00 */
[----:B------:R-:W-:-:S05]  /*1e90*/  @!P4 IMAD.WIDE.U32 R52, R14, R52, R54 ;  /* 0x000000340e34c225 */ /* 0x000fca00078e0036 */
[----:B------:R-:W-:Y:S02]  /*1ea0*/  @!P4 IADD3 R26, PT, PT, R53, R57, RZ ;  /* 0x00000039351ac210 */ /* 0x000fe40007ffe0ff */
[----:B----4-:R-:W4:Y:S01]  /*1eb0*/  @!P3 LDC.64 R58, c[0x0][0x3e0] ;  /* 0x0000f800ff3abb82 */ /* 0x010f220000000a00 */
[----:B-1----:R-:W-:-:S04]  /*1ec0*/  @!P4 LEA R62, P2, R52, R62, 0x1 ;  /* 0x0000003e343ec211 */ /* 0x002fc800078408ff */
[----:B------:R-:W-:Y:S02]  /*1ed0*/  @!P4 LEA.HI.X R63, R52, R63, R26, 0x1, P2 ;  /* 0x0000003f343fc211 */ /* 0x000fe400010f0c1a */
[----:B------:R-:W-:Y:S01]  /*1ee0*/  ISETP.GE.U32.AND P2, PT, R17, UR4, PT ;  /* 0x0000000411007c0c */ /* 0x000fe2000bf46070 */
[----:B------:R-:W1:Y:S03]  /*1ef0*/  @!P5 LDC.64 R56, c[0x0][0x390] ;  /* 0x0000e400ff38db82 */ /* 0x000e660000000a00 */
[----:B------:R-:W-:-:S05]  /*1f00*/  ISETP.GE.AND.EX P2, PT, R81, UR5, PT, P2 ;  /* 0x0000000551007c0c */ /* 0x000fca000bf46320 */
[----:B------:R-:W1:Y:S01]  /*1f10*/  @!P3 LDC.64 R54, c[0x0][0x390] ;  /* 0x0000e400ff36bb82 */ /* 0x000e620000000a00 */
[----:B------:R-:W-:Y:S01]  /*1f20*/  MOV R90, RZ ;  /* 0x000000ff005a7202 */ /* 0x000fe20000000f00 */
[----:B0-----:R-:W-:Y:S01]  /*1f30*/  @!P5 IMAD R26, R77, R60, RZ ;  /* 0x0000003c4d1ad224 */ /* 0x001fe200078e02ff */
[----:B------:R-:W-:Y:S02]  /*1f40*/  @!P5 MOV R66, R156 ;  /* 0x0000009c0042d202 */ /* 0x000fe40000000f00 */
[----:B------:R-:W-:Y:S01]  /*1f50*/  @!P5 MOV R67, R159 ;  /* 0x0000009f0043d202 */ /* 0x000fe20000000f00 */
[----:B------:R-:W-:Y:S01]  /*1f60*/  @!P5 IMAD R71, R15, R61, R26 ;  /* 0x0000003d0f47d224 */ /* 0x000fe200078e021a */
[----:B------:R0:W2:Y:S01]  /*1f70*/  @!P4 LDG.E R90, desc[UR6][R62.64] ;  /* 0x000000063e5ac981 */ /* 0x0000a2000c1e1900 */
[----:B------:R-:W3:Y:S01]  /*1f80*/  @!P2 LDC.64 R52, c[0x0][0x3e0] ;  /* 0x0000f800ff34ab82 */ /* 0x000ee20000000a00 */
[----:B----4-:R-:W-:Y:S02]  /*1f90*/  @!P3 IMAD R26, R79, R58, RZ ;  /* 0x0000003a4f1ab224 */ /* 0x010fe400078e02ff */
[----:B------:R-:W-:Y:S01]  /*1fa0*/  @!P5 IMAD.WIDE.U32 R60, R15, R60, R66 ;  /* 0x0000003c0f3cd225 */ /* 0x000fe200078e0042 */
[----:B0-----:R-:W-:-:S02]  /*1fb0*/  @!P3 MOV R62, R156 ;  /* 0x0000009c003eb202 */ /* 0x001fc40000000f00 */
[----:B------:R-:W-:Y:S01]  /*1fc0*/  @!P3 MOV R63, R159 ;  /* 0x0000009f003fb202 */ /* 0x000fe20000000f00 */
[----:B------:R-:W-:Y:S01]  /*1fd0*/  @!P3 IMAD R87, R16, R59, R26 ;  /* 0x0000003b1057b224 */ /* 0x000fe200078e021a */
[----:B------:R-:W-:Y:S01]  /*1fe0*/  @!P5 IADD3 R26, PT, PT, R61, R71, RZ ;  /* 0x000000473d1ad210 */ /* 0x000fe20007ffe0ff */
[----:B------:R-:W0:Y:S01]  /*1ff0*/  @!P2 LDC.64 R66, c[0x0][0x390] ;  /* 0x0000e400ff42ab82 */ /* 0x000e220000000a00 */
[----:B-1----:R-:W-:Y:S01]  /*2000*/  @!P5 LEA R56, P4, R60, R56, 0x1 ;  /* 0x000000383c38d211 */ /* 0x002fe200078808ff */
[----:B------:R-:W-:-:S03]  /*2010*/  @!P3 IMAD.WIDE.U32 R58, R16, R58, R62 ;  /* 0x0000003a103ab225 */ /* 0x000fc600078e003e */
[----:B------:R-:W-:Y:S02]  /*2020*/  @!P5 LEA.HI.X R57, R60, R57, R26, 0x1, P4 ;  /* 0x000000393c39d211 */ /* 0x000fe400020f0c1a */
[----:B------:R-:W-:Y:S02]  /*2030*/  @!P3 IADD3 R26, PT, PT, R59, R87, RZ ;  /* 0x000000573b1ab210 */ /* 0x000fe40007ffe0ff */
[C---:B------:R-:W-:Y:S01]  /*2040*/  @!P3 LEA R54, P4, R58.reuse, R54, 0x1 ;  /* 0x000000363a36b211 */ /* 0x040fe200078808ff */
[----:B------:R1:W4:Y:S03]  /*2050*/  @!P5 LDG.E R92, desc[UR6][R56.64] ;  /* 0x00000006385cd981 */ /* 0x000326000c1e1900 */
[----:B------:R-:W-:Y:S02]  /*2060*/  @!P3 LEA.HI.X R55, R58, R55, R26, 0x1, P4 ;  /* 0x000000373a37b211 */ /* 0x000fe400020f0c1a */
[----:B------:R-:W-:-:S02]  /*2070*/  ISETP.GE.U32.AND P4, PT, R18, UR4, PT ;  /* 0x0000000412007c0c */ /* 0x000fc4000bf86070 */
[----:B------:R-:W-:Y:S02]  /*2080*/  MOV R143, RZ ;  /* 0x000000ff008f7202 */ /* 0x000fe40000000f00 */
[----:B------:R-:W-:Y:S01]  /*2090*/  ISETP.GE.AND.EX P4, PT, R83, UR5, PT, P4 ;  /* 0x0000000553007c0c */ /* 0x000fe2000bf86340 */
[----:B---3--:R-:W-:Y:S01]  /*20a0*/  @!P2 IMAD R28, R81, R52, RZ ;  /* 0x00000034511ca224 */ /* 0x008fe200078e02ff */
[----:B------:R-:W-:Y:S02]  /*20b0*/  IADD3 R69, PT, PT, R69, 0x1e0, RZ ;  /* 0x000001e045457810 */ /* 0x000fe40007ffe0ff */
[----:B-1----:R-:W-:Y:S01]  /*20c0*/  @!P2 MOV R56, R156 ;  /* 0x0000009c0038a202 */ /* 0x002fe20000000f00 */
[----:B------:R1:W3:Y:S01]  /*20d0*/  @!P3 LDG.E R143, desc[UR6][R54.64] ;  /* 0x00000006368fb981 */ /* 0x0002e2000c1e1900 */
[----:B------:R-:W-:Y:S01]  /*20e0*/  @!P2 MOV R57, R159 ;  /* 0x0000009f0039a202 */ /* 0x000fe20000000f00 */
[----:B------:R-:W-:Y:S01]  /*20f0*/  @!P2 IMAD R59, R17, R53, R28 ;  /* 0x00000035113ba224 */ /* 0x000fe200078e021c */
[----:B------:R-:W-:-:S02]  /*2100*/  ISETP.GE.U32.AND P3, PT, R69, UR4, PT ;  /* 0x0000000445007c0c */ /* 0x000fc4000bf66070 */
[----:B------:R-:W-:Y:S01]  /*2110*/  SHF.R.S32.HI R71, RZ, 0x1f, R69 ;  /* 0x0000001fff477819 */ /* 0x000fe20000011445 */
[----:B------:R-:W-:Y:S02]  /*2120*/  @!P2 IMAD.WIDE.U32 R52, R17, R52, R56 ;  /* 0x000000341134a225 */ /* 0x000fe400078e0038 */
[----:B------:R-:W1:Y:S01]  /*2130*/  @!P4 LDC.64 R60, c[0x0][0x3e0] ;  /* 0x0000f800ff3ccb82 */ /* 0x000e620000000a00 */
[----:B------:R-:W-:Y:S02]  /*2140*/  ISETP.GE.AND.EX P3, PT, R71, UR5, PT, P3 ;  /* 0x0000000547007c0c */ /* 0x000fe4000bf66330 */
[----:B------:R-:W-:Y:S02]  /*2150*/  @!P2 IADD3 R26, PT, PT, R53, R59, RZ ;  /* 0x0000003b351aa210 */ /* 0x000fe40007ffe0ff */
[----:B0-----:R-:W-:-:S03]  /*2160*/  @!P2 LEA R66, P5, R52, R66, 0x1 ;  /* 0x000000423442a211 */ /* 0x001fc600078a08ff */
[----:B------:R-:W0:Y:S01]  /*2170*/  @!P4 LDC.64 R62, c[0x0][0x390] ;  /* 0x0000e400ff3ecb82 */ /* 0x000e220000000a00 */
[----:B------:R-:W-:Y:S02]  /*2180*/  @!P2 LEA.HI.X R67, R52, R67, R26, 0x1, P5 ;  /* 0x000000433443a211 */ /* 0x000fe400028f0c1a */
[----:B------:R-:W-:-:S04]  /*2190*/  ISETP.GE.U32.AND P5, PT, R19, UR4, PT ;  /* 0x0000000413007c0c */ /* 0x000fc8000bfa6070 */
[----:B------:R-:W-:Y:S01]  /*21a0*/  ISETP.GE.AND.EX P5, PT, R85, UR5, PT, P5 ;  /* 0x0000000555007c0c */ /* 0x000fe2000bfa6350 */
[----:B------:R-:W0:Y:S01]  /*21b0*/  @!P3 LDC.64 R58, c[0x0][0x3e0] ;  /* 0x0000f800ff3abb82 */ /* 0x000e220000000a00 */
[----:B------:R-:W-:Y:S02]  /*21c0*/  @!P4 MOV R52, R156 ;  /* 0x0000009c0034c202 */ /* 0x000fe40000000f00 */
[----:B------:R-:W-:Y:S01]  /*21d0*/  @!P4 MOV R53, R159 ;  /* 0x0000009f0035c202 */ /* 0x000fe20000000f00 */
[----:B-1----:R-:W-:-:S04]  /*21e0*/  @!P4 IMAD R26, R83, R60, RZ ;  /* 0x0000003c531ac224 */ /* 0x002fc800078e02ff */
[----:B------:R-:W1:Y:S08]  /*21f0*/  @!P3 LDC.64 R54, c[0x0][0x390] ;  /* 0x0000e400ff36bb82 */ /* 0x000e700000000a00 */
[----:B------:R-:W1:Y:S01]  /*2200*/  @!P5 LDC.64 R56, c[0x0][0x3e0] ;  /* 0x0000f800ff38db82 */ /* 0x000e620000000a00 */
[C---:B------:R-:W-:Y:S02]  /*2210*/  @!P4 IMAD R87, R18.reuse, R61, R26 ;  /* 0x0000003d1257c224 */ /* 0x040fe400078e021a */
[----:B------:R-:W-:Y:S01]  /*2220*/  @!P4 IMAD.WIDE.U32 R60, R18, R60, R52 ;  /* 0x0000003c123cc225 */ /* 0x000fe200078e0034 */
[----:B------:R-:W-:-:S04]  /*2230*/  MOV R98, RZ ;  /* 0x000000ff00627202 */ /* 0x000fc80000000f00 */
[----:B------:R-:W1:Y:S01]  /*2240*/  @!P5 LDC.64 R52, c[0x0][0x390] ;  /* 0x0000e400ff34db82 */ /* 0x000e620000000a00 */
[----:B0-----:R-:W-:Y:S01]  /*2250*/  @!P3 IMAD R26, R71, R58, RZ ;  /* 0x0000003a471ab224 */ /* 0x001fe200078e02ff */
[----:B------:R0:W3:Y:S01]  /*2260*/  @!P1 LDG.E R98, desc[UR6][R64.64] ;  /* 0x0000000640629981 */ /* 0x0000e2000c1e1900 */
[----:B------:R-:W-:Y:S02]  /*2270*/  MOV R145, RZ ;  /* 0x000000ff00917202 */ /* 0x000fe40000000f00 */
[----:B------:R-:W-:Y:S01]  /*2280*/  @!P3 IMAD R71, R69, R59, R26 ;  /* 0x0000003b4547b224 */ /* 0x000fe200078e021a */
[----:B------:R-:W-:Y:S02]  /*2290*/  @!P4 IADD3 R26, PT, PT, R61, R87, RZ ;  /* 0x000000573d1ac210 */ /* 0x000fe40007ffe0ff */
[----:B------:R-:W-:Y:S01]  /*22a0*/  @!P4 LEA R62, P1, R60, R62, 0x1 ;  /* 0x0000003e3c3ec211 */ /* 0x000fe200078208ff */
[----:B------:R-:W3:Y:S01]  /*22b0*/  @!P2 LDG.E R145, desc[UR6][R66.64] ;  /* 0x000000064291a981 */ /* 0x000ee2000c1e1900 */
[----:B0-----:R-:W-:-:S02]  /*22c0*/  @!P3 MOV R64, R156 ;  /* 0x0000009c0040b202 */ /* 0x001fc40000000f00 */
[----:B------:R-:W-:Y:S02]  /*22d0*/  @!P3 MOV R65, R159 ;  /* 0x0000009f0041b202 */ /* 0x000fe40000000f00 */
[----:B------:R-:W-:Y:S01]  /*22e0*/  @!P4 LEA.HI.X R63, R60, R63, R26, 0x1, P1 ;  /* 0x0000003f3c3fc211 */ /* 0x000fe200008f0c1a */
[----:B-1----:R-:W-:Y:S01]  /*22f0*/  @!P5 IMAD R28, R85, R56, RZ ;  /* 0x00000038551cd224 */ /* 0x002fe200078e02ff */
[----:B------:R-:W-:Y:S01]  /*2300*/  @!P5 MOV R60, R156 ;  /* 0x0000009c003cd202 */ /* 0x000fe20000000f00 */
[----:B------:R-:W-:Y:S01]  /*2310*/  @!P3 IMAD.WIDE.U32 R58, R69, R58, R64 ;  /* 0x0000003a453ab225 */ /* 0x000fe200078e0040 */
[----:B------:R-:W-:Y:S02]  /*2320*/  @!P5 MOV R61, R159 ;  /* 0x0000009f003dd202 */ /* 0x000fe40000000f00 */
[----:B------:R-:W-:Y:S01]  /*2330*/  MOV R149, RZ ;  /* 0x000000ff00957202 */ /* 0x000fe20000000f00 */
[----:B------:R-:W-:Y:S01]  /*2340*/  @!P5 IMAD R57, R19, R57, R28 ;  /* 0x000000391339d224 */ /* 0x000fe200078e021c */
[----:B------:R-:W-:Y:S01]  /*2350*/  @!P3 IADD3 R26, PT, PT, R59, R71, RZ ;  /* 0x000000473b1ab210 */ /* 0x000fe20007ffe0ff */
[----:B------:R-:W-:Y:S01]  /*2360*/  @!P5 IMAD.WIDE.U32 R60, R19, R56, R60 ;  /* 0x00000038133cd225 */ /* 0x000fe200078e003c */
[----:B------:R-:W-:-:S02]  /*2370*/  @!P3 LEA R54, P1, R58, R54, 0x1 ;  /* 0x000000363a36b211 */ /* 0x000fc400078208ff */
[----:B------:R-:W-:Y:S01]  /*2380*/  MOV R151, RZ ;  /* 0x000000ff00977202 */ /* 0x000fe20000000f00 */
[----:B------:R-:W3:Y:S01]  /*2390*/  @!P4 LDG.E R149, desc[UR6][R62.64] ;  /* 0x000000063e95c981 */ /* 0x000ee2000c1e1900 */
[----:B------:R-:W-:Y:S02]  /*23a0*/  @!P3 LEA.HI.X R55, R58, R55, R26, 0x1, P1 ;  /* 0x000000373a37b211 */ /* 0x000fe400008f0c1a */
[----:B------:R-:W-:Y:S02]  /*23b0*/  @!P5 IADD3 R26, PT, PT, R61, R57, RZ ;  /* 0x000000393d1ad210 */ /* 0x000fe40007ffe0ff */
[C---:B------:R-:W-:Y:S01]  /*23c0*/  @!P5 LEA R52, P1, R60.reuse, R52, 0x1 ;  /* 0x000000343c34d211 */ /* 0x040fe200078208ff */
[----:B------:R0:W3:Y:S01]  /*23d0*/  @!P3 LDG.E R151, desc[UR6][R54.64] ;  /* 0x000000063697b981 */ /* 0x0000e2000c1e1900 */
[----:B------:R-:W-:Y:S02]  /*23e0*/  MOV R153, RZ ;  /* 0x000000ff00997202 */ /* 0x000fe40000000f00 */
[----:B------:R-:W-:-:S05]  /*23f0*/  @!P5 LEA.HI.X R53, R60, R53, R26, 0x1, P1 ;  /* 0x000000353c35d211 */ /* 0x000fca00008f0c1a */
[----:B------:R1:W3:Y:S01]  /*2400*/  @!P5 LDG.E R153, desc[UR6][R52.64] ;  /* 0x000000063499d981 */ /* 0x0002e2000c1e1900 */
[----:B------:R-:W-:-:S04]  /*2410*/  PRMT R87, R22, 0x7632, R87 ;  /* 0x0000763216577816 */ /* 0x000fc80000000057 */
[----:B------:R-:W-:Y:S02]  /*2420*/  SHF.L.U32 R87, R87, 0x10, RZ ;  /* 0x0000001057577819 */ /* 0x000fe400000006ff */
[----:B------:R-:W-:-:S03]  /*2430*/  SHF.L.U32 R22, R22, 0x10, RZ ;  /* 0x0000001016167819 */ /* 0x000fc600000006ff */
[----:B0-----:R-:W-:Y:S01]  /*2440*/  FMUL.FTZ R55, R87, R87 ;  /* 0x0000005757377220 */ /* 0x001fe20000410000 */
[----:B------:R-:W-:-:S03]  /*2450*/  PRMT R91, R24, 0x7632, R91 ;  /* 0x00007632185b7816 */ /* 0x000fc6000000005b */
[----:B------:R-:W-:Y:S01]  /*2460*/  FFMA.FTZ R55, R22, R22, R55 ;  /* 0x0000001616377223 */ /* 0x000fe20000010037 */
[----:B------:R-:W-:Y:S02]  /*2470*/  SHF.L.U32 R91, R91, 0x10, RZ ;  /* 0x000000105b5b7819 */ /* 0x000fe400000006ff */
[----:B------:R-:W-:Y:S01]  /*2480*/  PRMT R28, R93, 0x7632, R28 ;  /* 0x000076325d1c7816 */ /* 0x000fe2000000001c */
[----:B------:R-:W-:Y:S01]  /*2490*/  FADD.FTZ R55, RZ, R55 ;  /* 0x00000037ff377221 */ /* 0x000fe20000010000 */
[----:B------:R-:W-:-:S04]  /*24a0*/  PRMT R26, R89, 0x7632, R26 ;  /* 0x00007632591a7816 */ /* 0x000fc8000000001a */
[----:B------:R-:W-:Y:S02]  /*24b0*/  SHF.L.U32 R26, R26, 0x10, RZ ;  /* 0x000000101a1a7819 */ /* 0x000fe400000006ff */
[----:B------:R-:W-:-:S03]  /*24c0*/  SHF.L.U32 R89, R89, 0x10, RZ ;  /* 0x0000001059597819 */ /* 0x000fc600000006ff */
[----:B------:R-:W-:-:S04]  /*24d0*/  FMUL.FTZ R32, R26, R26 ;  /* 0x0000001a1a207220 */ /* 0x000fc80000410000 */
[----:B------:R-:W-:Y:S01]  /*24e0*/  FFMA.FTZ R32, R89, R89, R32 ;  /* 0x0000005959207223 */ /* 0x000fe20000010020 */
[----:B------:R-:W-:Y:S01]  /*24f0*/  SHF.L.U32 R24, R24, 0x10, RZ ;  /* 0x0000001018187819 */ /* 0x000fe200000006ff */
[----:B------:R-:W-:Y:S01]  /*2500*/  FADD.FTZ R30, R22, R87 ;  /* 0x00000057161e7221 */ /* 0x000fe20000010000 */
[----:B------:R-:W-:Y:S01]  /*2510*/  SHF.L.U32 R28, R28, 0x10, RZ ;  /* 0x000000101c1c7819 */ /* 0x000fe200000006ff */
[----:B------:R-:W-:Y:S01]  /*2520*/  FADD.FTZ R32, R55, R32 ;  /* 0x0000002037207221 */ /* 0x000fe20000010000 */
[----:B------:R-:W-:Y:S01]  /*2530*/  FMUL.FTZ R55, R91, R91 ;  /* 0x0000005b5b377220 */ /* 0x000fe20000410000 */
[----:B------:R-:W-:Y:S01]  /*2540*/  SHF.L.U32 R93, R93, 0x10, RZ ;  /* 0x000000105d5d7819 */ /* 0x000fe200000006ff */
[----:B-1----:R-:W-:Y:S01]  /*2550*/  FADD.FTZ R53, R89, R26 ;  /* 0x0000001a59357221 */ /* 0x002fe20000010000 */
[----:B------:R-:W-:Y:S01]  /*2560*/  FADD.FTZ R30, RZ, R30 ;  /* 0x0000001eff1e7221 */ /* 0x000fe20000010000 */
        /* <DEDUP_REMOVED lines=62> */
[----:B------:R-:W-:Y:S01]  /*2950*/  FADD.FTZ R53, R105, R40 ;  /* 0x0000002869357221 */ /* 0x000fe20000010000 */
[----:B------:R-:W-:Y:S01]  /*2960*/  SHF.L.U32 R109, R109, 0x10, RZ ;  /* 0x000000106d6d7819 */ /* 0x000fe200000006ff */
[----:B------:R-:W-:Y:S01]  /*2970*/  FFMA.FTZ R55, R42, R42, R55 ;  /* 0x0000002a2a377223 */ /* 0x000fe20000010037 */
[----:B------:R-:W-:Y:S01]  /*2980*/  FMUL.FTZ R54, R44, R44 ;  /* 0x0000002c2c367220 */ /* 0x000fe20000410000 */
[----:B------:R-:W-:Y:S01]  /*2990*/  FADD.FTZ R53, R46, R53 ;  /* 0x000000352e357221 */ /* 0x000fe20000010000 */
[----:B------:R-:W-:Y:S01]  /*29a0*/  PRMT R46, R111, 0x7632, R46 ;  /* 0x000076326f2e7816 */ /* 0x000fe2000000002e */
[----:B------:R-:W-:Y:S01]  /*29b0*/  FADD.FTZ R48, R48, R55 ;  /* 0x0000003730307221 */ /* 0x000fe20000010000 */
[----:B------:R-:W-:Y:S01]  /*29c0*/  FFMA.FTZ R55, R109, R109, R54 ;  /* 0x0000006d6d377223 */ /* 0x000fe20000010036 */
[----:B------:R-:W-:Y:S01]  /*29d0*/  FADD.FTZ R52, R42, R107 ;  /* 0x0000006b2a347221 */ /* 0x000fe20000010000 */
[----:B------:R-:W-:-:S02]  /*29e0*/  SHF.L.U32 R46, R46, 0x10, RZ ;  /* 0x000000102e2e7819 */ /* 0x000fc400000006ff */
[----:B------:R-:W-:Y:S01]  /*29f0*/  FADD.FTZ R55, R48, R55 ;  /* 0x0000003730377221 */ /* 0x000fe20000010000 */
[----:B------:R-:W-:Y:S01]  /*2a00*/  PRMT R48, R117, 0x7632, R48 ;  /* 0x0000763275307816 */ /* 0x000fe20000000030 */
[----:B------:R-:W-:Y:S01]  /*2a10*/  FADD.FTZ R52, R53, R52 ;  /* 0x0000003435347221 */ /* 0x000fe20000010000 */
[----:B------:R-:W-:Y:S01]  /*2a20*/  SHF.L.U32 R111, R111, 0x10, RZ ;  /* 0x000000106f6f7819 */ /* 0x000fe200000006ff */
[----:B------:R-:W-:Y:S01]  /*2a30*/  FADD.FTZ R53, R109, R44 ;  /* 0x0000002c6d357221 */ /* 0x000fe20000010000 */
[----:B------:R-:W-:Y:S01]  /*2a40*/  FMUL.FTZ R54, R46, R46 ;  /* 0x0000002e2e367220 */ /* 0x000fe20000410000 */
[----:B------:R-:W-:Y:S02]  /*2a50*/  SHF.L.U32 R48, R48, 0x10, RZ ;  /* 0x0000001030307819 */ /* 0x000fe400000006ff */
[----:B------:R-:W-:Y:S01]  /*2a60*/  FADD.FTZ R52, R52, R53 ;  /* 0x0000003534347221 */ /* 0x000fe20000010000 */
[----:B------:R-:W-:Y:S01]  /*2a70*/  FFMA.FTZ R54, R111, R111, R54 ;  /* 0x0000006f6f367223 */ /* 0x000fe20000010036 */
[----:B------:R-:W-:Y:S01]  /*2a80*/  SHF.L.U32 R117, R117, 0x10, RZ ;  /* 0x0000001075757819 */ /* 0x000fe200000006ff */
[----:B------:R-:W-:Y:S01]  /*2a90*/  FADD.FTZ R53, R111, R46 ;  /* 0x0000002e6f357221 */ /* 0x000fe20000010000 */
[----:B------:R-:W-:Y:S01]  /*2aa0*/  PRMT R119, R50, 0x7632, R119 ;  /* 0x0000763232777816 */ /* 0x000fe20000000077 */
[----:B------:R-:W-:Y:S01]  /*2ab0*/  FMUL.FTZ R56, R48, R48 ;  /* 0x0000003030387220 */ /* 0x000fe20000410000 */
[----:B------:R-:W-:Y:S01]  /*2ac0*/  FADD.FTZ R54, R55, R54 ;  /* 0x0000003637367221 */ /* 0x000fe20000010000 */
[----:B------:R-:W-:Y:S01]  /*2ad0*/  FADD.FTZ R52, R52, R53 ;  /* 0x0000003534347221 */ /* 0x000fe20000010000 */
[----:B------:R-:W-:Y:S01]  /*2ae0*/  SHF.L.U32 R119, R119, 0x10, RZ ;  /* 0x0000001077777819 */ /* 0x000fe200000006ff */
[C---:B------:R-:W-:Y:S01]  /*2af0*/  FFMA.FTZ R55, R117.reuse, R117, R56 ;  /* 0x0000007575377223 */ /* 0x040fe20000010038 */
[----:B------:R-:W-:Y:S01]  /*2b00*/  SHF.L.U32 R50, R50, 0x10, RZ ;  /* 0x0000001032327819 */ /* 0x000fe200000006ff */
[----:B------:R-:W-:Y:S01]  /*2b10*/  FADD.FTZ R53, R117, R48 ;  /* 0x0000003075357221 */ /* 0x000fe20000010000 */
[----:B------:R-:W-:Y:S01]  /*2b20*/  PRMT R72, R121, 0x7632, R72 ;  /* 0x0000763279487816 */ /* 0x000fe20000000048 */
[----:B------:R-:W-:Y:S01]  /*2b30*/  FADD.FTZ R54, R54, R55 ;  /* 0x0000003736367221 */ /* 0x000fe20000010000 */
[----:B------:R-:W-:Y:S01]  /*2b40*/  FMUL.FTZ R55, R119, R119 ;  /* 0x0000007777377220 */ /* 0x000fe20000410000 */
[----:B------:R-:W-:Y:S01]  /*2b50*/  FADD.FTZ R52, R52, R53 ;  /* 0x0000003534347221 */ /* 0x000fe20000010000 */
[----:B------:R-:W-:Y:S01]  /*2b60*/  SHF.L.U32 R72, R72, 0x10, RZ ;  /* 0x0000001048487819 */ /* 0x000fe200000006ff */
[----:B------:R-:W-:Y:S01]  /*2b70*/  FADD.FTZ R53, R50, R119 ;  /* 0x0000007732357221 */ /* 0x000fe20000010000 */
[----:B------:R-:W-:-:S02]  /*2b80*/  SHF.L.U32 R121, R121, 0x10, RZ ;  /* 0x0000001079797819 */ /* 0x000fc400000006ff */
[----:B-----5:R-:W-:Y:S01]  /*2b90*/  PRMT R74, R123, 0x7632, R74 ;  /* 0x000076327b4a7816 */ /* 0x020fe2000000004a */
[----:B------:R-:W-:Y:S01]  /*2ba0*/  FFMA.FTZ R55, R50, R50, R55 ;  /* 0x0000003232377223 */ /* 0x000fe20000010037 */
[----:B------:R-:W-:Y:S01]  /*2bb0*/  FADD.FTZ R52, R52, R53 ;  /* 0x0000003534347221 */ /* 0x000fe20000010000 */
[----:B------:R-:W-:Y:S01]  /*2bc0*/  FMUL.FTZ R56, R72, R72 ;  /* 0x0000004848387220 */ /* 0x000fe20000410000 */
[----:B------:R-:W-:Y:S01]  /*2bd0*/  SHF.L.U32 R74, R74, 0x10, RZ ;  /* 0x000000104a4a7819 */ /* 0x000fe200000006ff */
[----:B------:R-:W-:Y:S01]  /*2be0*/  FADD.FTZ R53, R121, R72 ;  /* 0x0000004879357221 */ /* 0x000fe20000010000 */
[----:B------:R-:W-:Y:S02]  /*2bf0*/  SHF.L.U32 R123, R123, 0x10, RZ ;  /* 0x000000107b7b7819 */ /* 0x000fe400000006ff */
[----:B------:R-:W-:Y:S01]  /*2c00*/  PRMT R76, R125, 0x7632, R76 ;  /* 0x000076327d4c7816 */ /* 0x000fe2000000004c */
[----:B------:R-:W-:Y:S01]  /*2c10*/  FADD.FTZ R54, R54, R55 ;  /* 0x0000003736367221 */ /* 0x000fe20000010000 */
[----:B------:R-:W-:Y:S01]  /*2c20*/  FFMA.FTZ R55, R121, R121, R56 ;  /* 0x0000007979377223 */ /* 0x000fe20000010038 */
[----:B------:R-:W-:Y:S01]  /*2c30*/  FADD.FTZ R52, R52, R53 ;  /* 0x0000003534347221 */ /* 0x000fe20000010000 */
[----:B------:R-:W-:Y:S01]  /*2c40*/  FMUL.FTZ R56, R74, R74 ;  /* 0x0000004a4a387220 */ /* 0x000fe20000410000 */
[----:B------:R-:W-:Y:S01]  /*2c50*/  SHF.L.U32 R76, R76, 0x10, RZ ;  /* 0x000000104c4c7819 */ /* 0x000fe200000006ff */
[----:B------:R-:W-:Y:S01]  /*2c60*/  FADD.FTZ R53, R123, R74 ;  /* 0x0000004a7b357221 */ /* 0x000fe20000010000 */
[----:B------:R-:W-:Y:S01]  /*2c70*/  SHF.L.U32 R125, R125, 0x10, RZ ;  /* 0x000000107d7d7819 */ /* 0x000fe200000006ff */
[----:B------:R-:W-:Y:S01]  /*2c80*/  FADD.FTZ R54, R54, R55 ;  /* 0x0000003736367221 */ /* 0x000fe20000010000 */
[----:B------:R-:W-:Y:S01]  /*2c90*/  PRMT R127, R78, 0x7632, R127 ;  /* 0x000076324e7f7816 */ /* 0x000fe2000000007f */
        /* <DEDUP_REMOVED lines=10> */
[----:B------:R-:W-:Y:S01]  /*2d40*/  FADD.FTZ R53, R78, R127 ;  /* 0x0000007f4e357221 */ /* 0x000fe20000010000 */
[----:B------:R-:W-:-:S02]  /*2d50*/  SHF.L.U32 R80, R80, 0x10, RZ ;  /* 0x0000001050507819 */ /* 0x000fc400000006ff */
[----:B------:R-:W-:Y:S01]  /*2d60*/  SHF.L.U32 R129, R129, 0x10, RZ ;  /* 0x0000001081817819 */ /* 0x000fe200000006ff */
[----:B------:R-:W-:Y:S01]  /*2d70*/  FADD.FTZ R54, R54, R55 ;  /* 0x0000003736367221 */ /* 0x000fe20000010000 */
[----:B------:R-:W-:Y:S01]  /*2d80*/  PRMT R82, R131, 0x7632, R82 ;  /* 0x0000763283527816 */ /* 0x000fe20000000052 */
[----:B------:R-:W-:Y:S01]  /*2d90*/  FMUL.FTZ R55, R127, R127 ;  /* 0x0000007f7f377220 */ /* 0x000fe20000410000 */
[----:B------:R-:W-:Y:S01]  /*2da0*/  FADD.FTZ R52, R52, R53 ;  /* 0x0000003534347221 */ /* 0x000fe20000010000 */
[----:B------:R-:W-:Y:S01]  /*2db0*/  FADD.FTZ R53, R129, R80 ;  /* 0x0000005081357221 */ /* 0x000fe20000010000 */
[----:B------:R-:W-:Y:S02]  /*2dc0*/  SHF.L.U32 R82, R82, 0x10, RZ ;  /* 0x0000001052527819 */ /* 0x000fe400000006ff */
[----:B------:R-:W-:Y:S01]  /*2dd0*/  SHF.L.U32 R131, R131, 0x10, RZ ;  /* 0x0000001083837819 */ /* 0x000fe200000006ff */
[----:B------:R-:W-:Y:S01]  /*2de0*/  FFMA.FTZ R55, R78, R78, R55 ;  /* 0x0000004e4e377223 */ /* 0x000fe20000010037 */
[----:B------:R-:W-:Y:S01]  /*2df0*/  PRMT R133, R84, 0x7632, R133 ;  /* 0x0000763254857816 */ /* 0x000fe20000000085 */
[----:B------:R-:W-:Y:S01]  /*2e00*/  FMUL.FTZ R56, R80, R80 ;  /* 0x0000005050387220 */ /* 0x000fe20000410000 */
[----:B------:R-:W-:Y:S01]  /*2e10*/  FADD.FTZ R52, R52, R53 ;  /* 0x0000003534347221 */ /* 0x000fe20000010000 */
[----:B------:R-:W-:Y:S01]  /*2e20*/  FADD.FTZ R53, R131, R82 ;  /* 0x0000005283357221 */ /* 0x000fe20000010000 */
[----:B------:R-:W-:Y:S01]  /*2e30*/  SHF.L.U32 R84, R84, 0x10, RZ ;  /* 0x0000001054547819 */ /* 0x000fe200000006ff */
[----:B------:R-:W-:Y:S01]  /*2e40*/  FADD.FTZ R54, R54, R55 ;  /* 0x0000003736367221 */ /* 0x000fe20000010000 */
[----:B------:R-:W-:Y:S01]  /*2e50*/  SHF.L.U32 R133, R133, 0x10, RZ ;  /* 0x0000001085857819 */ /* 0x000fe200000006ff */
[----:B------:R-:W-:Y:S01]  /*2e60*/  FFMA.FTZ R55, R129, R129, R56 ;  /* 0x0000008181377223 */ /* 0x000fe20000010038 */
[----:B------:R-:W-:Y:S01]  /*2e70*/  PRMT R135, R86, 0x7632, R135 ;  /* 0x0000763256877816 */ /* 0x000fe20000000087 */
[----:B------:R-:W-:Y:S01]  /*2e80*/  FMUL.FTZ R56, R82, R82 ;  /* 0x0000005252387220 */ /* 0x000fe20000410000 */
[----:B------:R-:W-:Y:S01]  /*2e90*/  FADD.FTZ R52, R52, R53 ;  /* 0x0000003534347221 */ /* 0x000fe20000010000 */
[----:B------:R-:W-:Y:S01]  /*2ea0*/  SHF.L.U32 R86, R86, 0x10, RZ ;  /* 0x0000001056567819 */ /* 0x000fe200000006ff */
[----:B------:R-:W-:Y:S01]  /*2eb0*/  FADD.FTZ R53, R84, R133 ;  /* 0x0000008554357221 */ /* 0x000fe20000010000 */
[----:B------:R-:W-:Y:S01]  /*2ec0*/  SHF.L.U32 R135, R135, 0x10, RZ ;  /* 0x0000001087877819 */ /* 0x000fe200000006ff */
[----:B------:R-:W-:Y:S01]  /*2ed0*/  FADD.FTZ R54, R54, R55 ;  /* 0x0000003736367221 */ /* 0x000fe20000010000 */
[----:B--2---:R-:W-:Y:S01]  /*2ee0*/  PRMT R137, R88, 0x7632, R137 ;  /* 0x0000763258897816 */ /* 0x004fe20000000089 */
[----:B------:R-:W-:Y:S01]  /*2ef0*/  FFMA.FTZ R55, R131, R131, R56 ;  /* 0x0000008383377223 */ /* 0x000fe20000010038 */
[----:B------:R-:W-:Y:S01]  /*2f00*/  FADD.FTZ R52, R52, R53 ;  /* 0x0000003534347221 */ /* 0x000fe20000010000 */
[----:B------:R-:W-:Y:S01]  /*2f10*/  SHF.L.U32 R88, R88, 0x10, RZ ;  /* 0x0000001058587819 */ /* 0x000fe200000006ff */
[----:B------:R-:W-:Y:S01]  /*2f20*/  FADD.FTZ R53, R86, R135 ;  /* 0x0000008756357221 */ /* 0x000fe20000010000 */
[----:B------:R-:W-:Y:S01]  /*2f30*/  SHF.L.U32 R137, R137, 0x10, RZ ;  /* 0x0000001089897819 */ /* 0x000fe200000006ff */
[----:B------:R-:W-:Y:S01]  /*2f40*/  FADD.FTZ R54, R54, R55 ;  /* 0x0000003736367221 */ /* 0x000fe20000010000 */
[----:B------:R-:W-:Y:S01]  /*2f50*/  FMUL.FTZ R55, R133, R133 ;  /* 0x0000008585377220 */ /* 0x000fe20000410000 */
[----:B------:R-:W-:Y:S01]  /*2f60*/  FADD.FTZ R52, R52, R53 ;  /* 0x0000003534347221 */ /* 0x000fe20000010000 */
[----:B------:R-:W-:Y:S01]  /*2f70*/  FMUL.FTZ R57, R135, R135 ;  /* 0x0000008787397220 */ /* 0x000fe20000410000 */
[----:B------:R-:W-:Y:S01]  /*2f80*/  FADD.FTZ R53, R88, R137 ;  /* 0x0000008958357221 */ /* 0x000fe20000010000 */
[----:B------:R-:W-:Y:S01]  /*2f90*/  FFMA.FTZ R55, R84, R84, R55 ;  /* 0x0000005454377223 */ /* 0x000fe20000010037 */
[----:B------:R-:W-:Y:S01]  /*2fa0*/  PRMT R139, R90, 0x7632, R139 ;  /* 0x000076325a8b7816 */ /* 0x000fe2000000008b */
[----:B------:R-:W-:Y:S01]  /*2fb0*/  FFMA.FTZ R57, R86, R86, R57 ;  /* 0x0000005656397223 */ /* 0x000fe20000010039 */
[----:B------:R-:W-:Y:S01]  /*2fc0*/  FADD.FTZ R52, R52, R53 ;  /* 0x0000003534347221 */ /* 0x000fe20000010000 */
[----:B------:R-:W-:Y:S01]  /*2fd0*/  FADD.FTZ R54, R54, R55 ;  /* 0x0000003736367221 */ /* 0x000fe20000010000 */
[----:B------:R-:W-:Y:S01]  /*2fe0*/  SHF.L.U32 R139, R139, 0x10, RZ ;  /* 0x000000108b8b7819 */ /* 0x000fe200000006ff */
[----:B------:R-:W-:Y:S01]  /*2ff0*/  FMUL.FTZ R53, R137, R137 ;  /* 0x0000008989357220 */ /* 0x000fe20000410000 */
[----:B------:R-:W-:-:S02]  /*3000*/  SHF.L.U32 R90, R90, 0x10, RZ ;  /* 0x000000105a5a7819 */ /* 0x000fc400000006ff */
[----:B----4-:R-:W-:Y:S01]  /*3010*/  PRMT R141, R92, 0x7632, R141 ;  /* 0x000076325c8d7816 */ /* 0x010fe2000000008d */
[----:B------:R-:W-:Y:S01]  /*3020*/  FADD.FTZ R54, R54, R57 ;  /* 0x0000003936367221 */ /* 0x000fe20000010000 */
[----:B------:R-:W-:Y:S01]  /*3030*/  FFMA.FTZ R53, R88, R88, R53 ;  /* 0x0000005858357223 */ /* 0x000fe20000010035 */
[----:B------:R-:W-:Y:S01]  /*3040*/  FMUL.FTZ R57, R139, R139 ;  /* 0x0000008b8b397220 */ /* 0x000fe20000410000 */
[----:B------:R-:W-:Y:S01]  /*3050*/  SHF.L.U32 R141, R141, 0x10, RZ ;  /* 0x000000108d8d7819 */ /* 0x000fe200000006ff */
[----:B------:R-:W-:Y:S01]  /*3060*/  FADD.FTZ R55, R90, R139 ;  /* 0x0000008b5a377221 */ /* 0x000fe20000010000 */
[----:B------:R-:W-:Y:S02]  /*3070*/  SHF.L.U32 R92, R92, 0x10, RZ ;  /* 0x000000105c5c7819 */ /* 0x000fe400000006ff */
[----:B---3--:R-:W-:Y:S01]  /*3080*/  PRMT R94, R143, 0x7632, R94 ;  /* 0x000076328f5e7816 */ /* 0x008fe2000000005e */
[----:B------:R-:W-:Y:S01]  /*3090*/  FADD.FTZ R53, R54, R53 ;  /* 0x0000003536357221 */ /* 0x000fe20000010000 */
[----:B------:R-:W-:Y:S01]  /*30a0*/  FFMA.FTZ R54, R90, R90, R57 ;  /* 0x0000005a5a367223 */ /* 0x000fe20000010039 */
[----:B------:R-:W-:Y:S01]  /*30b0*/  FADD.FTZ R52, R52, R55 ;  /* 0x0000003734347221 */ /* 0x000fe20000010000 */
[----:B------:R-:W-:Y:S01]  /*30c0*/  SHF.L.U32 R94, R94, 0x10, RZ ;  /* 0x000000105e5e7819 */ /* 0x000fe200000006ff */
[----:B------:R-:W-:Y:S01]  /*30d0*/  FMUL.FTZ R57, R141, R141 ;  /* 0x0000008d8d397220 */ /* 0x000fe20000410000 */
[C---:B------:R-:W-:Y:S01]  /*30e0*/  FADD.FTZ R55, R92.reuse, R141 ;  /* 0x0000008d5c377221 */ /* 0x040fe20000010000 */
[----:B------:R-:W-:Y:S01]  /*30f0*/  SHF.L.U32 R143, R143, 0x10, RZ ;  /* 0x000000108f8f7819 */ /* 0x000fe200000006ff */
[----:B------:R-:W-:Y:S01]  /*3100*/  FADD.FTZ R53, R53, R54 ;  /* 0x0000003635357221 */ /* 0x000fe20000010000 */
[----:B------:R-:W-:Y:S01]  /*3110*/  FFMA.FTZ R54, R92, R92, R57 ;  /* 0x0000005c5c367223 */ /* 0x000fe20000010039 */
[----:B------:R-:W-:Y:S01]  /*3120*/  FADD.FTZ R52, R52, R55 ;  /* 0x0000003734347221 */ /* 0x000fe20000010000 */
[----:B------:R-:W-:Y:S01]  /*3130*/  FMUL.FTZ R56, R94, R94 ;  /* 0x0000005e5e387220 */ /* 0x000fe20000410000 */
[----:B------:R-:W-:Y:S01]  /*3140*/  FADD.FTZ R55, R143, R94 ;  /* 0x0000005e8f377221 */ /* 0x000fe20000010000 */
[----:B------:R-:W-:Y:S01]  /*3150*/  FADD.FTZ R53, R53, R54 ;  /* 0x0000003635357221 */ /* 0x000fe20000010000 */
[----:B------:R-:W-:-:S02]  /*3160*/  PRMT R147, R98, 0x7632, R147 ;  /* 0x0000763262937816 */ /* 0x000fc40000000093 */
[C---:B------:R-:W-:Y:S02]  /*3170*/  PRMT R96, R145.reuse, 0x7632, R96 ;  /* 0x0000763291607816 */ /* 0x040fe40000000060 */
[----:B------:R-:W-:Y:S02]  /*3180*/  SHF.L.U32 R145, R145, 0x10, RZ ;  /* 0x0000001091917819 */ /* 0x000fe400000006ff */
[----:B------:R-:W-:Y:S01]  /*3190*/  SHF.L.U32 R96, R96, 0x10, RZ ;  /* 0x0000001060607819 */ /* 0x000fe200000006ff */
[----:B------:R-:W-:Y:S01]  /*31a0*/  FFMA.FTZ R56, R143, R143, R56 ;  /* 0x0000008f8f387223 */ /* 0x000fe20000010038 */
[----:B------:R-:W-:Y:S01]  /*31b0*/  SHF.L.U32 R147, R147, 0x10, RZ ;  /* 0x0000001093937819 */ /* 0x000fe200000006ff */
[----:B------:R-:W-:Y:S02]  /*31c0*/  FADD.FTZ R52, R52, R55 ;  /* 0x0000003734347221 */ /* 0x000fe40000010000 */
[----:B------:R-:W-:Y:S01]  /*31d0*/  FMUL.FTZ R54, R96, R96 ;  /* 0x0000006060367220 */ /* 0x000fe20000410000 */
[----:B------:R-:W-:Y:S01]  /*31e0*/  SHF.L.U32 R98, R98, 0x10, RZ ;  /* 0x0000001062627819 */ /* 0x000fe200000006ff */
[----:B------:R-:W-:Y:S01]  /*31f0*/  FADD.FTZ R55, R145, R96 ;  /* 0x0000006091377221 */ /* 0x000fe20000010000 */
[----:B------:R-:W-:Y:S01]  /*3200*/  FADD.FTZ R53, R53, R56 ;  /* 0x0000003835357221 */ /* 0x000fe20000010000 */
[----:B------:R-:W-:Y:S01]  /*3210*/  FFMA.FTZ R54, R145, R145, R54 ;  /* 0x0000009191367223 */ /* 0x000fe20000010036 */
[----:B------:R-:W-:Y:S01]  /*3220*/  FMUL.FTZ R57, R147, R147 ;  /* 0x0000009393397220 */ /* 0x000fe20000410000 */
[----:B------:R-:W-:Y:S01]  /*3230*/  PRMT R100, R149, 0x7632, R100 ;  /* 0x0000763295647816 */ /* 0x000fe20000000064 */
[----:B------:R-:W-:-:S03]  /*3240*/  FADD.FTZ R52, R52, R55 ;  /* 0x0000003734347221 */ /* 0x000fc60000010000 */
[----:B------:R-:W-:Y:S02]  /*3250*/  SHF.L.U32 R100, R100, 0x10, RZ ;  /* 0x0000001064647819 */ /* 0x000fe400000006ff */
[----:B------:R-:W-:Y:S01]  /*3260*/  PRMT R102, R151, 0x7632, R102 ;  /* 0x0000763297667816 */ /* 0x000fe20000000066 */
[C---:B------:R-:W-:Y:S01]  /*3270*/  FADD.FTZ R55, R98.reuse, R147 ;  /* 0x0000009362377221 */ /* 0x040fe20000010000 */
[----:B------:R-:W-:Y:S01]  /*3280*/  SHF.L.U32 R149, R149, 0x10, RZ ;  /* 0x0000001095957819 */ /* 0x000fe200000006ff */
[----:B------:R-:W-:Y:S01]  /*3290*/  FADD.FTZ R53, R53, R54 ;  /* 0x0000003635357221 */ /* 0x000fe20000010000 */
[----:B------:R-:W-:Y:S01]  /*32a0*/  FFMA.FTZ R54, R98, R98, R57 ;  /* 0x0000006262367223 */ /* 0x000fe20000010039 */
[----:B------:R-:W-:Y:S01]  /*32b0*/  FMUL.FTZ R56, R100, R100 ;  /* 0x0000006464387220 */ /* 0x000fe20000410000 */
[----:B------:R-:W-:Y:S02]  /*32c0*/  SHF.L.U32 R102, R102, 0x10, RZ ;  /* 0x0000001066667819 */ /* 0x000fe400000006ff */
        /* <DEDUP_REMOVED lines=58> */
.L_x_2308:
[----:B------:R-:W-:Y:S05]  /*3670*/  BSYNC.RECONVERGENT B0 ;  /* 0x0000000000007941 */ /* 0x000fea0003800200 */
.L_x_2307:
        /* <DEDUP_REMOVED lines=34> */
.L_x_2310:
[----:B------:R-:W-:Y:S05]  /*38a0*/  BSYNC.RECONVERGENT B0 ;  /* 0x0000000000007941 */ /* 0x000fea0003800200 */
.L_x_2309:
        /* <DEDUP_REMOVED lines=14> */
[----:B--2---:R-:W-:Y:S02]  /*3990*/  IMAD R57, R4, R5, R6 ;  /* 0x0000000504397224 */ /* 0x004fe400078e0206 */
[----:B---3--:R-:W-:-:S04]  /*39a0*/  IMAD.WIDE.U32 R52, R55, 0x4, R52 ;  /* 0x0000000437347825 */ /* 0x008fc800078e0034 */
[----:B------:R-:W-:Y:S01]  /*39b0*/  IMAD.WIDE.U32 R54, R57, 0x8, R60 ;  /* 0x0000000839367825 */ /* 0x000fe200078e003c */
[----:B------:R-:W-:Y:S02]  /*39c0*/  IADD3 R57, PT, PT, -R56, 0x1, RZ ;  /* 0x0000000138397810 */ /* 0x000fe40007ffe1ff */
[----:B------:R-:W2:Y:S02]  /*39d0*/  LDC R56, c[0x0][0x370] ;  /* 0x0000dc00ff387b82 */ /* 0x000ea40000000800 */
[----:B------:R3:W-:Y:S01]  /*39e0*/  STG.E.64 desc[UR6][R54.64], R112 ;  /* 0x0000007036007986 */ /* 0x0007e2000c101b06 */
[----:B------:R-:W-:Y:S06]  /*39f0*/  MEMBAR.ALL.GPU ;  /* 0x0000000000007992 */ /* 0x000fec000000a000 */
[----:B------:R-:W-:-:S00]  /*3a00*/  ERRBAR ;  /* 0x00000000000079ab */ /* 0x000fc00000000000 */
[----:B------:R-:W-:Y:S06]  /*3a10*/  CGAERRBAR ;  /* 0x00000000000075ab */ /* 0x000fec0000000000 */
[----:B------:R3:W-:Y:S01]  /*3a20*/  REDG.E.ADD.S32.STRONG.GPU desc[UR6][R52.64], R57 ;  /* 0x000000393400798e */ /* 0x0007e2000c12e306 */
[----:B--2---:R-:W-:-:S04]  /*3a30*/  SEL R59, R56, RZ, !P1 ;  /* 0x000000ff383b7207 */ /* 0x004fc80004800000 */
[----:B------:R-:W-:-:S13]  /*3a40*/  ISETP.NE.AND P1, PT, R59, -0x1, PT ;  /* 0xffffffff3b00780c */ /* 0x000fda0003f25270 */
[----:B---3--:R-:W-:Y:S05]  /*3a50*/  @!P1 BRA `(.L_x_2312) ;  /* 0x0000000000149947 */ /* 0x008fea0003800000 */
.L_x_2313:
[----:B------:R-:W2:Y:S04]  /*3a60*/  LDG.E.STRONG.GPU R54, desc[UR6][R52.64] ;  /* 0x0000000634367981 */ /* 0x000ea8000c1ef900 */
[----:B--2---:R-:W-:Y:S01]  /*3a70*/  CCTL.IVALL ;  /* 0x00000000ff00798f */ /* 0x004fe20002000000 */
[----:B------:R-:W-:Y:S05]  /*3a80*/  YIELD ;  /* 0x0000000000007946 */ /* 0x000fea0003800000 */
[----:B------:R-:W-:-:S13]  /*3a90*/  ISETP.NE.AND P1, PT, R54, R59, PT ;  /* 0x0000003b3600720c */ /* 0x000fda0003f25270 */
[----:B------:R-:W-:Y:S05]  /*3aa0*/  @P1 BRA `(.L_x_2313) ;  /* 0xfffffffc00ec1947 */ /* 0x000fea000383ffff */
.L_x_2312:
        /* <DEDUP_REMOVED lines=16> */
.L_x_2315:
        /* <DEDUP_REMOVED lines=10> */
[--C-:B--2---:R-:W-:Y:S02]  /*3c50*/  @!P1 IMAD.WIDE.U32 R56, R67, 0x8, R60.reuse ;  /* 0x0000000843389825 */ /* 0x104fe400078e003c */
[----:B------:R-:W2:Y:S02]  /*3c60*/  @!P5 LDG.E.64 R54, desc[UR6][R54.64] ;  /* 0x000000063636d981 */ /* 0x000ea4000c1e1b00 */
[----:B-1----:R-:W-:Y:S02]  /*3c70*/  @!P3 IMAD.WIDE.U32 R58, R62, 0x8, R60 ;  /* 0x000000083e3ab825 */ /* 0x002fe400078e003c */
[----:B------:R-:W3:Y:S04]  /*3c80*/  @!P1 LDG.E.64 R56, desc[UR6][R56.64] ;  /* 0x0000000638389981 */ /* 0x000ee8000c1e1b00 */
[----:B------:R-:W4:Y:S01]  /*3c90*/  @!P3 LDG.E.64 R58, desc[UR6][R58.64] ;  /* 0x000000063a3ab981 */ /* 0x000f22000c1e1b00 */
[----:B------:R-:W-:-:S02]  /*3ca0*/  UIADD3 UR5, UPT, UPT, UR4, 0x4, URZ ;  /* 0x0000000404057890 */ /* 0x000fc4000fffe0ff */
[----:B------:R-:W-:Y:S01]  /*3cb0*/  UIADD3 UR8, UPT, UPT, UR4, 0x5, URZ ;  /* 0x0000000504087890 */ /* 0x000fe2000fffe0ff */
[----:B0-----:R-:W-:Y:S01]  /*3cc0*/  @!P4 FADD.FTZ R112, R112, R52 ;  /* 0x000000347070c221 */ /* 0x001fe20000010000 */
[----:B------:R-:W-:Y:S02]  /*3cd0*/  @!P4 FADD.FTZ R113, R113, R53 ;  /* 0x000000357171c221 */ /* 0x000fe40000010000 */
[----:B------:R-:W-:Y:S01]  /*3ce0*/  ISETP.EQ.OR P4, PT, R4, UR5, P2 ;  /* 0x0000000504007c0c */ /* 0x000fe20009782670 */
[----:B------:R-:W-:Y:S01]  /*3cf0*/  UIADD3 UR5, UPT, UPT, UR4, 0x6, URZ ;  /* 0x0000000604057890 */ /* 0x000fe2000fffe0ff */
[----:B--2---:R-:W-:Y:S01]  /*3d00*/  @!P5 FADD.FTZ R112, R112, R54 ;  /* 0x000000367070d221 */ /* 0x004fe20000010000 */
[----:B------:R-:W-:Y:S01]  /*3d10*/  @!P5 FADD.FTZ R113, R113, R55 ;  /* 0x000000377171d221 */ /* 0x000fe20000010000 */
[----:B------:R-:W-:Y:S01]  /*3d20*/  ISETP.EQ.OR P5, PT, R4, UR8, P2 ;  /* 0x0000000804007c0c */ /* 0x000fe200097a2670 */
[----:B------:R-:W-:Y:S01]  /*3d30*/  UIADD3 UR8, UPT, UPT, UR4, 0x7, URZ ;  /* 0x0000000704087890 */ /* 0x000fe2000fffe0ff */
[----:B---3--:R-:W-:Y:S01]  /*3d40*/  @!P1 FADD.FTZ R112, R112, R56 ;  /* 0x0000003870709221 */ /* 0x008fe20000010000 */
        /* <DEDUP_REMOVED lines=36> */
.L_x_2314:
        /* <DEDUP_REMOVED lines=12> */
[----:B--2---:R-:W-:Y:S02]  /*4050*/  IADD3 R57, PT, PT, R63, 0x2, RZ ;  /* 0x000000023f397810 */ /* 0x004fe40007ffe0ff */
        /* <DEDUP_REMOVED lines=25> */
.L_x_2316:
        /* <DEDUP_REMOVED lines=19> */
.L_x_2317:
        /* <DEDUP_REMOVED lines=9> */
.L_x_2318:
[----:B------:R-:W-:Y:S05]  /*43b0*/  BSYNC.RECONVERGENT B0 ;  /* 0x0000000000007941 */ /* 0x000fea0003800200 */
.L_x_2311:
[----:B------:R-:W4:Y:S01]  /*43c0*/  S2UR UR5, SR_CgaCtaId ;  /* 0x00000000000579c3 */ /* 0x000f220000008800 */
[----:B------:R-:W5:Y:S01]  /*43d0*/  LDCU UR8, c[0x0][0x414] ;  /* 0x00008280ff0877ac */ /* 0x000f620008000800 */
[----:B------:R-:W-:Y:S01]  /*43e0*/  LOP3.LUT R63, R20, 0xffff, RZ, 0xc0, !PT ;  /* 0x0000ffff143f7812 */ /* 0x000fe200078ec0ff */
[----:B------:R-:W-:-:S03]  /*43f0*/  UMOV UR4, 0x400 ;  /* 0x0000040000047882 */ /* 0x000fc60000000000 */
[----:B------:R-:W-:Y:S02]  /*4400*/  IADD3 R63, PT, PT, R132, R63, RZ ;  /* 0x0000003f843f7210 */ /* 0x000fe40007ffe0ff */
[----:B---3--:R-:W1:Y:S08]  /*4410*/  @P0 LDC.64 R52, c[0x0][0x388] ;  /* 0x0000e200ff340b82 */ /* 0x008e700000000a00 */
[----:B--2---:R-:W2:Y:S01]  /*4420*/  LDC.64 R56, c[0x0][0x398] ;  /* 0x0000e600ff387b82 */ /* 0x004ea20000000a00 */
[----:B----4-:R-:W-:-:S07]  /*4430*/  ULEA UR4, UR5, UR4, 0x18 ;  /* 0x0000000405047291 */ /* 0x010fce000f8ec0ff */
[----:B------:R-:W3:Y:S01]  /*4440*/  LDC.64 R54, c[0x0][0x3a0] ;  /* 0x0000e800ff367b82 */ /* 0x000ee20000000a00 */
[----:B------:R-:W4:Y:S01]  /*4450*/  LDCU UR5, c[0x0][0x404] ;  /* 0x00008080ff0577ac */ /* 0x000f220008000800 */
[----:B-1----:R-:W-:-:S04]  /*4460*/  @P0 IMAD.WIDE R58, R0, 0x8, R52 ;  /* 0x00000008003a0825 */ /* 0x002fc800078e0234 */
[----:B-----5:R-:W-:Y:S01]  /*4470*/  @P0 FMUL.FTZ R52, R112, UR8 ;  /* 0x0000000870340c20 */ /* 0x020fe20008410000 */
[----:B------:R-:W-:Y:S01]  /*4480*/  @P0 FMUL.FTZ R53, R113, UR8 ;  /* 0x0000000871350c20 */ /* 0x000fe20008410000 */
[----:B------:R-:W-:Y:S04]  /*4490*/  @!P2 STS.64 [UR4+0x78], R112 ;  /* 0x00007870ff00a988 */ /* 0x000fe80008000a04 */
[----:B------:R4:W-:Y:S01]  /*44a0*/  @P0 STG.E.64 desc[UR6][R58.64], R52 ;  /* 0x000000343a000986 */ /* 0x0009e2000c101b06 */
[C---:B--2---:R-:W-:Y:S01]  /*44b0*/  IMAD.WIDE R60, R63.reuse, 0x2, R56 ;  /* 0x000000023f3c7825 */ /* 0x044fe200078e0238 */
[----:B------:R-:W-:Y:S03]  /*44c0*/  BAR.SYNC.DEFER_BLOCKING 0x0 ;  /* 0x0000000000007b1d */ /* 0x000fe60000010000 */
[----:B---3--:R-:W-:-:S03]  /*44d0*/  IMAD.WIDE R62, R63, 0x2, R54 ;  /* 0x000000023f3e7825 */ /* 0x008fc600078e0236 */
[----:B------:R-:W2:Y:S04]  /*44e0*/  LDG.E.U16 R67, desc[UR6][R60.64] ;  /* 0x000000063c437981 */ /* 0x000ea8000c1e1500 */
[----:B------:R1:W3:Y:S04]  /*44f0*/  LDG.E.U16 R68, desc[UR6][R60.64+0x2] ;  /* 0x000002063c447981 */ /* 0x0002e8000c1e1500 */
[----:B------:R-:W5:Y:S04]  /*4500*/  LDG.E.U16 R70, desc[UR6][R62.64] ;  /* 0x000000063e467981 */ /* 0x000f68000c1e1500 */
[----:B------:R0:W5:Y:S01]  /*4510*/  LDG.E.U16 R69, desc[UR6][R62.64+0x2] ;  /* 0x000002063e457981 */ /* 0x000162000c1e1500 */
[----:B------:R-:W-:-:S02]  /*4520*/  HFMA2 R57, -RZ, RZ, 1.875, 0 ;  /* 0x3f800000ff397431 */ /* 0x000fc400000001ff */
[----:B----4-:R-:W-:Y:S01]  /*4530*/  IMAD R59, R4, UR5, R155 ;  /* 0x00000005043b7c24 */ /* 0x010fe2000f8e029b */
[----:B------:R-:W-:Y:S01]  /*4540*/  BSSY.RECONVERGENT B0, `(.L_x_2319) ;  /* 0x0000723000007945 */ /* 0x000fe20003800200 */
[----:B------:R-:W4:Y:S01]  /*4550*/  LDS.64 R54, [UR4+0x78] ;  /* 0x00007804ff367984 */ /* 0x000f220008000a00 */
[----:B------:R-:W0:Y:S02]  /*4560*/  LDCU.U8 UR4, c[0x0][0x3fc] ;  /* 0x00007f80ff0477ac */ /* 0x000e240008000000 */
[C---:B------:R-:W-:Y:S02]  /*4570*/  IADD3 R71, PT, PT, R59.reuse, 0x20, RZ ;  /* 0x000000203b477810 */ /* 0x040fe40007ffe0ff */
[C---:B------:R-:W-:Y:S02]  /*4580*/  IADD3 R58, PT, PT, R59.reuse, 0x1e0, RZ ;  /* 0x000001e03b3a7810 */ /* 0x040fe40007ffe0ff */
[C---:B-1----:R-:W-:Y:S02]  /*4590*/  IADD3 R60, PT, PT, R59.reuse, 0x60, RZ ;  /* 0x000000603b3c7810 */ /* 0x042fe40007ffe0ff */
[----:B------:R-:W-:-:S02]  /*45a0*/  IADD3 R61, PT, PT, R59, 0xe0, RZ ;  /* 0x000000e03b3d7810 */ /* 0x000fc40007ffe0ff */
[----:B0-----:R-:W-:Y:S02]  /*45b0*/  IADD3 R62, PT, PT, R59, 0x110, RZ ;  /* 0x000001103b3e7810 */ /* 0x001fe40007ffe0ff */
[----:B------:R-:W-:Y:S02]  /*45c0*/  SHF.R.S32.HI R112, RZ, 0x1f, R71 ;  /* 0x0000001fff707819 */ /* 0x000fe40000011447 */
[----:B------:R-:W-:Y:S02]  /*45d0*/  SHF.R.S32.HI R63, RZ, 0x1f, R58 ;  /* 0x0000001fff3f7819 */ /* 0x000fe4000001143a */
[----:B------:R-:W-:Y:S01]  /*45e0*/  SHF.R.S32.HI R64, RZ, 0x1f, R60 ;  /* 0x0000001fff407819 */ /* 0x000fe2000001143c */
[----:B------:R-:W-:Y:S01]  /*45f0*/  UISETP.NE.AND UP0, UPT, UR4, URZ, UPT ;  /* 0x000000ff0400728c */ /* 0x000fe2000bf05270 */
[----:B------:R-:W-:Y:S02]  /*4600*/  SHF.R.S32.HI R65, RZ, 0x1f, R61 ;  /* 0x0000001fff417819 */ /* 0x000fe4000001143d */
[----:B------:R-:W-:Y:S01]  /*4610*/  SHF.R.S32.HI R66, RZ, 0x1f, R62 ;  /* 0x0000001fff427819 */ /* 0x000fe2000001143e */
[----:B----4-:R-:W-:-:S04]  /*4620*/  FMUL.FTZ R56, R54, UR8 ;  /* 0x0000000836387c20 */ /* 0x010fc80008410000 */
        /* <DEDUP_REMOVED lines=8> */
[----:B-----5:R-:W-:Y:S02]  /*46b0*/  SHF.L.U32 R70, R70, 0x10, RZ ;  /* 0x0000001046467819 */ /* 0x020fe400000006ff */
[----:B------:R-:W-:Y:S01]  /*46c0*/  SHF.L.U32 R69, R69, 0x10, RZ ;  /* 0x0000001045457819 */ /* 0x000fe200000006ff */
[----:B01----:R-:W-:Y:S06]  /*46d0*/  BRA.U UP0, `(.L_x_2320) ;  /* 0x0000002d00987547 */ /* 0x003fec000b800000 */
[----:B------:R-:W0:Y:S01]  /*46e0*/  LDCU.64 UR4, c[0x0][0x3e8] ;  /* 0x00007d00ff0477ac */ /* 0x000e220008000a00 */
[----:B------:R-:W-:Y:S01]  /*46f0*/  SHF.R.S32.HI R55, RZ, 0x1f, R59 ;  /* 0x0000001fff377819 */ /* 0x000fe2000001143b */
[----:B------:R-:W-:Y:S01]  /*4700*/  BSSY.RECONVERGENT B1, `(.L_x_2321) ;  /* 0x000001c000017945 */ /* 0x000fe20003800200 */
[----:B0-----:R-:W-:Y:S02]  /*4710*/  ISETP.GE.U32.AND P2, PT, R59, UR4, PT ;  /* 0x000000043b007c0c */ /* 0x001fe4000bf46070 */
[----:B------:R-:W-:Y:S02]  /*4720*/  ISETP.GE.U32.AND P3, PT, R130, UR4, PT ;  /* 0x0000000482007c0c */ /* 0x000fe4000bf66070 */
[----:B------:R-:W-:Y:S02]  /*4730*/  ISETP.GE.AND.EX P2, PT, R55, UR5, PT, P2 ;  /* 0x0000000537007c0c */ /* 0x000fe4000bf46320 */
[----:B------:R-:W-:Y:S02]  /*4740*/  ISETP.GE.U32.AND P1, PT, R71, UR4, PT ;  /* 0x0000000447007c0c */ /* 0x000fe4000bf26070 */
[----:B------:R-:W-:-:S02]  /*4750*/  ISETP.GE.U32.AND P4, PT, R128, UR4, PT ;  /* 0x0000000480007c0c */ /* 0x000fc4000bf86070 */
[----:B------:R-:W-:Y:S02]  /*4760*/  ISETP.GE.U32.AND P5, PT, R126, UR4, PT ;  /* 0x000000047e007c0c */ /* 0x000fe4000bfa6070 */
        /* <DEDUP_REMOVED lines=21> */
.L_x_2322:
[----:B------:R-:W-:Y:S05]  /*48c0*/  BSYNC.RECONVERGENT B1 ;  /* 0x0000000000017941 */ /* 0x000fea0003800200 */
.L_x_2321:
[----:B------:R-:W-:Y:S04]  /*48d0*/  BSSY.RECONVERGENT B1, `(.L_x_2323) ;  /* 0x0000014000017945 */ /* 0x000fe80003800200 */
[----:B------:R-:W-:Y:S05]  /*48e0*/  @P3 BRA `(.L_x_2324) ;  /* 0x0000000000483947 */ /* 0x000fea0003800000 */
[----:B------:R-:W1:Y:S01]  /*48f0*/  LDCU.64 UR8, c[0x0][0x3e0] ;  /* 0x00007c00ff0877ac */ /* 0x000e620008000a00 */
[----:B------:R-:W-:Y:S01]  /*4900*/  MOV R52, R156 ;  /* 0x0000009c00347202 */ /* 0x000fe20000000f00 */
[--C-:B------:R-:W-:Y:S01]  /*4910*/  FADD.FTZ R22, R89, -R56.reuse ;  /* 0x8000003859167221 */ /* 0x100fe20000010000 */
[----:B0-----:R-:W-:Y:S01]  /*4920*/  MOV R53, R159 ;  /* 0x0000009f00357202 */ /* 0x001fe20000000f00 */
        /* <DEDUP_REMOVED lines=14> */
.L_x_2324:
[----:B------:R-:W-:Y:S05]  /*4a10*/  BSYNC.RECONVERGENT B1 ;  /* 0x0000000000017941 */ /* 0x000fea0003800200 */
.L_x_2323:
[----:B------:R-:W-:Y:S04]  /*4a20*/  BSSY.RECONVERGENT B1, `(.L_x_2325) ;  /* 0x0000014000017945 */ /* 0x000fe80003800200 */
[----:B------:R-:W-:Y:S05]  /*4a30*/  @P1 BRA `(.L_x_2326) ;  /* 0x0000000000481947 */ /* 0x000fea0003800000 */
[----:B------:R-:W2:Y:S01]  /*4a40*/  LDCU.64 UR8, c[0x0][0x3e0] ;  /* 0x00007c00ff0877ac */ /* 0x000ea20008000a00 */
[----:B------:R-:W-:Y:S01]  /*4a50*/  MOV R52, R156 ;  /* 0x0000009c00347202 */ /* 0x000fe20000000f00 */
[--C-:B------:R-:W-:Y:S01]  /*4a60*/  FADD.FTZ R24, R24, -R56.reuse ;  /* 0x8000003818187221 */ /* 0x100fe20000010000 */
[----:B01----:R-:W-:Y:S01]  /*4a70*/  MOV R53, R159 ;  /* 0x0000009f00357202 */ /* 0x003fe20000000f00 */
[----:B------:R-:W0:Y:S01]  /*4a80*/  LDCU.64 UR10, c[0x0][0x380] ;  /* 0x00007000ff0a77ac */ /* 0x000e220008000a00 */
[----:B------:R-:W-:Y:S01]  /*4a90*/  FADD.FTZ R22, R91, -R56 ;  /* 0x800000385b167221 */ /* 0x000fe20000010000 */
[----:B------:R-:W-:-:S03]  /*4aa0*/  FMUL.FTZ R24, R24, R57 ;  /* 0x0000003918187220 */ /* 0x000fc60000410000 */
[----:B------:R-:W-:Y:S01]  /*4ab0*/  FMUL.FTZ R22, R22, R57 ;  /* 0x0000003916167220 */ /* 0x000fe20000410000 */
[----:B------:R-:W-:Y:S01]  /*4ac0*/  FFMA.FTZ R24, R67, R24, R70 ;  /* 0x0000001843187223 */ /* 0x000fe20000010046 */
[----:B--2---:R-:W-:Y:S02]  /*4ad0*/  IMAD R112, R112, UR8, RZ ;  /* 0x0000000870707c24 */ /* 0x004fe4000f8e02ff */
        /* <DEDUP_REMOVED lines=8> */
.L_x_2326:
[----:B------:R-:W-:Y:S05]  /*4b60*/  BSYNC.RECONVERGENT B1 ;  /* 0x0000000000017941 */ /* 0x000fea0003800200 */
.L_x_2325:
        /* <DEDUP_REMOVED lines=30> */
.L_x_2328:
[----:B------:R-:W-:Y:S05]  /*4d50*/  BSYNC.RECONVERGENT B1 ;  /* 0x0000000000017941 */ /* 0x000fea0003800200 */
.L_x_2327:
[----:B------:R-:W-:Y:S04]  /*4d60*/  BSSY.RECONVERGENT B1, `(.L_x_2329) ;  /* 0x0000014000017945 */ /* 0x000fe80003800200 */
[----:B------:R-:W-:Y:S05]  /*4d70*/  @P5 BRA `(.L_x_2330) ;  /* 0x0000000000485947 */ /* 0x000fea0003800000 */
[----:B------:R-:W4:Y:S01]  /*4d80*/  LDCU.64 UR8, c[0x0][0x3e0] ;  /* 0x00007c00ff0877ac */ /* 0x000f220008000a00 */
[----:B------:R-:W-:Y:S01]  /*4d90*/  MOV R52, R156 ;  /* 0x0000009c00347202 */ /* 0x000fe20000000f00 */
[--C-:B------:R-:W-:Y:S01]  /*4da0*/  FADD.FTZ R24, R95, -R56.reuse ;  /* 0x800000385f187221 */ /* 0x100fe20000010000 */
[----:B0123--:R-:W-:Y:S01]  /*4db0*/  MOV R53, R159 ;  /* 0x0000009f00357202 */ /* 0x00ffe20000000f00 */
[----:B------:R-:W0:Y:S01]  /*4dc0*/  LDCU.64 UR10, c[0x0][0x380] ;  /* 0x00007000ff0a77ac */ /* 0x000e220008000a00 */
[----:B------:R-:W-:Y:S01]  /*4dd0*/  FADD.FTZ R30, R30, -R56 ;  /* 0x800000381e1e7221 */ /* 0x000fe20000010000 */
[----:B------:R-:W-:-:S03]  /*4de0*/  FMUL.FTZ R24, R24, R57 ;  /* 0x0000003918187220 */ /* 0x000fc60000410000 */
[----:B------:R-:W-:Y:S01]  /*4df0*/  FMUL.FTZ R30, R30, R57 ;  /* 0x000000391e1e7220 */ /* 0x000fe20000410000 */
[----:B------:R-:W-:-:S03]  /*4e00*/  FFMA.FTZ R24, R67, R24, R70 ;  /* 0x0000001843187223 */ /* 0x000fc60000010046 */
[----:B------:R-:W-:Y:S01]  /*4e10*/  FFMA.FTZ R71, R68, R30, R69 ;  /* 0x0000001e44477223 */ /* 0x000fe20000010045 */
[----:B----4-:R-:W-:Y:S02]  /*4e20*/  IMAD R55, R25, UR8, RZ ;  /* 0x0000000819377c24 */ /* 0x010fe4000f8e02ff */
[----:B------:R-:W-:-:S04]  /*4e30*/  IMAD.WIDE.U32 R52, R126, UR8, R52 ;  /* 0x000000087e347c25 */ /* 0x000fc8000f8e0034 */
[----:B------:R-:W-:Y:S01]  /*4e40*/  IMAD R55, R126, UR9, R55 ;  /* 0x000000097e377c24 */ /* 0x000fe2000f8e0237 */
[----:B0-----:R-:W-:-:S04]  /*4e50*/  LEA R54, P4, R52, UR10, 0x1 ;  /* 0x0000000a34367c11 */ /* 0x001fc8000f8808ff */
[----:B------:R-:W-:Y:S02]  /*4e60*/  IADD3 R55, PT, PT, R53, R55, RZ ;  /* 0x0000003735377210 */ /* 0x000fe40007ffe0ff */
[----:B------:R-:W-:Y:S02]  /*4e70*/  F2FP.BF16.F32.PACK_AB R53, R71, R24 ;  /* 0x000000184735723e */ /* 0x000fe400000010ff */
[----:B------:R-:W-:-:S05]  /*4e80*/  LEA.HI.X R55, R52, UR11, R55, 0x1, P4 ;  /* 0x0000000b34377c11 */ /* 0x000fca000a0f0c37 */
[----:B------:R4:W-:Y:S02]  /*4e90*/  STG.E desc[UR6][R54.64], R53 ;  /* 0x0000003536007986 */ /* 0x0009e4000c101906 */
.L_x_2330:
[----:B------:R-:W-:Y:S05]  /*4ea0*/  BSYNC.RECONVERGENT B1 ;  /* 0x0000000000017941 */ /* 0x000fea0003800200 */
.L_x_2329:
        /* <DEDUP_REMOVED lines=10> */
[----:B------:R-:W-:-:S03]  /*4f50*/  FFMA.FTZ R24, R67, R24, R70 ;  /* 0x0000001843187223 */ /* 0x000fc60000010046 */
[----:B------:R-:W-:Y:S01]  /*4f60*/  FFMA.FTZ R71, R68, R32, R69 ;  /* 0x0000002044477223 */ /* 0x000fe20000010045 */
[----:B-----5:R-:W-:Y:S02]  /*4f70*/  IMAD R55, R27, UR8, RZ ;  /* 0x000000081b377c24 */ /* 0x020fe4000f8e02ff */
[----:B------:R-:W-:-:S04]  /*4f80*/  IMAD.WIDE.U32 R52, R124, UR8, R52 ;  /* 0x000000087c347c25 */ /* 0x000fc8000f8e0034 */
[----:B------:R-:W-:Y:S01]  /*4f90*/  IMAD R55, R124, UR9, R55 ;  /* 0x000000097c377c24 */ /* 0x000fe2000f8e0237 */
[----:B0-----:R-:W-:-:S04]  /*4fa0*/  LEA R54, P1, R52, UR10, 0x1 ;  /* 0x0000000a34367c11 */ /* 0x001fc8000f8208ff */
[----:B------:R-:W-:Y:S02]  /*4fb0*/  IADD3 R55, PT, PT, R53, R55, RZ ;  /* 0x0000003735377210 */ /* 0x000fe40007ffe0ff */
[----:B------:R-:W-:Y:S02]  /*4fc0*/  F2FP.BF16.F32.PACK_AB R53, R71, R24 ;  /* 0x000000184735723e */ /* 0x000fe400000010ff */
[----:B------:R-:W-:-:S05]  /*4fd0*/  LEA.HI.X R55, R52, UR11, R55, 0x1, P1 ;  /* 0x0000000b34377c11 */ /* 0x000fca00088f0c37 */
[----:B------:R0:W-:Y:S02]  /*4fe0*/  STG.E desc[UR6][R54.64], R53 ;  /* 0x0000003536007986 */ /* 0x0001e4000c101906 */
.L_x_2332:
[----:B------:R-:W-:Y:S05]  /*4ff0*/  BSYNC.RECONVERGENT B1 ;  /* 0x0000000000017941 */ /* 0x000fea0003800200 */
.L_x_2331:
        /* <DEDUP_REMOVED lines=20> */
.L_x_2334:
[----:B------:R-:W-:Y:S05]  /*5140*/  BSYNC.RECONVERGENT B1 ;  /* 0x0000000000017941 */ /* 0x000fea0003800200 */
.L_x_2333:
        /* <DEDUP_REMOVED lines=20> */
.L_x_2336:
[----:B------:R-:W-:Y:S05]  /*5290*/  BSYNC.RECONVERGENT B1 ;  /* 0x0000000000017941 */ /* 0x000fea0003800200 */
.L_x_2335:
[----:B------:R-:W-:Y:S01]  /*52a0*/  ISETP.GE.AND.EX P6, PT, R31, UR5, PT, P6 ;  /* 0x000000051f007c0c */ /* 0x000fe2000bfc6360 */
[----:B------:R-:W-:Y:S01]  /*52b0*/  BSSY.RECONVERGENT B1, `(.L_x_2337) ;  /* 0x000001f000017945 */ /* 0x000fe20003800200 */
[----:B------:R-:W-:Y:S02]  /*52c0*/  ISETP.GE.U32.AND P5, PT, R118, UR4, PT ;  /* 0x0000000476007c0c */ /* 0x000fe4000bfa6070 */
[----:B------:R-:W-:Y:S02]  /*52d0*/  ISETP.GE.U32.AND P2, PT, R116, UR4, PT ;  /* 0x0000000474007c0c */ /* 0x000fe4000bf46070 */
[----:B------:R-:W-:Y:S02]  /*52e0*/  ISETP.GE.U32.AND P3, PT, R22, UR4, PT ;  /* 0x0000000416007c0c */ /* 0x000fe4000bf66070 */
[----:B------:R-:W-:Y:S02]  /*52f0*/  ISETP.GE.U32.AND P4, PT, R110, UR4, PT ;  /* 0x000000046e007c0c */ /* 0x000fe4000bf86070 */
[----:B------:R-:W-:-:S02]  /*5300*/  SHF.R.S32.HI R26, RZ, 0x1f, R22 ;  /* 0x0000001fff1a7819 */ /* 0x000fc40000011416 */
[----:B------:R-:W-:Y:S02]  /*5310*/  ISETP.GE.U32.AND P1, PT, R108, UR4, PT ;  /* 0x000000046c007c0c */ /* 0x000fe4000bf26070 */
[----:B------:R-:W-:Y:S02]  /*5320*/  ISETP.GE.AND.EX P5, PT, R33, UR5, PT, P5 ;  /* 0x0000000521007c0c */ /* 0x000fe4000bfa6350 */
[----:B------:R-:W-:Y:S02]  /*5330*/  ISETP.GE.AND.EX P2, PT, R35, UR5, PT, P2 ;  /* 0x0000000523007c0c */ /* 0x000fe4000bf46320 */
[----:B------:R-:W-:Y:S02]  /*5340*/  ISETP.GE.AND.EX P3, PT, R26, UR5, PT, P3 ;  /* 0x000000051a007c0c */ /* 0x000fe4000bf66330 */
[----:B------:R-:W-:Y:S02]  /*5350*/  ISETP.GE.AND.EX P4, PT, R37, UR5, PT, P4 ;  /* 0x0000000525007c0c */ /* 0x000fe4000bf86340 */
[----:B------:R-:W-:Y:S01]  /*5360*/  IADD3 R24, PT, PT, R59, 0x120, RZ ;  /* 0x000001203b187810 */ /* 0x000fe20007ffe0ff */
[----:B------:R-:W-:Y:S10]  /*5370*/  @P6 BRA `(.L_x_2338) ;  /* 0x0000000000486947 */ /* 0x000ff40003800000 */
        /* <DEDUP_REMOVED lines=18> */
.L_x_2338:
[----:B------:R-:W-:Y:S05]  /*54a0*/  BSYNC.RECONVERGENT B1 ;  /* 0x0000000000017941 */ /* 0x000fea0003800200 */
.L_x_2337:
        /* <DEDUP_REMOVED lines=20> */
.L_x_2340:
[----:B------:R-:W-:Y:S05]  /*55f0*/  BSYNC.RECONVERGENT B1 ;  /* 0x0000000000017941 */ /* 0x000fea0003800200 */
.L_x_2339:
        /* <DEDUP_REMOVED lines=20> */
.L_x_2342:
[----:B------:R-:W-:Y:S05]  /*5740*/  BSYNC.RECONVERGENT B1 ;  /* 0x0000000000017941 */ /* 0x000fea0003800200 */
.L_x_2341:
        /* <DEDUP_REMOVED lines=20> */
.L_x_2344:
[----:B------:R-:W-:Y:S05]  /*5890*/  BSYNC.RECONVERGENT B1 ;  /* 0x0000000000017941 */ /* 0x000fea0003800200 */
.L_x_2343:
        /* <DEDUP_REMOVED lines=20> */
.L_x_2346:
[----:B------:R-:W-:Y:S05]  /*59e0*/  BSYNC.RECONVERGENT B1 ;  /* 0x0000000000017941 */ /* 0x000fea0003800200 */
.L_x_2345:
[----:B------:R-:W-:Y:S01]  /*59f0*/  ISETP.GE.AND.EX P1, PT, R39, UR5, PT, P1 ;  /* 0x0000000527007c0c */ /* 0x000fe2000bf26310 */
[----:B------:R-:W-:Y:S01]  /*5a00*/  BSSY.RECONVERGENT B1, `(.L_x_2347) ;  /* 0x000001c000017945 */ /* 0x000fe20003800200 */
[----:B------:R-:W-:Y:S02]  /*5a10*/  ISETP.GE.U32.AND P6, PT, R61, UR4, PT ;  /* 0x000000043d007c0c */ /* 0x000fe4000bfc6070 */
[----:B------:R-:W-:Y:S02]  /*5a20*/  ISETP.GE.U32.AND P2, PT, R106, UR4, PT ;  /* 0x000000046a007c0c */ /* 0x000fe4000bf46070 */
[----:B------:R-:W-:Y:S02]  /*5a30*/  ISETP.GE.U32.AND P3, PT, R8, UR4, PT ;  /* 0x0000000408007c0c */ /* 0x000fe4000bf66070 */
[----:B------:R-:W-:Y:S02]  /*5a40*/  ISETP.GE.U32.AND P5, PT, R62, UR4, PT ;  /* 0x000000043e007c0c */ /* 0x000fe4000bfa6070 */
[----:B------:R-:W-:-:S02]  /*5a50*/  ISETP.GE.U32.AND P4, PT, R24, UR4, PT ;  /* 0x0000000418007c0c */ /* 0x000fc4000bf86070 */
[----:B------:R-:W-:Y:S02]  /*5a60*/  ISETP.GE.AND.EX P6, PT, R65, UR5, PT, P6 ;  /* 0x0000000541007c0c */ /* 0x000fe4000bfc6360 */
[----:B------:R-:W-:Y:S02]  /*5a70*/  ISETP.GE.AND.EX P2, PT, R41, UR5, PT, P2 ;  /* 0x0000000529007c0c */ /* 0x000fe4000bf46320 */
[----:B------:R-:W-:Y:S01]  /*5a80*/  ISETP.GE.AND.EX P3, PT, R43, UR5, PT, P3 ;  /* 0x000000052b007c0c */ /* 0x000fe2000bf66330 */
[----:B------:R-:W-:-:S12]  /*5a90*/  @P1 BRA `(.L_x_2348) ;  /* 0x0000000000481947 */ /* 0x000fd80003800000 */
        /* <DEDUP_REMOVED lines=18> */
.L_x_2348:
[----:B------:R-:W-:Y:S05]  /*5bc0*/  BSYNC.RECONVERGENT B1 ;  /* 0x0000000000017941 */ /* 0x000fea0003800200 */
.L_x_2347:
        /* <DEDUP_REMOVED lines=20> */
.L_x_2350:
[----:B------:R-:W-:Y:S05]  /*5d10*/  BSYNC.RECONVERGENT B1 ;  /* 0x0000000000017941 */ /* 0x000fea0003800200 */
.L_x_2349:
        /* <DEDUP_REMOVED lines=20> */
.L_x_2352:
[----:B------:R-:W-:Y:S05]  /*5e60*/  BSYNC.RECONVERGENT B1 ;  /* 0x0000000000017941 */ /* 0x000fea0003800200 */
.L_x_2351:
        /* <DEDUP_REMOVED lines=20> */
.L_x_2354:
[----:B------:R-:W-:Y:S05]  /*5fb0*/  BSYNC.RECONVERGENT B1 ;  /* 0x0000000000017941 */ /* 0x000fea0003800200 */
.L_x_2353:
[----:B------:R-:W-:Y:S01]  /*5fc0*/  ISETP.GE.AND.EX P5, PT, R66, UR5, PT, P5 ;  /* 0x0000000542007c0c */ /* 0x000fe2000bfa6350 */
[----:B------:R-:W-:Y:S01]  /*5fd0*/  BSSY.RECONVERGENT B1, `(.L_x_2355) ;  /* 0x000001c000017945 */ /* 0x000fe20003800200 */
[----:B------:R-:W-:Y:S02]  /*5fe0*/  ISETP.GE.U32.AND P1, PT, R9, UR4, PT ;  /* 0x0000000409007c0c */ /* 0x000fe4000bf26070 */
[----:B------:R-:W-:Y:S02]  /*5ff0*/  ISETP.GE.U32.AND P6, PT, R10, UR4, PT ;  /* 0x000000040a007c0c */ /* 0x000fe4000bfc6070 */
[----:B------:R-:W-:Y:S02]  /*6000*/  SHF.R.S32.HI R26, RZ, 0x1f, R24 ;  /* 0x0000001fff1a7819 */ /* 0x000fe40000011418 */
        /* <DEDUP_REMOVED lines=24> */
.L_x_2356:
[----:B------:R-:W-:Y:S05]  /*6190*/  BSYNC.RECONVERGENT B1 ;  /* 0x0000000000017941 */ /* 0x000fea0003800200 */
.L_x_2355:
        /* <DEDUP_REMOVED lines=20> */
.L_x_2358:
[----:B------:R-:W-:Y:S05]  /*62e0*/  BSYNC.RECONVERGENT B1 ;  /* 0x0000000000017941 */ /* 0x000fea0003800200 */
.L_x_2357:
        /* <DEDUP_REMOVED lines=20> */
.L_x_2360:
[----:B------:R-:W-:Y:S05]  /*6430*/  BSYNC.RECONVERGENT B1 ;  /* 0x0000000000017941 */ /* 0x000fea0003800200 */
.L_x_2359:
        /* <DEDUP_REMOVED lines=20> */
.L_x_2362:
[----:B------:R-:W-:Y:S05]  /*6580*/  BSYNC.RECONVERGENT B1 ;  /* 0x0000000000017941 */ /* 0x000fea0003800200 */
.L_x_2361:
        /* <DEDUP_REMOVED lines=30> */
.L_x_2364:
[----:B------:R-:W-:Y:S05]  /*6770*/  BSYNC.RECONVERGENT B1 ;  /* 0x0000000000017941 */ /* 0x000fea0003800200 */
.L_x_2363:
        /* <DEDUP_REMOVED lines=20> */
.L_x_2366:
[----:B------:R-:W-:Y:S05]  /*68c0*/  BSYNC.RECONVERGENT B1 ;  /* 0x0000000000017941 */ /* 0x000fea0003800200 */
.L_x_2365:
        /* <DEDUP_REMOVED lines=20> */
.L_x_2368:
[----:B------:R-:W-:Y:S05]  /*6a10*/  BSYNC.RECONVERGENT B1 ;  /* 0x0000000000017941 */ /* 0x000fea0003800200 */
.L_x_2367:
        /* <DEDUP_REMOVED lines=20> */
.L_x_2370:
[----:B------:R-:W-:Y:S05]  /*6b60*/  BSYNC.RECONVERGENT B1 ;  /* 0x0000000000017941 */ /* 0x000fea0003800200 */
.L_x_2369:
        /* <DEDUP_REMOVED lines=20> */
.L_x_2372:
[----:B------:R-:W-:Y:S05]  /*6cb0*/  BSYNC.RECONVERGENT B1 ;  /* 0x0000000000017941 */ /* 0x000fea0003800200 */
.L_x_2371:
        /* <DEDUP_REMOVED lines=32> */
.L_x_2374:
[----:B------:R-:W-:Y:S05]  /*6ec0*/  BSYNC.RECONVERGENT B1 ;  /* 0x0000000000017941 */ /* 0x000fea0003800200 */
.L_x_2373:
        /* <DEDUP_REMOVED lines=20> */
.L_x_2376:
[----:B------:R-:W-:Y:S05]  /*7010*/  BSYNC.RECONVERGENT B1 ;  /* 0x0000000000017941 */ /* 0x000fea0003800200 */
.L_x_2375:
        /* <DEDUP_REMOVED lines=20> */
.L_x_2378:
[----:B------:R-:W-:Y:S05]  /*7160*/  BSYNC.RECONVERGENT B1 ;  /* 0x0000000000017941 */ /* 0x000fea0003800200 */
.L_x_2377:
[----:B------:R-:W-:Y:S04]  /*7170*/  BSSY.RECONVERGENT B1, `(.L_x_2379) ;  /* 0x0000014000017945 */ /* 0x000fe80003800200 */
[----:B------:R-:W-:Y:S05]  /*7180*/  @P3 BRA `(.L_x_2380) ;  /* 0x0000000000483947 */ /* 0x000fea0003800000 */
[----:B------:R-:W5:Y:S01]  /*7190*/  LDCU.64 UR8, c[0x0][0x3e0] ;  /* 0x00007c00ff0877ac */ /* 0x000f620008000a00 */
[----:B0-----:R-:W-:Y:S01]  /*71a0*/  MOV R52, R156 ;  /* 0x0000009c00347202 */ /* 0x001fe20000000f00 */
[--C-:B------:R-:W-:Y:S01]  /*71b0*/  FADD.FTZ R22, R149, -R56.reuse ;  /* 0x8000003895167221 */ /* 0x100fe20000010000 */
[----:B-1234-:R-:W-:Y:S01]  /*71c0*/  MOV R53, R159 ;  /* 0x0000009f00357202 */ /* 0x01efe20000000f00 */
        /* <DEDUP_REMOVED lines=14> */
.L_x_2380:
[----:B------:R-:W-:Y:S05]  /*72b0*/  BSYNC.RECONVERGENT B1 ;  /* 0x0000000000017941 */ /* 0x000fea0003800200 */
.L_x_2379:
        /* <DEDUP_REMOVED lines=20> */
.L_x_2382:
[----:B------:R-:W-:Y:S05]  /*7400*/  BSYNC.RECONVERGENT B1 ;  /* 0x0000000000017941 */ /* 0x000fea0003800200 */
.L_x_2381:
[----:B------:R-:W-:Y:S05]  /*7410*/  @P5 BRA `(.L_x_2383) ;  /* 0x0000004000d45947 */ /* 0x000fea0003800000 */
[----:B------:R-:W5:Y:S01]  /*7420*/  LDCU.64 UR4, c[0x0][0x3e0] ;  /* 0x00007c00ff0477ac */ /* 0x000f620008000a00 */
[--C-:B------:R-:W-:Y:S01]  /*7430*/  FADD.FTZ R22, R153, -R56.reuse ;  /* 0x8000003899167221 */ /* 0x100fe20000010000 */
[----:B------:R-:W-:Y:S01]  /*7440*/  MOV R157, R159 ;  /* 0x0000009f009d7202 */ /* 0x000fe20000000f00 */
[----:B------:R-:W-:Y:S01]  /*7450*/  FADD.FTZ R56, R104, -R56 ;  /* 0x8000003868387221 */ /* 0x000fe20000010000 */
[----:B------:R-:W5:Y:S01]  /*7460*/  LDCU.64 UR8, c[0x0][0x380] ;  /* 0x00007000ff0877ac */ /* 0x000f620008000a00 */
[-C--:B------:R-:W-:Y:S02]  /*7470*/  FMUL.FTZ R22, R22, R57.reuse ;  /* 0x0000003916167220 */ /* 0x080fe40000410000 */
[----:B------:R-:W-:Y:S02]  /*7480*/  FMUL.FTZ R56, R56, R57 ;  /* 0x0000003938387220 */ /* 0x000fe40000410000 */
[----:B------:R-:W-:Y:S02]  /*7490*/  FFMA.FTZ R22, R67, R22, R70 ;  /* 0x0000001643167223 */ /* 0x000fe40000010046 */
[----:B01234-:R-:W-:-:S05]  /*74a0*/  FFMA.FTZ R55, R68, R56, R69 ;  /* 0x0000003844377223 */ /* 0x01ffca0000010045 */
[----:B------:R-:W-:Y:S01]  /*74b0*/  F2FP.BF16.F32.PACK_AB R55, R55, R22 ;  /* 0x000000163737723e */ /* 0x000fe200000010ff */
[----:B-----5:R-:W-:Y:S02]  /*74c0*/  IMAD R24, R85, UR4, RZ ;  /* 0x0000000455187c24 */ /* 0x020fe4000f8e02ff */
[----:B------:R-:W-:-:S04]  /*74d0*/  IMAD.WIDE.U32 R156, R19, UR4, R156 ;  /* 0x00000004139c7c25 */ /* 0x000fc8000f8e009c */
[----:B------:R-:W-:Y:S01]  /*74e0*/  IMAD R53, R19, UR5, R24 ;  /* 0x0000000513357c24 */ /* 0x000fe2000f8e0218 */
[----:B------:R-:W-:-:S04]  /*74f0*/  LEA R52, P1, R156, UR8, 0x1 ;  /* 0x000000089c347c11 */ /* 0x000fc8000f8208ff */
[----:B------:R-:W-:-:S04]  /*7500*/  IADD3 R53, PT, PT, R157, R53, RZ ;  /* 0x000000359d357210 */ /* 0x000fc80007ffe0ff */
[----:B------:R-:W-:-:S05]  /*7510*/  LEA.HI.X R53, R156, UR9, R53, 0x1, P1 ;  /* 0x000000099c357c11 */ /* 0x000fca00088f0c35 */
[----:B------:R0:W-:Y:S01]  /*7520*/  STG.E desc[UR6][R52.64], R55 ;  /* 0x0000003734007986 */ /* 0x0001e2000c101906 */
[----:B------:R-:W-:Y:S05]  /*7530*/  BRA `(.L_x_2383) ;  /* 0x00000040008c7947 */ /* 0x000fea0003800000 */
.L_x_2320:
        /* <DEDUP_REMOVED lines=8> */
[----:B------:R-:W-:-:S07]  /*75c0*/  ISETP.GE.AND.EX P1, PT, R112, UR5, PT, P5 ;  /* 0x0000000570007c0c */ /* 0x000fce000bf26350 */
[----:B------:R-:W-:Y:S06]  /*75d0*/  @P4 BRA `(.L_x_2385) ;  /* 0x0000000000704947 */ /* 0x000fec0003800000 */
        /* <DEDUP_REMOVED lines=28> */
.L_x_2385:
[----:B------:R-:W-:Y:S05]  /*77a0*/  BSYNC.RECONVERGENT B1 ;  /* 0x0000000000017941 */ /* 0x000fea0003800200 */
.L_x_2384:
[----:B------:R-:W-:Y:S04]  /*77b0*/  BSSY.RECONVERGENT B1, `(.L_x_2386) ;  /* 0x000001e000017945 */ /* 0x000fe80003800200 */
[----:B------:R-:W-:Y:S05]  /*77c0*/  @P6 BRA `(.L_x_2387) ;  /* 0x0000000000706947 */ /* 0x000fea0003800000 */
[--C-:B------:R-:W-:Y:S01]  /*77d0*/  FADD.FTZ R22, R89, -R56.reuse ;  /* 0x8000003859167221 */ /* 0x100fe20000010000 */
[----:B------:R-:W-:Y:S01]  /*77e0*/  FADD.FTZ R26, R26, -R56 ;  /* 0x800000381a1a7221 */ /* 0x000fe20000010000 */
[----:B------:R-:W1:Y:S01]  /*77f0*/  LDCU.64 UR8, c[0x0][0x3e0] ;  /* 0x00007c00ff0877ac */ /* 0x000e620008000a00 */
[----:B------:R-:W-:Y:S01]  /*7800*/  MOV R54, R156 ;  /* 0x0000009c00367202 */ /* 0x000fe20000000f00 */
[-C--:B------:R-:W-:Y:S01]  /*7810*/  FMUL.FTZ R22, R22, R57.reuse ;  /* 0x0000003916167220 */ /* 0x080fe20000410000 */
[----:B------:R-:W-:Y:S01]  /*7820*/  FMUL.FTZ R26, R26, R57 ;  /* 0x000000391a1a7220 */ /* 0x000fe20000410000 */
[----:B------:R-:W2:Y:S01]  /*7830*/  LDCU.64 UR10, c[0x0][0x380] ;  /* 0x00007000ff0a77ac */ /* 0x000ea20008000a00 */
[----:B------:R-:W-:Y:S01]  /*7840*/  MOV R55, R159 ;  /* 0x0000009f00377202 */ /* 0x000fe20000000f00 */
[----:B0-----:R-:W-:Y:S01]  /*7850*/  FFMA.FTZ R53, R67, R22, R70 ;  /* 0x0000001643357223 */ /* 0x001fe20000010046 */
[----:B------:R-:W-:-:S03]  /*7860*/  FFMA.FTZ R114, R68, R26, R69 ;  /* 0x0000001a44727223 */ /* 0x000fc60000010045 */
        /* <DEDUP_REMOVED lines=18> */
.L_x_2387:
[----:B------:R-:W-:Y:S05]  /*7990*/  BSYNC.RECONVERGENT B1 ;  /* 0x0000000000017941 */ /* 0x000fea0003800200 */
.L_x_2386:
[----:B------:R-:W-:Y:S04]  /*79a0*/  BSSY.RECONVERGENT B1, `(.L_x_2388) ;  /* 0x000001e000017945 */ /* 0x000fe80003800200 */
[----:B------:R-:W-:Y:S05]  /*79b0*/  @P1 BRA `(.L_x_2389) ;  /* 0x0000000000701947 */ /* 0x000fea0003800000 */
[--C-:B------:R-:W-:Y:S01]  /*79c0*/  FADD.FTZ R24, R24, -R56.reuse ;  /* 0x8000003818187221 */ /* 0x100fe20000010000 */
[----:B------:R-:W-:Y:S01]  /*79d0*/  FADD.FTZ R22, R91, -R56 ;  /* 0x800000385b167221 */ /* 0x000fe20000010000 */
[----:B------:R-:W2:Y:S01]  /*79e0*/  LDCU.64 UR8, c[0x0][0x3e0] ;  /* 0x00007c00ff0877ac */ /* 0x000ea20008000a00 */
[----:B01----:R-:W-:Y:S01]  /*79f0*/  MOV R52, R156 ;  /* 0x0000009c00347202 */ /* 0x003fe20000000f00 */
[----:B------:R-:W-:Y:S01]  /*7a00*/  FMUL.FTZ R24, R24, R57 ;  /* 0x0000003918187220 */ /* 0x000fe20000410000 */
[----:B------:R-:W-:Y:S01]  /*7a10*/  MOV R53, R159 ;  /* 0x0000009f00357202 */ /* 0x000fe20000000f00 */
[----:B------:R-:W0:Y:S02]  /*7a20*/  LDCU.64 UR10, c[0x0][0x380] ;  /* 0x00007000ff0a77ac */ /* 0x000e240008000a00 */
[----:B------:R-:W-:Y:S01]  /*7a30*/  FFMA.FTZ R55, R67, R24, R70 ;  /* 0x0000001843377223 */ /* 0x000fe20000010046 */
[----:B------:R-:W-:-:S03]  /*7a40*/  FMUL.FTZ R24, R22, R57 ;  /* 0x0000003916187220 */ /* 0x000fc60000410000 */
[----:B------:R-:W-:Y:S01]  /*7a50*/  FMUL.FTZ R22, R55, -1.4426950216293334961 ;  /* 0xbfb8aa3b37167820 */ /* 0x000fe20000410000 */
[----:B------:R-:W-:-:S04]  /*7a60*/  FFMA.FTZ R54, R68, R24, R69 ;  /* 0x0000001844367223 */ /* 0x000fc80000010045 */
[----:B------:R-:W-:Y:S01]  /*7a70*/  FMUL.FTZ R26, R54, -1.4426950216293334961 ;  /* 0xbfb8aa3b361a7820 */ /* 0x000fe20000410000 */
        /* <DEDUP_REMOVED lines=16> */
.L_x_2389:
[----:B------:R-:W-:Y:S05]  /*7b80*/  BSYNC.RECONVERGENT B1 ;  /* 0x0000000000017941 */ /* 0x000fea0003800200 */
.L_x_2388:
        /* <DEDUP_REMOVED lines=14> */
[----:B------:R-:W3:Y:S01]  /*7c70*/  LDCU.64 UR8, c[0x0][0x3e0] ;  /* 0x00007c00ff0877ac */ /* 0x000ee20008000a00 */
[----:B--2---:R-:W-:Y:S01]  /*7c80*/  MOV R54, R156 ;  /* 0x0000009c00367202 */ /* 0x004fe20000000f00 */
[-C--:B------:R-:W-:Y:S01]  /*7c90*/  FMUL.FTZ R24, R24, R57.reuse ;  /* 0x0000003918187220 */ /* 0x080fe20000410000 */
[----:B------:R-:W-:Y:S01]  /*7ca0*/  FMUL.FTZ R28, R28, R57 ;  /* 0x000000391c1c7220 */ /* 0x000fe20000410000 */
[----:B------:R-:W2:Y:S01]  /*7cb0*/  LDCU.64 UR10, c[0x0][0x380] ;  /* 0x00007000ff0a77ac */ /* 0x000ea20008000a00 */
[----:B------:R-:W-:Y:S01]  /*7cc0*/  MOV R55, R159 ;  /* 0x0000009f00377202 */ /* 0x000fe20000000f00 */
[----:B01----:R-:W-:Y:S01]  /*7cd0*/  FFMA.FTZ R53, R67, R24, R70 ;  /* 0x0000001843357223 */ /* 0x003fe20000010046 */
[----:B------:R-:W-:-:S03]  /*7ce0*/  FFMA.FTZ R52, R68, R28, R69 ;  /* 0x0000001c44347223 */ /* 0x000fc60000010045 */
[----:B------:R-:W-:Y:S01]  /*7cf0*/  FMUL.FTZ R24, R53, -1.4426950216293334961 ;  /* 0xbfb8aa3b35187820 */ /* 0x000fe20000410000 */
        /* <DEDUP_REMOVED lines=9> */
[----:B-1----:R-:W-:-:S07]  /*7d90*/  FADD.FTZ R71, R28, 1 ;  /* 0x3f8000001c477421 */ /* 0x002fce0000010000 */
[----:B------:R-:W1:Y:S01]  /*7da0*/  MUFU.RCP R71, R71 ;  /* 0x0000004700477308 */ /* 0x000e620000001000 */
[----:B0-----:R-:W-:Y:S01]  /*7db0*/  FMUL.FTZ R24, R53, R26 ;  /* 0x0000001a35187220 */ /* 0x001fe20000410000 */
[----:B-1----:R-:W-:Y:S01]  /*7dc0*/  FMUL.FTZ R87, R52, R71 ;  /* 0x0000004734577220 */ /* 0x002fe20000410000 */
[----:B--2---:R-:W-:-:S04]  /*7dd0*/  LEA R52, P2, R54, UR10, 0x1 ;  /* 0x0000000a36347c11 */ /* 0x004fc8000f8408ff */
[----:B------:R-:W-:Y:S02]  /*7de0*/  LEA.HI.X R53, R54, UR11, R89, 0x1, P2 ;  /* 0x0000000b36357c11 */ /* 0x000fe400090f0c59 */
[----:B------:R-:W-:-:S05]  /*7df0*/  F2FP.BF16.F32.PACK_AB R87, R87, R24 ;  /* 0x000000185757723e */ /* 0x000fca00000010ff */
[----:B------:R3:W-:Y:S02]  /*7e00*/  STG.E desc[UR6][R52.64], R87 ;  /* 0x0000005734007986 */ /* 0x0007e4000c101906 */
.L_x_2391:
[----:B------:R-:W-:Y:S05]  /*7e10*/  BSYNC.RECONVERGENT B1 ;  /* 0x0000000000017941 */ /* 0x000fea0003800200 */
.L_x_2390:
[----:B------:R-:W-:Y:S04]  /*7e20*/  BSSY.RECONVERGENT B1, `(.L_x_2392) ;  /* 0x000001e000017945 */ /* 0x000fe80003800200 */
[----:B------:R-:W-:Y:S05]  /*7e30*/  @P3 BRA `(.L_x_2393) ;  /* 0x0000000000703947 */ /* 0x000fea0003800000 */
[--C-:B------:R-:W-:Y:S01]  /*7e40*/  FADD.FTZ R24, R95, -R56.reuse ;  /* 0x800000385f187221 */ /* 0x100fe20000010000 */
[----:B------:R-:W-:Y:S01]  /*7e50*/  FADD.FTZ R30, R30, -R56 ;  /* 0x800000381e1e7221 */ /* 0x000fe20000010000 */
[----:B------:R-:W4:Y:S01]  /*7e60*/  LDCU.64 UR8, c[0x0][0x3e0] ;  /* 0x00007c00ff0877ac */ /* 0x000f220008000a00 */
[----:B--2---:R-:W-:Y:S01]  /*7e70*/  MOV R54, R156 ;  /* 0x0000009c00367202 */ /* 0x004fe20000000f00 */
[-C--:B------:R-:W-:Y:S01]  /*7e80*/  FMUL.FTZ R24, R24, R57.reuse ;  /* 0x0000003918187220 */ /* 0x080fe20000410000 */
[----:B------:R-:W-:Y:S01]  /*7e90*/  FMUL.FTZ R30, R30, R57 ;  /* 0x000000391e1e7220 */ /* 0x000fe20000410000 */
[----:B------:R-:W2:Y:S01]  /*7ea0*/  LDCU.64 UR10, c[0x0][0x380] ;  /* 0x00007000ff0a77ac */ /* 0x000ea20008000a00 */
[----:B------:R-:W-:Y:S01]  /*7eb0*/  MOV R55, R159 ;  /* 0x0000009f00377202 */ /* 0x000fe20000000f00 */
[----:B01-3--:R-:W-:Y:S01]  /*7ec0*/  FFMA.FTZ R53, R67, R24, R70 ;  /* 0x0000001843357223 */ /* 0x00bfe20000010046 */
[----:B------:R-:W-:-:S03]  /*7ed0*/  FFMA.FTZ R71, R68, R30, R69 ;  /* 0x0000001e44477223 */ /* 0x000fc60000010045 */
[----:B------:R-:W-:Y:S01]  /*7ee0*/  FMUL.FTZ R24, R53, -1.4426950216293334961 ;  /* 0xbfb8aa3b35187820 */ /* 0x000fe20000410000 */
[----:B------:R-:W-:-:S05]  /*7ef0*/  FMUL.FTZ R28, R71, -1.4426950216293334961 ;  /* 0xbfb8aa3b471c7820 */ /* 0x000fca0000410000 */
[----:B------:R-:W0:Y:S01]  /*7f00*/  MUFU.EX2 R24, R24 ;  /* 0x0000001800187308 */ /* 0x000e220000000800 */
[----:B----4-:R-:W-:Y:S02]  /*7f10*/  IMAD R87, R25, UR8, RZ ;  /* 0x0000000819577c24 */ /* 0x010fe4000f8e02ff */
[----:B------:R-:W-:-:S05]  /*7f20*/  IMAD.WIDE.U32 R54, R126, UR8, R54 ;  /* 0x000000087e367c25 */ /* 0x000fca000f8e0036 */
[----:B------:R-:W1:Y:S01]  /*7f30*/  MUFU.EX2 R28, R28 ;  /* 0x0000001c001c7308 */ /* 0x000e620000000800 */
[----:B------:R-:W-:Y:S01]  /*7f40*/  IMAD R87, R126, UR9, R87 ;  /* 0x000000097e577c24 */ /* 0x000fe2000f8e0257 */
[----:B--2---:R-:W-:-:S04]  /*7f50*/  LEA R52, P2, R54, UR10, 0x1 ;  /* 0x0000000a36347c11 */ /* 0x004fc8000f8408ff */
[----:B------:R-:W-:Y:S01]  /*7f60*/  IADD3 R87, PT, PT, R55, R87, RZ ;  /* 0x0000005737577210 */ /* 0x000fe20007ffe0ff */
[----:B0-----:R-:W-:-:S06]  /*7f70*/  FADD.FTZ R26, R24, 1 ;  /* 0x3f800000181a7421 */ /* 0x001fcc0000010000 */
[----:B------:R-:W0:Y:S01]  /*7f80*/  MUFU.RCP R26, R26 ;  /* 0x0000001a001a7308 */ /* 0x000e220000001000 */
[----:B-1----:R-:W-:-:S07]  /*7f90*/  FADD.FTZ R30, R28, 1 ;  /* 0x3f8000001c1e7421 */ /* 0x002fce0000010000 */
[----:B------:R-:W1:Y:S01]  /*7fa0*/  MUFU.RCP R30, R30 ;  /* 0x0000001e001e7308 */ /* 0x000e620000001000 */
[----:B0-----:R-:W-:Y:S01]  /*7fb0*/  FMUL.FTZ R24, R53, R26 ;  /* 0x0000001a35187220 */ /* 0x001fe20000410000 */
[----:B------:R-:W-:Y:S01]  /*7fc0*/  LEA.HI.X R53, R54, UR11, R87, 0x1, P2 ;  /* 0x0000000b36357c11 */ /* 0x000fe200090f0c57 */
[----:B-1----:R-:W-:-:S05]  /*7fd0*/  FMUL.FTZ R71, R71, R30 ;  /* 0x0000001e47477220 */ /* 0x002fca0000410000 */
[----:B------:R-:W-:-:S05]  /*7fe0*/  F2FP.BF16.F32.PACK_AB R71, R71, R24 ;  /* 0x000000184747723e */ /* 0x000fca00000010ff */
[----:B------:R4:W-:Y:S02]  /*7ff0*/  STG.E desc[UR6][R52.64], R71 ;  /* 0x0000004734007986 */ /* 0x0009e4000c101906 */
.L_x_2393:
[----:B------:R-:W-:Y:S05]  /*8000*/  BSYNC.RECONVERGENT B1 ;  /* 0x0000000000017941 */ /* 0x000fea0003800200 */
.L_x_2392:
[----:B------:R-:W-:Y:S04]  /*8010*/  BSSY.RECONVERGENT B1, `(.L_x_2394) ;  /* 0x000001e000017945 */ /* 0x000fe80003800200 */
[----:B------:R-:W-:Y:S05]  /*8020*/  @P4 BRA `(.L_x_2395) ;  /* 0x0000000000704947 */ /* 0x000fea0003800000 */
[--C-:B------:R-:W-:Y:S01]  /*8030*/  FADD.FTZ R24, R97, -R56.reuse ;  /* 0x8000003861187221 */ /* 0x100fe20000010000 */
[----:B------:R-:W-:Y:S01]  /*8040*/  FADD.FTZ R32, R32, -R56 ;  /* 0x8000003820207221 */ /* 0x000fe20000010000 */
[----:B------:R-:W5:Y:S01]  /*8050*/  LDCU.64 UR8, c[0x0][0x3e0] ;  /* 0x00007c00ff0877ac */ /* 0x000f620008000a00 */
[----:B--2---:R-:W-:Y:S01]  /*8060*/  MOV R54, R156 ;  /* 0x0000009c00367202 */ /* 0x004fe20000000f00 */
[-C--:B------:R-:W-:Y:S01]  /*8070*/  FMUL.FTZ R24, R24, R57.reuse ;  /* 0x0000003918187220 */ /* 0x080fe20000410000 */
[----:B------:R-:W-:Y:S01]  /*8080*/  FMUL.FTZ R32, R32, R57 ;  /* 0x0000003920207220 */ /* 0x000fe20000410000 */
[----:B------:R-:W2:Y:S01]  /*8090*/  LDCU.64 UR10, c[0x0][0x380] ;  /* 0x00007000ff0a77ac */ /* 0x000ea20008000a00 */
[----:B------:R-:W-:Y:S01]  /*80a0*/  MOV R55, R159 ;  /* 0x0000009f00377202 */ /* 0x000fe20000000f00 */
[----:B01-34-:R-:W-:Y:S01]  /*80b0*/  FFMA.FTZ R53, R67, R24, R70 ;  /* 0x0000001843357223 */ /* 0x01bfe20000010046 */
[----:B------:R-:W-:-:S03]  /*80c0*/  FFMA.FTZ R71, R68, R32, R69 ;  /* 0x0000002044477223 */ /* 0x000fc60000010045 */
[----:B------:R-:W-:Y:S01]  /*80d0*/  FMUL.FTZ R24, R53, -1.4426950216293334961 ;  /* 0xbfb8aa3b35187820 */ /* 0x000fe20000410000 */
[----:B------:R-:W-:-:S05]  /*80e0*/  FMUL.FTZ R28, R71, -1.4426950216293334961 ;  /* 0xbfb8aa3b471c7820 */ /* 0x000fca0000410000 */
[----:B------:R-:W0:Y:S01]  /*80f0*/  MUFU.EX2 R24, R24 ;  /* 0x0000001800187308 */ /* 0x000e220000000800 */
[----:B-----5:R-:W-:Y:S02]  /*8100*/  IMAD R87, R27, UR8, RZ ;  /* 0x000000081b577c24 */ /* 0x020fe4000f8e02ff */
        /* <DEDUP_REMOVED lines=14> */
.L_x_2395:
[----:B------:R-:W-:Y:S05]  /*81f0*/  BSYNC.RECONVERGENT B1 ;  /* 0x0000000000017941 */ /* 0x000fea0003800200 */
.L_x_2394:
[----:B------:R-:W-:Y:S04]  /*8200*/  BSSY.RECONVERGENT B1, `(.L_x_2396) ;  /* 0x000001e000017945 */ /* 0x000fe80003800200 */
[----:B------:R-:W-:Y:S05]  /*8210*/  @P5 BRA `(.L_x_2397) ;  /* 0x0000000000705947 */ /* 0x000fea0003800000 */
[--C-:B------:R-:W-:Y:S01]  /*8220*/  FADD.FTZ R34, R34, -R56.reuse ;  /* 0x8000003822227221 */ /* 0x100fe20000010000 */
[----:B------:R-:W-:Y:S01]  /*8230*/  FADD.FTZ R24, R99, -R56 ;  /* 0x8000003863187221 */ /* 0x000fe20000010000 */
[----:B------:R-:W5:Y:S01]  /*8240*/  LDCU.64 UR8, c[0x0][0x3e0] ;  /* 0x00007c00ff0877ac */ /* 0x000f620008000a00 */
[----:B01-34-:R-:W-:Y:S01]  /*8250*/  MOV R52, R156 ;  /* 0x0000009c00347202 */ /* 0x01bfe20000000f00 */
[-C--:B------:R-:W-:Y:S01]  /*8260*/  FMUL.FTZ R34, R34, R57.reuse ;  /* 0x0000003922227220 */ /* 0x080fe20000410000 */
[----:B------:R-:W-:Y:S01]  /*8270*/  FMUL.FTZ R26, R24, R57 ;  /* 0x00000039181a7220 */ /* 0x000fe20000410000 */
[----:B------:R-:W0:Y:S01]  /*8280*/  LDCU.64 UR10, c[0x0][0x380] ;  /* 0x00007000ff0a77ac */ /* 0x000e220008000a00 */
[----:B------:R-:W-:Y:S01]  /*8290*/  MOV R53, R159 ;  /* 0x0000009f00357202 */ /* 0x000fe20000000f00 */
[----:B--2---:R-:W-:Y:S01]  /*82a0*/  FFMA.FTZ R55, R67, R34, R70 ;  /* 0x0000002243377223 */ /* 0x004fe20000010046 */
[----:B------:R-:W-:-:S03]  /*82b0*/  FFMA.FTZ R71, R68, R26, R69 ;  /* 0x0000001a44477223 */ /* 0x000fc60000010045 */
[----:B------:R-:W-:Y:S01]  /*82c0*/  FMUL.FTZ R24, R55, -1.4426950216293334961 ;  /* 0xbfb8aa3b37187820 */ /* 0x000fe20000410000 */
[----:B------:R-:W-:-:S05]  /*82d0*/  FMUL.FTZ R28, R71, -1.4426950216293334961 ;  /* 0xbfb8aa3b471c7820 */ /* 0x000fca0000410000 */
[----:B------:R-:W1:Y:S01]  /*82e0*/  MUFU.EX2 R24, R24 ;  /* 0x0000001800187308 */ /* 0x000e620000000800 */
[----:B-----5:R-:W-:Y:S02]  /*82f0*/  IMAD R87, R64, UR8, RZ ;  /* 0x0000000840577c24 */ /* 0x020fe4000f8e02ff */
        /* <DEDUP_REMOVED lines=14> */
.L_x_2397:
[----:B------:R-:W-:Y:S05]  /*83e0*/  BSYNC.RECONVERGENT B1 ;  /* 0x0000000000017941 */ /* 0x000fea0003800200 */
.L_x_2396:
[----:B------:R-:W-:Y:S04]  /*83f0*/  BSSY.RECONVERGENT B1, `(.L_x_2398) ;  /* 0x000001e000017945 */ /* 0x000fe80003800200 */
[----:B------:R-:W-:Y:S05]  /*8400*/  @P6 BRA `(.L_x_2399) ;  /* 0x0000000000706947 */ /* 0x000fea0003800000 */
[--C-:B------:R-:W-:Y:S01]  /*8410*/  FADD.FTZ R24, R101, -R56.reuse ;  /* 0x8000003865187221 */ /* 0x100fe20000010000 */
[----:B------:R-:W-:Y:S01]  /*8420*/  FADD.FTZ R36, R36, -R56 ;  /* 0x8000003824247221 */ /* 0x000fe20000010000 */
[----:B------:R-:W5:Y:S01]  /*8430*/  LDCU.64 UR8, c[0x0][0x3e0] ;  /* 0x00007c00ff0877ac */ /* 0x000f620008000a00 */
[----:B0-2---:R-:W-:Y:S01]  /*8440*/  MOV R54, R156 ;  /* 0x0000009c00367202 */ /* 0x005fe20000000f00 */
[-C--:B------:R-:W-:Y:S01]  /*8450*/  FMUL.FTZ R24, R24, R57.reuse ;  /* 0x0000003918187220 */ /* 0x080fe20000410000 */
[----:B------:R-:W-:Y:S01]  /*8460*/  FMUL.FTZ R36, R36, R57 ;  /* 0x0000003924247220 */ /* 0x000fe20000410000 */
[----:B------:R-:W0:Y:S01]  /*8470*/  LDCU.64 UR10, c[0x0][0x380] ;  /* 0x00007000ff0a77ac */ /* 0x000e220008000a00 */
[----:B------:R-:W-:Y:S01]  /*8480*/  MOV R55, R159 ;  /* 0x0000009f00377202 */ /* 0x000fe20000000f00 */
[----:B-1-34-:R-:W-:Y:S01]  /*8490*/  FFMA.FTZ R53, R67, R24, R70 ;  /* 0x0000001843357223 */ /* 0x01afe20000010046 */
        /* <DEDUP_REMOVED lines=19> */
.L_x_2399:
[----:B------:R-:W-:Y:S05]  /*85d0*/  BSYNC.RECONVERGENT B1 ;  /* 0x0000000000017941 */ /* 0x000fea0003800200 */
.L_x_2398:
        /* <DEDUP_REMOVED lines=42> */
.L_x_2401:
[----:B------:R-:W-:Y:S05]  /*8880*/  BSYNC.RECONVERGENT B1 ;  /* 0x0000000000017941 */ /* 0x000fea0003800200 */
.L_x_2400:
        /* <DEDUP_REMOVED lines=30> */
.L_x_2403:
[----:B------:R-:W-:Y:S05]  /*8a70*/  BSYNC.RECONVERGENT B1 ;  /* 0x0000000000017941 */ /* 0x000fea0003800200 */
.L_x_2402:
        /* <DEDUP_REMOVED lines=30> */
.L_x_2405:
[----:B------:R-:W-:Y:S05]  /*8c60*/  BSYNC.RECONVERGENT B1 ;  /* 0x0000000000017941 */ /* 0x000fea0003800200 */
.L_x_2404:
        /* <DEDUP_REMOVED lines=30> */
.L_x_2407:
[----:B------:R-:W-:Y:S05]  /*8e50*/  BSYNC.RECONVERGENT B1 ;  /* 0x0000000000017941 */ /* 0x000fea0003800200 */
.L_x_2406:
        /* <DEDUP_REMOVED lines=30> */
.L_x_2409:
[----:B------:R-:W-:Y:S05]  /*9040*/  BSYNC.RECONVERGENT B1 ;  /* 0x0000000000017941 */ /* 0x000fea0003800200 */
.L_x_2408:
        /* <DEDUP_REMOVED lines=39> */
.L_x_2411:
[----:B------:R-:W-:Y:S05]  /*92c0*/  BSYNC.RECONVERGENT B1 ;  /* 0x0000000000017941 */ /* 0x000fea0003800200 */
.L_x_2410:
        /* <DEDUP_REMOVED lines=30> */
.L_x_2413:
[----:B------:R-:W-:Y:S05]  /*94b0*/  BSYNC.RECONVERGENT B1 ;  /* 0x0000000000017941 */ /* 0x000fea0003800200 */
.L_x_2412:
        /* <DEDUP_REMOVED lines=30> */
.L_x_2415:
[----:B------:R-:W-:Y:S05]  /*96a0*/  BSYNC.RECONVERGENT B1 ;  /* 0x0000000000017941 */ /* 0x000fea0003800200 */
.L_x_2414:
        /* <DEDUP_REMOVED lines=30> */
.L_x_2417:
[----:B------:R-:W-:Y:S05]  /*9890*/  BSYNC.RECONVERGENT B1 ;  /* 0x0000000000017941 */ /* 0x000fea0003800200 */
.L_x_2416:
        /* <DEDUP_REMOVED lines=39> */
.L_x_2419:
[----:B------:R-:W-:Y:S05]  /*9b10*/  BSYNC.RECONVERGENT B1 ;  /* 0x0000000000017941 */ /* 0x000fea0003800200 */
.L_x_2418:
        /* <DEDUP_REMOVED lines=30> */
.L_x_2421:
[----:B------:R-:W-:Y:S05]  /*9d00*/  BSYNC.RECONVERGENT B1 ;  /* 0x0000000000017941 */ /* 0x000fea0003800200 */
.L_x_2420:
        /* <DEDUP_REMOVED lines=30> */
.L_x_2423:
[----:B------:R-:W-:Y:S05]  /*9ef0*/  BSYNC.RECONVERGENT B1 ;  /* 0x0000000000017941 */ /* 0x000fea0003800200 */
.L_x_2422:
        /* <DEDUP_REMOVED lines=30> */
.L_x_2425:
[----:B------:R-:W-:Y:S05]  /*a0e0*/  BSYNC.RECONVERGENT B1 ;  /* 0x0000000000017941 */ /* 0x000fea0003800200 */
.L_x_2424:
        /* <DEDUP_REMOVED lines=40> */
.L_x_2427:
[----:B------:R-:W-:Y:S05]  /*a370*/  BSYNC.RECONVERGENT B1 ;  /* 0x0000000000017941 */ /* 0x000fea0003800200 */
.L_x_2426:
        /* <DEDUP_REMOVED lines=30> */
.L_x_2429:
[----:B------:R-:W-:Y:S05]  /*a560*/  BSYNC.RECONVERGENT B1 ;  /* 0x0000000000017941 */ /* 0x000fea0003800200 */
.L_x_2428:
        /* <DEDUP_REMOVED lines=30> */
.L_x_2431:
[----:B------:R-:W-:Y:S05]  /*a750*/  BSYNC.RECONVERGENT B1 ;  /* 0x0000000000017941 */ /* 0x000fea0003800200 */
.L_x_2430:
        /* <DEDUP_REMOVED lines=30> */
.L_x_2433:
[----:B------:R-:W-:Y:S05]  /*a940*/  BSYNC.RECONVERGENT B1 ;  /* 0x0000000000017941 */ /* 0x000fea0003800200 */
.L_x_2432:
        /* <DEDUP_REMOVED lines=30> */
.L_x_2435:
[----:B------:R-:W-:Y:S05]  /*ab30*/  BSYNC.RECONVERGENT B1 ;  /* 0x0000000000017941 */ /* 0x000fea0003800200 */
.L_x_2434:
        /* <DEDUP_REMOVED lines=42> */
.L_x_2437:
[----:B------:R-:W-:Y:S05]  /*ade0*/  BSYNC.RECONVERGENT B1 ;  /* 0x0000000000017941 */ /* 0x000fea0003800200 */
.L_x_2436:
        /* <DEDUP_REMOVED lines=30> */
.L_x_2439:
[----:B------:R-:W-:Y:S05]  /*afd0*/  BSYNC.RECONVERGENT B1 ;  /* 0x0000000000017941 */ /* 0x000fea0003800200 */
.L_x_2438:
        /* <DEDUP_REMOVED lines=30> */
.L_x_2441:
[----:B------:R-:W-:Y:S05]  /*b1c0*/  BSYNC.RECONVERGENT B1 ;  /* 0x0000000000017941 */ /* 0x000fea0003800200 */
.L_x_2440:
        /* <DEDUP_REMOVED lines=30> */
.L_x_2443:
[----:B------:R-:W-:Y:S05]  /*b3b0*/  BSYNC.RECONVERGENT B1 ;  /* 0x0000000000017941 */ /* 0x000fea0003800200 */
.L_x_2442:
        /* <DEDUP_REMOVED lines=30> */
.L_x_2445:
[----:B------:R-:W-:Y:S05]  /*b5a0*/  BSYNC.RECONVERGENT B1 ;  /* 0x0000000000017941 */ /* 0x000fea0003800200 */
.L_x_2444:
        /* <DEDUP_REMOVED lines=9> */
[----:B0-2---:R-:W-:-:S03]  /*b640*/  FFMA.FTZ R55, R68, R56, R69 ;  /* 0x0000003844377223 */ /* 0x005fc60000010045 */
[----:B------:R-:W-:Y:S01]  /*b650*/  FMUL.FTZ R22, R67, -1.4426950216293334961 ;  /* 0xbfb8aa3b43167820 */ /* 0x000fe20000410000 */
[----:B------:R-:W-:-:S05]  /*b660*/  FMUL.FTZ R26, R55, -1.4426950216293334961 ;  /* 0xbfb8aa3b371a7820 */ /* 0x000fca0000410000 */
[----:B------:R-:W0:Y:S01]  /*b670*/  MUFU.EX2 R22, R22 ;  /* 0x0000001600167308 */ /* 0x000e220000000800 */
[----:B-----5:R-:W-:Y:S02]  /*b680*/  IMAD R30, R85, UR4, RZ ;  /* 0x00000004551e7c24 */ /* 0x020fe4000f8e02ff */
[----:B------:R-:W-:-:S05]  /*b690*/  IMAD.WIDE.U32 R156, R19, UR4, R156 ;  /* 0x00000004139c7c25 */ /* 0x000fca000f8e009c */
[----:B------:R-:W2:Y:S01]  /*b6a0*/  MUFU.EX2 R26, R26 ;  /* 0x0000001a001a7308 */ /* 0x000ea20000000800 */
[----:B-1-34-:R-:W-:Y:S01]  /*b6b0*/  IMAD R53, R19, UR5, R30 ;  /* 0x0000000513357c24 */ /* 0x01afe2000f8e021e */
[----:B------:R-:W-:-:S04]  /*b6c0*/  LEA R52, P1, R156, UR8, 0x1 ;  /* 0x000000089c347c11 */ /* 0x000fc8000f8208ff */
[----:B------:R-:W-:Y:S01]  /*b6d0*/  IADD3 R53, PT, PT, R157, R53, RZ ;  /* 0x000000359d357210 */ /* 0x000fe20007ffe0ff */
[----:B0-----:R-:W-:-:S03]  /*b6e0*/  FADD.FTZ R24, R22, 1 ;  /* 0x3f80000016187421 */ /* 0x001fc60000010000 */
        /* <DEDUP_REMOVED lines=8> */
.L_x_2383:
[----:B------:R-:W-:Y:S05]  /*b770*/  BSYNC.RECONVERGENT B0 ;  /* 0x0000000000007941 */ /* 0x000fea0003800200 */
.L_x_2319:
[----:B------:R-:W5:Y:S01]  /*b780*/  LDCU UR4, c[0x0][0x3f8] ;  /* 0x00007f00ff0477ac */ /* 0x000f620008000800 */
[----:B------:R-:W-:Y:S02]  /*b790*/  IADD3 R0, PT, PT, R5, R0, RZ ;  /* 0x0000000005007210 */ /* 0x000fe40007ffe0ff */
[----:B------:R-:W-:Y:S01]  /*b7a0*/  IADD3 R2, PT, PT, R2, 0x1, RZ ;  /* 0x0000000102027810 */ /* 0x000fe20007ffe0ff */
[----:B------:R-:W5:Y:S02]  /*b7b0*/  LDCU UR5, c[0x0][0x3c8] ;  /* 0x00007900ff0577ac */ /* 0x000f640008000800 */
[----:B-----5:R-:W-:-:S06]  /*b7c0*/  UIMAD UR4, UR4, UR5, URZ ;  /* 0x00000005040472a4 */ /* 0x020fcc000f8e02ff */
[----:B------:R-:W-:-:S13]  /*b7d0*/  ISETP.GE.AND P1, PT, R0, UR4, PT ;  /* 0x0000000400007c0c */ /* 0x000fda000bf26270 */
[----:B------:R-:W-:Y:S05]  /*b7e0*/  @!P1 BRA `(.L_x_2446) ;  /* 0xffffff4c00309947 */ /* 0x000fea000383ffff */
[----:B------:R-:W-:Y:S05]  /*b7f0*/  EXIT ;  /* 0x000000000000794d */ /* 0x000fea0003800000 */
.L_x_2447:
        /* <DEDUP_REMOVED lines=16> */
.L_x_4536:


//--------------------- .text._Z35group_norm_nhwc_fwd_one_pass_kernelI11Bf16IOFp16WLi64ELi48ELi384EEv26Group_norm_nhwc_fwd_params --------------------------
	.section	.text._Z35group_norm_nhwc_fwd_one_pass_kernelI11Bf16IOFp16WLi64ELi48ELi384EEv26Group_norm_nhwc_fwd_params,"ax",@progbits
	.align	128
        .global         _Z35group_norm_nhwc_fwd_one_pass_kernelI11Bf16IOFp16WLi64ELi48ELi384EEv26Group_norm_nhwc_fwd_params
        .type           _Z35group_norm_nhwc_fwd_one_pass_kernelI11Bf16IOFp16WLi64ELi48ELi384EEv26Group_norm_nhwc_fwd_params,@function
        .size           _Z35group_norm_nhwc_fwd_one_pass_kernelI11Bf16IOFp16WLi64ELi48ELi384EEv26Group_norm_nhwc_fwd_params,(.L_x_4537 - _Z35group_norm_nhwc_fwd_one_pass_kernelI11Bf16IOFp16WLi64ELi48ELi384EEv26Group_norm_nhwc_fwd_params)
        .other          _Z35group_norm_nhwc_fwd_one_pass_kernelI11Bf16IOFp16WLi64ELi48ELi384EEv26Group_norm_nhwc_fwd_params,@"STO_CUDA_ENTRY STV_DEFAULT"
_Z35group_norm_nhwc_fwd_one_pass_kernelI11Bf16IOFp16WLi64ELi48ELi384EEv26Group_norm_nhwc_fwd_params:
.text._Z35group_norm_nhwc_fwd_one_pass_kernelI11Bf16IOFp16WLi64ELi48ELi384EEv26Group_norm_nhwc_fwd_params:
        /* <DEDUP_REMOVED lines=25> */
.L_x_2475:
        /* <DEDUP_REMOVED lines=114> */
[C---:B-----5:R-:W-:Y:S02]  /*08b0*/  PRMT R17, R2.reuse, 0x7632, R17 ;  /* 0x0000763202117816 */ /* 0x060fe40000000011 */
[----:B------:R-:W-:Y:S01]  /*08c0*/  SHF.L.U32 R19, R19, 0x10, RZ ;  /* 0x0000001013137819 */ /* 0x000fe200000006ff */
[----:B------:R-:W-:Y:S01]  /*08d0*/  IMAD.U32 R18, R2, 0x10000, RZ ;  /* 0x0001000002127824 */ /* 0x000fe200078e00ff */
[----:B------:R-:W-:-:S03]  /*08e0*/  SHF.L.U32 R17, R17, 0x10, RZ ;  /* 0x0000001011117819 */ /* 0x000fc600000006ff */
[----:B------:R-:W-:Y:S01]  /*08f0*/  FADD.FTZ R2, R20, R19 ;  /* 0x0000001314027221 */ /* 0x000fe20000010000 */
[----:B------:R-:W-:Y:S01]  /*0900*/  FMUL.FTZ R5, R19, R19 ;  /* 0x0000001313057220 */ /* 0x000fe20000410000 */
[----:B------:R-:W-:Y:S01]  /*0910*/  FADD.FTZ R7, R18, R17 ;  /* 0x0000001112077221 */ /* 0x000fe20000010000 */
[----:B------:R-:W-:Y:S01]  /*0920*/  FMUL.FTZ R9, R17, R17 ;  /* 0x0000001111097220 */ /* 0x000fe20000410000 */
[----:B------:R-:W-:Y:S01]  /*0930*/  FADD.FTZ R2, RZ, R2 ;  /* 0x00000002ff027221 */ /* 0x000fe20000010000 */
[----:B------:R-:W-:Y:S01]  /*0940*/  FFMA.FTZ R5, R20, R20, R5 ;  /* 0x0000001414057223 */ /* 0x000fe20000010005 */
[----:B--2---:R-:W-:Y:S02]  /*0950*/  PRMT R16, R3, 0x7632, R16 ;  /* 0x0000763203107816 */ /* 0x004fe40000000010 */
[----:B------:R-:W-:Y:S01]  /*0960*/  FADD.FTZ R4, R2, R7 ;  /* 0x0000000702047221 */ /* 0x000fe20000010000 */
[----:B------:R-:W-:Y:S01]  /*0970*/  FFMA.FTZ R2, R18, R18, R9 ;  /* 0x0000001212027223 */ /* 0x000fe20000010009 */
[----:B------:R-:W-:Y:S01]  /*0980*/  FADD.FTZ R5, RZ, R5 ;  /* 0x00000005ff057221 */ /* 0x000fe20000010000 */
[----:B------:R-:W-:-:S02]  /*0990*/  SHF.L.U32 R16, R16, 0x10, RZ ;  /* 0x0000001010107819 */ /* 0x000fc400000006ff */
[----:B------:R-:W-:Y:S01]  /*09a0*/  SHF.L.U32 R3, R3, 0x10, RZ ;  /* 0x0000001003037819 */ /* 0x000fe200000006ff */
[----:B------:R-:W-:Y:S02]  /*09b0*/  FADD.FTZ R5, R5, R2 ;  /* 0x0000000205057221 */ /* 0x000fe40000010000 */
[----:B------:R-:W-:Y:S01]  /*09c0*/  FMUL.FTZ R8, R16, R16 ;  /* 0x0000001010087220 */ /* 0x000fe20000410000 */
[----:B----4-:R-:W-:-:S04]  /*09d0*/  PRMT R7, R0, 0x7632, R7 ;  /* 0x0000763200077816 */ /* 0x010fc80000000007 */
[----:B------:R-:W-:Y:S01]  /*09e0*/  SHF.L.U32 R2, R7, 0x10, RZ ;  /* 0x0000001007027819 */ /* 0x000fe200000006ff */
[C---:B------:R-:W-:Y:S01]  /*09f0*/  FADD.FTZ R7, R3.reuse, R16 ;  /* 0x0000001003077221 */ /* 0x040fe20000010000 */
[----:B------:R-:W-:Y:S02]  /*0a00*/  IMAD.U32 R0, R0, 0x10000, RZ ;  /* 0x0001000000007824 */ /* 0x000fe400078e00ff */
[----:B------:R-:W-:Y:S01]  /*0a10*/  FFMA.FTZ R8, R3, R3, R8 ;  /* 0x0000000303087223 */ /* 0x000fe20000010008 */
[----:B------:R-:W-:Y:S01]  /*0a20*/  FMUL.FTZ R9, R2, R2 ;  /* 0x0000000202097220 */ /* 0x000fe20000410000 */
[----:B------:R-:W-:Y:S02]  /*0a30*/  FADD.FTZ R7, R4, R7 ;  /* 0x0000000704077221 */ /* 0x000fe40000010000 */
        /* <DEDUP_REMOVED lines=39> */
.L_x_2449:
[----:B------:R-:W-:Y:S05]  /*0cb0*/  BSYNC.RECONVERGENT B0 ;  /* 0x0000000000007941 */ /* 0x000fea0003800200 */
.L_x_2448:
        /* <DEDUP_REMOVED lines=36> */
.L_x_2451:
[----:B------:R-:W-:Y:S05]  /*0f00*/  BSYNC.RECONVERGENT B0 ;  /* 0x0000000000007941 */ /* 0x000fea0003800200 */
.L_x_2450:
[----:B------:R-:W-:Y:S05]  /*0f10*/  @!P2 BRA `(.L_x_2452) ;  /* 0x0000000c00aca947 */ /* 0x000fea0003800000 */
[----:B---3--:R-:W3:Y:S01]  /*0f20*/  LDC.64 R6, c[0x0][0x3b8] ;  /* 0x0000ee00ff067b82 */ /* 0x008ee20000000a00 */
[----:B------:R-:W-:Y:S01]  /*0f30*/  ULOP3.LUT UR9, UR4, 0x1, URZ, 0xc0, !UPT ;  /* 0x0000000104097892 */ /* 0x000fe2000f8ec0ff */
[----:B------:R-:W-:-:S03]  /*0f40*/  ISETP.GE.U32.AND P4, PT, R22, 0x8, PT ;  /* 0x000000081600780c */ /* 0x000fc60003f86070 */
[----:B------:R-:W-:-:S06]  /*0f50*/  UIMAD UR5, UR9, UR20, URZ ;  /* 0x00000014090572a4 */ /* 0x000fcc000f8e02ff */
[----:B------:R-:W-:-:S05]  /*0f60*/  IMAD R8, R22, UR5, RZ ;  /* 0x0000000516087c24 */ /* 0x000fca000f8e02ff */
[----:B------:R-:W-:-:S05]  /*0f70*/  SHF.L.U32 R9, R8, 0x1, RZ ;  /* 0x0000000108097819 */ /* 0x000fca00000006ff */
        /* <DEDUP_REMOVED lines=13> */
[----:B-1----:R-:W-:Y:S02]  /*1050*/  MOV R13, UR5 ;  /* 0x00000005000d7c02 */ /* 0x002fe40008000f00 */
[----:B------:R-:W-:Y:S02]  /*1060*/  ISETP.NE.AND P2, PT, R11, -0x1, PT ;  /* 0xffffffff0b00780c */ /* 0x000fe40003f45270 */
[----:B------:R-:W-:Y:S01]  /*1070*/  MOV R6, UR10 ;  /* 0x0000000a00067c02 */ /* 0x000fe20008000f00 */
[----:B---3--:R-:W-:-:S04]  /*1080*/  IMAD.WIDE.U32 R8, R7, 0x4, R8 ;  /* 0x0000000407087825 */ /* 0x008fc800078e0008 */
[----:B------:R-:W-:-:S05]  /*1090*/  IMAD.U32 R7, RZ, RZ, UR11 ;  /* 0x0000000bff077e24 */ /* 0x000fca000f8e00ff */
[----:B------:R3:W-:Y:S01]  /*10a0*/  STG.E.64 desc[UR16][R6.64], R4 ;  /* 0x0000000406007986 */ /* 0x0007e2000c101b10 */
[----:B------:R-:W-:Y:S06]  /*10b0*/  MEMBAR.ALL.GPU ;  /* 0x0000000000007992 */ /* 0x000fec000000a000 */
[----:B------:R-:W-:-:S00]  /*10c0*/  ERRBAR ;  /* 0x00000000000079ab */ /* 0x000fc00000000000 */
[----:B------:R-:W-:Y:S06]  /*10d0*/  CGAERRBAR ;  /* 0x00000000000075ab */ /* 0x000fec0000000000 */
[----:B------:R3:W-:Y:S01]  /*10e0*/  REDG.E.ADD.S32.STRONG.GPU desc[UR16][R8.64], R13 ;  /* 0x0000000d0800798e */ /* 0x0007e2000c12e310 */
[----:B------:R-:W-:Y:S05]  /*10f0*/  @!P2 BRA `(.L_x_2453) ;  /* 0x000000000014a947 */ /* 0x000fea0003800000 */
.L_x_2454:
[----:B---3--:R-:W3:Y:S04]  /*1100*/  LDG.E.STRONG.GPU R6, desc[UR16][R8.64] ;  /* 0x0000001008067981 */ /* 0x008ee8000c1ef900 */
[----:B---3--:R-:W-:Y:S01]  /*1110*/  CCTL.IVALL ;  /* 0x00000000ff00798f */ /* 0x008fe20002000000 */
[----:B------:R-:W-:Y:S05]  /*1120*/  YIELD ;  /* 0x0000000000007946 */ /* 0x000fea0003800000 */
[----:B------:R-:W-:-:S13]  /*1130*/  ISETP.NE.AND P2, PT, R6, R11, PT ;  /* 0x0000000b0600720c */ /* 0x000fda0003f45270 */
[----:B------:R-:W-:Y:S05]  /*1140*/  @P2 BRA `(.L_x_2454) ;  /* 0xfffffffc00ec2947 */ /* 0x000fea000383ffff */
.L_x_2453:
        /* <DEDUP_REMOVED lines=15> */
.L_x_2456:
        /* <DEDUP_REMOVED lines=16> */
[----:B------:R-:W-:Y:S01]  /*1340*/  @!UP0 UIMAD.WIDE.U32 UR24, UR22, 0x8, UR18 ;  /* 0x00000008161888a5 */ /* 0x000fe2000f8e0012 */
[----:B------:R-:W0:Y:S01]  /*1350*/  @!P2 LDG.E.64 R6, desc[UR16][R6.64] ;  /* 0x000000100606a981 */ /* 0x000e22000c1e1b00 */
[----:B------:R-:W-:Y:S01]  /*1360*/  VOTEU.ALL UP0, P5 ;  /* 0x0000000000ff7886 */ /* 0x000fe20002800000 */
[----:B------:R-:W-:-:S03]  /*1370*/  @!UP1 UIMAD.WIDE.U32 UR26, UR11, 0x8, UR18 ;  /* 0x000000080b1a98a5 */ /* 0x000fc6000f8e0012 */
        /* <DEDUP_REMOVED lines=13> */
[----:B------:R-:W-:Y:S01]  /*1450*/  MOV R6, UR24 ;  /* 0x0000001800067c02 */ /* 0x000fe20008000f00 */
[----:B------:R-:W-:Y:S01]  /*1460*/  UIADD3 UR24, UPT, UPT, UR5, 0x5, URZ ;  /* 0x0000000505187890 */ /* 0x000fe2000fffe0ff */
[----:B------:R-:W-:Y:S01]  /*1470*/  @!P2 FADD.FTZ R5, R5, R7 ;  /* 0x000000070505a221 */ /* 0x000fe20000010000 */
[----:B------:R-:W-:Y:S01]  /*1480*/  IMAD.U32 R7, RZ, RZ, UR25 ;  /* 0x00000019ff077e24 */ /* 0x000fe2000f8e00ff */
[----:B------:R-:W-:-:S03]  /*1490*/  ISETP.EQ.OR P2, PT, R6, UR15, P3 ;  /* 0x0000000f06007c0c */ /* 0x000fc60009f42670 */
[----:B------:R-:W-:Y:S01]  /*14a0*/  MOV R6, UR24 ;  /* 0x0000001800067c02 */ /* 0x000fe20008000f00 */
[----:B------:R-:W-:Y:S01]  /*14b0*/  UIADD3 UR24, UPT, UPT, UR5, 0x7, URZ ;  /* 0x0000000705187890 */ /* 0x000fe2000fffe0ff */
[----:B---3--:R-:W-:Y:S01]  /*14c0*/  @!P4 FADD.FTZ R4, R4, R8 ;  /* 0x000000080404c221 */ /* 0x008fe20000010000 */
[----:B------:R-:W-:Y:S01]  /*14d0*/  @!P4 FADD.FTZ R5, R5, R9 ;  /* 0x000000090505c221 */ /* 0x000fe20000010000 */
[----:B------:R-:W-:Y:S02]  /*14e0*/  ISETP.EQ.OR P4, PT, R6, UR15, P3 ;  /* 0x0000000f06007c0c */ /* 0x000fe40009f82670 */
[----:B--2---:R-:W-:Y:S01]  /*14f0*/  @!P6 FADD.FTZ R4, R4, R10 ;  /* 0x0000000a0404e221 */ /* 0x004fe20000010000 */
[----:B------:R-:W-:Y:S01]  /*1500*/  @!P6 FADD.FTZ R5, R5, R11 ;  /* 0x0000000b0505e221 */ /* 0x000fe20000010000 */
[----:B------:R-:W-:Y:S02]  /*1510*/  ISETP.EQ.OR P6, PT, R7, UR15, P3 ;  /* 0x0000000f07007c0c */ /* 0x000fe40009fc2670 */
[----:B------:R-:W-:Y:S01]  /*1520*/  VOTEU.ALL UP0, P2 ;  /* 0x0000000000ff7886 */ /* 0x000fe20001000000 */
[----:B------:R-:W-:Y:S01]  /*1530*/  MOV R6, UR24 ;  /* 0x0000001800067c02 */ /* 0x000fe20008000f00 */
[----:B----4-:R-:W-:Y:S01]  /*1540*/  @!P5 FADD.FTZ R4, R4, R12 ;  /* 0x0000000c0404d221 */ /* 0x010fe20000010000 */
[----:B------:R-:W-:-:S02]  /*1550*/  @!P5 FADD.FTZ R5, R5, R13 ;  /* 0x0000000d0505d221 */ /* 0x000fc40000010000 */
[----:B------:R-:W-:Y:S01]  /*1560*/  ISETP.EQ.OR P5, PT, R6, UR15, P3 ;  /* 0x0000000f06007c0c */ /* 0x000fe20009fa2670 */
[----:B------:R-:W-:Y:S01]  /*1570*/  @!UP0 UIMAD.WIDE.U32 UR24, UR21, 0x8, UR18 ;  /* 0x00000008151888a5 */ /* 0x000fe2000f8e0012 */
[----:B------:R-:W-:-:S05]  /*1580*/  VOTEU.ALL UP0, P4 ;  /* 0x0000000000ff7886 */ /* 0x000fca0002000000 */
[----:B------:R-:W-:Y:S01]  /*1590*/  MOV R6, UR24 ;  /* 0x0000001800067c02 */ /* 0x000fe20008000f00 */
[----:B------:R-:W-:Y:S01]  /*15a0*/  VOTEU.ALL UP1, P6 ;  /* 0x0000000000ff7886 */ /* 0x000fe20003020000 */
[----:B------:R-:W-:Y:S01]  /*15b0*/  MOV R7, UR25 ;  /* 0x0000001900077c02 */ /* 0x000fe20008000f00 */
[----:B------:R-:W-:-:S03]  /*15c0*/  @!UP0 UIMAD.WIDE.U32 UR24, UR12, 0x8, UR18 ;  /* 0x000000080c1888a5 */ /* 0x000fc6000f8e0012 */
[----:B------:R-:W-:Y:S01]  /*15d0*/  VOTEU.ALL UP0, P5 ;  /* 0x0000000000ff7886 */ /* 0x000fe20002800000 */
[----:B------:R-:W-:Y:S01]  /*15e0*/  @!UP1 UIMAD.WIDE.U32 UR26, UR14, 0x8, UR18 ;  /* 0x000000080e1a98a5 */ /* 0x000fe2000f8e0012 */
[----:B------:R-:W2:Y:S01]  /*15f0*/  @!P2 LDG.E.64 R6, desc[UR16][R6.64] ;  /* 0x000000100606a981 */ /* 0x000ea2000c1e1b00 */
[----:B------:R-:W-:Y:S01]  /*1600*/  MOV R8, UR24 ;  /* 0x0000001800087c02 */ /* 0x000fe20008000f00 */
[----:B------:R-:W-:Y:S01]  /*1610*/  IMAD.U32 R9, RZ, RZ, UR25 ;  /* 0x00000019ff097e24 */ /* 0x000fe2000f8e00ff */
[----:B------:R-:W-:Y:S02]  /*1620*/  @!UP0 UIMAD.WIDE.U32 UR24, UR13, 0x8, UR18 ;  /* 0x000000080d1888a5 */ /* 0x000fe4000f8e0012 */
[----:B------:R-:W-:Y:S02]  /*1630*/  MOV R10, UR26 ;  /* 0x0000001a000a7c02 */ /* 0x000fe40008000f00 */
[----:B------:R-:W-:Y:S01]  /*1640*/  MOV R11, UR27 ;  /* 0x0000001b000b7c02 */ /* 0x000fe20008000f00 */
[----:B------:R-:W3:Y:S01]  /*1650*/  @!P4 LDG.E.64 R8, desc[UR16][R8.64] ;  /* 0x000000100808c981 */ /* 0x000ee2000c1e1b00 */
[----:B------:R-:W-:-:S02]  /*1660*/  MOV R12, UR24 ;  /* 0x00000018000c7c02 */ /* 0x000fc40008000f00 */
[----:B------:R-:W-:Y:S02]  /*1670*/  MOV R13, UR25 ;  /* 0x00000019000d7c02 */ /* 0x000fe40008000f00 */
[----:B------:R-:W4:Y:S04]  /*1680*/  @!P6 LDG.E.64 R10, desc[UR16][R10.64] ;  /* 0x000000100a0ae981 */ /* 0x000f28000c1e1b00 */
        /* <DEDUP_REMOVED lines=22> */
.L_x_2455:
        /* <DEDUP_REMOVED lines=52> */
.L_x_2457:
        /* <DEDUP_REMOVED lines=28> */
.L_x_2458:
        /* <DEDUP_REMOVED lines=13> */
.L_x_2459:
[----:B------:R-:W-:Y:S05]  /*1dc0*/  BSYNC.RECONVERGENT B0 ;  /* 0x0000000000007941 */ /* 0x000fea0003800200 */
.L_x_2452:
        /* <DEDUP_REMOVED lines=17> */
[----:B------:R-:W-:Y:S02]  /*1ee0*/  SHF.L.U32 R12, R13, 0x1, RZ ;  /* 0x000000010d0c7819 */ /* 0x000fe400000006ff */
[----:B------:R-:W-:Y:S02]  /*1ef0*/  MOV R13, UR8 ;  /* 0x00000008000d7c02 */ /* 0x000fe40008000f00 */
[----:B------:R-:W-:-:S05]  /*1f00*/  LOP3.LUT R12, R12, 0xffff, RZ, 0xc0, !PT ;  /* 0x0000ffff0c0c7812 */ /* 0x000fca00078ec0ff */
[----:B------:R-:W-:Y:S02]  /*1f10*/  IMAD.IADD R21, R21, 0x1, R12 ;  /* 0x0000000115157824 */ /* 0x000fe400078e020c */
        /* <DEDUP_REMOVED lines=21> */
[----:B------:R-:W-:-:S06]  /*2070*/  MOV R5, 0x3f800000 ;  /* 0x3f80000000057802 */ /* 0x000fcc0000000f00 */
[----:B------:R0:W1:Y:S01]  /*2080*/  @P2 MUFU.RSQ R5, R14 ;  /* 0x0000000e00052308 */ /* 0x0000620000001400 */
[----:B--2---:R-:W-:Y:S02]  /*2090*/  HADD2.F32 R8, -RZ, R28.H0_H0 ;  /* 0x2000001cff087230 */ /* 0x004fe40000004100 */
[----:B---3--:R-:W-:Y:S02]  /*20a0*/  HADD2.F32 R6, -RZ, R21.H0_H0 ;  /* 0x20000015ff067230 */ /* 0x008fe40000004100 */
[----:B----4-:R-:W-:Y:S02]  /*20b0*/  HADD2.F32 R7, -RZ, R29.H0_H0 ;  /* 0x2000001dff077230 */ /* 0x010fe40000004100 */
[----:B-----5:R-:W-:Y:S01]  /*20c0*/  HADD2.F32 R9, -RZ, R9.H0_H0 ;  /* 0x20000009ff097230 */ /* 0x020fe20000004100 */
        /* <DEDUP_REMOVED lines=28> */
.L_x_2463:
[----:B------:R-:W-:Y:S05]  /*2290*/  BSYNC.RECONVERGENT B1 ;  /* 0x0000000000017941 */ /* 0x000fea0003800200 */
.L_x_2462:
        /* <DEDUP_REMOVED lines=29> */
.L_x_2465:
[----:B------:R-:W-:Y:S05]  /*2470*/  BSYNC.RECONVERGENT B1 ;  /* 0x0000000000017941 */ /* 0x000fea0003800200 */
.L_x_2464:
        /* <DEDUP_REMOVED lines=20> */
.L_x_2467:
[----:B------:R-:W-:Y:S05]  /*25c0*/  BSYNC.RECONVERGENT B1 ;  /* 0x0000000000017941 */ /* 0x000fea0003800200 */
.L_x_2466:
        /* <DEDUP_REMOVED lines=19> */
.L_x_2461:
        /* <DEDUP_REMOVED lines=35> */
.L_x_2470:
[----:B0-----:R-:W-:Y:S05]  /*2930*/  BSYNC.RECONVERGENT B1 ;  /* 0x0000000000017941 */ /* 0x001fea0003800200 */
.L_x_2469:
        /* <DEDUP_REMOVED lines=39> */
.L_x_2472:
[----:B------:R-:W-:Y:S05]  /*2bb0*/  BSYNC.RECONVERGENT B1 ;  /* 0x0000000000017941 */ /* 0x000fea0003800200 */
.L_x_2471:
        /* <DEDUP_REMOVED lines=30> */
.L_x_2474:
[----:B------:R-:W-:Y:S05]  /*2da0*/  BSYNC.RECONVERGENT B1 ;  /* 0x0000000000017941 */ /* 0x000fea0003800200 */
.L_x_2473:
        /* <DEDUP_REMOVED lines=28> */
.L_x_2468:
[----:B------:R-:W-:Y:S05]  /*2f70*/  BSYNC.RECONVERGENT B0 ;  /* 0x0000000000007941 */ /* 0x000fea0003800200 */
.L_x_2460:
[----:B------:R-:W-:Y:S02]  /*2f80*/  UIADD3 UR8, UPT, UPT, UR20, UR8, URZ ;  /* 0x0000000814087290 */ /* 0x000fe4000fffe0ff */
[----:B------:R-:W-:Y:S02]  /*2f90*/  UIADD3 UR4, UPT, UPT, UR4, 0x1, URZ ;  /* 0x0000000104047890 */ /* 0x000fe4000fffe0ff */
[----:B------:R-:W-:-:S09]  /*2fa0*/  UISETP.GE.AND UP0, UPT, UR8, UR7, UPT ;  /* 0x000000070800728c */ /* 0x000fd2000bf06270 */
[----:B------:R-:W-:Y:S05]  /*2fb0*/  BRA.U !UP0, `(.L_x_2475) ;  /* 0xffffffd108747547 */ /* 0x000fea000b83ffff */
[----:B------:R-:W-:Y:S05]  /*2fc0*/  EXIT ;  /* 0x000000000000794d */ /* 0x000fea0003800000 */
.L_x_2476:
        /* <DEDUP_REMOVED lines=11> */
.L_x_4537:


//--------------------- .text._Z35group_norm_nhwc_fwd_one_pass_kernelI11Bf16IOFp16WLi128ELi48ELi384EEv26Group_norm_nhwc_fwd_params --------------------------
	.section	.text._Z35group_norm_nhwc_fwd_one_pass_kernelI11Bf16IOFp16WLi128ELi48ELi384EEv26Group_norm_nhwc_fwd_params,"ax",@progbits
	.align	128
        .global         _Z35group_norm_nhwc_fwd_one_pass_kernelI11Bf16IOFp16WLi128ELi48ELi384EEv26Group_norm_nhwc_fwd_params
        .type           _Z35group_norm_nhwc_fwd_one_pass_kernelI11Bf16IOFp16WLi128ELi48ELi384EEv26Group_norm_nhwc_fwd_params,@function
        .size           _Z35group_norm_nhwc_fwd_one_pass_kernelI11Bf16IOFp16WLi128ELi48ELi384EEv26Group_norm_nhwc_fwd_params,(.L_x_4538 - _Z35group_norm_nhwc_fwd_one_pass_kernelI11Bf16IOFp16WLi128ELi48ELi384EEv26Group_norm_nhwc_fwd_params)
        .other          _Z35group_norm_nhwc_fwd_one_pass_kernelI11Bf16IOFp16WLi128ELi48ELi384EEv26Group_norm_nhwc_fwd_params,@"STO_CUDA_ENTRY STV_DEFAULT"
_Z35group_norm_nhwc_fwd_one_pass_kernelI11Bf16IOFp16WLi128ELi48ELi384EEv26Group_norm_nhwc_fwd_params:
.text._Z35group_norm_nhwc_fwd_one_pass_kernelI11Bf16IOFp16WLi128ELi48ELi384EEv26Group_norm_nhwc_fwd_params:
        /* <DEDUP_REMOVED lines=34> */
[----:B------:R-:W-:-:S04]  /*0220*/  IADD3 R28, PT, PT, R3, R26, RZ ;  /* 0x0000001a031c7210 */ /* 0x000fc80007ffe0ff */
[----:B---3--:R-:W-:-:S07]  /*0230*/  SHF.L.U32 R28, R28, 0x1, RZ ;  /* 0x000000011c1c7819 */ /* 0x008fce00000006ff */
.L_x_2520:
[----:B0-----:R-:W0:Y:S01]  /*0240*/  LDCU UR5, c[0x0][0x3f8] ;  /* 0x00007f00ff0577ac */ /* 0x001e220008000800 */
[----:B---3--:R-:W-:Y:S01]  /*0250*/  IABS R6, UR7 ;  /* 0x0000000700067c13 */ /* 0x008fe20008000000 */
[C---:B------:R-:W-:Y:S01]  /*0260*/  VIADD R18, R31.reuse, 0x30 ;  /* 0x000000301f127836 */ /* 0x040fe20000000000 */
[C---:B------:R-:W-:Y:S01]  /*0270*/  IADD3 R37, PT, PT, R31.reuse, 0x10, RZ ;  /* 0x000000101f257810 */ /* 0x040fe20007ffe0ff */
[----:B-1----:R-:W1:Y:S01]  /*0280*/  LDCU.64 UR14, c[0x0][0x3e8] ;  /* 0x00007d00ff0e77ac */ /* 0x002e620008000a00 */
[----:B------:R-:W-:Y:S02]  /*0290*/  IADD3 R21, PT, PT, R31, 0x20, RZ ;  /* 0x000000201f157810 */ /* 0x000fe40007ffe0ff */
[----:B------:R-:W-:Y:S02]  /*02a0*/  SHF.R.S32.HI R11, RZ, 0x1f, R37 ;  /* 0x0000001fff0b7819 */ /* 0x000fe40000011425 */
[----:B------:R-:W-:Y:S02]  /*02b0*/  SHF.R.S32.HI R19, RZ, 0x1f, R21 ;  /* 0x0000001fff137819 */ /* 0x000fe40000011415 */
[----:B------:R-:W-:-:S02]  /*02c0*/  LOP3.LUT R34, R28, 0xffff, RZ, 0xc0, !PT ;  /* 0x0000ffff1c227812 */ /* 0x000fc400078ec0ff */
[----:B------:R-:W-:Y:S01]  /*02d0*/  SHF.R.S32.HI R15, RZ, 0x1f, R18 ;  /* 0x0000001fff0f7819 */ /* 0x000fe20000011412 */
[----:B0-----:R-:W-:Y:S01]  /*02e0*/  IMAD.U32 R0, RZ, RZ, UR5 ;  /* 0x00000005ff007e24 */ /* 0x001fe2000f8e00ff */
[----:B-1----:R-:W-:-:S04]  /*02f0*/  ISETP.GE.U32.AND P4, PT, R37, UR14, PT ;  /* 0x0000000e25007c0c */ /* 0x002fc8000bf86070 */
[----:B----4-:R-:W-:Y:S02]  /*0300*/  IABS R5, R0 ;  /* 0x0000000000057213 */ /* 0x010fe40000000000 */
[----:B------:R-:W-:Y:S02]  /*0310*/  ISETP.GE.AND.EX P4, PT, R11, UR15, PT, P4 ;  /* 0x0000000f0b007c0c */ /* 0x000fe4000bf86340 */
[----:B------:R-:W0:Y:S01]  /*0320*/  I2F.RP R0, R5 ;  /* 0x0000000500007306 */ /* 0x000e220000209400 */
[----:B------:R-:W-:Y:S02]  /*0330*/  ISETP.GE.U32.AND P5, PT, R21, UR14, PT ;  /* 0x0000000e15007c0c */ /* 0x000fe4000bfa6070 */
        /* <DEDUP_REMOVED lines=19> */
[----:B------:R-:W-:-:S05]  /*0470*/  IADD3 R0, PT, PT, RZ, -UR9, RZ ;  /* 0x80000009ff007c10 */ /* 0x000fca000fffe0ff */
[C---:B------:R-:W-:Y:S01]  /*0480*/  IMAD R0, R5.reuse, R0, UR10 ;  /* 0x0000000a05007e24 */ /* 0x040fe2000f8e0200 */
[----:B------:R-:W2:Y:S04]  /*0490*/  LDCU.64 UR10, c[0x0][0x3f0] ;  /* 0x00007e00ff0a77ac */ /* 0x000ea80008000a00 */
[----:B------:R-:W-:-:S13]  /*04a0*/  ISETP.GT.U32.AND P1, PT, R5, R0, PT ;  /* 0x000000000500720c */ /* 0x000fda0003f24070 */
[----:B------:R-:W-:Y:S01]  /*04b0*/  VOTEU.ANY UP0, P1 ;  /* 0x0000000000ff7886 */ /* 0x000fe20000800100 */
[----:B------:R-:W-:Y:S02]  /*04c0*/  PLOP3.LUT P1, PT, PT, PT, UP0, 0x80, 0x8 ;  /* 0x000000000008781c */ /* 0x000fe40003f2f008 */
[----:B--2---:R-:W-:Y:S02]  /*04d0*/  MOV R3, UR10 ;  /* 0x0000000a00037c02 */ /* 0x004fe40008000f00 */
[----:B------:R-:W-:Y:S02]  /*04e0*/  @!UP0 UIADD3 UR9, UPT, UPT, UR9, 0x1, URZ ;  /* 0x0000000109098890 */ /* 0x000fe4000fffe0ff */
[----:B------:R-:W-:-:S07]  /*04f0*/  UISETP.GE.AND UP0, UPT, UR8, URZ, UPT ;  /* 0x000000ff0800728c */ /* 0x000fce000bf06270 */
[----:B------:R-:W-:-:S05]  /*0500*/  @!P1 IMAD.IADD R0, R0, 0x1, -R5 ;  /* 0x0000000100009824 */ /* 0x000fca00078e0a05 */
        /* <DEDUP_REMOVED lines=35> */
[----:B------:R-:W-:-:S04]  /*0740*/  @!P5 MOV R4, R34 ;  /* 0x000000220004d202 */ /* 0x000fc80000000f00 */
[----:B------:R-:W-:Y:S01]  /*0750*/  @!P4 IADD3 R14, PT, PT, R37, R11, RZ ;  /* 0x0000000b250ec210 */ /* 0x000fe20007ffe0ff */
[----:B------:R-:W-:Y:S01]  /*0760*/  @!P5 IMAD.WIDE.U32 R8, R21, R8, R4 ;  /* 0x000000081508d225 */ /* 0x000fe200078e0004 */
[----:B------:R-:W2:Y:S01]  /*0770*/  @!P1 LDC.64 R10, c[0x0][0x3e0] ;  /* 0x0000f800ff0a9b82 */ /* 0x000ea20000000a00 */
[C---:B0-----:R-:W-:Y:S02]  /*0780*/  @!P4 LEA R20, P6, R36.reuse, R6, 0x1 ;  /* 0x000000062414c211 */ /* 0x041fe400078c08ff */
[----:B------:R-:W-:Y:S02]  /*0790*/  @!P5 IMAD.IADD R19, R9, 0x1, R19 ;  /* 0x000000010913d824 */ /* 0x000fe400078e0213 */
[----:B------:R-:W-:Y:S01]  /*07a0*/  @!P4 LEA.HI.X R21, R36, R7, R14, 0x1, P6 ;  /* 0x000000072415c211 */ /* 0x000fe200030f0c0e */
[----:B------:R-:W-:Y:S01]  /*07b0*/  HFMA2 R14, -RZ, RZ, 0, 0 ;  /* 0x00000000ff0e7431 */ /* 0x000fe200000001ff */
[----:B-1----:R-:W-:Y:S01]  /*07c0*/  @!P5 LEA R36, P6, R8, R2, 0x1 ;  /* 0x000000020824d211 */ /* 0x002fe200078c08ff */
[----:B------:R-:W0:Y:S01]  /*07d0*/  @!P2 LDC.64 R4, c[0x0][0x390] ;  /* 0x0000e400ff04ab82 */ /* 0x000e220000000a00 */
[----:B------:R-:W-:-:S02]  /*07e0*/  @!P2 MOV R2, R34 ;  /* 0x000000220002a202 */ /* 0x000fc40000000f00 */
[----:B------:R-:W-:Y:S01]  /*07f0*/  @!P5 LEA.HI.X R37, R8, R3, R19, 0x1, P6 ;  /* 0x000000030825d211 */ /* 0x000fe200030f0c13 */
[----:B------:R-:W-:Y:S01]  /*0800*/  HFMA2 R19, -RZ, RZ, 0, 0 ;  /* 0x00000000ff137431 */ /* 0x000fe200000001ff */
[----:B------:R-:W-:-:S03]  /*0810*/  @!P2 MOV R3, R33 ;  /* 0x000000210003a202 */ /* 0x000fc60000000f00 */
[----:B------:R-:W1:Y:S01]  /*0820*/  @!P3 LDC.64 R6, c[0x0][0x3e0] ;  /* 0x0000f800ff06bb82 */ /* 0x000e620000000a00 */
[----:B------:R-:W3:Y:S01]  /*0830*/  @!P5 LDG.E R14, desc[UR12][R36.64] ;  /* 0x0000000c240ed981 */ /* 0x000ee2000c1e1900 */
[----:B------:R-:W-:-:S03]  /*0840*/  @!P2 IMAD.WIDE.U32 R12, R0, R12, R2 ;  /* 0x0000000c000ca225 */ /* 0x000fc600078e0002 */
[----:B------:R4:W5:Y:S03]  /*0850*/  @!P4 LDG.E R19, desc[UR12][R20.64] ;  /* 0x0000000c1413c981 */ /* 0x000966000c1e1900 */
[----:B------:R-:W1:Y:S01]  /*0860*/  @!P1 LDC.64 R8, c[0x0][0x390] ;  /* 0x0000e400ff089b82 */ /* 0x000e620000000a00 */
[----:B------:R-:W-:Y:S01]  /*0870*/  @!P2 IADD3 R13, PT, PT, R13, R17, RZ ;  /* 0x000000110d0da210 */ /* 0x000fe20007ffe0ff */
[----:B------:R-:W-:Y:S01]  /*0880*/  VIADD R0, R31, 0x50 ;  /* 0x000000501f007836 */ /* 0x000fe20000000000 */
[----:B0-----:R-:W-:Y:S01]  /*0890*/  @!P2 LEA R16, P4, R12, R4, 0x1 ;  /* 0x000000040c10a211 */ /* 0x001fe200078808ff */
[----:B--2---:R-:W-:-:S04]  /*08a0*/  @!P1 IMAD R4, R15, R10, RZ ;  /* 0x0000000a0f049224 */ /* 0x004fc800078e02ff */
[----:B------:R-:W0:Y:S01]  /*08b0*/  @!P3 LDC.64 R2, c[0x0][0x390] ;  /* 0x0000e400ff02bb82 */ /* 0x000e220000000a00 */
[----:B------:R-:W-:Y:S02]  /*08c0*/  SHF.R.S32.HI R15, RZ, 0x1f, R0 ;  /* 0x0000001fff0f7819 */ /* 0x000fe40000011400 */
[----:B------:R-:W-:Y:S01]  /*08d0*/  @!P2 LEA.HI.X R17, R12, R5, R13, 0x1, P4 ;  /* 0x000000050c11a211 */ /* 0x000fe200020f0c0d */
[----:B----4-:R-:W-:Y:S01]  /*08e0*/  @!P1 IMAD R21, R18, R11, R4 ;  /* 0x0000000b12159224 */ /* 0x010fe200078e0204 */
[----:B------:R-:W-:Y:S02]  /*08f0*/  ISETP.GE.U32.AND P4, PT, R0, UR14, PT ;  /* 0x0000000e00007c0c */ /* 0x000fe4000bf86070 */
[----:B------:R-:W-:Y:S02]  /*0900*/  @!P1 MOV R4, R34 ;  /* 0x0000002200049202 */ /* 0x000fe40000000f00 */
[----:B------:R-:W-:Y:S02]  /*0910*/  @!P1 MOV R5, R33 ;  /* 0x0000002100059202 */ /* 0x000fe40000000f00 */
[----:B------:R-:W-:Y:S01]  /*0920*/  ISETP.GE.AND.EX P4, PT, R15, UR15, PT, P4 ;  /* 0x0000000f0f007c0c */ /* 0x000fe2000bf86340 */
[----:B------:R-:W-:Y:S01]  /*0930*/  @!P1 IMAD.WIDE.U32 R4, R18, R10, R4 ;  /* 0x0000000a12049225 */ /* 0x000fe200078e0004 */
[----:B------:R-:W-:-:S02]  /*0940*/  @!P3 MOV R10, R34 ;  /* 0x00000022000ab202 */ /* 0x000fc40000000f00 */
[----:B------:R-:W-:Y:S01]  /*0950*/  @!P3 MOV R11, R33 ;  /* 0x00000021000bb202 */ /* 0x000fe20000000f00 */
[----:B-1----:R-:W-:Y:S01]  /*0960*/  @!P3 IMAD R12, R27, R6, RZ ;  /* 0x000000061b0cb224 */ /* 0x002fe200078e02ff */
[----:B------:R-:W-:Y:S02]  /*0970*/  @!P1 IADD3 R5, PT, PT, R5, R21, RZ ;  /* 0x0000001505059210 */ /* 0x000fe40007ffe0ff */
[----:B------:R-:W-:Y:S01]  /*0980*/  @!P1 LEA R20, P6, R4, R8, 0x1 ;  /* 0x0000000804149211 */ /* 0x000fe200078c08ff */
[C---:B------:R-:W-:Y:S01]  /*0990*/  @!P3 IMAD R23, R31.reuse, R7, R12 ;  /* 0x000000071f17b224 */ /* 0x040fe200078e020c */
[----:B------:R-:W-:Y:S02]  /*09a0*/  SHF.R.S32.HI R13, RZ, 0x1f, R30 ;  /* 0x0000001fff0d7819 */ /* 0x000fe4000001141e */
[----:B------:R-:W-:Y:S01]  /*09b0*/  ISETP.GE.U32.AND P5, PT, R30, UR14, PT ;  /* 0x0000000e1e007c0c */ /* 0x000fe2000bfa6070 */
[----:B------:R-:W-:Y:S01]  /*09c0*/  @!P3 IMAD.WIDE.U32 R6, R31, R6, R10 ;  /* 0x000000061f06b225 */ /* 0x000fe200078e000a */
[----:B------:R-:W-:-:S02]  /*09d0*/  @!P1 LEA.HI.X R21, R4, R9, R5, 0x1, P6 ;  /* 0x0000000904159211 */ /* 0x000fc400030f0c05 */
[----:B------:R-:W1:Y:S01]  /*09e0*/  @!P4 LDC.64 R4, c[0x0][0x3e0] ;  /* 0x0000f800ff04cb82 */ /* 0x000e620000000a00 */
[----:B------:R-:W-:Y:S01]  /*09f0*/  ISETP.GE.AND.EX P5, PT, R13, UR15, PT, P5 ;  /* 0x0000000f0d007c0c */ /* 0x000fe2000bfa6350 */
[----:B------:R-:W-:Y:S01]  /*0a00*/  @!P3 IMAD.IADD R23, R7, 0x1, R23 ;  /* 0x000000010717b824 */ /* 0x000fe200078e0217 */
[----:B0-----:R-:W-:-:S04]  /*0a10*/  @!P3 LEA R36, P6, R6, R2, 0x1 ;  /* 0x000000020624b211 */ /* 0x001fc800078c08ff */
[----:B------:R-:W-:Y:S01]  /*0a20*/  @!P3 LEA.HI.X R37, R6, R3, R23, 0x1, P6 ;  /* 0x000000030625b211 */ /* 0x000fe200030f0c17 */
[----:B------:R-:W-:Y:S01]  /*0a30*/  HFMA2 R23, -RZ, RZ, 0, 0 ;  /* 0x00000000ff177431 */ /* 0x000fe200000001ff */
[----:B------:R-:W-:Y:S01]  /*0a40*/  ISETP.GE.U32.AND P6, PT, R29, UR14, PT ;  /* 0x0000000e1d007c0c */ /* 0x000fe2000bfc6070 */
[----:B------:R-:W0:Y:S01]  /*0a50*/  @!P4 LDC.64 R6, c[0x0][0x390] ;  /* 0x0000e400ff06cb82 */ /* 0x000e220000000a00 */
[----:B------:R-:W-:-:S06]  /*0a60*/  MOV R12, RZ ;  /* 0x000000ff000c7202 */ /* 0x000fcc0000000f00 */
[----:B------:R2:W4:Y:S01]  /*0a70*/  @!P1 LDG.E R12, desc[UR12][R20.64] ;  /* 0x0000000c140c9981 */ /* 0x000522000c1e1900 */
[----:B------:R-:W0:Y:S03]  /*0a80*/  @!P5 LDC.64 R2, c[0x0][0x3e0] ;  /* 0x0000f800ff02db82 */ /* 0x000e260000000a00 */
[----:B------:R0:W4:Y:S01]  /*0a90*/  @!P3 LDG.E R23, desc[UR12][R36.64] ;  /* 0x0000000c2417b981 */ /* 0x000122000c1e1900 */
[----:B------:R-:W-:Y:S01]  /*0aa0*/  ISETP.GE.AND.EX P3, PT, R25, UR15, PT, P6 ;  /* 0x0000000f19007c0c */ /* 0x000fe2000bf66360 */
[----:B-1----:R-:W-:-:S03]  /*0ab0*/  @!P4 IMAD R15, R15, R4, RZ ;  /* 0x000000040f0fc224 */ /* 0x002fc600078e02ff */
[----:B------:R-:W1:Y:S01]  /*0ac0*/  @!P5 LDC.64 R8, c[0x0][0x390] ;  /* 0x0000e400ff08db82 */ /* 0x000e620000000a00 */
[----:B--2---:R-:W-:Y:S02]  /*0ad0*/  @!P4 MOV R20, R34 ;  /* 0x000000220014c202 */ /* 0x004fe40000000f00 */
[----:B------:R-:W-:Y:S01]  /*0ae0*/  @!P4 MOV R21, R33 ;  /* 0x000000210015c202 */ /* 0x000fe20000000f00 */
[C---:B------:R-:W-:Y:S02]  /*0af0*/  @!P4 IMAD R15, R0.reuse, R5, R15 ;  /* 0x00000005000fc224 */ /* 0x040fe400078e020f */
[----:B------:R-:W-:-:S04]  /*0b00*/  @!P4 IMAD.WIDE.U32 R4, R0, R4, R20 ;  /* 0x000000040004c225 */ /* 0x000fc800078e0014 */
[----:B------:R-:W-:Y:S01]  /*0b10*/  HFMA2 R0, -RZ, RZ, 0, 0 ;  /* 0x00000000ff007431 */ /* 0x000fe200000001ff */
[----:B------:R-:W2:Y:S01]  /*0b20*/  @!P3 LDC.64 R10, c[0x0][0x3e0] ;  /* 0x0000f800ff0abb82 */ /* 0x000ea20000000a00 */
[----:B------:R-:W-:Y:S01]  /*0b30*/  @!P5 MOV R21, R33 ;  /* 0x000000210015d202 */ /* 0x000fe20000000f00 */
[----:B------:R-:W-:Y:S01]  /*0b40*/  @!P5 IMAD.MOV.U32 R20, RZ, RZ, R34 ;  /* 0x000000ffff14d224 */ /* 0x000fe200078e0022 */
[----:B------:R-:W-:Y:S01]  /*0b50*/  @!P4 IADD3 R15, PT, PT, R5, R15, RZ ;  /* 0x0000000f050fc210 */ /* 0x000fe20007ffe0ff */
[----:B0-----:R-:W-:Y:S01]  /*0b60*/  @!P5 IMAD R13, R13, R2, RZ ;  /* 0x000000020d0dd224 */ /* 0x001fe200078e02ff */
[----:B------:R-:W4:Y:S01]  /*0b70*/  @!P2 LDG.E R0, desc[UR12][R16.64] ;  /* 0x0000000c1000a981 */ /* 0x000f22000c1e1900 */
[----:B------:R-:W-:Y:S02]  /*0b80*/  @!P4 LEA R6, P2, R4, R6, 0x1 ;  /* 0x000000060406c211 */ /* 0x000fe400078408ff */
[C---:B------:R-:W-:Y:S02]  /*0b90*/  @!P5 IMAD R13, R30.reuse, R3, R13 ;  /* 0x000000031e0dd224 */ /* 0x040fe400078e020d */
[----:B------:R-:W-:-:S02]  /*0ba0*/  @!P5 IMAD.WIDE.U32 R20, R30, R2, R20 ;  /* 0x000000021e14d225 */ /* 0x000fc400078e0014 */
[----:B------:R-:W0:Y:S01]  /*0bb0*/  @!P3 LDC.64 R2, c[0x0][0x390] ;  /* 0x0000e400ff02bb82 */ /* 0x000e220000000a00 */
[----:B------:R-:W-:Y:S01]  /*0bc0*/  @!P4 LEA.HI.X R7, R4, R7, R15, 0x1, P2 ;  /* 0x000000070407c211 */ /* 0x000fe200010f0c0f */
[----:B------:R-:W-:Y:S01]  /*0bd0*/  HFMA2 R4, -RZ, RZ, 0, 0 ;  /* 0x00000000ff047431 */ /* 0x000fe200000001ff */
[C---:B-1----:R-:W-:Y:S02]  /*0be0*/  @!P5 LEA R36, P2, R20.reuse, R8, 0x1 ;  /* 0x000000081424d211 */ /* 0x042fe400078408ff */
[----:B------:R-:W-:Y:S01]  /*0bf0*/  @!P5 IADD3 R13, PT, PT, R21, R13, RZ ;  /* 0x0000000d150dd210 */ /* 0x000fe20007ffe0ff */
[----:B--2---:R-:W-:Y:S02]  /*0c00*/  @!P3 IMAD R8, R25, R10, RZ ;  /* 0x0000000a1908b224 */ /* 0x004fe400078e02ff */
[----:B------:R1:W2:Y:S02]  /*0c10*/  @!P4 LDG.E R4, desc[UR12][R6.64] ;  /* 0x0000000c0604c981 */ /* 0x0002a4000c1e1900 */
[----:B------:R-:W-:Y:S01]  /*0c20*/  @!P3 IMAD R5, R29, R11, R8 ;  /* 0x0000000b1d05b224 */ /* 0x000fe200078e0208 */
[----:B------:R-:W-:-:S02]  /*0c30*/  @!P5 LEA.HI.X R37, R20, R9, R13, 0x1, P2 ;  /* 0x000000091425d211 */ /* 0x000fc400010f0c0d */
[----:B-1----:R-:W-:Y:S02]  /*0c40*/  @!P3 MOV R6, R34 ;  /* 0x000000220006b202 */ /* 0x002fe40000000f00 */
[----:B------:R-:W-:Y:S02]  /*0c50*/  @!P3 MOV R7, R33 ;  /* 0x000000210007b202 */ /* 0x000fe40000000f00 */
[----:B------:R-:W-:Y:S01]  /*0c60*/  CS2R R8, SRZ ;  /* 0x0000000000087805 */ /* 0x000fe2000001ff00 */
[----:B------:R-:W-:-:S05]  /*0c70*/  @!P3 IMAD.WIDE.U32 R10, R29, R10, R6 ;  /* 0x0000000a1d0ab225 */ /* 0x000fca00078e0006 */
[----:B------:R-:W2:Y:S01]  /*0c80*/  @!P5 LDG.E R8, desc[UR12][R36.64] ;  /* 0x0000000c2408d981 */ /* 0x000ea2000c1e1900 */
[----:B------:R-:W-:Y:S01]  /*0c90*/  @!P3 IMAD.IADD R5, R11, 0x1, R5 ;  /* 0x000000010b05b824 */ /* 0x000fe200078e0205 */
[----:B0-----:R-:W-:-:S04]  /*0ca0*/  @!P3 LEA R2, P2, R10, R2, 0x1 ;  /* 0x000000020a02b211 */ /* 0x001fc800078408ff */
[----:B------:R-:W-:-:S05]  /*0cb0*/  @!P3 LEA.HI.X R3, R10, R3, R5, 0x1, P2 ;  /* 0x000000030a03b211 */ /* 0x000fca00010f0c05 */
[----:B------:R0:W2:Y:S01]  /*0cc0*/  @!P3 LDG.E R9, desc[UR12][R2.64] ;  /* 0x0000000c0209b981 */ /* 0x0000a2000c1e1900 */
[----:B------:R-:W-:Y:S02]  /*0cd0*/  ISETP.GT.AND P2, PT, R24, 0x1e, PT ;  /* 0x0000001e1800780c */ /* 0x000fe40003f44270 */
[C---:B-----5:R-:W-:Y:S02]  /*0ce0*/  PRMT R16, R19.reuse, 0x7632, R16 ;  /* 0x0000763213107816 */ /* 0x060fe40000000010 */
[----:B------:R-:W-:Y:S02]  /*0cf0*/  SHF.L.U32 R19, R19, 0x10, RZ ;  /* 0x0000001013137819 */ /* 0x000fe400000006ff */
[----:B------:R-:W-:Y:S02]  /*0d00*/  SHF.L.U32 R16, R16, 0x10, RZ ;  /* 0x0000001010107819 */ /* 0x000fe400000006ff */
[----:B---3--:R-:W-:-:S03]  /*0d10*/  PRMT R17, R14, 0x7632, R17 ;  /* 0x000076320e117816 */ /* 0x008fc60000000011 */
        /* <DEDUP_REMOVED lines=13> */
[----:B------:R-:W-:Y:S02]  /*0df0*/  IMAD.U32 R15, R15, 0x10000, RZ ;  /* 0x000100000f0f7824 */ /* 0x000fe400078e00ff */
[----:B------:R-:W-:Y:S01]  /*0e00*/  FADD.FTZ R6, RZ, R6 ;  /* 0x00000006ff067221 */ /* 0x000fe20000010000 */
[----:B------:R-:W-:Y:S01]  /*0e10*/  FMUL.FTZ R5, R17, R17 ;  /* 0x0000001111057220 */ /* 0x000fe20000410000 */
[----:B------:R-:W-:Y:S01]  /*0e20*/  FFMA.FTZ R3, R19, R19, R10 ;  /* 0x0000001313037223 */ /* 0x000fe2000001000a */
[----:B------:R-:W-:Y:S01]  /*0e30*/  SHF.L.U32 R12, R12, 0x10, RZ ;  /* 0x000000100c0c7819 */ /* 0x000fe200000006ff */
[----:B------:R-:W-:Y:S01]  /*0e40*/  FMUL.FTZ R7, R15, R15 ;  /* 0x0000000f0f077220 */ /* 0x000fe20000410000 */
[----:B------:R-:W-:Y:S01]  /*0e50*/  PRMT R13, R0, 0x7632, R13 ;  /* 0x00007632000d7816 */ /* 0x000fe2000000000d */
[----:B------:R-:W-:Y:S01]  /*0e60*/  FADD.FTZ R3, R6, R3 ;  /* 0x0000000306037221 */ /* 0x000fe20000010000 */
[----:B------:R-:W-:Y:S01]  /*0e70*/  FFMA.FTZ R6, R14, R14, R5 ;  /* 0x0000000e0e067223 */ /* 0x000fe20000010005 */
[----:B------:R-:W-:Y:S01]  /*0e80*/  FFMA.FTZ R10, R12, R12, R7 ;  /* 0x0000000c0c0a7223 */ /* 0x000fe20000010007 */
[----:B------:R-:W-:Y:S01]  /*0e90*/  FADD.FTZ R5, R14, R17 ;  /* 0x000000110e057221 */ /* 0x000fe20000010000 */
[----:B------:R-:W-:Y:S01]  /*0ea0*/  SHF.L.U32 R13, R13, 0x10, RZ ;  /* 0x000000100d0d7819 */ /* 0x000fe200000006ff */
[----:B------:R-:W-:Y:S01]  /*0eb0*/  FADD.FTZ R3, R3, R6 ;  /* 0x0000000603037221 */ /* 0x000fe20000010000 */
[----:B------:R-:W-:Y:S01]  /*0ec0*/  SHF.L.U32 R6, R0, 0x10, RZ ;  /* 0x0000001000067819 */ /* 0x000fe200000006ff */
[----:B------:R-:W-:-:S02]  /*0ed0*/  FADD.FTZ R2, R2, R5 ;  /* 0x0000000502027221 */ /* 0x000fc40000010000 */
[----:B------:R-:W-:Y:S01]  /*0ee0*/  FMUL.FTZ R5, R13, R13 ;  /* 0x0000000d0d057220 */ /* 0x000fe20000410000 */
[----:B------:R-:W-:Y:S01]  /*0ef0*/  FADD.FTZ R0, R3, R10 ;  /* 0x0000000a03007221 */ /* 0x000fe20000010000 */
[----:B--2---:R-:W-:Y:S01]  /*0f00*/  PRMT R7, R4, 0x7632, R7 ;  /* 0x0000763204077816 */ /* 0x004fe20000000007 */
[----:B------:R-:W-:-:S03]  /*0f10*/  FADD.FTZ R3, R12, R15 ;  /* 0x0000000f0c037221 */ /* 0x000fc60000010000 */
        /* <DEDUP_REMOVED lines=9> */
[C---:B------:R-:W-:Y:S01]  /*0fb0*/  PRMT R5, R8.reuse, 0x7632, R5 ;  /* 0x0000763208057816 */ /* 0x040fe20000000005 */
[----:B------:R-:W-:-:S02]  /*0fc0*/  IMAD.U32 R2, R8, 0x10000, RZ ;  /* 0x0001000008027824 */ /* 0x000fc400078e00ff */
[----:B------:R-:W-:Y:S01]  /*0fd0*/  FADD.FTZ R8, R0, R11 ;  /* 0x0000000b00087221 */ /* 0x000fe20000010000 */
[----:B------:R-:W-:Y:S01]  /*0fe0*/  FADD.FTZ R0, R4, R7 ;  /* 0x0000000704007221 */ /* 0x000fe20000010000 */
[----:B------:R-:W-:-:S03]  /*0ff0*/  SHF.L.U32 R5, R5, 0x10, RZ ;  /* 0x0000001005057819 */ /* 0x000fc600000006ff */
[----:B------:R-:W-:Y:S01]  /*1000*/  FADD.FTZ R10, R3, R0 ;  /* 0x00000000030a7221 */ /* 0x000fe20000010000 */
[----:B------:R-:W-:Y:S01]  /*1010*/  PRMT R11, R9, 0x7632, R11 ;  /* 0x00007632090b7816 */ /* 0x000fe2000000000b */
[----:B------:R-:W-:-:S03]  /*1020*/  FMUL.FTZ R21, R5, R5 ;  /* 0x0000000505157220 */ /* 0x000fc60000410000 */
[----:B------:R-:W-:Y:S02]  /*1030*/  SHF.L.U32 R3, R11, 0x10, RZ ;  /* 0x000000100b037819 */ /* 0x000fe400000006ff */
[----:B------:R-:W-:Y:S01]  /*1040*/  SHF.L.U32 R0, R9, 0x10, RZ ;  /* 0x0000001009007819 */ /* 0x000fe200000006ff */
        /* <DEDUP_REMOVED lines=45> */
.L_x_2478:
[----:B------:R-:W-:Y:S05]  /*1320*/  BSYNC.RECONVERGENT B0 ;  /* 0x0000000000007941 */ /* 0x000fea0003800200 */
.L_x_2477:
        /* <DEDUP_REMOVED lines=36> */
.L_x_2480:
[----:B------:R-:W-:Y:S05]  /*1570*/  BSYNC.RECONVERGENT B0 ;  /* 0x0000000000007941 */ /* 0x000fea0003800200 */
.L_x_2479:
        /* <DEDUP_REMOVED lines=18> */
[----:B------:R-:W-:Y:S02]  /*16a0*/  PLOP3.LUT P2, PT, PT, PT, UP0, 0x80, 0x8 ;  /* 0x000000000008781c */ /* 0x000fe40003f4f008 */
[----:B------:R-:W-:Y:S02]  /*16b0*/  MOV R9, UR11 ;  /* 0x0000000b00097c02 */ /* 0x000fe40008000f00 */
[----:B------:R-:W-:Y:S01]  /*16c0*/  MOV R36, UR5 ;  /* 0x0000000500247c02 */ /* 0x000fe20008000f00 */
[----:B-1----:R-:W-:Y:S02]  /*16d0*/  IMAD.U32 R37, RZ, RZ, UR10 ;  /* 0x0000000aff257e24 */ /* 0x002fe4000f8e00ff */
[----:B------:R3:W-:Y:S02]  /*16e0*/  STG.E.64 desc[UR12][R8.64], R10 ;  /* 0x0000000a08007986 */ /* 0x0007e4000c101b0c */
        /* <DEDUP_REMOVED lines=8> */
.L_x_2483:
[----:B---3--:R-:W2:Y:S04]  /*1770*/  LDG.E.STRONG.GPU R8, desc[UR12][R20.64] ;  /* 0x0000000c14087981 */ /* 0x008ea8000c1ef900 */
[----:B--2---:R-:W-:Y:S01]  /*1780*/  CCTL.IVALL ;  /* 0x00000000ff00798f */ /* 0x004fe20002000000 */
[----:B------:R-:W-:Y:S05]  /*1790*/  YIELD ;  /* 0x0000000000007946 */ /* 0x000fea0003800000 */
[----:B------:R-:W-:-:S13]  /*17a0*/  ISETP.NE.AND P2, PT, R8, R37, PT ;  /* 0x000000250800720c */ /* 0x000fda0003f45270 */
[----:B------:R-:W-:Y:S05]  /*17b0*/  @P2 BRA `(.L_x_2483) ;  /* 0xfffffffc00ec2947 */ /* 0x000fea000383ffff */
.L_x_2482:
        /* <DEDUP_REMOVED lines=15> */
.L_x_2485:
        /* <DEDUP_REMOVED lines=21> */
[----:B------:R-:W-:Y:S01]  /*1a00*/  MOV R20, UR24 ;  /* 0x0000001800147c02 */ /* 0x000fe20008000f00 */
[----:B------:R-:W-:Y:S01]  /*1a10*/  UIADD3 UR24, UPT, UPT, UR5, 0x3, URZ ;  /* 0x0000000305187890 */ /* 0x000fe2000fffe0ff */
[----:B------:R-:W-:Y:S01]  /*1a20*/  MOV R21, UR25 ;  /* 0x0000001900157c02 */ /* 0x000fe20008000f00 */
[----:B--2---:R-:W-:-:S05]  /*1a30*/  @!P4 FADD.FTZ R10, R10, R8 ;  /* 0x000000080a0ac221 */ /* 0x004fca0000010000 */
[----:B------:R-:W2:Y:S01]  /*1a40*/  @!P2 LDG.E.64 R20, desc[UR12][R20.64] ;  /* 0x0000000c1414a981 */ /* 0x000ea2000c1e1b00 */
[----:B------:R-:W-:Y:S01]  /*1a50*/  MOV R8, UR24 ;  /* 0x0000001800087c02 */ /* 0x000fe20008000f00 */
[----:B------:R-:W-:-:S03]  /*1a60*/  @!P4 FADD.FTZ R11, R11, R9 ;  /* 0x000000090b0bc221 */ /* 0x000fc60000010000 */
[----:B------:R-:W-:-:S13]  /*1a70*/  ISETP.EQ.OR P4, PT, R8, UR17, P3 ;  /* 0x0000001108007c0c */ /* 0x000fda0009f82670 */
[----:B------:R-:W-:-:S05]  /*1a80*/  VOTEU.ALL UP0, P4 ;  /* 0x0000000000ff7886 */ /* 0x000fca0002000000 */
[----:B------:R-:W-:-:S06]  /*1a90*/  @!UP0 UIMAD.WIDE.U32 UR24, UR20, 0x8, UR14 ;  /* 0x00000008141888a5 */ /* 0x000fcc000f8e000e */
[----:B------:R-:W-:Y:S02]  /*1aa0*/  MOV R8, UR24 ;  /* 0x0000001800087c02 */ /* 0x000fe40008000f00 */
        /* <DEDUP_REMOVED lines=9> */
[----:B------:R-:W-:Y:S01]  /*1b40*/  IMAD.U32 R20, RZ, RZ, UR24 ;  /* 0x00000018ff147e24 */ /* 0x000fe2000f8e00ff */
[----:B------:R-:W-:Y:S01]  /*1b50*/  MOV R21, UR25 ;  /* 0x0000001900157c02 */ /* 0x000fe20008000f00 */
[----:B------:R-:W-:-:S05]  /*1b60*/  UIADD3 UR24, UPT, UPT, UR5, 0x5, URZ ;  /* 0x0000000505187890 */ /* 0x000fca000fffe0ff */
[----:B------:R-:W2:Y:S01]  /*1b70*/  @!P2 LDG.E.64 R20, desc[UR12][R20.64] ;  /* 0x0000000c1414a981 */ /* 0x000ea2000c1e1b00 */
[----:B---3--:R-:W-:Y:S01]  /*1b80*/  @!P4 FADD.FTZ R10, R10, R8 ;  /* 0x000000080a0ac221 */ /* 0x008fe20000010000 */
        /* <DEDUP_REMOVED lines=20> */
[----:B------:R-:W-:Y:S01]  /*1cd0*/  ISETP.EQ.OR P4, PT, R8, UR17, P3 ;  /* 0x0000001108007c0c */ /* 0x000fe20009f82670 */
[----:B------:R-:W-:-:S06]  /*1ce0*/  IMAD.U32 R21, RZ, RZ, UR25 ;  /* 0x00000019ff157e24 */ /* 0x000fcc000f8e00ff */
[----:B------:R-:W2:Y:S06]  /*1cf0*/  @!P2 LDG.E.64 R20, desc[UR12][R20.64] ;  /* 0x0000000c1414a981 */ /* 0x000eac000c1e1b00 */
        /* <DEDUP_REMOVED lines=22> */
.L_x_2484:
        /* <DEDUP_REMOVED lines=14> */
[----:B------:R-:W-:Y:S01]  /*1f40*/  IMAD.U32 R20, RZ, RZ, UR10 ;  /* 0x0000000aff147e24 */ /* 0x000fe2000f8e00ff */
[----:B------:R-:W-:-:S06]  /*1f50*/  MOV R21, UR11 ;  /* 0x0000000b00157c02 */ /* 0x000fcc0008000f00 */
        /* <DEDUP_REMOVED lines=36> */
.L_x_2486:
        /* <DEDUP_REMOVED lines=28> */
.L_x_2487:
        /* <DEDUP_REMOVED lines=13> */
.L_x_2488:
[----:B------:R-:W-:Y:S05]  /*2430*/  BSYNC.RECONVERGENT B0 ;  /* 0x0000000000007941 */ /* 0x000fea0003800200 */
.L_x_2481:
        /* <DEDUP_REMOVED lines=40> */
[----:B--2---:R-:W-:Y:S02]  /*26c0*/  HADD2.F32 R11, -RZ, R11.H0_H0 ;  /* 0x2000000bff0b7230 */ /* 0x004fe40000004100 */
[----:B---3--:R-:W-:Y:S02]  /*26d0*/  HADD2.F32 R10, -RZ, R10.H0_H0 ;  /* 0x2000000aff0a7230 */ /* 0x008fe40000004100 */
[----:B----4-:R-:W-:Y:S02]  /*26e0*/  HADD2.F32 R21, -RZ, R20.H0_H0 ;  /* 0x20000014ff157230 */ /* 0x010fe40000004100 */
[----:B-----5:R-:W-:Y:S01]  /*26f0*/  HADD2.F32 R20, -RZ, R8.H0_H0 ;  /* 0x20000008ff147230 */ /* 0x020fe20000004100 */
        /* <DEDUP_REMOVED lines=24> */
.L_x_2492:
[----:B------:R-:W-:Y:S05]  /*2880*/  BSYNC.RECONVERGENT B1 ;  /* 0x0000000000017941 */ /* 0x000fea0003800200 */
.L_x_2491:
        /* <DEDUP_REMOVED lines=24> */
.L_x_2494:
[----:B------:R-:W-:Y:S05]  /*2a10*/  BSYNC.RECONVERGENT B1 ;  /* 0x0000000000017941 */ /* 0x000fea0003800200 */
.L_x_2493:
        /* <DEDUP_REMOVED lines=25> */
.L_x_2496:
[----:B------:R-:W-:Y:S05]  /*2bb0*/  BSYNC.RECONVERGENT B1 ;  /* 0x0000000000017941 */ /* 0x000fea0003800200 */
.L_x_2495:
        /* <DEDUP_REMOVED lines=26> */
[----:B0-----:R-:W-:Y:S02]  /*2d60*/  IMAD R36, R36, UR10, RZ ;  /* 0x0000000a24247c24 */ /* 0x001fe4000f8e02ff */
[----:B------:R-:W-:-:S04]  /*2d70*/  IMAD.WIDE.U32 R8, R19, UR10, R8 ;  /* 0x0000000a13087c25 */ /* 0x000fc8000f8e0008 */
[----:B------:R-:W-:-:S04]  /*2d80*/  IMAD R36, R19, UR11, R36 ;  /* 0x0000000b13247c24 */ /* 0x000fc8000f8e0224 */
[----:B------:R-:W-:Y:S01]  /*2d90*/  IMAD.IADD R9, R9, 0x1, R36 ;  /* 0x0000000109097824 */ /* 0x000fe200078e0224 */
[----:B-1----:R-:W-:-:S04]  /*2da0*/  LEA R36, P3, R8, UR18, 0x1 ;  /* 0x0000001208247c11 */ /* 0x002fc8000f8608ff */
[----:B------:R-:W-:Y:S01]  /*2db0*/  LEA.HI.X R37, R8, UR19, R9, 0x1, P3 ;  /* 0x0000001308257c11 */ /* 0x000fe200098f0c09 */
[----:B------:R-:W-:Y:S01]  /*2dc0*/  FFMA.FTZ R9, R10, R12, R21 ;  /* 0x0000000c0a097223 */ /* 0x000fe20000010015 */
[----:B------:R-:W-:-:S05]  /*2dd0*/  FFMA.FTZ R8, R11, R15, R20 ;  /* 0x0000000f0b087223 */ /* 0x000fca0000010014 */
[----:B------:R-:W-:-:S05]  /*2de0*/  F2FP.BF16.F32.PACK_AB R9, R8, R9 ;  /* 0x000000090809723e */ /* 0x000fca00000010ff */
[----:B------:R0:W-:Y:S02]  /*2df0*/  STG.E desc[UR12][R36.64], R9 ;  /* 0x0000000924007986 */ /* 0x0001e4000c10190c */
.L_x_2498:
[----:B------:R-:W-:Y:S05]  /*2e00*/  BSYNC.RECONVERGENT B1 ;  /* 0x0000000000017941 */ /* 0x000fea0003800200 */
.L_x_2497:
        /* <DEDUP_REMOVED lines=20> */
.L_x_2500:
[----:B------:R-:W-:Y:S05]  /*2f50*/  BSYNC.RECONVERGENT B1 ;  /* 0x0000000000017941 */ /* 0x000fea0003800200 */
.L_x_2499:
[----:B------:R-:W-:Y:S04]  /*2f60*/  BSSY.RECONVERGENT B1, `(.L_x_2501) ;  /* 0x0000014000017945 */ /* 0x000fe80003800200 */
[----:B------:R-:W-:Y:S05]  /*2f70*/  @P4 BRA `(.L_x_2502) ;  /* 0x0000000000484947 */ /* 0x000fea0003800000 */
[----:B------:R-:W0:Y:S01]  /*2f80*/  LDCU.64 UR10, c[0x0][0x3e0] ;  /* 0x00007c00ff0a77ac */ /* 0x000e220008000a00 */
[----:B------:R-:W-:Y:S01]  /*2f90*/  FADD.FTZ R8, R7, -UR5 ;  /* 0x8000000507087e21 */ /* 0x000fe20008010000 */
[----:B------:R-:W-:Y:S01]  /*2fa0*/  MOV R6, R34 ;  /* 0x0000002200067202 */ /* 0x000fe20000000f00 */
[----:B------:R-:W-:Y:S01]  /*2fb0*/  FADD.FTZ R4, R4, -UR5 ;  /* 0x8000000504047e21 */ /* 0x000fe20008010000 */
[----:B------:R-:W2:Y:S01]  /*2fc0*/  LDCU.64 UR18, c[0x0][0x380] ;  /* 0x00007000ff1277ac */ /* 0x000ea20008000a00 */
[----:B------:R-:W-:Y:S01]  /*2fd0*/  MOV R7, R33 ;  /* 0x0000002100077202 */ /* 0x000fe20000000f00 */
        /* <DEDUP_REMOVED lines=12> */
.L_x_2502:
[----:B------:R-:W-:Y:S05]  /*30a0*/  BSYNC.RECONVERGENT B1 ;  /* 0x0000000000017941 */ /* 0x000fea0003800200 */
.L_x_2501:
        /* <DEDUP_REMOVED lines=20> */
.L_x_2504:
[----:B------:R-:W-:Y:S05]  /*31f0*/  BSYNC.RECONVERGENT B1 ;  /* 0x0000000000017941 */ /* 0x000fea0003800200 */
.L_x_2503:
        /* <DEDUP_REMOVED lines=20> */
.L_x_2490:
        /* <DEDUP_REMOVED lines=22> */
[----:B------:R-:W-:Y:S02]  /*34a0*/  IMAD.MOV.U32 R37, RZ, RZ, R33 ;  /* 0x000000ffff257224 */ /* 0x000fe400078e0021 */
        /* <DEDUP_REMOVED lines=10> */
.L_x_2507:
[----:B------:R-:W-:Y:S05]  /*3550*/  BSYNC.RECONVERGENT B1 ;  /* 0x0000000000017941 */ /* 0x000fea0003800200 */
.L_x_2506:
        /* <DEDUP_REMOVED lines=22> */
[----:B------:R-:W-:Y:S01]  /*36c0*/  IMAD R18, R23, UR15, R8 ;  /* 0x0000000f17127c24 */ /* 0x000fe2000f8e0208 */
[----:B------:R-:W-:-:S05]  /*36d0*/  MOV R8, R34 ;  /* 0x0000002200087202 */ /* 0x000fca0000000f00 */
        /* <DEDUP_REMOVED lines=10> */
.L_x_2509:
[----:B------:R-:W-:Y:S05]  /*3780*/  BSYNC.RECONVERGENT B1 ;  /* 0x0000000000017941 */ /* 0x000fea0003800200 */
.L_x_2508:
[C---:B0-----:R-:W-:Y:S01]  /*3790*/  IADD3 R19, PT, PT, R31.reuse, 0x20, RZ ;  /* 0x000000201f137810 */ /* 0x041fe20007ffe0ff */
        /* <DEDUP_REMOVED lines=29> */
[----:B0-----:R-:W-:Y:S01]  /*3970*/  FMUL.FTZ R37, R18, R37 ;  /* 0x0000002512257220 */ /* 0x001fe20000410000 */
[----:B-1----:R-:W-:-:S04]  /*3980*/  LEA R18, P2, R8, UR18, 0x1 ;  /* 0x0000001208127c11 */ /* 0x002fc8000f8408ff */
[----:B------:R-:W-:Y:S02]  /*3990*/  LEA.HI.X R19, R8, UR19, R17, 0x1, P2 ;  /* 0x0000001308137c11 */ /* 0x000fe400090f0c11 */
[----:B------:R-:W-:-:S05]  /*39a0*/  F2FP.BF16.F32.PACK_AB R23, R23, R37 ;  /* 0x000000251717723e */ /* 0x000fca00000010ff */
[----:B------:R0:W-:Y:S02]  /*39b0*/  STG.E desc[UR12][R18.64], R23 ;  /* 0x0000001712007986 */ /* 0x0001e4000c10190c */
.L_x_2511:
[----:B------:R-:W-:Y:S05]  /*39c0*/  BSYNC.RECONVERGENT B1 ;  /* 0x0000000000017941 */ /* 0x000fea0003800200 */
.L_x_2510:
        /* <DEDUP_REMOVED lines=44> */
.L_x_2513:
[----:B------:R-:W-:Y:S05]  /*3c90*/  BSYNC.RECONVERGENT B1 ;  /* 0x0000000000017941 */ /* 0x000fea0003800200 */
.L_x_2512:
        /* <DEDUP_REMOVED lines=30> */
.L_x_2515:
[----:B------:R-:W-:Y:S05]  /*3e80*/  BSYNC.RECONVERGENT B1 ;  /* 0x0000000000017941 */ /* 0x000fea0003800200 */
.L_x_2514:
        /* <DEDUP_REMOVED lines=30> */
.L_x_2517:
[----:B------:R-:W-:Y:S05]  /*4070*/  BSYNC.RECONVERGENT B1 ;  /* 0x0000000000017941 */ /* 0x000fea0003800200 */
.L_x_2516:
        /* <DEDUP_REMOVED lines=30> */
.L_x_2519:
[----:B------:R-:W-:Y:S05]  /*4260*/  BSYNC.RECONVERGENT B1 ;  /* 0x0000000000017941 */ /* 0x000fea0003800200 */
.L_x_2518:
        /* <DEDUP_REMOVED lines=29> */
.L_x_2505:
[----:B------:R-:W-:Y:S05]  /*4440*/  BSYNC.RECONVERGENT B0 ;  /* 0x0000000000007941 */ /* 0x000fea0003800200 */
.L_x_2489:
        /* <DEDUP_REMOVED lines=8> */
.L_x_2521:
        /* <DEDUP_REMOVED lines=11> */
.L_x_4538:


//--------------------- .text._Z35group_norm_nhwc_fwd_one_pass_kernelI11Bf16IOFp16WLi256ELi48ELi384EEv26Group_norm_nhwc_fwd_params --------------------------
	.section	.text._Z35group_norm_nhwc_fwd_one_pass_kernelI11Bf16IOFp16WLi256ELi48ELi384EEv26Group_norm_nhwc_fwd_params,"ax",@progbits
	.align	128
        .global         _Z35group_norm_nhwc_fwd_one_pass_kernelI11Bf16IOFp16WLi256ELi48ELi384EEv26Group_norm_nhwc_fwd_params
        .type           _Z35group_norm_nhwc_fwd_one_pass_kernelI11Bf16IOFp16WLi256ELi48ELi384EEv26Group_norm_nhwc_fwd_params,@function
        .size           _Z35group_norm_nhwc_fwd_one_pass_kernelI11Bf16IOFp16WLi256ELi48ELi384EEv26Group_norm_nhwc_fwd_params,(.L_x_4539 - _Z35group_norm_nhwc_fwd_one_pass_kernelI11Bf16IOFp16WLi256ELi48ELi384EEv26Group_norm_nhwc_fwd_params)
        .other          _Z35group_norm_nhwc_fwd_one_pass_kernelI11Bf16IOFp16WLi256ELi48ELi384EEv26Group_norm_nhwc_fwd_params,@"STO_CUDA_ENTRY STV_DEFAULT"
_Z35group_norm_nhwc_fwd_one_pass_kernelI11Bf16IOFp16WLi256ELi48ELi384EEv26Group_norm_nhwc_fwd_params:
.text._Z35group_norm_nhwc_fwd_one_pass_kernelI11Bf16IOFp16WLi256ELi48ELi384EEv26Group_norm_nhwc_fwd_params:
        /* <DEDUP_REMOVED lines=41> */
.L_x_2597:
        /* <DEDUP_REMOVED lines=445> */
.L_x_2523:
[----:B------:R-:W-:Y:S05]  /*1e60*/  BSYNC.RECONVERGENT B0 ;  /* 0x0000000000007941 */ /* 0x000fea0003800200 */
.L_x_2522:
        /* <DEDUP_REMOVED lines=36> */
.L_x_2525:
[----:B------:R-:W-:Y:S05]  /*20b0*/  BSYNC.RECONVERGENT B0 ;  /* 0x0000000000007941 */ /* 0x000fea0003800200 */
.L_x_2524:
        /* <DEDUP_REMOVED lines=25> */
.L_x_2528:
[----:B----4-:R-:W3:Y:S04]  /*2250*/  LDG.E.STRONG.GPU R18, desc[UR8][R16.64] ;  /* 0x0000000810127981 */ /* 0x010ee8000c1ef900 */
[----:B---3--:R-:W-:Y:S01]  /*2260*/  CCTL.IVALL ;  /* 0x00000000ff00798f */ /* 0x008fe20002000000 */
[----:B------:R-:W-:Y:S05]  /*2270*/  YIELD ;  /* 0x0000000000007946 */ /* 0x000fea0003800000 */
[----:B------:R-:W-:-:S13]  /*2280*/  ISETP.NE.AND P3, PT, R18, R23, PT ;  /* 0x000000171200720c */ /* 0x000fda0003f65270 */
[----:B------:R-:W-:Y:S05]  /*2290*/  @P3 BRA `(.L_x_2528) ;  /* 0xfffffffc00ec3947 */ /* 0x000fea000383ffff */
.L_x_2527:
        /* <DEDUP_REMOVED lines=15> */
.L_x_2530:
        /* <DEDUP_REMOVED lines=60> */
.L_x_2529:
        /* <DEDUP_REMOVED lines=35> */
.L_x_2531:
        /* <DEDUP_REMOVED lines=18> */
.L_x_2532:
        /* <DEDUP_REMOVED lines=9> */
.L_x_2533:
[----:B------:R-:W-:Y:S05]  /*2b30*/  BSYNC.RECONVERGENT B0 ;  /* 0x0000000000007941 */ /* 0x000fea0003800200 */
.L_x_2526:
        /* <DEDUP_REMOVED lines=33> */
[----:B--2---:R-:W-:Y:S02]  /*2d50*/  HADD2.F32 R22, -RZ, R24.H0_H0 ;  /* 0x20000018ff167230 */ /* 0x004fe40000004100 */
[----:B---3--:R-:W-:Y:S02]  /*2d60*/  HADD2.F32 R23, -RZ, R25.H0_H0 ;  /* 0x20000019ff177230 */ /* 0x008fe40000004100 */
[----:B----4-:R-:W-:Y:S02]  /*2d70*/  HADD2.F32 R25, -RZ, R26.H0_H0 ;  /* 0x2000001aff197230 */ /* 0x010fe40000004100 */
[----:B-----5:R-:W-:Y:S01]  /*2d80*/  HADD2.F32 R24, -RZ, R27.H0_H0 ;  /* 0x2000001bff187230 */ /* 0x020fe20000004100 */
        /* <DEDUP_REMOVED lines=32> */
.L_x_2537:
[----:B------:R-:W-:Y:S05]  /*2f90*/  BSYNC.RECONVERGENT B1 ;  /* 0x0000000000017941 */ /* 0x000fea0003800200 */
.L_x_2536:
        /* <DEDUP_REMOVED lines=20> */
.L_x_2539:
[----:B------:R-:W-:Y:S05]  /*30e0*/  BSYNC.RECONVERGENT B1 ;  /* 0x0000000000017941 */ /* 0x000fea0003800200 */
.L_x_2538:
        /* <DEDUP_REMOVED lines=20> */
.L_x_2541:
[----:B------:R-:W-:Y:S05]  /*3230*/  BSYNC.RECONVERGENT B1 ;  /* 0x0000000000017941 */ /* 0x000fea0003800200 */
.L_x_2540:
        /* <DEDUP_REMOVED lines=20> */
.L_x_2543:
[----:B------:R-:W-:Y:S05]  /*3380*/  BSYNC.RECONVERGENT B1 ;  /* 0x0000000000017941 */ /* 0x000fea0003800200 */
.L_x_2542:
        /* <DEDUP_REMOVED lines=42> */
.L_x_2545:
[----:B------:R-:W-:Y:S05]  /*3630*/  BSYNC.RECONVERGENT B1 ;  /* 0x0000000000017941 */ /* 0x000fea0003800200 */
.L_x_2544:
        /* <DEDUP_REMOVED lines=20> */
.L_x_2547:
[----:B------:R-:W-:Y:S05]  /*3780*/  BSYNC.RECONVERGENT B1 ;  /* 0x0000000000017941 */ /* 0x000fea0003800200 */
.L_x_2546:
        /* <DEDUP_REMOVED lines=20> */
.L_x_2549:
[----:B------:R-:W-:Y:S05]  /*38d0*/  BSYNC.RECONVERGENT B1 ;  /* 0x0000000000017941 */ /* 0x000fea0003800200 */
.L_x_2548:
        /* <DEDUP_REMOVED lines=20> */
.L_x_2551:
[----:B------:R-:W-:Y:S05]  /*3a20*/  BSYNC.RECONVERGENT B1 ;  /* 0x0000000000017941 */ /* 0x000fea0003800200 */
.L_x_2550:
        /* <DEDUP_REMOVED lines=20> */
.L_x_2553:
[----:B------:R-:W-:Y:S05]  /*3b70*/  BSYNC.RECONVERGENT B1 ;  /* 0x0000000000017941 */ /* 0x000fea0003800200 */
.L_x_2552:
        /* <DEDUP_REMOVED lines=20> */
.L_x_2555:
[----:B------:R-:W-:Y:S05]  /*3cc0*/  BSYNC.RECONVERGENT B1 ;  /* 0x0000000000017941 */ /* 0x000fea0003800200 */
.L_x_2554:
        /* <DEDUP_REMOVED lines=40> */
.L_x_2557:
[----:B------:R-:W-:Y:S05]  /*3f50*/  BSYNC.RECONVERGENT B1 ;  /* 0x0000000000017941 */ /* 0x000fea0003800200 */
.L_x_2556:
        /* <DEDUP_REMOVED lines=20> */
.L_x_2559:
[----:B------:R-:W-:Y:S05]  /*40a0*/  BSYNC.RECONVERGENT B1 ;  /* 0x0000000000017941 */ /* 0x000fea0003800200 */
.L_x_2558:
        /* <DEDUP_REMOVED lines=20> */
.L_x_2561:
[----:B------:R-:W-:Y:S05]  /*41f0*/  BSYNC.RECONVERGENT B1 ;  /* 0x0000000000017941 */ /* 0x000fea0003800200 */
.L_x_2560:
        /* <DEDUP_REMOVED lines=20> */
.L_x_2563:
[----:B------:R-:W-:Y:S05]  /*4340*/  BSYNC.RECONVERGENT B1 ;  /* 0x0000000000017941 */ /* 0x000fea0003800200 */
.L_x_2562:
        /* <DEDUP_REMOVED lines=20> */
.L_x_2565:
[----:B------:R-:W-:Y:S05]  /*4490*/  BSYNC.RECONVERGENT B1 ;  /* 0x0000000000017941 */ /* 0x000fea0003800200 */
.L_x_2564:
        /* <DEDUP_REMOVED lines=19> */
.L_x_2535:
        /* <DEDUP_REMOVED lines=39> */
.L_x_2568:
[----:B------:R-:W-:Y:S05]  /*4840*/  BSYNC.RECONVERGENT B1 ;  /* 0x0000000000017941 */ /* 0x000fea0003800200 */
.L_x_2567:
        /* <DEDUP_REMOVED lines=30> */
.L_x_2570:
[----:B------:R-:W-:Y:S05]  /*4a30*/  BSYNC.RECONVERGENT B1 ;  /* 0x0000000000017941 */ /* 0x000fea0003800200 */
.L_x_2569:
        /* <DEDUP_REMOVED lines=30> */
.L_x_2572:
[----:B------:R-:W-:Y:S05]  /*4c20*/  BSYNC.RECONVERGENT B1 ;  /* 0x0000000000017941 */ /* 0x000fea0003800200 */
.L_x_2571:
        /* <DEDUP_REMOVED lines=30> */
.L_x_2574:
[----:B------:R-:W-:Y:S05]  /*4e10*/  BSYNC.RECONVERGENT B1 ;  /* 0x0000000000017941 */ /* 0x000fea0003800200 */
.L_x_2573:
        /* <DEDUP_REMOVED lines=52> */
.L_x_2576:
[----:B------:R-:W-:Y:S05]  /*5160*/  BSYNC.RECONVERGENT B1 ;  /* 0x0000000000017941 */ /* 0x000fea0003800200 */
.L_x_2575:
        /* <DEDUP_REMOVED lines=30> */
.L_x_2578:
[----:B------:R-:W-:Y:S05]  /*5350*/  BSYNC.RECONVERGENT B1 ;  /* 0x0000000000017941 */ /* 0x000fea0003800200 */
.L_x_2577:
        /* <DEDUP_REMOVED lines=30> */
.L_x_2580:
[----:B------:R-:W-:Y:S05]  /*5540*/  BSYNC.RECONVERGENT B1 ;  /* 0x0000000000017941 */ /* 0x000fea0003800200 */
.L_x_2579:
        /* <DEDUP_REMOVED lines=30> */
.L_x_2582:
[----:B------:R-:W-:Y:S05]  /*5730*/  BSYNC.RECONVERGENT B1 ;  /* 0x0000000000017941 */ /* 0x000fea0003800200 */
.L_x_2581:
        /* <DEDUP_REMOVED lines=30> */
.L_x_2584:
[----:B------:R-:W-:Y:S05]  /*5920*/  BSYNC.RECONVERGENT B1 ;  /* 0x0000000000017941 */ /* 0x000fea0003800200 */
.L_x_2583:
        /* <DEDUP_REMOVED lines=30> */
.L_x_2586:
[----:B------:R-:W-:Y:S05]  /*5b10*/  BSYNC.RECONVERGENT B1 ;  /* 0x0000000000017941 */ /* 0x000fea0003800200 */
.L_x_2585:
        /* <DEDUP_REMOVED lines=50> */
.L_x_2588:
[----:B------:R-:W-:Y:S05]  /*5e40*/  BSYNC.RECONVERGENT B1 ;  /* 0x0000000000017941 */ /* 0x000fea0003800200 */
.L_x_2587:
        /* <DEDUP_REMOVED lines=30> */
.L_x_2590:
[----:B------:R-:W-:Y:S05]  /*6030*/  BSYNC.RECONVERGENT B1 ;  /* 0x0000000000017941 */ /* 0x000fea0003800200 */
.L_x_2589:
        /* <DEDUP_REMOVED lines=30> */
.L_x_2592:
[----:B------:R-:W-:Y:S05]  /*6220*/  BSYNC.RECONVERGENT B1 ;  /* 0x0000000000017941 */ /* 0x000fea0003800200 */
.L_x_2591:
        /* <DEDUP_REMOVED lines=30> */
.L_x_2594:
[----:B------:R-:W-:Y:S05]  /*6410*/  BSYNC.RECONVERGENT B1 ;  /* 0x0000000000017941 */ /* 0x000fea0003800200 */
.L_x_2593:
        /* <DEDUP_REMOVED lines=30> */
.L_x_2596:
[----:B------:R-:W-:Y:S05]  /*6600*/  BSYNC.RECONVERGENT B1 ;  /* 0x0000000000017941 */ /* 0x000fea0003800200 */
.L_x_2595:
        /* <DEDUP_REMOVED lines=28> */
.L_x_2566:
[----:B------:R-:W-:Y:S05]  /*67d0*/  BSYNC.RECONVERGENT B0 ;  /* 0x0000000000007941 */ /* 0x000fea0003800200 */
.L_x_2534:
[----:B------:R-:W-:Y:S02]  /*67e0*/  IADD3 R61, PT, PT, R57, R61, RZ ;  /* 0x0000003d393d7210 */ /* 0x000fe40007ffe0ff */
[----:B------:R-:W-:Y:S02]  /*67f0*/  IADD3 R62, PT, PT, R62, 0x1, RZ ;  /* 0x000000013e3e7810 */ /* 0x000fe40007ffe0ff */
[----:B------:R-:W-:-:S13]  /*6800*/  ISETP.GE.AND P1, PT, R61, UR5, PT ;  /* 0x000000053d007c0c */ /* 0x000fda000bf26270 */
[----:B------:R-:W-:Y:S05]  /*6810*/  @!P1 BRA `(.L_x_2597) ;  /* 0xffffff98009c9947 */ /* 0x000fea000383ffff */
[----:B------:R-:W-:Y:S05]  /*6820*/  EXIT ;  /* 0x000000000000794d */ /* 0x000fea0003800000 */
.L_x_2598:
        /* <DEDUP_REMOVED lines=13> */
.L_x_4539:


//--------------------- .text._Z35group_norm_nhwc_fwd_one_pass_kernelI11Bf16IOFp16WLi512ELi48ELi384EEv26Group_norm_nhwc_fwd_params --------------------------
	.section	.text._Z35group_norm_nhwc_fwd_one_pass_kernelI11Bf16IOFp16WLi512ELi48ELi384EEv26Group_norm_nhwc_fwd_params,"ax",@progbits
	.align	128
        .global         _Z35group_norm_nhwc_fwd_one_pass_kernelI11Bf16IOFp16WLi512ELi48ELi384EEv26Group_norm_nhwc_fwd_params
        .type           _Z35group_norm_nhwc_fwd_one_pass_kernelI11Bf16IOFp16WLi512ELi48ELi384EEv26Group_norm_nhwc_fwd_params,@function
        .size           _Z35group_norm_nhwc_fwd_one_pass_kernelI11Bf16IOFp16WLi512ELi48ELi384EEv26Group_norm_nhwc_fwd_params,(.L_x_4540 - _Z35group_norm_nhwc_fwd_one_pass_kernelI11Bf16IOFp16WLi512ELi48ELi384EEv26Group_norm_nhwc_fwd_params)
        .other          _Z35group_norm_nhwc_fwd_one_pass_kernelI11Bf16IOFp16WLi512ELi48ELi384EEv26Group_norm_nhwc_fwd_params,@"STO_CUDA_ENTRY STV_DEFAULT"
_Z35group_norm_nhwc_fwd_one_pass_kernelI11Bf16IOFp16WLi512ELi48ELi384EEv26Group_norm_nhwc_fwd_params:
.text._Z35group_norm_nhwc_fwd_one_pass_kernelI11Bf16IOFp16WLi512ELi48ELi384EEv26Group_norm_nhwc_fwd_params:
        /* <DEDUP_REMOVED lines=75> */
.L_x_2738:
        /* <DEDUP_REMOVED lines=796> */
.L_x_2600:
[----:B------:R-:W-:Y:S05]  /*3670*/  BSYNC.RECONVERGENT B0 ;  /* 0x0000000000007941 */ /* 0x000fea0003800200 */
.L_x_2599:
        /* <DEDUP_REMOVED lines=34> */
.L_x_2602:
[----:B------:R-:W-:Y:S05]  /*38a0*/  BSYNC.RECONVERGENT B0 ;  /* 0x0000000000007941 */ /* 0x000fea0003800200 */
.L_x_2601:
        /* <DEDUP_REMOVED lines=27> */
.L_x_2605:
[----:B------:R-:W2:Y:S04]  /*3a60*/  LDG.E.STRONG.GPU R54, desc[UR6][R52.64] ;  /* 0x0000000634367981 */ /* 0x000ea8000c1ef900 */
[----:B--2---:R-:W-:Y:S01]  /*3a70*/  CCTL.IVALL ;  /* 0x00000000ff00798f */ /* 0x004fe20002000000 */
[----:B------:R-:W-:Y:S05]  /*3a80*/  YIELD ;  /* 0x0000000000007946 */ /* 0x000fea0003800000 */
[----:B------:R-:W-:-:S13]  /*3a90*/  ISETP.NE.AND P1, PT, R54, R59, PT ;  /* 0x0000003b3600720c */ /* 0x000fda0003f25270 */
[----:B------:R-:W-:Y:S05]  /*3aa0*/  @P1 BRA `(.L_x_2605) ;  /* 0xfffffffc00ec1947 */ /* 0x000fea000383ffff */
.L_x_2604:
        /* <DEDUP_REMOVED lines=16> */
.L_x_2607:
        /* <DEDUP_REMOVED lines=62> */
.L_x_2606:
        /* <DEDUP_REMOVED lines=38> */
.L_x_2608:
        /* <DEDUP_REMOVED lines=19> */
.L_x_2609:
        /* <DEDUP_REMOVED lines=9> */
.L_x_2610:
[----:B------:R-:W-:Y:S05]  /*43b0*/  BSYNC.RECONVERGENT B0 ;  /* 0x0000000000007941 */ /* 0x000fea0003800200 */
.L_x_2603:
        /* <DEDUP_REMOVED lines=47> */
[----:B-----5:R-:W-:Y:S02]  /*46b0*/  HADD2.F32 R70, -RZ, R70.H0_H0 ;  /* 0x20000046ff467230 */ /* 0x020fe40000004100 */
[----:B------:R-:W-:Y:S01]  /*46c0*/  HADD2.F32 R69, -RZ, R69.H0_H0 ;  /* 0x20000045ff457230 */ /* 0x000fe20000004100 */
        /* <DEDUP_REMOVED lines=31> */
.L_x_2614:
[----:B------:R-:W-:Y:S05]  /*48c0*/  BSYNC.RECONVERGENT B1 ;  /* 0x0000000000017941 */ /* 0x000fea0003800200 */
.L_x_2613:
        /* <DEDUP_REMOVED lines=20> */
.L_x_2616:
[----:B------:R-:W-:Y:S05]  /*4a10*/  BSYNC.RECONVERGENT B1 ;  /* 0x0000000000017941 */ /* 0x000fea0003800200 */
.L_x_2615:
        /* <DEDUP_REMOVED lines=20> */
.L_x_2618:
[----:B------:R-:W-:Y:S05]  /*4b60*/  BSYNC.RECONVERGENT B1 ;  /* 0x0000000000017941 */ /* 0x000fea0003800200 */
.L_x_2617:
        /* <DEDUP_REMOVED lines=30> */
.L_x_2620:
[----:B------:R-:W-:Y:S05]  /*4d50*/  BSYNC.RECONVERGENT B1 ;  /* 0x0000000000017941 */ /* 0x000fea0003800200 */
.L_x_2619:
        /* <DEDUP_REMOVED lines=20> */
.L_x_2622:
[----:B------:R-:W-:Y:S05]  /*4ea0*/  BSYNC.RECONVERGENT B1 ;  /* 0x0000000000017941 */ /* 0x000fea0003800200 */
.L_x_2621:
        /* <DEDUP_REMOVED lines=20> */
.L_x_2624:
[----:B------:R-:W-:Y:S05]  /*4ff0*/  BSYNC.RECONVERGENT B1 ;  /* 0x0000000000017941 */ /* 0x000fea0003800200 */
.L_x_2623:
        /* <DEDUP_REMOVED lines=20> */
.L_x_2626:
[----:B------:R-:W-:Y:S05]  /*5140*/  BSYNC.RECONVERGENT B1 ;  /* 0x0000000000017941 */ /* 0x000fea0003800200 */
.L_x_2625:
        /* <DEDUP_REMOVED lines=20> */
.L_x_2628:
[----:B------:R-:W-:Y:S05]  /*5290*/  BSYNC.RECONVERGENT B1 ;  /* 0x0000000000017941 */ /* 0x000fea0003800200 */
.L_x_2627:
        /* <DEDUP_REMOVED lines=32> */
.L_x_2630:
[----:B------:R-:W-:Y:S05]  /*54a0*/  BSYNC.RECONVERGENT B1 ;  /* 0x0000000000017941 */ /* 0x000fea0003800200 */
.L_x_2629:
        /* <DEDUP_REMOVED lines=20> */
.L_x_2632:
[----:B------:R-:W-:Y:S05]  /*55f0*/  BSYNC.RECONVERGENT B1 ;  /* 0x0000000000017941 */ /* 0x000fea0003800200 */
.L_x_2631:
        /* <DEDUP_REMOVED lines=20> */
.L_x_2634:
[----:B------:R-:W-:Y:S05]  /*5740*/  BSYNC.RECONVERGENT B1 ;  /* 0x0000000000017941 */ /* 0x000fea0003800200 */
.L_x_2633:
        /* <DEDUP_REMOVED lines=20> */
.L_x_2636:
[----:B------:R-:W-:Y:S05]  /*5890*/  BSYNC.RECONVERGENT B1 ;  /* 0x0000000000017941 */ /* 0x000fea0003800200 */
.L_x_2635:
        /* <DEDUP_REMOVED lines=20> */
.L_x_2638:
[----:B------:R-:W-:Y:S05]  /*59e0*/  BSYNC.RECONVERGENT B1 ;  /* 0x0000000000017941 */ /* 0x000fea0003800200 */
.L_x_2637:
        /* <DEDUP_REMOVED lines=29> */
.L_x_2640:
[----:B------:R-:W-:Y:S05]  /*5bc0*/  BSYNC.RECONVERGENT B1 ;  /* 0x0000000000017941 */ /* 0x000fea0003800200 */
.L_x_2639:
        /* <DEDUP_REMOVED lines=20> */
.L_x_2642:
[----:B------:R-:W-:Y:S05]  /*5d10*/  BSYNC.RECONVERGENT B1 ;  /* 0x0000000000017941 */ /* 0x000fea0003800200 */
.L_x_2641:
        /* <DEDUP_REMOVED lines=20> */
.L_x_2644:
[----:B------:R-:W-:Y:S05]  /*5e60*/  BSYNC.RECONVERGENT B1 ;  /* 0x0000000000017941 */ /* 0x000fea0003800200 */
.L_x_2643:
        /* <DEDUP_REMOVED lines=20> */
.L_x_2646:
[----:B------:R-:W-:Y:S05]  /*5fb0*/  BSYNC.RECONVERGENT B1 ;  /* 0x0000000000017941 */ /* 0x000fea0003800200 */
.L_x_2645:
        /* <DEDUP_REMOVED lines=29> */
.L_x_2648:
[----:B------:R-:W-:Y:S05]  /*6190*/  BSYNC.RECONVERGENT B1 ;  /* 0x0000000000017941 */ /* 0x000fea0003800200 */
.L_x_2647:
        /* <DEDUP_REMOVED lines=20> */
.L_x_2650:
[----:B------:R-:W-:Y:S05]  /*62e0*/  BSYNC.RECONVERGENT B1 ;  /* 0x0000000000017941 */ /* 0x000fea0003800200 */
.L_x_2649:
        /* <DEDUP_REMOVED lines=20> */
.L_x_2652:
[----:B------:R-:W-:Y:S05]  /*6430*/  BSYNC.RECONVERGENT B1 ;  /* 0x0000000000017941 */ /* 0x000fea0003800200 */
.L_x_2651:
        /* <DEDUP_REMOVED lines=20> */
.L_x_2654:
[----:B------:R-:W-:Y:S05]  /*6580*/  BSYNC.RECONVERGENT B1 ;  /* 0x0000000000017941 */ /* 0x000fea0003800200 */
.L_x_2653:
        /* <DEDUP_REMOVED lines=30> */
.L_x_2656:
[----:B------:R-:W-:Y:S05]  /*6770*/  BSYNC.RECONVERGENT B1 ;  /* 0x0000000000017941 */ /* 0x000fea0003800200 */
.L_x_2655:
        /* <DEDUP_REMOVED lines=20> */
.L_x_2658:
[----:B------:R-:W-:Y:S05]  /*68c0*/  BSYNC.RECONVERGENT B1 ;  /* 0x0000000000017941 */ /* 0x000fea0003800200 */
.L_x_2657:
        /* <DEDUP_REMOVED lines=20> */
.L_x_2660:
[----:B------:R-:W-:Y:S05]  /*6a10*/  BSYNC.RECONVERGENT B1 ;  /* 0x0000000000017941 */ /* 0x000fea0003800200 */
.L_x_2659:
        /* <DEDUP_REMOVED lines=20> */
.L_x_2662:
[----:B------:R-:W-:Y:S05]  /*6b60*/  BSYNC.RECONVERGENT B1 ;  /* 0x0000000000017941 */ /* 0x000fea0003800200 */
.L_x_2661:
        /* <DEDUP_REMOVED lines=20> */
.L_x_2664:
[----:B------:R-:W-:Y:S05]  /*6cb0*/  BSYNC.RECONVERGENT B1 ;  /* 0x0000000000017941 */ /* 0x000fea0003800200 */
.L_x_2663:
        /* <DEDUP_REMOVED lines=32> */
.L_x_2666:
[----:B------:R-:W-:Y:S05]  /*6ec0*/  BSYNC.RECONVERGENT B1 ;  /* 0x0000000000017941 */ /* 0x000fea0003800200 */
.L_x_2665:
        /* <DEDUP_REMOVED lines=20> */
.L_x_2668:
[----:B------:R-:W-:Y:S05]  /*7010*/  BSYNC.RECONVERGENT B1 ;  /* 0x0000000000017941 */ /* 0x000fea0003800200 */
.L_x_2667:
        /* <DEDUP_REMOVED lines=20> */
.L_x_2670:
[----:B------:R-:W-:Y:S05]  /*7160*/  BSYNC.RECONVERGENT B1 ;  /* 0x0000000000017941 */ /* 0x000fea0003800200 */
.L_x_2669:
        /* <DEDUP_REMOVED lines=20> */
.L_x_2672:
[----:B------:R-:W-:Y:S05]  /*72b0*/  BSYNC.RECONVERGENT B1 ;  /* 0x0000000000017941 */ /* 0x000fea0003800200 */
.L_x_2671:
        /* <DEDUP_REMOVED lines=20> */
.L_x_2674:
[----:B------:R-:W-:Y:S05]  /*7400*/  BSYNC.RECONVERGENT B1 ;  /* 0x0000000000017941 */ /* 0x000fea0003800200 */
.L_x_2673:
        /* <DEDUP_REMOVED lines=19> */
.L_x_2612:
        /* <DEDUP_REMOVED lines=38> */
.L_x_2677:
[----:B------:R-:W-:Y:S05]  /*77a0*/  BSYNC.RECONVERGENT B1 ;  /* 0x0000000000017941 */ /* 0x000fea0003800200 */
.L_x_2676:
        /* <DEDUP_REMOVED lines=30> */
.L_x_2679:
[----:B------:R-:W-:Y:S05]  /*7990*/  BSYNC.RECONVERGENT B1 ;  /* 0x0000000000017941 */ /* 0x000fea0003800200 */
.L_x_2678:
        /* <DEDUP_REMOVED lines=30> */
.L_x_2681:
[----:B------:R-:W-:Y:S05]  /*7b80*/  BSYNC.RECONVERGENT B1 ;  /* 0x0000000000017941 */ /* 0x000fea0003800200 */
.L_x_2680:
        /* <DEDUP_REMOVED lines=40> */
.L_x_2683:
[----:B------:R-:W-:Y:S05]  /*7e10*/  BSYNC.RECONVERGENT B1 ;  /* 0x0000000000017941 */ /* 0x000fea0003800200 */
.L_x_2682:
        /* <DEDUP_REMOVED lines=30> */
.L_x_2685:
[----:B------:R-:W-:Y:S05]  /*8000*/  BSYNC.RECONVERGENT B1 ;  /* 0x0000000000017941 */ /* 0x000fea0003800200 */
.L_x_2684:
        /* <DEDUP_REMOVED lines=30> */
.L_x_2687:
[----:B------:R-:W-:Y:S05]  /*81f0*/  BSYNC.RECONVERGENT B1 ;  /* 0x0000000000017941 */ /* 0x000fea0003800200 */
.L_x_2686:
        /* <DEDUP_REMOVED lines=30> */
.L_x_2689:
[----:B------:R-:W-:Y:S05]  /*83e0*/  BSYNC.RECONVERGENT B1 ;  /* 0x0000000000017941 */ /* 0x000fea0003800200 */
.L_x_2688:
        /* <DEDUP_REMOVED lines=30> */
.L_x_2691:
[----:B------:R-:W-:Y:S05]  /*85d0*/  BSYNC.RECONVERGENT B1 ;  /* 0x0000000000017941 */ /* 0x000fea0003800200 */
.L_x_2690:
        /* <DEDUP_REMOVED lines=42> */
.L_x_2693:
[----:B------:R-:W-:Y:S05]  /*8880*/  BSYNC.RECONVERGENT B1 ;  /* 0x0000000000017941 */ /* 0x000fea0003800200 */
.L_x_2692:
        /* <DEDUP_REMOVED lines=30> */
.L_x_2695:
[----:B------:R-:W-:Y:S05]  /*8a70*/  BSYNC.RECONVERGENT B1 ;  /* 0x0000000000017941 */ /* 0x000fea0003800200 */
.L_x_2694:
        /* <DEDUP_REMOVED lines=30> */
.L_x_2697:
[----:B------:R-:W-:Y:S05]  /*8c60*/  BSYNC.RECONVERGENT B1 ;  /* 0x0000000000017941 */ /* 0x000fea0003800200 */
.L_x_2696:
        /* <DEDUP_REMOVED lines=30> */
.L_x_2699:
[----:B------:R-:W-:Y:S05]  /*8e50*/  BSYNC.RECONVERGENT B1 ;  /* 0x0000000000017941 */ /* 0x000fea0003800200 */
.L_x_2698:
        /* <DEDUP_REMOVED lines=30> */
.L_x_2701:
[----:B------:R-:W-:Y:S05]  /*9040*/  BSYNC.RECONVERGENT B1 ;  /* 0x0000000000017941 */ /* 0x000fea0003800200 */
.L_x_2700:
        /* <DEDUP_REMOVED lines=39> */
.L_x_2703:
[----:B------:R-:W-:Y:S05]  /*92c0*/  BSYNC.RECONVERGENT B1 ;  /* 0x0000000000017941 */ /* 0x000fea0003800200 */
.L_x_2702:
        /* <DEDUP_REMOVED lines=30> */
.L_x_2705:
[----:B------:R-:W-:Y:S05]  /*94b0*/  BSYNC.RECONVERGENT B1 ;  /* 0x0000000000017941 */ /* 0x000fea0003800200 */
.L_x_2704:
        /* <DEDUP_REMOVED lines=30> */
.L_x_2707:
[----:B------:R-:W-:Y:S05]  /*96a0*/  BSYNC.RECONVERGENT B1 ;  /* 0x0000000000017941 */ /* 0x000fea0003800200 */
.L_x_2706:
        /* <DEDUP_REMOVED lines=30> */
.L_x_2709:
[----:B------:R-:W-:Y:S05]  /*9890*/  BSYNC.RECONVERGENT B1 ;  /* 0x0000000000017941 */ /* 0x000fea0003800200 */
.L_x_2708:
        /* <DEDUP_REMOVED lines=39> */
.L_x_2711:
[----:B------:R-:W-:Y:S05]  /*9b10*/  BSYNC.RECONVERGENT B1 ;  /* 0x0000000000017941 */ /* 0x000fea0003800200 */
.L_x_2710:
        /* <DEDUP_REMOVED lines=30> */
.L_x_2713:
[----:B------:R-:W-:Y:S05]  /*9d00*/  BSYNC.RECONVERGENT B1 ;  /* 0x0000000000017941 */ /* 0x000fea0003800200 */
.L_x_2712:
        /* <DEDUP_REMOVED lines=30> */
.L_x_2715:
[----:B------:R-:W-:Y:S05]  /*9ef0*/  BSYNC.RECONVERGENT B1 ;  /* 0x0000000000017941 */ /* 0x000fea0003800200 */
.L_x_2714:
        /* <DEDUP_REMOVED lines=30> */
.L_x_2717:
[----:B------:R-:W-:Y:S05]  /*a0e0*/  BSYNC.RECONVERGENT B1 ;  /* 0x0000000000017941 */ /* 0x000fea0003800200 */
.L_x_2716:
        /* <DEDUP_REMOVED lines=40> */
.L_x_2719:
[----:B------:R-:W-:Y:S05]  /*a370*/  BSYNC.RECONVERGENT B1 ;  /* 0x0000000000017941 */ /* 0x000fea0003800200 */
.L_x_2718:
        /* <DEDUP_REMOVED lines=30> */
.L_x_2721:
[----:B------:R-:W-:Y:S05]  /*a560*/  BSYNC.RECONVERGENT B1 ;  /* 0x0000000000017941 */ /* 0x000fea0003800200 */
.L_x_2720:
        /* <DEDUP_REMOVED lines=30> */
.L_x_2723:
[----:B------:R-:W-:Y:S05]  /*a750*/  BSYNC.RECONVERGENT B1 ;  /* 0x0000000000017941 */ /* 0x000fea0003800200 */
.L_x_2722:
        /* <DEDUP_REMOVED lines=30> */
.L_x_2725:
[----:B------:R-:W-:Y:S05]  /*a940*/  BSYNC.RECONVERGENT B1 ;  /* 0x0000000000017941 */ /* 0x000fea0003800200 */
.L_x_2724:
        /* <DEDUP_REMOVED lines=30> */
.L_x_2727:
[----:B------:R-:W-:Y:S05]  /*ab30*/  BSYNC.RECONVERGENT B1 ;  /* 0x0000000000017941 */ /* 0x000fea0003800200 */
.L_x_2726:
        /* <DEDUP_REMOVED lines=42> */
.L_x_2729:
[----:B------:R-:W-:Y:S05]  /*ade0*/  BSYNC.RECONVERGENT B1 ;  /* 0x0000000000017941 */ /* 0x000fea0003800200 */
.L_x_2728:
        /* <DEDUP_REMOVED lines=30> */
.L_x_2731:
[----:B------:R-:W-:Y:S05]  /*afd0*/  BSYNC.RECONVERGENT B1 ;  /* 0x0000000000017941 */ /* 0x000fea0003800200 */
.L_x_2730:
        /* <DEDUP_REMOVED lines=30> */
.L_x_2733:
[----:B------:R-:W-:Y:S05]  /*b1c0*/  BSYNC.RECONVERGENT B1 ;  /* 0x0000000000017941 */ /* 0x000fea0003800200 */
.L_x_2732:
        /* <DEDUP_REMOVED lines=30> */
.L_x_2735:
[----:B------:R-:W-:Y:S05]  /*b3b0*/  BSYNC.RECONVERGENT B1 ;  /* 0x0000000000017941 */ /* 0x000fea0003800200 */
.L_x_2734:
        /* <DEDUP_REMOVED lines=30> */
.L_x_2737:
[----:B------:R-:W-:Y:S05]  /*b5a0*/  BSYNC.RECONVERGENT B1 ;  /* 0x0000000000017941 */ /* 0x000fea0003800200 */
.L_x_2736:
        /* <DEDUP_REMOVED lines=28> */
.L_x_2675:
[----:B------:R-:W-:Y:S05]  /*b770*/  BSYNC.RECONVERGENT B0 ;  /* 0x0000000000007941 */ /* 0x000fea0003800200 */
.L_x_2611:
        /* <DEDUP_REMOVED lines=8> */
.L_x_2739:
        /* <DEDUP_REMOVED lines=16> */
.L_x_4540:


//--------------------- .text._Z35group_norm_nhwc_fwd_one_pass_kernelI11Fp16IOFp32WLi64ELi48ELi384EEv26Group_norm_nhwc_fwd_params --------------------------
	.section	.text._Z35group_norm_nhwc_fwd_one_pass_kernelI11Fp16IOFp32WLi64ELi48ELi384EEv26Group_norm_nhwc_fwd_params,"ax",@progbits
	.align	128
        .global         _Z35group_norm_nhwc_fwd_one_pass_kernelI11Fp16IOFp32WLi64ELi48ELi384EEv26Group_norm_nhwc_fwd_params
        .type           _Z35group_norm_nhwc_fwd_one_pass_kernelI11Fp16IOFp32WLi64ELi48ELi384EEv26Group_norm_nhwc_fwd_params,@function
        .size           _Z35group_norm_nhwc_fwd_one_pass_kernelI11Fp16IOFp32WLi64ELi48ELi384EEv26Group_norm_nhwc_fwd_params,(.L_x_4541 - _Z35group_norm_nhwc_fwd_one_pass_kernelI11Fp16IOFp32WLi64ELi48ELi384EEv26Group_norm_nhwc_fwd_params)
        .other          _Z35group_norm_nhwc_fwd_one_pass_kernelI11Fp16IOFp32WLi64ELi48ELi384EEv26Group_norm_nhwc_fwd_params,@"STO_CUDA_ENTRY STV_DEFAULT"
_Z35group_norm_nhwc_fwd_one_pass_kernelI11Fp16IOFp32WLi64ELi48ELi384EEv26Group_norm_nhwc_fwd_params:
.text._Z35group_norm_nhwc_fwd_one_pass_kernelI11Fp16IOFp32WLi64ELi48ELi384EEv26Group_norm_nhwc_fwd_params:
        /* <DEDUP_REMOVED lines=25> */
.L_x_2767:
[----:B0-----:R-:W0:Y:S01]  /*0190*/  LDC R0, c[0x0][0x3f8] ;  /* 0x0000fe00ff007b82 */ /* 0x001e220000000800 */
[----:B------:R-:W-:Y:S01]  /*01a0*/  IABS R8, UR8 ;  /* 0x0000000800087c13 */ /* 0x000fe20008000000 */
[----:B-1----:R-:W1:Y:S01]  /*01b0*/  LDCU.64 UR10, c[0x0][0x3e8] ;  /* 0x00007d00ff0a77ac */ /* 0x002e620008000a00 */
[----:B------:R-:W-:Y:S02]  /*01c0*/  IADD3 R19, PT, PT, R23, 0x10, RZ ;  /* 0x0000001017137810 */ /* 0x000fe40007ffe0ff */
[----:B------:R-:W-:Y:S01]  /*01d0*/  SHF.R.S32.HI R17, RZ, 0x1f, R23 ;  /* 0x0000001fff117819 */ /* 0x000fe20000011417 */
[----:B--2---:R-:W2:Y:S01]  /*01e0*/  LDCU.64 UR12, c[0x0][0x3f0] ;  /* 0x00007e00ff0c77ac */ /* 0x004ea20008000a00 */
[----:B------:R-:W-:Y:S02]  /*01f0*/  SHF.R.S32.HI R15, RZ, 0x1f, R19 ;  /* 0x0000001fff0f7819 */ /* 0x000fe40000011413 */
[----:B0---45:R-:W-:Y:S02]  /*0200*/  IABS R5, R0 ;  /* 0x0000000000057213 */ /* 0x031fe40000000000 */
[----:B------:R-:W-:-:S02]  /*0210*/  ISETP.NE.AND P3, PT, R0, RZ, PT ;  /* 0x000000ff0000720c */ /* 0x000fc40003f65270 */
[----:B------:R-:W0:Y:S08]  /*0220*/  I2F.RP R4, R5 ;  /* 0x0000000500047306 */ /* 0x000e300000209400 */
[----:B0-----:R-:W0:Y:S02]  /*0230*/  MUFU.RCP R4, R4 ;  /* 0x0000000400047308 */ /* 0x001e240000001000 */
[----:B0-----:R-:W-:-:S06]  /*0240*/  IADD3 R2, PT, PT, R4, 0xffffffe, RZ ;  /* 0x0ffffffe04027810 */ /* 0x001fcc0007ffe0ff */
[----:B---3--:R0:W3:Y:S02]  /*0250*/  F2I.FTZ.U32.TRUNC.NTZ R3, R2 ;  /* 0x0000000200037305 */ /* 0x0080e4000021f000 */
[----:B0-----:R-:W-:Y:S01]  /*0260*/  HFMA2 R2, -RZ, RZ, 0, 0 ;  /* 0x00000000ff027431 */ /* 0x001fe200000001ff */
[----:B---3--:R-:W-:-:S05]  /*0270*/  IADD3 R6, PT, PT, RZ, -R3, RZ ;  /* 0x80000003ff067210 */ /* 0x008fca0007ffe0ff */
[----:B------:R-:W-:Y:S02]  /*0280*/  IMAD R7, R6, R5, RZ ;  /* 0x0000000506077224 */ /* 0x000fe400078e02ff */
[----:B------:R-:W0:Y:S02]  /*0290*/  S2R R6, SR_TID.X ;  /* 0x0000000000067919 */ /* 0x000e240000002100 */
[----:B------:R-:W-:Y:S01]  /*02a0*/  IMAD.HI.U32 R3, R3, R7, R2 ;  /* 0x0000000703037227 */ /* 0x000fe200078e0002 */
[----:B------:R-:W-:-:S05]  /*02b0*/  IADD3 R7, PT, PT, R23, 0x30, RZ ;  /* 0x0000003017077810 */ /* 0x000fca0007ffe0ff */
[----:B------:R-:W-:-:S05]  /*02c0*/  IMAD.HI.U32 R13, R3, R8, RZ ;  /* 0x00000008030d7227 */ /* 0x000fca00078e00ff */
[----:B------:R-:W-:-:S05]  /*02d0*/  IADD3 R3, PT, PT, -R13, RZ, RZ ;  /* 0x000000ff0d037210 */ /* 0x000fca0007ffe1ff */
[----:B------:R-:W-:-:S05]  /*02e0*/  IMAD R2, R5, R3, R8 ;  /* 0x0000000305027224 */ /* 0x000fca00078e0208 */
[----:B------:R-:W-:Y:S02]  /*02f0*/  ISETP.GT.U32.AND P2, PT, R5, R2, PT ;  /* 0x000000020500720c */ /* 0x000fe40003f44070 */
[----:B0-----:R-:W-:-:S11]  /*0300*/  LOP3.LUT R3, R6, 0xffff, RZ, 0xc0, !PT ;  /* 0x0000ffff06037812 */ /* 0x001fd600078ec0ff */
[----:B------:R-:W-:Y:S01]  /*0310*/  @!P2 IMAD.IADD R2, R2, 0x1, -R5 ;  /* 0x000000010202a824 */ /* 0x000fe200078e0a05 */
[----:B------:R-:W-:Y:S01]  /*0320*/  @!P2 IADD3 R13, PT, PT, R13, 0x1, RZ ;  /* 0x000000010d0da810 */ /* 0x000fe20007ffe0ff */
[----:B------:R-:W-:Y:S01]  /*0330*/  IMAD R3, R3, 0xaab, RZ ;  /* 0x00000aab03037824 */ /* 0x000fe200078e02ff */
[----:B-1----:R-:W-:Y:S02]  /*0340*/  ISETP.GE.U32.AND P2, PT, R19, UR10, PT ;  /* 0x0000000a13007c0c */ /* 0x002fe4000bf46070 */
[----:B------:R-:W-:Y:S02]  /*0350*/  ISETP.GE.U32.AND P1, PT, R2, R5, PT ;  /* 0x000000050200720c */ /* 0x000fe40003f26070 */
[----:B------:R-:W-:Y:S02]  /*0360*/  LOP3.LUT R2, R0, UR8, RZ, 0x3c, !PT ;  /* 0x0000000800027c12 */ /* 0x000fe4000f8e3cff */
[----:B------:R-:W-:Y:S02]  /*0370*/  SHF.R.U32.HI R3, RZ, 0x10, R3 ;  /* 0x00000010ff037819 */ /* 0x000fe40000011603 */
[----:B------:R-:W-:-:S02]  /*0380*/  ISETP.GE.AND P4, PT, R2, RZ, PT ;  /* 0x000000ff0200720c */ /* 0x000fc40003f86270 */
[----:B------:R-:W-:Y:S02]  /*0390*/  PRMT R2, R3, 0x9910, RZ ;  /* 0x0000991003027816 */ /* 0x000fe400000000ff */
[----:B------:R-:W-:-:S03]  /*03a0*/  ISETP.GE.AND.EX P2, PT, R15, UR11, PT, P2 ;  /* 0x0000000b0f007c0c */ /* 0x000fc6000bf46320 */
[----:B------:R-:W-:Y:S01]  /*03b0*/  IMAD R2, R2, 0x18, RZ ;  /* 0x0000001802027824 */ /* 0x000fe200078e02ff */
[----:B------:R-:W-:Y:S02]  /*03c0*/  @P1 IADD3 R13, PT, PT, R13, 0x1, RZ ;  /* 0x000000010d0d1810 */ /* 0x000fe40007ffe0ff */
[----:B------:R-:W-:Y:S02]  /*03d0*/  ISETP.GE.U32.AND P1, PT, R23, UR10, PT ;  /* 0x0000000a17007c0c */ /* 0x000fe4000bf26070 */
[----:B------:R-:W-:Y:S02]  /*03e0*/  IADD3 R2, PT, PT, RZ, -R2, RZ ;  /* 0x80000002ff027210 */ /* 0x000fe40007ffe0ff */
[----:B------:R-:W-:Y:S02]  /*03f0*/  @!P4 IADD3 R13, PT, PT, -R13, RZ, RZ ;  /* 0x000000ff0d0dc210 */ /* 0x000fe40007ffe1ff */
[----:B------:R-:W-:Y:S01]  /*0400*/  PRMT R3, R2, 0x7710, RZ ;  /* 0x0000771002037816 */ /* 0x000fe200000000ff */
[----:B------:R-:W0:Y:S01]  /*0410*/  @!P2 LDC.64 R4, c[0x0][0x3e0] ;  /* 0x0000f800ff04ab82 */ /* 0x000e220000000a00 */
[----:B------:R-:W-:-:S02]  /*0420*/  @!P3 LOP3.LUT R13, RZ, R0, RZ, 0x33, !PT ;  /* 0x00000000ff0db212 */ /* 0x000fc400078e33ff */
[----:B------:R-:W-:Y:S02]  /*0430*/  IADD3 R3, PT, PT, R3, R6, RZ ;  /* 0x0000000603037210 */ /* 0x000fe40007ffe0ff */
[----:B------:R-:W-:Y:S01]  /*0440*/  ISETP.GE.AND.EX P1, PT, R17, UR11, PT, P1 ;  /* 0x0000000b11007c0c */ /* 0x000fe2000bf26310 */
[----:B------:R-:W-:Y:S01]  /*0450*/  IMAD.MOV R21, RZ, RZ, -R13 ;  /* 0x000000ffff157224 */ /* 0x000fe200078e0a0d */
[----:B------:R-:W-:Y:S01]  /*0460*/  SHF.L.U32 R3, R3, 0x1, RZ ;  /* 0x0000000103037819 */ /* 0x000fe200000006ff */
[----:B------:R-:W1:Y:S01]  /*0470*/  @!P2 LDC.64 R10, c[0x0][0x390] ;  /* 0x0000e400ff0aab82 */ /* 0x000e620000000a00 */
[----:B------:R-:W-:Y:S01]  /*0480*/  IADD3 R2, PT, PT, R23, 0x20, RZ ;  /* 0x0000002017027810 */ /* 0x000fe20007ffe0ff */
[----:B------:R-:W-:Y:S01]  /*0490*/  IMAD R21, R0, R21, UR8 ;  /* 0x0000000800157e24 */ /* 0x000fe2000f8e0215 */
[----:B------:R-:W-:Y:S02]  /*04a0*/  LOP3.LUT R26, R3, 0xffff, RZ, 0xc0, !PT ;  /* 0x0000ffff031a7812 */ /* 0x000fe400078ec0ff */
[----:B------:R-:W-:Y:S01]  /*04b0*/  ISETP.GE.U32.AND P3, PT, R2, UR10, PT ;  /* 0x0000000a02007c0c */ /* 0x000fe2000bf66070 */
[----:B------:R-:W-:Y:S01]  /*04c0*/  IMAD R21, R21, 0x30, RZ ;  /* 0x0000003015157824 */ /* 0x000fe200078e02ff */
[----:B------:R-:W-:-:S02]  /*04d0*/  SHF.R.S32.HI R3, RZ, 0x1f, R2 ;  /* 0x0000001fff037819 */ /* 0x000fc40000011402 */
[----:B------:R-:W-:Y:S01]  /*04e0*/  SHF.R.S32.HI R0, RZ, 0x1f, R13 ;  /* 0x0000001fff007819 */ /* 0x000fe2000001140d */
[----:B------:R-:W3:Y:S01]  /*04f0*/  @!P1 LDC.64 R8, c[0x0][0x3e0] ;  /* 0x0000f800ff089b82 */ /* 0x000ee20000000a00 */
[----:B------:R-:W-:Y:S02]  /*0500*/  ISETP.GE.AND.EX P3, PT, R3, UR11, PT, P3 ;  /* 0x0000000b03007c0c */ /* 0x000fe4000bf66330 */
[----:B------:R-:W-:Y:S01]  /*0510*/  IADD3 R26, P4, PT, R21, R26, RZ ;  /* 0x0000001a151a7210 */ /* 0x000fe20007f9e0ff */
[----:B--2---:R-:W-:Y:S01]  /*0520*/  IMAD R12, R0, UR12, RZ ;  /* 0x0000000c000c7c24 */ /* 0x004fe2000f8e02ff */
[----:B------:R-:W-:Y:S01]  /*0530*/  SHF.R.S32.HI R0, RZ, 0x1f, R7 ;  /* 0x0000001fff007819 */ /* 0x000fe20000011407 */
[----:B0-----:R-:W-:Y:S01]  /*0540*/  @!P2 IMAD R16, R15, R4, RZ ;  /* 0x000000040f10a224 */ /* 0x001fe200078e02ff */
[----:B------:R-:W-:Y:S01]  /*0550*/  LEA.HI.X.SX32 R27, R21, RZ, 0x1, P4 ;  /* 0x000000ff151b7211 */ /* 0x000fe200020f0eff */
[----:B------:R-:W-:Y:S01]  /*0560*/  IMAD R25, R13, UR13, R12 ;  /* 0x0000000d0d197c24 */ /* 0x000fe2000f8e020c */
[----:B------:R-:W-:Y:S01]  /*0570*/  ISETP.GE.U32.AND P4, PT, R7, UR10, PT ;  /* 0x0000000a07007c0c */ /* 0x000fe2000bf86070 */
[----:B------:R-:W-:-:S02]  /*0580*/  @!P2 IMAD R16, R19, R5, R16 ;  /* 0x000000051310a224 */ /* 0x000fc400078e0210 */
[----:B------:R-:W-:Y:S01]  /*0590*/  IMAD.WIDE.U32 R26, R13, UR12, R26 ;  /* 0x0000000c0d1a7c25 */ /* 0x000fe2000f8e001a */
[----:B------:R-:W-:Y:S01]  /*05a0*/  ISETP.GE.AND.EX P4, PT, R0, UR11, PT, P4 ;  /* 0x0000000b00007c0c */ /* 0x000fe2000bf86340 */
[----:B------:R-:W0:Y:S02]  /*05b0*/  @!P3 LDC.64 R14, c[0x0][0x3e0] ;  /* 0x0000f800ff0ebb82 */ /* 0x000e240000000a00 */
[----:B------:R-:W-:Y:S01]  /*05c0*/  @!P2 IMAD.MOV.U32 R24, RZ, RZ, R26 ;  /* 0x000000ffff18a224 */ /* 0x000fe200078e001a */
[----:B------:R-:W-:Y:S02]  /*05d0*/  IADD3 R25, PT, PT, R27, R25, RZ ;  /* 0x000000191b197210 */ /* 0x000fe40007ffe0ff */
[----:B------:R-:W-:Y:S02]  /*05e0*/  @!P1 MOV R28, R26 ;  /* 0x0000001a001c9202 */ /* 0x000fe40000000f00 */
[----:B------:R-:W-:Y:S01]  /*05f0*/  @!P1 MOV R29, R25 ;  /* 0x00000019001d9202 */ /* 0x000fe20000000f00 */
[----:B------:R-:W2:Y:S01]  /*0600*/  @!P1 LDC.64 R12, c[0x0][0x390] ;  /* 0x0000e400ff0c9b82 */ /* 0x000ea20000000a00 */
[----:B------:R-:W-:-:S04]  /*0610*/  @!P2 IMAD.WIDE.U32 R18, R19, R4, R24 ;  /* 0x000000041312a225 */ /* 0x000fc800078e0018 */
[-C--:B---3--:R-:W-:Y:S02]  /*0620*/  @!P1 IMAD R20, R17, R8.reuse, RZ ;  /* 0x0000000811149224 */ /* 0x088fe400078e02ff */
[----:B------:R-:W-:Y:S01]  /*0630*/  @!P1 IMAD.WIDE.U32 R28, R23, R8, R28 ;  /* 0x00000008171c9225 */ /* 0x000fe200078e001c */
[----:B------:R-:W-:Y:S01]  /*0640*/  @!P2 IADD3 R8, PT, PT, R19, R16, RZ ;  /* 0x000000101308a210 */ /* 0x000fe20007ffe0ff */
[----:B------:R-:W3:Y:S01]  /*0650*/  @!P4 LDC.64 R4, c[0x0][0x3e0] ;  /* 0x0000f800ff04cb82 */ /* 0x000ee20000000a00 */
[C---:B-1----:R-:W-:Y:S01]  /*0660*/  @!P2 LEA R16, P5, R18.reuse, R10, 0x1 ;  /* 0x0000000a1210a211 */ /* 0x042fe200078a08ff */
[----:B------:R-:W-:Y:S01]  /*0670*/  @!P1 IMAD R20, R23, R9, R20 ;  /* 0x0000000917149224 */ /* 0x000fe200078e0214 */
[----:B------:R-:W-:Y:S02]  /*0680*/  @!P3 MOV R19, R25 ;  /* 0x000000190013b202 */ /* 0x000fe40000000f00 */
[----:B------:R-:W-:Y:S01]  /*0690*/  @!P2 LEA.HI.X R17, R18, R11, R8, 0x1, P5 ;  /* 0x0000000b1211a211 */ /* 0x000fe200028f0c08 */
[----:B------:R-:W-:Y:S01]  /*06a0*/  @!P3 IMAD.MOV.U32 R18, RZ, RZ, R26 ;  /* 0x000000ffff12b224 */ /* 0x000fe200078e001a */
[----:B------:R-:W-:Y:S01]  /*06b0*/  @!P1 IADD3 R20, PT, PT, R29, R20, RZ ;  /* 0x000000141d149210 */ /* 0x000fe20007ffe0ff */
[----:B------:R-:W1:Y:S01]  /*06c0*/  @!P3 LDC.64 R8, c[0x0][0x390] ;  /* 0x0000e400ff08bb82 */ /* 0x000e620000000a00 */
[----:B0-----:R-:W-:-:S02]  /*06d0*/  @!P3 IMAD R3, R3, R14, RZ ;  /* 0x0000000e0303b224 */ /* 0x001fc400078e02ff */
[----:B------:R-:W-:-:S04]  /*06e0*/  @!P3 IMAD.WIDE.U32 R18, R2, R14, R18 ;  /* 0x0000000e0212b225 */ /* 0x000fc800078e0012 */
[----:B------:R-:W-:Y:S01]  /*06f0*/  @!P3 IMAD R15, R2, R15, R3 ;  /* 0x0000000f020fb224 */ /* 0x000fe200078e0203 */
[----:B------:R-:W0:Y:S01]  /*0700*/  @!P4 LDC.64 R10, c[0x0][0x390] ;  /* 0x0000e400ff0acb82 */ /* 0x000e220000000a00 */
[----:B------:R-:W-:Y:S01]  /*0710*/  HFMA2 R2, -RZ, RZ, 0, 0 ;  /* 0x00000000ff027431 */ /* 0x000fe200000001ff */
[----:B--2---:R-:W-:Y:S01]  /*0720*/  @!P1 LEA R12, P5, R28, R12, 0x1 ;  /* 0x0000000c1c0c9211 */ /* 0x004fe200078a08ff */
[----:B------:R-:W-:-:S03]  /*0730*/  HFMA2 R3, -RZ, RZ, 0, 0 ;  /* 0x00000000ff037431 */ /* 0x000fc600000001ff */
[----:B------:R-:W-:Y:S01]  /*0740*/  @!P1 LEA.HI.X R13, R28, R13, R20, 0x1, P5 ;  /* 0x0000000d1c0d9211 */ /* 0x000fe200028f0c14 */
[----:B---3--:R-:W-:-:S04]  /*0750*/  @!P4 IMAD R0, R0, R4, RZ ;  /* 0x000000040000c224 */ /* 0x008fc800078e02ff */
[----:B------:R2:W3:Y:S01]  /*0760*/  @!P1 LDG.E R2, desc[UR16][R12.64] ;  /* 0x000000100c029981 */ /* 0x0004e2000c1e1900 */
[----:B------:R-:W-:Y:S01]  /*0770*/  @!P4 IMAD R29, R7, R5, R0 ;  /* 0x00000005071dc224 */ /* 0x000fe200078e0200 */
[----:B------:R-:W-:Y:S02]  /*0780*/  @!P3 IADD3 R15, PT, PT, R19, R15, RZ ;  /* 0x0000000f130fb210 */ /* 0x000fe40007ffe0ff */
[----:B------:R-:W5:Y:S01]  /*0790*/  @!P2 LDG.E R3, desc[UR16][R16.64] ;  /* 0x000000101003a981 */ /* 0x000f62000c1e1900 */
[----:B-1----:R-:W-:Y:S02]  /*07a0*/  @!P3 LEA R8, P2, R18, R8, 0x1 ;  /* 0x000000081208b211 */ /* 0x002fe400078408ff */
[----:B--2---:R-:W-:Y:S02]  /*07b0*/  @!P4 MOV R12, R26 ;  /* 0x0000001a000cc202 */ /* 0x004fe40000000f00 */
[----:B------:R-:W-:-:S03]  /*07c0*/  @!P4 MOV R13, R25 ;  /* 0x00000019000dc202 */ /* 0x000fc60000000f00 */
[----:B------:R-:W-:Y:S01]  /*07d0*/  @!P4 IMAD.WIDE.U32 R4, R7, R4, R12 ;  /* 0x000000040704c225 */ /* 0x000fe200078e000c */
[----:B------:R-:W-:-:S04]  /*07e0*/  @!P3 LEA.HI.X R9, R18, R9, R15, 0x1, P2 ;  /* 0x000000091209b211 */ /* 0x000fc800010f0c0f */
[----:B------:R-:W-:Y:S02]  /*07f0*/  @!P4 IADD3 R5, PT, PT, R5, R29, RZ ;  /* 0x0000001d0505c210 */ /* 0x000fe40007ffe0ff */
[----:B0-----:R-:W-:Y:S01]  /*0800*/  @!P4 LEA R10, P2, R4, R10, 0x1 ;  /* 0x0000000a040ac211 */ /* 0x001fe200078408ff */
[----:B------:R-:W-:-:S03]  /*0810*/  IMAD.MOV.U32 R0, RZ, RZ, RZ ;  /* 0x000000ffff007224 */ /* 0x000fc600078e00ff */
[----:B------:R-:W-:Y:S01]  /*0820*/  @!P4 LEA.HI.X R11, R4, R11, R5, 0x1, P2 ;  /* 0x0000000b040bc211 */ /* 0x000fe200010f0c05 */
[----:B------:R-:W-:Y:S02]  /*0830*/  HFMA2 R4, -RZ, RZ, 0, 0 ;  /* 0x00000000ff047431 */ /* 0x000fe400000001ff */
[----:B------:R-:W2:Y:S04]  /*0840*/  @!P3 LDG.E R0, desc[UR16][R8.64] ;  /* 0x000000100800b981 */ /* 0x000ea8000c1e1900 */
[----:B------:R0:W4:Y:S02]  /*0850*/  @!P4 LDG.E R4, desc[UR16][R10.64] ;  /* 0x000000100a04c981 */ /* 0x000124000c1e1900 */
[----:B0-----:R-:W0:Y:S02]  /*0860*/  S2R R11, SR_LANEID ;  /* 0x00000000000b7919 */ /* 0x001e240000000000 */
[----:B0-----:R-:W-:-:S02]  /*0870*/  ISETP.GT.AND P2, PT, R11, 0x1e, PT ;  /* 0x0000001e0b00780c */ /* 0x001fc40003f44270 */
[----:B------:R-:W-:Y:S01]  /*0880*/  ISETP.GT.AND P3, PT, R11, 0xf, PT ;  /* 0x0000000f0b00780c */ /* 0x000fe20003f64270 */
[----:B------:R-:W-:Y:S01]  /*0890*/  BSSY.RECONVERGENT B0, `(.L_x_2740) ;  /* 0x000003f000007945 */ /* 0x000fe20003800200 */
[--C-:B---3--:R-:W-:Y:S02]  /*08a0*/  HADD2.F32 R19, -RZ, R2.reuse.H1_H1 ;  /* 0x30000002ff137230 */ /* 0x108fe40000004100 */
[----:B------:R-:W-:Y:S02]  /*08b0*/  HADD2.F32 R18, -RZ, R2.H0_H0 ;  /* 0x20000002ff127230 */ /* 0x000fe40000004100 */
[--C-:B-----5:R-:W-:Y:S02]  /*08c0*/  HADD2.F32 R17, -RZ, R3.reuse.H1_H1 ;  /* 0x30000003ff117230 */ /* 0x120fe40000004100 */
[----:B------:R-:W-:Y:S02]  /*08d0*/  HADD2.F32 R20, -RZ, R3.H0_H0 ;  /* 0x20000003ff147230 */ /* 0x000fe40000004100 */
[----:B------:R-:W-:Y:S01]  /*08e0*/  FMUL.FTZ R3, R19, R19 ;  /* 0x0000001313037220 */ /* 0x000fe20000410000 */
[----:B------:R-:W-:Y:S01]  /*08f0*/  FADD.FTZ R2, R18, R19 ;  /* 0x0000001312027221 */ /* 0x000fe20000010000 */
[----:B------:R-:W-:-:S02]  /*0900*/  FMUL.FTZ R5, R17, R17 ;  /* 0x0000001111057220 */ /* 0x000fc40000410000 */
[----:B------:R-:W-:Y:S01]  /*0910*/  FFMA.FTZ R3, R18, R18, R3 ;  /* 0x0000001212037223 */ /* 0x000fe20000010003 */
[C---:B------:R-:W-:Y:S01]  /*0920*/  FADD.FTZ R7, R20.reuse, R17 ;  /* 0x0000001114077221 */ /* 0x040fe20000010000 */
[----:B------:R-:W-:Y:S01]  /*0930*/  FADD.FTZ R2, RZ, R2 ;  /* 0x00000002ff027221 */ /* 0x000fe20000010000 */
[----:B------:R-:W-:Y:S01]  /*0940*/  FFMA.FTZ R8, R20, R20, R5 ;  /* 0x0000001414087223 */ /* 0x000fe20000010005 */
[----:B------:R-:W-:Y:S02]  /*0950*/  FADD.FTZ R5, RZ, R3 ;  /* 0x00000003ff057221 */ /* 0x000fe40000010000 */
[----:B------:R-:W-:Y:S02]  /*0960*/  FADD.FTZ R7, R2, R7 ;  /* 0x0000000702077221 */ /* 0x000fe40000010000 */
[----:B------:R-:W-:Y:S01]  /*0970*/  FADD.FTZ R5, R5, R8 ;  /* 0x0000000805057221 */ /* 0x000fe20000010000 */
[--C-:B--2---:R-:W-:Y:S02]  /*0980*/  HADD2.F32 R16, -RZ, R0.reuse.H1_H1 ;  /* 0x30000000ff107230 */ /* 0x104fe40000004100 */
[----:B------:R-:W-:-:S03]  /*0990*/  HADD2.F32 R3, -RZ, R0.H0_H0 ;  /* 0x20000000ff037230 */ /* 0x000fc60000004100 */
[----:B------:R-:W-:Y:S01]  /*09a0*/  FMUL.FTZ R8, R16, R16 ;  /* 0x0000001010087220 */ /* 0x000fe20000410000 */
[--C-:B----4-:R-:W-:Y:S02]  /*09b0*/  HADD2.F32 R2, -RZ, R4.reuse.H1_H1 ;  /* 0x30000004ff027230 */ /* 0x110fe40000004100 */
[----:B------:R-:W-:Y:S02]  /*09c0*/  HADD2.F32 R0, -RZ, R4.H0_H0 ;  /* 0x20000004ff007230 */ /* 0x000fe40000004100 */
        /* <DEDUP_REMOVED lines=43> */
.L_x_2741:
[----:B------:R-:W-:Y:S05]  /*0c80*/  BSYNC.RECONVERGENT B0 ;  /* 0x0000000000007941 */ /* 0x000fea0003800200 */
.L_x_2740:
        /* <DEDUP_REMOVED lines=36> */
.L_x_2743:
[----:B------:R-:W-:Y:S05]  /*0ed0*/  BSYNC.RECONVERGENT B0 ;  /* 0x0000000000007941 */ /* 0x000fea0003800200 */
.L_x_2742:
        /* <DEDUP_REMOVED lines=21> */
[----:B------:R-:W-:Y:S01]  /*1030*/  ISETP.NE.AND P2, PT, R11, -0x1, PT ;  /* 0xffffffff0b00780c */ /* 0x000fe20003f45270 */
[----:B------:R-:W-:Y:S02]  /*1040*/  IMAD.U32 R6, RZ, RZ, UR10 ;  /* 0x0000000aff067e24 */ /* 0x000fe4000f8e00ff */
        /* <DEDUP_REMOVED lines=8> */
.L_x_2746:
[----:B---3--:R-:W3:Y:S04]  /*10d0*/  LDG.E.STRONG.GPU R6, desc[UR16][R8.64] ;  /* 0x0000001008067981 */ /* 0x008ee8000c1ef900 */
[----:B---3--:R-:W-:Y:S01]  /*10e0*/  CCTL.IVALL ;  /* 0x00000000ff00798f */ /* 0x008fe20002000000 */
[----:B------:R-:W-:Y:S05]  /*10f0*/  YIELD ;  /* 0x0000000000007946 */ /* 0x000fea0003800000 */
[----:B------:R-:W-:-:S13]  /*1100*/  ISETP.NE.AND P2, PT, R6, R11, PT ;  /* 0x0000000b0600720c */ /* 0x000fda0003f45270 */
[----:B------:R-:W-:Y:S05]  /*1110*/  @P2 BRA `(.L_x_2746) ;  /* 0xfffffffc00ec2947 */ /* 0x000fea000383ffff */
.L_x_2745:
        /* <DEDUP_REMOVED lines=15> */
.L_x_2748:
        /* <DEDUP_REMOVED lines=23> */
[----:B------:R-:W-:Y:S02]  /*1380*/  MOV R10, UR26 ;  /* 0x0000001a000a7c02 */ /* 0x000fe40008000f00 */
[----:B------:R-:W-:Y:S02]  /*1390*/  MOV R11, UR27 ;  /* 0x0000001b000b7c02 */ /* 0x000fe40008000f00 */
[----:B------:R-:W3:Y:S01]  /*13a0*/  @!P4 LDG.E.64 R8, desc[UR16][R8.64] ;  /* 0x000000100808c981 */ /* 0x000ee2000c1e1b00 */
[----:B--2---:R-:W-:Y:S01]  /*13b0*/  IMAD.U32 R12, RZ, RZ, UR24 ;  /* 0x00000018ff0c7e24 */ /* 0x004fe2000f8e00ff */
[----:B-1----:R-:W-:-:S02]  /*13c0*/  MOV R13, UR25 ;  /* 0x00000019000d7c02 */ /* 0x002fc40008000f00 */
[----:B------:R-:W2:Y:S04]  /*13d0*/  @!P6 LDG.E.64 R10, desc[UR16][R10.64] ;  /* 0x000000100a0ae981 */ /* 0x000ea8000c1e1b00 */
[----:B------:R-:W4:Y:S01]  /*13e0*/  @!P5 LDG.E.64 R12, desc[UR16][R12.64] ;  /* 0x000000100c0cd981 */ /* 0x000f22000c1e1b00 */
[----:B------:R-:W-:Y:S02]  /*13f0*/  UIADD3 UR24, UPT, UPT, UR5, 0x4, URZ ;  /* 0x0000000405187890 */ /* 0x000fe4000fffe0ff */
[----:B------:R-:W-:Y:S01]  /*1400*/  UIADD3 UR25, UPT, UPT, UR5, 0x6, URZ ;  /* 0x0000000605197890 */ /* 0x000fe2000fffe0ff */
[----:B0-----:R-:W-:-:S03]  /*1410*/  @!P2 FADD.FTZ R4, R4, R6 ;  /* 0x000000060404a221 */ /* 0x001fc60000010000 */
[----:B------:R-:W-:Y:S01]  /*1420*/  MOV R6, UR24 ;  /* 0x0000001800067c02 */ /* 0x000fe20008000f00 */
[----:B------:R-:W-:Y:S01]  /*1430*/  UIADD3 UR24, UPT, UPT, UR5, 0x5, URZ ;  /* 0x0000000505187890 */ /* 0x000fe2000fffe0ff */
[----:B------:R-:W-:Y:S01]  /*1440*/  @!P2 FADD.FTZ R5, R5, R7 ;  /* 0x000000070505a221 */ /* 0x000fe20000010000 */
[----:B------:R-:W-:Y:S02]  /*1450*/  MOV R7, UR25 ;  /* 0x0000001900077c02 */ /* 0x000fe40008000f00 */
[----:B------:R-:W-:Y:S02]  /*1460*/  ISETP.EQ.OR P2, PT, R6, UR15, P3 ;  /* 0x0000000f06007c0c */ /* 0x000fe40009f42670 */
[----:B------:R-:W-:Y:S01]  /*1470*/  MOV R6, UR24 ;  /* 0x0000001800067c02 */ /* 0x000fe20008000f00 */
[----:B------:R-:W-:Y:S01]  /*1480*/  UIADD3 UR24, UPT, UPT, UR5, 0x7, URZ ;  /* 0x0000000705187890 */ /* 0x000fe2000fffe0ff */
[----:B---3--:R-:W-:Y:S01]  /*1490*/  @!P4 FADD.FTZ R4, R4, R8 ;  /* 0x000000080404c221 */ /* 0x008fe20000010000 */
[----:B------:R-:W-:Y:S01]  /*14a0*/  @!P4 FADD.FTZ R5, R5, R9 ;  /* 0x000000090505c221 */ /* 0x000fe20000010000 */
[----:B------:R-:W-:-:S02]  /*14b0*/  ISETP.EQ.OR P4, PT, R6, UR15, P3 ;  /* 0x0000000f06007c0c */ /* 0x000fc40009f82670 */
[----:B--2---:R-:W-:Y:S01]  /*14c0*/  @!P6 FADD.FTZ R4, R4, R10 ;  /* 0x0000000a0404e221 */ /* 0x004fe20000010000 */
[----:B------:R-:W-:Y:S01]  /*14d0*/  @!P6 FADD.FTZ R5, R5, R11 ;  /* 0x0000000b0505e221 */ /* 0x000fe20000010000 */
[----:B------:R-:W-:-:S03]  /*14e0*/  ISETP.EQ.OR P6, PT, R7, UR15, P3 ;  /* 0x0000000f07007c0c */ /* 0x000fc60009fc2670 */
        /* <DEDUP_REMOVED lines=17> */
[----:B------:R-:W-:Y:S02]  /*1600*/  MOV R10, UR26 ;  /* 0x0000001a000a7c02 */ /* 0x000fe40008000f00 */
[----:B------:R-:W-:Y:S01]  /*1610*/  MOV R11, UR27 ;  /* 0x0000001b000b7c02 */ /* 0x000fe20008000f00 */
[----:B------:R-:W3:Y:S01]  /*1620*/  @!P4 LDG.E.64 R8, desc[UR16][R8.64] ;  /* 0x000000100808c981 */ /* 0x000ee2000c1e1b00 */
[----:B------:R-:W-:Y:S01]  /*1630*/  IMAD.U32 R12, RZ, RZ, UR24 ;  /* 0x00000018ff0c7e24 */ /* 0x000fe2000f8e00ff */
[----:B------:R-:W-:-:S03]  /*1640*/  MOV R13, UR25 ;  /* 0x00000019000d7c02 */ /* 0x000fc60008000f00 */
[----:B------:R-:W4:Y:S04]  /*1650*/  @!P6 LDG.E.64 R10, desc[UR16][R10.64] ;  /* 0x000000100a0ae981 */ /* 0x000f28000c1e1b00 */
[----:B------:R-:W5:Y:S01]  /*1660*/  @!P5 LDG.E.64 R12, desc[UR16][R12.64] ;  /* 0x000000100c0cd981 */ /* 0x000f62000c1e1b00 */
[----:B------:R-:W-:Y:S02]  /*1670*/  UIADD3 UR5, UPT, UPT, UR5, 0x8, URZ ;  /* 0x0000000805057890 */ /* 0x000fe4000fffe0ff */
[----:B------:R-:W-:Y:S02]  /*1680*/  UIADD3 UR23, UPT, UPT, UR23, 0x8, URZ ;  /* 0x0000000817177890 */ /* 0x000fe4000fffe0ff */
[----:B------:R-:W-:Y:S02]  /*1690*/  ULEA UR9, UR20, UR9, 0x3 ;  /* 0x0000000914097291 */ /* 0x000fe4000f8e18ff */
[----:B------:R-:W-:-:S02]  /*16a0*/  ULEA UR22, UR20, UR22, 0x3 ;  /* 0x0000001614167291 */ /* 0x000fc4000f8e18ff */
[----:B------:R-:W-:Y:S02]  /*16b0*/  ULEA UR11, UR20, UR11, 0x3 ;  /* 0x0000000b140b7291 */ /* 0x000fe4000f8e18ff */
[----:B------:R-:W-:Y:S02]  /*16c0*/  ULEA UR10, UR20, UR10, 0x3 ;  /* 0x0000000a140a7291 */ /* 0x000fe4000f8e18ff */
[----:B------:R-:W-:Y:S02]  /*16d0*/  ULEA UR21, UR20, UR21, 0x3 ;  /* 0x0000001514157291 */ /* 0x000fe4000f8e18ff */
[----:B------:R-:W-:Y:S02]  /*16e0*/  ULEA UR12, UR20, UR12, 0x3 ;  /* 0x0000000c140c7291 */ /* 0x000fe4000f8e18ff */
[----:B------:R-:W-:Y:S02]  /*16f0*/  ULEA UR14, UR20, UR14, 0x3 ;  /* 0x0000000e140e7291 */ /* 0x000fe4000f8e18ff */
[----:B------:R-:W-:Y:S01]  /*1700*/  ULEA UR13, UR20, UR13, 0x3 ;  /* 0x0000000d140d7291 */ /* 0x000fe2000f8e18ff */
[----:B--2---:R-:W-:Y:S01]  /*1710*/  @!P2 FADD.FTZ R4, R4, R6 ;  /* 0x000000060404a221 */ /* 0x004fe20000010000 */
[----:B------:R-:W-:Y:S01]  /*1720*/  @!P2 FADD.FTZ R5, R5, R7 ;  /* 0x000000070505a221 */ /* 0x000fe20000010000 */
[----:B------:R-:W-:-:S02]  /*1730*/  ISETP.NE.AND P2, PT, R14, UR5, PT ;  /* 0x000000050e007c0c */ /* 0x000fc4000bf45270 */
        /* <DEDUP_REMOVED lines=8> */
.L_x_2747:
[----:B------:R-:W-:-:S13]  /*17c0*/  LOP3.LUT P2, RZ, R22, 0x7, RZ, 0xc0, !PT ;  /* 0x0000000716ff7812 */ /* 0x000fda000784c0ff */
[----:B------:R-:W-:Y:S05]  /*17d0*/  @!P2 BRA `(.L_x_2744) ;  /* 0x000000040070a947 */ /* 0x000fea0003800000 */
[----:B---3--:R-:W-:-:S04]  /*17e0*/  LOP3.LUT R6, R22, 0x7, RZ, 0xc0, !PT ;  /* 0x0000000716067812 */ /* 0x008fc800078ec0ff */
[----:B------:R-:W-:-:S04]  /*17f0*/  IADD3 R6, PT, PT, R6, -0x1, RZ ;  /* 0xffffffff06067810 */ /* 0x000fc80007ffe0ff */
        /* <DEDUP_REMOVED lines=27> */
[----:B------:R-:W0:Y:S01]  /*19b0*/  @!P2 LDG.E.64 R6, desc[UR16][R6.64] ;  /* 0x000000100606a981 */ /* 0x000e22000c1e1b00 */
        /* <DEDUP_REMOVED lines=20> */
.L_x_2749:
[----:B------:R-:W-:-:S13]  /*1b00*/  LOP3.LUT P2, R6, R22, 0x3, RZ, 0xc0, !PT ;  /* 0x0000000316067812 */ /* 0x000fda000784c0ff */
[----:B------:R-:W-:Y:S05]  /*1b10*/  @!P2 BRA `(.L_x_2744) ;  /* 0x0000000000a0a947 */ /* 0x000fea0003800000 */
[----:B------:R-:W-:-:S13]  /*1b20*/  ISETP.NE.AND P2, PT, R6, 0x1, PT ;  /* 0x000000010600780c */ /* 0x000fda0003f45270 */
[----:B------:R-:W-:Y:S05]  /*1b30*/  @!P2 BRA `(.L_x_2750) ;  /* 0x000000000060a947 */ /* 0x000fea0003800000 */
[----:B------:R-:W-:Y:S02]  /*1b40*/  UIADD3 UR10, UPT, UPT, UR5, 0x1, URZ ;  /* 0x00000001050a7890 */ /* 0x000fe4000fffe0ff */
[----:B------:R-:W-:-:S04]  /*1b50*/  MOV R6, UR5 ;  /* 0x0000000500067c02 */ /* 0x000fc80008000f00 */
        /* <DEDUP_REMOVED lines=10> */
[----:B------:R-:W-:-:S05]  /*1c00*/  IMAD.U32 R7, RZ, RZ, UR13 ;  /* 0x0000000dff077e24 */ /* 0x000fca000f8e00ff */
[----:B------:R-:W-:Y:S01]  /*1c10*/  MOV R8, UR10 ;  /* 0x0000000a00087c02 */ /* 0x000fe20008000f00 */
[----:B------:R-:W0:Y:S01]  /*1c20*/  @!P4 LDG.E.64 R6, desc[UR16][R6.64] ;  /* 0x000000100606c981 */ /* 0x000e22000c1e1b00 */
[----:B------:R-:W-:-:S06]  /*1c30*/  MOV R9, UR11 ;  /* 0x0000000b00097c02 */ /* 0x000fcc0008000f00 */
        /* <DEDUP_REMOVED lines=8> */
.L_x_2750:
        /* <DEDUP_REMOVED lines=13> */
.L_x_2751:
[----:B------:R-:W-:Y:S05]  /*1d90*/  BSYNC.RECONVERGENT B0 ;  /* 0x0000000000007941 */ /* 0x000fea0003800200 */
.L_x_2744:
        /* <DEDUP_REMOVED lines=20> */
[----:B-1----:R-:W-:Y:S01]  /*1ee0*/  @P0 IMAD.WIDE R12, R7, 0x8, R12 ;  /* 0x00000008070c0825 */ /* 0x002fe200078e020c */
[----:B------:R-:W-:-:S03]  /*1ef0*/  IADD3 R21, PT, PT, R21, R6, RZ ;  /* 0x0000000615157210 */ /* 0x000fc60007ffe0ff */
[----:B0-----:R-:W-:Y:S01]  /*1f00*/  @P0 FMUL.FTZ R6, R4, UR10 ;  /* 0x0000000a04060c20 */ /* 0x001fe20008410000 */
[----:B------:R-:W-:Y:S01]  /*1f10*/  @P0 FMUL.FTZ R7, R5, UR10 ;  /* 0x0000000a05070c20 */ /* 0x000fe20008410000 */
[----:B--2---:R-:W-:-:S04]  /*1f20*/  IMAD.WIDE R10, R21, 0x4, R10 ;  /* 0x00000004150a7825 */ /* 0x004fc800078e020a */
        /* <DEDUP_REMOVED lines=21> */
[C---:B------:R-:W-:Y:S01]  /*2080*/  VIADD R21, R23.reuse, 0x10 ;  /* 0x0000001017157836 */ /* 0x040fe20000000000 */
[C---:B0-----:R-:W-:Y:S02]  /*2090*/  IADD3 R14, PT, PT, R23.reuse, 0x20, RZ ;  /* 0x00000020170e7810 */ /* 0x041fe40007ffe0ff */
[C---:B------:R-:W-:Y:S02]  /*20a0*/  IADD3 R15, PT, PT, R23.reuse, 0x30, RZ ;  /* 0x00000030170f7810 */ /* 0x040fe40007ffe0ff */
[----:B--2---:R-:W-:-:S04]  /*20b0*/  ISETP.GE.U32.AND P1, PT, R23, UR12, PT ;  /* 0x0000000c17007c0c */ /* 0x004fc8000bf26070 */
[----:B------:R-:W-:-:S13]  /*20c0*/  ISETP.GE.AND.EX P1, PT, R28, UR13, PT, P1 ;  /* 0x0000000d1c007c0c */ /* 0x000fda000bf26310 */
        /* <DEDUP_REMOVED lines=10> */
[----:B------:R-:W-:Y:S01]  /*2170*/  FFMA.FTZ R19, R5, R12, R7 ;  /* 0x0000000c05137223 */ /* 0x000fe20000010007 */
[----:B0-----:R-:W-:Y:S02]  /*2180*/  IMAD R28, R28, UR18, RZ ;  /* 0x000000121c1c7c24 */ /* 0x001fe4000f8e02ff */
[----:B------:R-:W-:-:S04]  /*2190*/  IMAD.WIDE.U32 R10, R23, UR18, R10 ;  /* 0x00000012170a7c25 */ /* 0x000fc8000f8e000a */
[----:B------:R-:W-:Y:S01]  /*21a0*/  IMAD R13, R23, UR19, R28 ;  /* 0x00000013170d7c24 */ /* 0x000fe2000f8e021c */
[----:B--2---:R-:W-:-:S04]  /*21b0*/  LEA R12, P1, R10, UR10, 0x1 ;  /* 0x0000000a0a0c7c11 */ /* 0x004fc8000f8208ff */
[----:B------:R-:W-:Y:S02]  /*21c0*/  IADD3 R13, PT, PT, R11, R13, RZ ;  /* 0x0000000d0b0d7210 */ /* 0x000fe40007ffe0ff */
[----:B------:R-:W-:Y:S02]  /*21d0*/  F2FP.F16.F32.PACK_AB R11, R19, R18 ;  /* 0x00000012130b723e */ /* 0x000fe400000000ff */
[----:B------:R-:W-:-:S05]  /*21e0*/  LEA.HI.X R13, R10, UR11, R13, 0x1, P1 ;  /* 0x0000000b0a0d7c11 */ /* 0x000fca00088f0c0d */
[----:B------:R0:W-:Y:S02]  /*21f0*/  STG.E desc[UR16][R12.64], R11 ;  /* 0x0000000b0c007986 */ /* 0x0001e4000c101910 */
.L_x_2755:
[----:B------:R-:W-:Y:S05]  /*2200*/  BSYNC.RECONVERGENT B1 ;  /* 0x0000000000017941 */ /* 0x000fea0003800200 */
.L_x_2754:
[----:B------:R-:W-:Y:S01]  /*2210*/  ISETP.GE.U32.AND P1, PT, R21, UR12, PT ;  /* 0x0000000c15007c0c */ /* 0x000fe2000bf26070 */
[----:B------:R-:W-:Y:S01]  /*2220*/  BSSY.RECONVERGENT B1, `(.L_x_2756) ;  /* 0x000001c000017945 */ /* 0x000fe20003800200 */
[----:B------:R-:W-:Y:S02]  /*2230*/  SHF.R.S32.HI R10, RZ, 0x1f, R21 ;  /* 0x0000001fff0a7819 */ /* 0x000fe40000011415 */
        /* <DEDUP_REMOVED lines=8> */
[----:B------:R-:W2:Y:S01]  /*22c0*/  LDCU.64 UR10, c[0x0][0x3e0] ;  /* 0x00007c00ff0a77ac */ /* 0x000ea20008000a00 */
[--C-:B------:R-:W-:Y:S01]  /*22d0*/  FADD.FTZ R20, R20, -R8.reuse ;  /* 0x8000000814147221 */ /* 0x100fe20000010000 */
[----:B0-----:R-:W-:Y:S01]  /*22e0*/  FADD.FTZ R12, R17, -R8 ;  /* 0x80000008110c7221 */ /* 0x001fe20000010000 */
[----:B------:R-:W-:Y:S01]  /*22f0*/  IMAD.MOV.U32 R11, RZ, RZ, R25 ;  /* 0x000000ffff0b7224 */ /* 0x000fe200078e0019 */
[----:B------:R-:W0:Y:S01]  /*2300*/  LDCU.64 UR18, c[0x0][0x380] ;  /* 0x00007000ff1277ac */ /* 0x000e220008000a00 */
[-C--:B-1----:R-:W-:Y:S01]  /*2310*/  FMUL.FTZ R17, R20, R9.reuse ;  /* 0x0000000914117220 */ /* 0x082fe20000410000 */
[----:B------:R-:W-:-:S03]  /*2320*/  FMUL.FTZ R12, R12, R9 ;  /* 0x000000090c0c7220 */ /* 0x000fc60000410000 */
[----:B-----5:R-:W-:Y:S01]  /*2330*/  FFMA.FTZ R17, R4, R17, R6 ;  /* 0x0000001104117223 */ /* 0x020fe20000010006 */
[----:B------:R-:W-:Y:S01]  /*2340*/  FFMA.FTZ R20, R5, R12, R7 ;  /* 0x0000000c05147223 */ /* 0x000fe20000010007 */
[----:B--2---:R-:W-:-:S04]  /*2350*/  IMAD R10, R10, UR10, RZ ;  /* 0x0000000a0a0a7c24 */ /* 0x004fc8000f8e02ff */
[----:B------:R-:W-:Y:S01]  /*2360*/  IMAD R13, R21, UR11, R10 ;  /* 0x0000000b150d7c24 */ /* 0x000fe2000f8e020a */
[----:B------:R-:W-:-:S05]  /*2370*/  MOV R10, R26 ;  /* 0x0000001a000a7202 */ /* 0x000fca0000000f00 */
[----:B------:R-:W-:-:S05]  /*2380*/  IMAD.WIDE.U32 R10, R21, UR10, R10 ;  /* 0x0000000a150a7c25 */ /* 0x000fca000f8e000a */
[----:B------:R-:W-:Y:S02]  /*2390*/  IADD3 R13, PT, PT, R11, R13, RZ ;  /* 0x0000000d0b0d7210 */ /* 0x000fe40007ffe0ff */
[----:B0-----:R-:W-:Y:S02]  /*23a0*/  LEA R12, P1, R10, UR18, 0x1 ;  /* 0x000000120a0c7c11 */ /* 0x001fe4000f8208ff */
[----:B------:R-:W-:Y:S02]  /*23b0*/  F2FP.F16.F32.PACK_AB R11, R20, R17 ;  /* 0x00000011140b723e */ /* 0x000fe400000000ff */
[----:B------:R-:W-:-:S05]  /*23c0*/  LEA.HI.X R13, R10, UR19, R13, 0x1, P1 ;  /* 0x000000130a0d7c11 */ /* 0x000fca00088f0c0d */
[----:B------:R2:W-:Y:S04]  /*23d0*/  STG.E desc[UR16][R12.64], R11 ;  /* 0x0000000b0c007986 */ /* 0x0005e8000c101910 */
.L_x_2757:
[----:B------:R-:W-:Y:S05]  /*23e0*/  BSYNC.RECONVERGENT B1 ;  /* 0x0000000000017941 */ /* 0x000fea0003800200 */
.L_x_2756:
        /* <DEDUP_REMOVED lines=10> */
[----:B-----5:R-:W-:-:S03]  /*2490*/  FFMA.FTZ R3, R4, R3, R6 ;  /* 0x0000000304037223 */ /* 0x020fc60000010006 */
[----:B------:R-:W-:Y:S01]  /*24a0*/  FFMA.FTZ R16, R5, R16, R7 ;  /* 0x0000001005107223 */ /* 0x000fe20000010007 */
[----:B---3--:R-:W-:-:S04]  /*24b0*/  IMAD R19, R19, UR10, RZ ;  /* 0x0000000a13137c24 */ /* 0x008fc8000f8e02ff */
[----:B------:R-:W-:Y:S01]  /*24c0*/  F2FP.F16.F32.PACK_AB R3, R16, R3 ;  /* 0x000000031003723e */ /* 0x000fe200000000ff */
[----:B------:R-:W-:-:S04]  /*24d0*/  IMAD.WIDE.U32 R10, R14, UR10, R10 ;  /* 0x0000000a0e0a7c25 */ /* 0x000fc8000f8e000a */
[----:B------:R-:W-:Y:S01]  /*24e0*/  IMAD R19, R14, UR11, R19 ;  /* 0x0000000b0e137c24 */ /* 0x000fe2000f8e0213 */
[----:B0-----:R-:W-:-:S04]  /*24f0*/  LEA R12, P1, R10, UR18, 0x1 ;  /* 0x000000120a0c7c11 */ /* 0x001fc8000f8208ff */
[----:B------:R-:W-:-:S04]  /*2500*/  IADD3 R19, PT, PT, R11, R19, RZ ;  /* 0x000000130b137210 */ /* 0x000fc80007ffe0ff */
[----:B------:R-:W-:-:S05]  /*2510*/  LEA.HI.X R13, R10, UR19, R19, 0x1, P1 ;  /* 0x000000130a0d7c11 */ /* 0x000fca00088f0c13 */
[----:B------:R3:W-:Y:S02]  /*2520*/  STG.E desc[UR16][R12.64], R3 ;  /* 0x000000030c007986 */ /* 0x0007e4000c101910 */
.L_x_2759:
[----:B------:R-:W-:Y:S05]  /*2530*/  BSYNC.RECONVERGENT B1 ;  /* 0x0000000000017941 */ /* 0x000fea0003800200 */
.L_x_2758:
[----:B------:R-:W-:Y:S05]  /*2540*/  @P3 BRA `(.L_x_2760) ;  /* 0x0000000800643947 */ /* 0x000fea0003800000 */
[----:B------:R-:W4:Y:S01]  /*2550*/  LDCU.64 UR10, c[0x0][0x3e0] ;  /* 0x00007c00ff0a77ac */ /* 0x000f220008000a00 */
[----:B------:R-:W-:Y:S01]  /*2560*/  MOV R24, R26 ;  /* 0x0000001a00187202 */ /* 0x000fe20000000f00 */
[--C-:B------:R-:W-:Y:S01]  /*2570*/  FADD.FTZ R0, R0, -R8.reuse ;  /* 0x8000000800007221 */ /* 0x100fe20000010000 */
[----:B------:R-:W-:Y:S01]  /*2580*/  FADD.FTZ R2, R2, -R8 ;  /* 0x8000000802027221 */ /* 0x000fe20000010000 */
[----:B------:R-:W0:Y:S02]  /*2590*/  LDCU.64 UR12, c[0x0][0x380] ;  /* 0x00007000ff0c77ac */ /* 0x000e240008000a00 */
[-C--:B-1-3--:R-:W-:Y:S01]  /*25a0*/  FMUL.FTZ R3, R0, R9.reuse ;  /* 0x0000000900037220 */ /* 0x08afe20000410000 */
[----:B------:R-:W-:-:S03]  /*25b0*/  FMUL.FTZ R2, R2, R9 ;  /* 0x0000000902027220 */ /* 0x000fc60000410000 */
[----:B-----5:R-:W-:Y:S01]  /*25c0*/  FFMA.FTZ R4, R4, R3, R6 ;  /* 0x0000000304047223 */ /* 0x020fe20000010006 */
[----:B------:R-:W-:-:S05]  /*25d0*/  FFMA.FTZ R5, R5, R2, R7 ;  /* 0x0000000205057223 */ /* 0x000fca0000010007 */
[----:B------:R-:W-:Y:S01]  /*25e0*/  F2FP.F16.F32.PACK_AB R5, R5, R4 ;  /* 0x000000040505723e */ /* 0x000fe200000000ff */
[----:B----4-:R-:W-:Y:S02]  /*25f0*/  IMAD R18, R18, UR10, RZ ;  /* 0x0000000a12127c24 */ /* 0x010fe4000f8e02ff */
[----:B------:R-:W-:-:S04]  /*2600*/  IMAD.WIDE.U32 R24, R15, UR10, R24 ;  /* 0x0000000a0f187c25 */ /* 0x000fc8000f8e0018 */
[----:B------:R-:W-:Y:S01]  /*2610*/  IMAD R15, R15, UR11, R18 ;  /* 0x0000000b0f0f7c24 */ /* 0x000fe2000f8e0212 */
[----:B0-----:R-:W-:-:S04]  /*2620*/  LEA R2, P1, R24, UR12, 0x1 ;  /* 0x0000000c18027c11 */ /* 0x001fc8000f8208ff */
[----:B------:R-:W-:-:S04]  /*2630*/  IADD3 R15, PT, PT, R25, R15, RZ ;  /* 0x0000000f190f7210 */ /* 0x000fc80007ffe0ff */
[----:B------:R-:W-:-:S05]  /*2640*/  LEA.HI.X R3, R24, UR13, R15, 0x1, P1 ;  /* 0x0000000d18037c11 */ /* 0x000fca00088f0c0f */
[----:B------:R4:W-:Y:S01]  /*2650*/  STG.E desc[UR16][R2.64], R5 ;  /* 0x0000000502007986 */ /* 0x0009e2000c101910 */
[----:B------:R-:W-:Y:S05]  /*2660*/  BRA `(.L_x_2760) ;  /* 0x00000008001c7947 */ /* 0x000fea0003800000 */
.L_x_2753:
[----:B------:R-:W2:Y:S01]  /*2670*/  LDCU.64 UR18, c[0x0][0x3e8] ;  /* 0x00007d00ff1277ac */ /* 0x000ea20008000a00 */
[----:B------:R-:W-:Y:S01]  /*2680*/  BSSY.RECONVERGENT B1, `(.L_x_2761) ;  /* 0x0000022000017945 */ /* 0x000fe20003800200 */
[C---:B0-----:R-:W-:Y:S01]  /*2690*/  VIADD R14, R23.reuse, 0x10 ;  /* 0x00000010170e7836 */ /* 0x041fe20000000000 */
[C---:B------:R-:W-:Y:S02]  /*26a0*/  IADD3 R10, PT, PT, R23.reuse, 0x20, RZ ;  /* 0x00000020170a7810 */ /* 0x040fe40007ffe0ff */
[----:B------:R-:W-:Y:S01]  /*26b0*/  IADD3 R11, PT, PT, R23, 0x30, RZ ;  /* 0x00000030170b7810 */ /* 0x000fe20007ffe0ff */
[----:B------:R-:W-:Y:S06]  /*26c0*/  @P1 BRA `(.L_x_2762) ;  /* 0x0000000000741947 */ /* 0x000fec0003800000 */
[--C-:B------:R-:W-:Y:S01]  /*26d0*/  FADD.FTZ R18, R18, -R8.reuse ;  /* 0x8000000812127221 */ /* 0x100fe20000010000 */
[----:B------:R-:W-:Y:S01]  /*26e0*/  FADD.FTZ R12, R19, -R8 ;  /* 0x80000008130c7221 */ /* 0x000fe20000010000 */
[----:B------:R-:W0:Y:S02]  /*26f0*/  LDCU.64 UR10, c[0x0][0x3e0] ;  /* 0x00007c00ff0a77ac */ /* 0x000e240008000a00 */
        /* <DEDUP_REMOVED lines=10> */
[----:B------:R-:W-:-:S06]  /*27a0*/  SHF.R.S32.HI R18, RZ, 0x1f, R23 ;  /* 0x0000001fff127819 */ /* 0x000fcc0000011417 */
[----:B------:R-:W3:Y:S01]  /*27b0*/  MUFU.RCP R28, R21 ;  /* 0x00000015001c7308 */ /* 0x000ee20000001000 */
[----:B----4-:R-:W-:Y:S01]  /*27c0*/  FADD.FTZ R29, R19, 1 ;  /* 0x3f800000131d7421 */ /* 0x010fe20000010000 */
[----:B------:R-:W-:-:S06]  /*27d0*/  MOV R19, R25 ;  /* 0x0000001900137202 */ /* 0x000fcc0000000f00 */
[----:B------:R-:W4:Y:S01]  /*27e0*/  MUFU.RCP R13, R29 ;  /* 0x0000001d000d7308 */ /* 0x000f220000001000 */
[----:B---3--:R-:W-:Y:S01]  /*27f0*/  FMUL.FTZ R15, R15, R28 ;  /* 0x0000001c0f0f7220 */ /* 0x008fe20000410000 */
[----:B0-----:R-:W-:Y:S01]  /*2800*/  IMAD R28, R18, UR10, RZ ;  /* 0x0000000a121c7c24 */ /* 0x001fe2000f8e02ff */
[----:B------:R-:W-:-:S03]  /*2810*/  MOV R18, R26 ;  /* 0x0000001a00127202 */ /* 0x000fc60000000f00 */
[C---:B------:R-:W-:Y:S02]  /*2820*/  IMAD R21, R23.reuse, UR11, R28 ;  /* 0x0000000b17157c24 */ /* 0x040fe4000f8e021c */
[----:B------:R-:W-:-:S04]  /*2830*/  IMAD.WIDE.U32 R18, R23, UR10, R18 ;  /* 0x0000000a17127c25 */ /* 0x000fc8000f8e0012 */
[----:B----4-:R-:W-:Y:S01]  /*2840*/  FMUL.FTZ R28, R12, R13 ;  /* 0x0000000d0c1c7220 */ /* 0x010fe20000410000 */
[----:B------:R-:W-:Y:S02]  /*2850*/  IADD3 R21, PT, PT, R19, R21, RZ ;  /* 0x0000001513157210 */ /* 0x000fe40007ffe0ff */
[----:B-1----:R-:W-:Y:S02]  /*2860*/  LEA R12, P1, R18, UR12, 0x1 ;  /* 0x0000000c120c7c11 */ /* 0x002fe4000f8208ff */
[----:B------:R-:W-:Y:S02]  /*2870*/  F2FP.F16.F32.PACK_AB R15, R28, R15 ;  /* 0x0000000f1c0f723e */ /* 0x000fe400000000ff */
[----:B------:R-:W-:-:S05]  /*2880*/  LEA.HI.X R13, R18, UR13, R21, 0x1, P1 ;  /* 0x0000000d120d7c11 */ /* 0x000fca00088f0c15 */
[----:B------:R0:W-:Y:S04]  /*2890*/  STG.E desc[UR16][R12.64], R15 ;  /* 0x0000000f0c007986 */ /* 0x0001e8000c101910 */
.L_x_2762:
[----:B--2---:R-:W-:Y:S05]  /*28a0*/  BSYNC.RECONVERGENT B1 ;  /* 0x0000000000017941 */ /* 0x004fea0003800200 */
.L_x_2761:
        /* <DEDUP_REMOVED lines=27> */
[----:B------:R-:W-:-:S06]  /*2a60*/  IMAD.MOV.U32 R13, RZ, RZ, R25 ;  /* 0x000000ffff0d7224 */ /* 0x000fcc00078e0019 */
        /* <DEDUP_REMOVED lines=9> */
[----:B------:R-:W-:-:S05]  /*2b00*/  F2FP.F16.F32.PACK_AB R13, R14, R28 ;  /* 0x0000001c0e0d723e */ /* 0x000fca00000000ff */
[----:B------:R0:W-:Y:S02]  /*2b10*/  STG.E desc[UR16][R20.64], R13 ;  /* 0x0000000d14007986 */ /* 0x0001e4000c101910 */
.L_x_2764:
[----:B------:R-:W-:Y:S05]  /*2b20*/  BSYNC.RECONVERGENT B1 ;  /* 0x0000000000017941 */ /* 0x000fea0003800200 */
.L_x_2763:
        /* <DEDUP_REMOVED lines=18> */
[----:B------:R-:W-:-:S06]  /*2c50*/  MOV R12, R26 ;  /* 0x0000001a000c7202 */ /* 0x000fcc0000000f00 */
[----:B------:R-:W1:Y:S01]  /*2c60*/  MUFU.RCP R17, R17 ;  /* 0x0000001100117308 */ /* 0x000e620000001000 */
[----:B------:R-:W-:-:S04]  /*2c70*/  IMAD.WIDE.U32 R12, R10, UR10, R12 ;  /* 0x0000000a0a0c7c25 */ /* 0x000fc8000f8e000c */
[----:B--2---:R-:W-:Y:S01]  /*2c80*/  FADD.FTZ R19, R16, 1 ;  /* 0x3f80000010137421 */ /* 0x004fe20000010000 */
[----:B------:R-:W-:-:S03]  /*2c90*/  IADD3 R15, PT, PT, R13, R15, RZ ;  /* 0x0000000f0d0f7210 */ /* 0x000fc60007ffe0ff */
[----:B------:R-:W2:Y:S01]  /*2ca0*/  MUFU.RCP R20, R19 ;  /* 0x0000001300147308 */ /* 0x000ea20000001000 */
[----:B-1----:R-:W-:Y:S01]  /*2cb0*/  FMUL.FTZ R10, R14, R17 ;  /* 0x000000110e0a7220 */ /* 0x002fe20000410000 */
[----:B0-----:R-:W-:-:S04]  /*2cc0*/  LEA R14, P1, R12, UR12, 0x1 ;  /* 0x0000000c0c0e7c11 */ /* 0x001fc8000f8208ff */
[----:B------:R-:W-:Y:S01]  /*2cd0*/  LEA.HI.X R15, R12, UR13, R15, 0x1, P1 ;  /* 0x0000000d0c0f7c11 */ /* 0x000fe200088f0c0f */
[----:B--2---:R-:W-:-:S05]  /*2ce0*/  FMUL.FTZ R3, R3, R20 ;  /* 0x0000001403037220 */ /* 0x004fca0000410000 */
[----:B------:R-:W-:-:S05]  /*2cf0*/  F2FP.F16.F32.PACK_AB R3, R3, R10 ;  /* 0x0000000a0303723e */ /* 0x000fca00000000ff */
[----:B------:R2:W-:Y:S02]  /*2d00*/  STG.E desc[UR16][R14.64], R3 ;  /* 0x000000030e007986 */ /* 0x0005e4000c101910 */
.L_x_2766:
[----:B------:R-:W-:Y:S05]  /*2d10*/  BSYNC.RECONVERGENT B1 ;  /* 0x0000000000017941 */ /* 0x000fea0003800200 */
.L_x_2765:
        /* <DEDUP_REMOVED lines=26> */
[----:B------:R-:W-:-:S05]  /*2ec0*/  F2FP.F16.F32.PACK_AB R7, R7, R0 ;  /* 0x000000000707723e */ /* 0x000fca00000000ff */
[----:B------:R1:W-:Y:S02]  /*2ed0*/  STG.E desc[UR16][R2.64], R7 ;  /* 0x0000000702007986 */ /* 0x0003e4000c101910 */
.L_x_2760:
[----:B------:R-:W-:Y:S05]  /*2ee0*/  BSYNC.RECONVERGENT B0 ;  /* 0x0000000000007941 */ /* 0x000fea0003800200 */
.L_x_2752:
[----:B------:R-:W-:Y:S02]  /*2ef0*/  UIADD3 UR8, UPT, UPT, UR20, UR8, URZ ;  /* 0x0000000814087290 */ /* 0x000fe4000fffe0ff */
[----:B------:R-:W-:Y:S02]  /*2f00*/  UIADD3 UR4, UPT, UPT, UR4, 0x1, URZ ;  /* 0x0000000104047890 */ /* 0x000fe4000fffe0ff */
[----:B------:R-:W-:-:S09]  /*2f10*/  UISETP.GE.AND UP0, UPT, UR8, UR7, UPT ;  /* 0x000000070800728c */ /* 0x000fd2000bf06270 */
[----:B------:R-:W-:Y:S05]  /*2f20*/  BRA.U !UP0, `(.L_x_2767) ;  /* 0xffffffd108987547 */ /* 0x000fea000b83ffff */
[----:B------:R-:W-:Y:S05]  /*2f30*/  EXIT ;  /* 0x000000000000794d */ /* 0x000fea0003800000 */
.L_x_2768:
        /* <DEDUP_REMOVED lines=12> */
.L_x_4541:


//--------------------- .text._Z35group_norm_nhwc_fwd_one_pass_kernelI11Fp16IOFp32WLi128ELi48ELi384EEv26Group_norm_nhwc_fwd_params --------------------------
	.section	.text._Z35group_norm_nhwc_fwd_one_pass_kernelI11Fp16IOFp32WLi128ELi48ELi384EEv26Group_norm_nhwc_fwd_params,"ax",@progbits
	.align	128
        .global         _Z35group_norm_nhwc_fwd_one_pass_kernelI11Fp16IOFp32WLi128ELi48ELi384EEv26Group_norm_nhwc_fwd_params
        .type           _Z35group_norm_nhwc_fwd_one_pass_kernelI11Fp16IOFp32WLi128ELi48ELi384EEv26Group_norm_nhwc_fwd_params,@function
        .size           _Z35group_norm_nhwc_fwd_one_pass_kernelI11Fp16IOFp32WLi128ELi48ELi384EEv26Group_norm_nhwc_fwd_params,(.L_x_4542 - _Z35group_norm_nhwc_fwd_one_pass_kernelI11Fp16IOFp32WLi128ELi48ELi384EEv26Group_norm_nhwc_fwd_params)
        .other          _Z35group_norm_nhwc_fwd_one_pass_kernelI11Fp16IOFp32WLi128ELi48ELi384EEv26Group_norm_nhwc_fwd_params,@"STO_CUDA_ENTRY STV_DEFAULT"
_Z35group_norm_nhwc_fwd_one_pass_kernelI11Fp16IOFp32WLi128ELi48ELi384EEv26Group_norm_nhwc_fwd_params:
.text._Z35group_norm_nhwc_fwd_one_pass_kernelI11Fp16IOFp32WLi128ELi48ELi384EEv26Group_norm_nhwc_fwd_params:
        /* <DEDUP_REMOVED lines=36> */
.L_x_2812:
[----:B0-----:R-:W0:Y:S01]  /*0240*/  LDCU UR5, c[0x0][0x3f8] ;  /* 0x00007f00ff0577ac */ /* 0x001e220008000800 */
[----:B---3--:R-:W-:Y:S01]  /*0250*/  IABS R6, UR7 ;  /* 0x0000000700067c13 */ /* 0x008fe20008000000 */
[----:B------:R-:W-:Y:S01]  /*0260*/  HFMA2 R16, -RZ, RZ, 0, 0 ;  /* 0x00000000ff107431 */ /* 0x000fe200000001ff */
[C---:B------:R-:W-:Y:S01]  /*0270*/  IADD3 R19, PT, PT, R31.reuse, 0x10, RZ ;  /* 0x000000101f137810 */ /* 0x040fe20007ffe0ff */
[----:B------:R-:W1:Y:S01]  /*0280*/  LDCU.64 UR14, c[0x0][0x3f0] ;  /* 0x00007e00ff0e77ac */ /* 0x000e620008000a00 */
[C---:B------:R-:W-:Y:S02]  /*0290*/  IADD3 R17, PT, PT, R31.reuse, 0x20, RZ ;  /* 0x000000201f117810 */ /* 0x040fe40007ffe0ff */
[----:B------:R-:W-:Y:S02]  /*02a0*/  IADD3 R36, PT, PT, R31, 0x40, RZ ;  /* 0x000000401f247810 */ /* 0x000fe40007ffe0ff */
[----:B------:R-:W-:Y:S02]  /*02b0*/  SHF.R.S32.HI R21, RZ, 0x1f, R17 ;  /* 0x0000001fff157819 */ /* 0x000fe40000011411 */
[----:B--2---:R-:W-:-:S02]  /*02c0*/  SHF.R.S32.HI R15, RZ, 0x1f, R36 ;  /* 0x0000001fff0f7819 */ /* 0x004fc40000011424 */
[----:B------:R-:W-:Y:S02]  /*02d0*/  LOP3.LUT R34, R28, 0xffff, RZ, 0xc0, !PT ;  /* 0x0000ffff1c227812 */ /* 0x000fe400078ec0ff */
[----:B------:R-:W-:Y:S02]  /*02e0*/  IADD3 R12, PT, PT, R31, 0x30, RZ ;  /* 0x000000301f0c7810 */ /* 0x000fe40007ffe0ff */
[----:B0-----:R-:W-:Y:S01]  /*02f0*/  MOV R0, UR5 ;  /* 0x0000000500007c02 */ /* 0x001fe20008000f00 */
[----:B------:R-:W-:Y:S01]  /*0300*/  UISETP.NE.AND UP0, UPT, UR5, URZ, UPT ;  /* 0x000000ff0500728c */ /* 0x000fe2000bf05270 */
[----:B------:R-:W-:Y:S02]  /*0310*/  SHF.R.S32.HI R13, RZ, 0x1f, R12 ;  /* 0x0000001fff0d7819 */ /* 0x000fe4000001140c */
[----:B----4-:R-:W-:-:S04]  /*0320*/  IABS R5, R0 ;  /* 0x0000000000057213 */ /* 0x010fc80000000000 */
[----:B------:R-:W0:Y:S08]  /*0330*/  I2F.RP R0, R5 ;  /* 0x0000000500007306 */ /* 0x000e300000209400 */
[----:B0-----:R-:W0:Y:S02]  /*0340*/  MUFU.RCP R0, R0 ;  /* 0x0000000000007308 */ /* 0x001e240000001000 */
[----:B0-----:R-:W-:-:S06]  /*0350*/  IADD3 R2, PT, PT, R0, 0xffffffe, RZ ;  /* 0x0ffffffe00027810 */ /* 0x001fcc0007ffe0ff */
        /* <DEDUP_REMOVED lines=10> */
[----:B------:R-:W-:-:S11]  /*0400*/  SHF.R.S32.HI R7, RZ, 0x1f, R19 ;  /* 0x0000001fff077819 */ /* 0x000fd60000011413 */
[----:B------:R-:W-:Y:S02]  /*0410*/  UIMAD.WIDE.U32 UR8, UR8, UR10, URZ ;  /* 0x0000000a080872a5 */ /* 0x000fe4000f8e00ff */
[----:B------:R-:W-:-:S04]  /*0420*/  ULOP3.LUT UR8, UR7, UR5, URZ, 0x3c, !UPT ;  /* 0x0000000507087292 */ /* 0x000fc8000f8e3cff */
[----:B------:R-:W-:-:S05]  /*0430*/  IADD3 R0, PT, PT, RZ, -UR9, RZ ;  /* 0x80000009ff007c10 */ /* 0x000fca000fffe0ff */
        /* <DEDUP_REMOVED lines=10> */
[----:B------:R-:W-:-:S02]  /*04e0*/  ISETP.GE.U32.AND P3, PT, R36, UR10, PT ;  /* 0x0000000a24007c0c */ /* 0x000fc4000bf66070 */
[----:B------:R-:W-:Y:S02]  /*04f0*/  ISETP.GE.AND.EX P5, PT, R21, UR11, PT, P5 ;  /* 0x0000000b15007c0c */ /* 0x000fe4000bfa6350 */
[-C--:B------:R-:W-:Y:S02]  /*0500*/  @!P1 IADD3 R0, PT, PT, R0, -R5.reuse, RZ ;  /* 0x8000000500009210 */ /* 0x080fe40007ffe0ff */
[----:B------:R-:W-:Y:S02]  /*0510*/  ISETP.GE.AND.EX P3, PT, R15, UR11, PT, P3 ;  /* 0x0000000b0f007c0c */ /* 0x000fe4000bf66330 */
[----:B------:R-:W-:Y:S02]  /*0520*/  ISETP.GE.U32.AND P1, PT, R0, R5, PT ;  /* 0x000000050000720c */ /* 0x000fe40003f26070 */
[----:B-1----:R-:W-:Y:S01]  /*0530*/  MOV R5, UR14 ;  /* 0x0000000e00057c02 */ /* 0x002fe20008000f00 */
[----:B------:R-:W0:Y:S01]  /*0540*/  @!P4 LDC.64 R2, c[0x0][0x3e0] ;  /* 0x0000f800ff02cb82 */ /* 0x000e220000000a00 */
[----:B------:R-:W-:-:S04]  /*0550*/  ISETP.GE.U32.AND P2, PT, R31, UR10, PT ;  /* 0x0000000a1f007c0c */ /* 0x000fc8000bf46070 */
[----:B------:R-:W-:-:S03]  /*0560*/  ISETP.GE.AND.EX P2, PT, R27, UR11, PT, P2 ;  /* 0x0000000b1b007c0c */ /* 0x000fc6000bf46320 */
[----:B-----5:R-:W1:Y:S02]  /*0570*/  @!P4 LDC.64 R10, c[0x0][0x390] ;  /* 0x0000e400ff0acb82 */ /* 0x020e640000000a00 */
[----:B------:R-:W-:-:S05]  /*0580*/  VOTEU.ANY UP1, P1 ;  /* 0x0000000000ff7886 */ /* 0x000fca0000820100 */
[----:B------:R-:W-:Y:S01]  /*0590*/  @UP1 UIADD3 UR9, UPT, UPT, UR9, 0x1, URZ ;  /* 0x0000000109091890 */ /* 0x000fe2000fffe0ff */
[----:B------:R-:W2:Y:S03]  /*05a0*/  @!P5 LDC.64 R8, c[0x0][0x3e0] ;  /* 0x0000f800ff08db82 */ /* 0x000ea60000000a00 */
[----:B------:R-:W-:Y:S02]  /*05b0*/  @!UP2 UIADD3 UR9, UPT, UPT, -UR9, URZ, URZ ;  /* 0x000000ff0909a290 */ /* 0x000fe4000fffe1ff */
[----:B------:R-:W-:-:S04]  /*05c0*/  @!UP0 ULOP3.LUT UR9, URZ, UR5, URZ, 0x33, !UPT ;  /* 0x00000005ff098292 */ /* 0x000fc8000f8e33ff */
[----:B------:R-:W-:-:S04]  /*05d0*/  UIADD3 UR8, UPT, UPT, -UR9, URZ, URZ ;  /* 0x000000ff09087290 */ /* 0x000fc8000fffe1ff */
[----:B------:R-:W-:Y:S02]  /*05e0*/  UIMAD UR8, UR5, UR8, UR7 ;  /* 0x00000008050872a4 */ /* 0x000fe4000f8e0207 */
[----:B------:R-:W-:Y:S02]  /*05f0*/  USHF.R.S32.HI UR5, URZ, 0x1f, UR9 ;  /* 0x0000001fff057899 */ /* 0x000fe40008011409 */
[----:B------:R-:W-:Y:S02]  /*0600*/  UIMAD UR8, UR8, 0x30, URZ ;  /* 0x00000030080878a4 */ /* 0x000fe4000f8e02ff */
[----:B------:R-:W-:-:S04]  /*0610*/  UIMAD UR5, UR5, UR14, URZ ;  /* 0x0000000e050572a4 */ /* 0x000fc8000f8e02ff */
[----:B------:R-:W-:Y:S01]  /*0620*/  IADD3 R34, P1, PT, R34, UR8, RZ ;  /* 0x0000000822227c10 */ /* 0x000fe2000ff3e0ff */
[----:B------:R-:W-:Y:S01]  /*0630*/  UIMAD UR5, UR9, UR15, UR5 ;  /* 0x0000000f090572a4 */ /* 0x000fe2000f8e0205 */
[----:B------:R-:W-:-:S04]  /*0640*/  MOV R0, UR8 ;  /* 0x0000000800007c02 */ /* 0x000fc80008000f00 */
[----:B------:R-:W-:Y:S01]  /*0650*/  LEA.HI.X.SX32 R35, R0, RZ, 0x1, P1 ;  /* 0x000000ff00237211 */ /* 0x000fe200008f0eff */
[----:B0-----:R-:W-:Y:S01]  /*0660*/  @!P4 IMAD R0, R7, R2, RZ ;  /* 0x000000020700c224 */ /* 0x001fe200078e02ff */
[----:B------:R-:W-:Y:S01]  /*0670*/  ISETP.GE.U32.AND P1, PT, R12, UR10, PT ;  /* 0x0000000a0c007c0c */ /* 0x000fe2000bf26070 */
[----:B------:R-:W0:Y:S01]  /*0680*/  @!P5 LDC.64 R6, c[0x0][0x390] ;  /* 0x0000e400ff06db82 */ /* 0x000e220000000a00 */
[----:B------:R-:W-:Y:S02]  /*0690*/  IMAD.WIDE.U32 R34, R5, UR9, R34 ;  /* 0x0000000905227c25 */ /* 0x000fe4000f8e0022 */
[----:B------:R-:W-:Y:S02]  /*06a0*/  ISETP.GE.AND.EX P1, PT, R13, UR11, PT, P1 ;  /* 0x0000000b0d007c0c */ /* 0x000fe4000bf26310 */
[----:B------:R-:W-:Y:S01]  /*06b0*/  @!P4 IMAD.MOV.U32 R32, RZ, RZ, R34 ;  /* 0x000000ffff20c224 */ /* 0x000fe200078e0022 */
[----:B------:R-:W-:Y:S02]  /*06c0*/  IADD3 R33, PT, PT, R35, UR5, RZ ;  /* 0x0000000523217c10 */ /* 0x000fe4000fffe0ff */
[----:B------:R-:W3:Y:S01]  /*06d0*/  @!P3 LDC.64 R4, c[0x0][0x3e0] ;  /* 0x0000f800ff04bb82 */ /* 0x000ee20000000a00 */
[C---:B------:R-:W-:Y:S01]  /*06e0*/  @!P4 IMAD R3, R19.reuse, R3, R0 ;  /* 0x000000031303c224 */ /* 0x040fe200078e0200 */
[----:B------:R-:W-:Y:S01]  /*06f0*/  @!P5 MOV R14, R34 ;  /* 0x00000022000ed202 */ /* 0x000fe20000000f00 */
[----:B------:R-:W-:-:S05]  /*0700*/  @!P4 IMAD.WIDE.U32 R18, R19, R2, R32 ;  /* 0x000000021312c225 */ /* 0x000fca00078e0020 */
[----:B------:R-:W-:Y:S02]  /*0710*/  @!P4 IADD3 R0, PT, PT, R19, R3, RZ ;  /* 0x000000031300c210 */ /* 0x000fe40007ffe0ff */
[C---:B-1----:R-:W-:Y:S01]  /*0720*/  @!P4 LEA R20, P6, R18.reuse, R10, 0x1 ;  /* 0x0000000a1214c211 */ /* 0x042fe200078c08ff */
[----:B--2---:R-:W-:Y:S01]  /*0730*/  @!P5 IMAD R10, R21, R8, RZ ;  /* 0x00000008150ad224 */ /* 0x004fe200078e02ff */
[----:B------:R-:W1:Y:S02]  /*0740*/  @!P3 LDC.64 R2, c[0x0][0x390] ;  /* 0x0000e400ff02bb82 */ /* 0x000e640000000a00 */
[----:B------:R-:W-:Y:S01]  /*0750*/  @!P4 LEA.HI.X R21, R18, R11, R0, 0x1, P6 ;  /* 0x0000000b1215c211 */ /* 0x000fe200030f0c00 */
[----:B------:R-:W-:-:S04]  /*0760*/  @!P5 IMAD R19, R17, R9, R10 ;  /* 0x000000091113d224 */ /* 0x000fc800078e020a */
[----:B------:R2:W4:Y:S01]  /*0770*/  @!P4 LDG.E R16, desc[UR12][R20.64] ;  /* 0x0000000c1410c981 */ /* 0x000522000c1e1900 */
[----:B------:R-:W5:Y:S01]  /*0780*/  @!P1 LDC.64 R10, c[0x0][0x3e0] ;  /* 0x0000f800ff0a9b82 */ /* 0x000f620000000a00 */
[----:B---3--:R-:W-:Y:S01]  /*0790*/  @!P3 IMAD R0, R15, R4, RZ ;  /* 0x000000040f00b224 */ /* 0x008fe200078e02ff */
[-C--:B------:R-:W-:Y:S02]  /*07a0*/  @!P5 MOV R15, R33.reuse ;  /* 0x00000021000fd202 */ /* 0x080fe40000000f00 */
[----:B--2---:R-:W-:Y:S01]  /*07b0*/  @!P3 MOV R20, R34 ;  /* 0x000000220014b202 */ /* 0x004fe20000000f00 */
[----:B------:R-:W-:Y:S01]  /*07c0*/  @!P5 IMAD.WIDE.U32 R8, R17, R8, R14 ;  /* 0x000000081108d225 */ /* 0x000fe200078e000e */
[----:B------:R-:W-:-:S03]  /*07d0*/  @!P3 MOV R21, R33 ;  /* 0x000000210015b202 */ /* 0x000fc60000000f00 */
[C---:B------:R-:W-:Y:S01]  /*07e0*/  @!P3 IMAD R15, R36.reuse, R5, R0 ;  /* 0x00000005240fb224 */ /* 0x040fe200078e0200 */
[----:B------:R-:W-:Y:S01]  /*07f0*/  @!P5 IADD3 R19, PT, PT, R9, R19, RZ ;  /* 0x000000130913d210 */ /* 0x000fe20007ffe0ff */
[----:B------:R-:W-:Y:S01]  /*0800*/  @!P3 IMAD.WIDE.U32 R36, R36, R4, R20 ;  /* 0x000000042424b225 */ /* 0x000fe200078e0014 */
[----:B0-----:R-:W-:-:S03]  /*0810*/  @!P5 LEA R18, P4, R8, R6, 0x1 ;  /* 0x000000060812d211 */ /* 0x001fc600078808ff */
[----:B------:R-:W-:Y:S01]  /*0820*/  HFMA2 R14, -RZ, RZ, 0, 0 ;  /* 0x00000000ff0e7431 */ /* 0x000fe200000001ff */
[----:B------:R-:W-:Y:S01]  /*0830*/  IADD3 R0, PT, PT, R31, 0x50, RZ ;  /* 0x000000501f007810 */ /* 0x000fe20007ffe0ff */
[----:B------:R-:W0:Y:S01]  /*0840*/  @!P2 LDC.64 R4, c[0x0][0x3e0] ;  /* 0x0000f800ff04ab82 */ /* 0x000e220000000a00 */
[----:B------:R-:W-:Y:S02]  /*0850*/  @!P5 LEA.HI.X R19, R8, R7, R19, 0x1, P4 ;  /* 0x000000070813d211 */ /* 0x000fe400020f0c13 */
[----:B------:R-:W-:Y:S02]  /*0860*/  @!P3 IADD3 R6, PT, PT, R37, R15, RZ ;  /* 0x0000000f2506b210 */ /* 0x000fe40007ffe0ff */
[----:B------:R-:W-:Y:S02]  /*0870*/  ISETP.GE.U32.AND P4, PT, R0, UR10, PT ;  /* 0x0000000a00007c0c */ /* 0x000fe4000bf86070 */
[----:B------:R-:W-:Y:S01]  /*0880*/  SHF.R.S32.HI R15, RZ, 0x1f, R0 ;  /* 0x0000001fff0f7819 */ /* 0x000fe20000011400 */
[----:B------:R-:W2:Y:S01]  /*0890*/  @!P1 LDC.64 R8, c[0x0][0x390] ;  /* 0x0000e400ff089b82 */ /* 0x000ea20000000a00 */
[----:B------:R3:W4:Y:S02]  /*08a0*/  @!P5 LDG.E R14, desc[UR12][R18.64] ;  /* 0x0000000c120ed981 */ /* 0x000724000c1e1900 */
[----:B------:R-:W-:Y:S01]  /*08b0*/  ISETP.GE.AND.EX P4, PT, R15, UR11, PT, P4 ;  /* 0x0000000b0f007c0c */ /* 0x000fe2000bf86340 */
[----:B-----5:R-:W-:Y:S01]  /*08c0*/  @!P1 IMAD R13, R13, R10, RZ ;  /* 0x0000000a0d0d9224 */ /* 0x020fe200078e02ff */
[----:B-1----:R-:W-:-:S02]  /*08d0*/  @!P3 LEA R20, P6, R36, R2, 0x1 ;  /* 0x000000022414b211 */ /* 0x002fc400078c08ff */
[----:B---3--:R-:W-:Y:S02]  /*08e0*/  @!P1 MOV R18, R34 ;  /* 0x0000002200129202 */ /* 0x008fe40000000f00 */
[----:B------:R-:W-:Y:S01]  /*08f0*/  @!P1 MOV R19, R33 ;  /* 0x0000002100139202 */ /* 0x000fe20000000f00 */
[----:B------:R-:W-:Y:S01]  /*0900*/  @!P1 IMAD R17, R12, R11, R13 ;  /* 0x0000000b0c119224 */ /* 0x000fe200078e020d */
[----:B------:R-:W-:Y:S02]  /*0910*/  @!P3 LEA.HI.X R21, R36, R3, R6, 0x1, P6 ;  /* 0x000000032415b211 */ /* 0x000fe400030f0c06 */
[----:B------:R-:W1:Y:S01]  /*0920*/  @!P2 LDC.64 R2, c[0x0][0x390] ;  /* 0x0000e400ff02ab82 */ /* 0x000e620000000a00 */
[----:B------:R-:W-:Y:S01]  /*0930*/  @!P1 IMAD.WIDE.U32 R10, R12, R10, R18 ;  /* 0x0000000a0c0a9225 */ /* 0x000fe200078e0012 */
[----:B------:R-:W-:Y:S02]  /*0940*/  MOV R6, RZ ;  /* 0x000000ff00067202 */ /* 0x000fe40000000f00 */
[----:B------:R-:W-:-:S04]  /*0950*/  SHF.R.S32.HI R7, RZ, 0x1f, R30 ;  /* 0x0000001fff077819 */ /* 0x000fc8000001141e */
[----:B------:R-:W3:Y:S01]  /*0960*/  @!P4 LDC.64 R12, c[0x0][0x3e0] ;  /* 0x0000f800ff0ccb82 */ /* 0x000ee20000000a00 */
[----:B------:R-:W-:Y:S01]  /*0970*/  ISETP.GE.U32.AND P5, PT, R30, UR10, PT ;  /* 0x0000000a1e007c0c */ /* 0x000fe2000bfa6070 */
[----:B------:R5:W4:Y:S01]  /*0980*/  @!P3 LDG.E R6, desc[UR12][R20.64] ;  /* 0x0000000c1406b981 */ /* 0x000b22000c1e1900 */
[----:B------:R-:W-:Y:S02]  /*0990*/  @!P1 IADD3 R11, PT, PT, R11, R17, RZ ;  /* 0x000000110b0b9210 */ /* 0x000fe40007ffe0ff */
[----:B------:R-:W-:Y:S02]  /*09a0*/  ISETP.GE.AND.EX P5, PT, R7, UR11, PT, P5 ;  /* 0x0000000b07007c0c */ /* 0x000fe4000bfa6350 */
[----:B--2---:R-:W-:Y:S01]  /*09b0*/  @!P1 LEA R18, P3, R10, R8, 0x1 ;  /* 0x000000080a129211 */ /* 0x004fe200078608ff */
[----:B0-----:R-:W-:-:S03]  /*09c0*/  @!P2 IMAD R36, R27, R4, RZ ;  /* 0x000000041b24a224 */ /* 0x001fc600078e02ff */
[----:B------:R-:W-:Y:S02]  /*09d0*/  @!P1 LEA.HI.X R19, R10, R9, R11, 0x1, P3 ;  /* 0x000000090a139211 */ /* 0x000fe400018f0c0b */
[----:B------:R-:W-:Y:S02]  /*09e0*/  ISETP.GE.U32.AND P3, PT, R29, UR10, PT ;  /* 0x0000000a1d007c0c */ /* 0x000fe4000bf66070 */
[----:B-----5:R-:W-:Y:S02]  /*09f0*/  @!P2 MOV R20, R34 ;  /* 0x000000220014a202 */ /* 0x020fe40000000f00 */
[----:B------:R-:W-:Y:S01]  /*0a00*/  @!P2 MOV R21, R33 ;  /* 0x000000210015a202 */ /* 0x000fe20000000f00 */
[----:B------:R-:W-:Y:S01]  /*0a10*/  @!P2 IMAD R17, R31, R5, R36 ;  /* 0x000000051f11a224 */ /* 0x000fe200078e0224 */
[----:B------:R-:W-:Y:S01]  /*0a20*/  ISETP.GE.AND.EX P3, PT, R25, UR11, PT, P3 ;  /* 0x0000000b19007c0c */ /* 0x000fe2000bf66330 */
[----:B------:R-:W0:Y:S01]  /*0a30*/  @!P5 LDC.64 R8, c[0x0][0x3e0] ;  /* 0x0000f800ff08db82 */ /* 0x000e220000000a00 */
[----:B------:R-:W-:Y:S01]  /*0a40*/  @!P2 IMAD.WIDE.U32 R4, R31, R4, R20 ;  /* 0x000000041f04a225 */ /* 0x000fe200078e0014 */
[----:B------:R-:W-:-:S02]  /*0a50*/  @!P4 MOV R20, R34 ;  /* 0x000000220014c202 */ /* 0x000fc40000000f00 */
[----:B------:R-:W-:Y:S01]  /*0a60*/  @!P4 MOV R21, R33 ;  /* 0x000000210015c202 */ /* 0x000fe20000000f00 */
[----:B---3--:R-:W-:-:S03]  /*0a70*/  @!P4 IMAD R15, R15, R12, RZ ;  /* 0x0000000c0f0fc224 */ /* 0x008fc600078e02ff */
[----:B------:R-:W2:Y:S01]  /*0a80*/  @!P4 LDC.64 R10, c[0x0][0x390] ;  /* 0x0000e400ff0acb82 */ /* 0x000ea20000000a00 */
[----:B------:R-:W-:Y:S02]  /*0a90*/  @!P2 IADD3 R5, PT, PT, R5, R17, RZ ;  /* 0x000000110505a210 */ /* 0x000fe40007ffe0ff */
[----:B-1----:R-:W-:Y:S01]  /*0aa0*/  @!P2 LEA R36, P6, R4, R2, 0x1 ;  /* 0x000000020424a211 */ /* 0x002fe200078c08ff */
[----:B------:R-:W-:Y:S02]  /*0ab0*/  IMAD.MOV.U32 R23, RZ, RZ, RZ ;  /* 0x000000ffff177224 */ /* 0x000fe400078e00ff */
[----:B------:R-:W-:Y:S01]  /*0ac0*/  @!P4 IMAD R15, R0, R13, R15 ;  /* 0x0000000d000fc224 */ /* 0x000fe200078e020f */
[----:B------:R-:W-:Y:S01]  /*0ad0*/  @!P2 LEA.HI.X R37, R4, R3, R5, 0x1, P6 ;  /* 0x000000030425a211 */ /* 0x000fe200030f0c05 */
[----:B------:R-:W-:-:S04]  /*0ae0*/  @!P4 IMAD.WIDE.U32 R20, R0, R12, R20 ;  /* 0x0000000c0014c225 */ /* 0x000fc800078e0014 */
[----:B------:R-:W-:Y:S01]  /*0af0*/  HFMA2 R0, -RZ, RZ, 0, 0 ;  /* 0x00000000ff007431 */ /* 0x000fe200000001ff */
[----:B------:R-:W1:Y:S01]  /*0b00*/  @!P3 LDC.64 R2, c[0x0][0x3e0] ;  /* 0x0000f800ff02bb82 */ /* 0x000e620000000a00 */
[----:B------:R-:W3:Y:S07]  /*0b10*/  @!P2 LDG.E R23, desc[UR12][R36.64] ;  /* 0x0000000c2417a981 */ /* 0x000eee000c1e1900 */
[----:B------:R-:W5:Y:S01]  /*0b20*/  @!P5 LDC.64 R4, c[0x0][0x390] ;  /* 0x0000e400ff04db82 */ /* 0x000f620000000a00 */
[----:B------:R0:W3:Y:S02]  /*0b30*/  @!P1 LDG.E R0, desc[UR12][R18.64] ;  /* 0x0000000c12009981 */ /* 0x0000e4000c1e1900 */
[----:B0-----:R-:W-:Y:S01]  /*0b40*/  @!P5 IMAD R7, R7, R8, RZ ;  /* 0x000000080707d224 */ /* 0x001fe200078e02ff */
[----:B------:R-:W-:-:S04]  /*0b50*/  @!P4 IADD3 R15, PT, PT, R21, R15, RZ ;  /* 0x0000000f150fc210 */ /* 0x000fc80007ffe0ff */
[----:B------:R-:W0:Y:S01]  /*0b60*/  @!P3 LDC.64 R12, c[0x0][0x390] ;  /* 0x0000e400ff0cbb82 */ /* 0x000e220000000a00 */
[----:B------:R-:W-:Y:S02]  /*0b70*/  @!P5 MOV R18, R34 ;  /* 0x000000220012d202 */ /* 0x000fe40000000f00 */
[----:B------:R-:W-:Y:S02]  /*0b80*/  @!P5 MOV R19, R33 ;  /* 0x000000210013d202 */ /* 0x000fe40000000f00 */
[----:B--2---:R-:W-:Y:S01]  /*0b90*/  @!P4 LEA R10, P2, R20, R10, 0x1 ;  /* 0x0000000a140ac211 */ /* 0x004fe200078408ff */
[----:B------:R-:W-:-:S04]  /*0ba0*/  @!P5 IMAD.WIDE.U32 R36, R30, R8, R18 ;  /* 0x000000081e24d225 */ /* 0x000fc800078e0012 */
[----:B------:R-:W-:Y:S01]  /*0bb0*/  HFMA2 R8, -RZ, RZ, 0, 0 ;  /* 0x00000000ff087431 */ /* 0x000fe200000001ff */
[----:B------:R-:W-:Y:S01]  /*0bc0*/  @!P4 LEA.HI.X R11, R20, R11, R15, 0x1, P2 ;  /* 0x0000000b140bc211 */ /* 0x000fe200010f0c0f */
[----:B------:R-:W-:Y:S02]  /*0bd0*/  @!P5 IMAD R9, R30, R9, R7 ;  /* 0x000000091e09d224 */ /* 0x000fe400078e0207 */
[----:B-1----:R-:W-:Y:S01]  /*0be0*/  @!P3 IMAD R20, R25, R2, RZ ;  /* 0x000000021914b224 */ /* 0x002fe200078e02ff */
[----:B-----5:R-:W-:Y:S02]  /*0bf0*/  @!P5 LEA R4, P2, R36, R4, 0x1 ;  /* 0x000000042404d211 */ /* 0x020fe400078408ff */
[----:B------:R-:W-:Y:S01]  /*0c00*/  @!P5 IADD3 R9, PT, PT, R37, R9, RZ ;  /* 0x000000092509d210 */ /* 0x000fe20007ffe0ff */
[----:B------:R1:W2:Y:S01]  /*0c10*/  @!P4 LDG.E R8, desc[UR12][R10.64] ;  /* 0x0000000c0a08c981 */ /* 0x0002a2000c1e1900 */
[----:B------:R-:W-:Y:S01]  /*0c20*/  @!P3 IMAD R7, R29, R3, R20 ;  /* 0x000000031d07b224 */ /* 0x000fe200078e0214 */
[----:B------:R-:W-:-:S02]  /*0c30*/  MOV R3, RZ ;  /* 0x000000ff00037202 */ /* 0x000fc40000000f00 */
[----:B------:R-:W-:Y:S02]  /*0c40*/  @!P5 LEA.HI.X R5, R36, R5, R9, 0x1, P2 ;  /* 0x000000052405d211 */ /* 0x000fe400010f0c09 */
[----:B-1----:R-:W-:-:S03]  /*0c50*/  @!P3 MOV R10, R34 ;  /* 0x00000022000ab202 */ /* 0x002fc60000000f00 */
[----:B------:R1:W5:Y:S01]  /*0c60*/  @!P5 LDG.E R3, desc[UR12][R4.64] ;  /* 0x0000000c0403d981 */ /* 0x000362000c1e1900 */
[----:B------:R-:W-:Y:S01]  /*0c70*/  @!P3 MOV R11, R33 ;  /* 0x00000021000bb202 */ /* 0x000fe20000000f00 */
[----:B------:R-:W-:Y:S02]  /*0c80*/  HFMA2 R9, -RZ, RZ, 0, 0 ;  /* 0x00000000ff097431 */ /* 0x000fe400000001ff */
[----:B------:R-:W-:-:S05]  /*0c90*/  @!P3 IMAD.WIDE.U32 R18, R29, R2, R10 ;  /* 0x000000021d12b225 */ /* 0x000fca00078e000a */
[----:B------:R-:W-:Y:S02]  /*0ca0*/  @!P3 IADD3 R2, PT, PT, R19, R7, RZ ;  /* 0x000000071302b210 */ /* 0x000fe40007ffe0ff */
[----:B0-----:R-:W-:-:S04]  /*0cb0*/  @!P3 LEA R12, P2, R18, R12, 0x1 ;  /* 0x0000000c120cb211 */ /* 0x001fc800078408ff */
[----:B------:R-:W-:-:S05]  /*0cc0*/  @!P3 LEA.HI.X R13, R18, R13, R2, 0x1, P2 ;  /* 0x0000000d120db211 */ /* 0x000fca00010f0c02 */
[----:B------:R0:W5:Y:S01]  /*0cd0*/  @!P3 LDG.E R9, desc[UR12][R12.64] ;  /* 0x0000000c0c09b981 */ /* 0x000162000c1e1900 */
[----:B------:R-:W-:Y:S01]  /*0ce0*/  ISETP.GT.AND P2, PT, R24, 0x1e, PT ;  /* 0x0000001e1800780c */ /* 0x000fe20003f44270 */
[--C-:B----4-:R-:W-:Y:S02]  /*0cf0*/  HADD2.F32 R19, -RZ, R16.reuse.H0_H0 ;  /* 0x20000010ff137230 */ /* 0x110fe40000004100 */
[----:B------:R-:W-:-:S05]  /*0d00*/  HADD2.F32 R16, -RZ, R16.H1_H1 ;  /* 0x30000010ff107230 */ /* 0x000fca0000004100 */
[----:B------:R-:W-:Y:S01]  /*0d10*/  FMUL.FTZ R10, R16, R16 ;  /* 0x00000010100a7220 */ /* 0x000fe20000410000 */
[----:B-1----:R-:W-:-:S03]  /*0d20*/  FADD.FTZ R5, R19, R16 ;  /* 0x0000001013057221 */ /* 0x002fc60000010000 */
[----:B------:R-:W-:Y:S01]  /*0d30*/  FFMA.FTZ R7, R19, R19, R10 ;  /* 0x0000001313077223 */ /* 0x000fe2000001000a */
[--C-:B------:R-:W-:Y:S02]  /*0d40*/  HADD2.F32 R17, -RZ, R14.reuse.H0_H0 ;  /* 0x2000000eff117230 */ /* 0x100fe40000004100 */
[----:B------:R-:W-:-:S05]  /*0d50*/  HADD2.F32 R14, -RZ, R14.H1_H1 ;  /* 0x3000000eff0e7230 */ /* 0x000fca0000004100 */
[----:B------:R-:W-:Y:S01]  /*0d60*/  FMUL.FTZ R10, R14, R14 ;  /* 0x0000000e0e0a7220 */ /* 0x000fe20000410000 */
[--C-:B0-----:R-:W-:Y:S02]  /*0d70*/  HADD2.F32 R13, -RZ, R6.reuse.H1_H1 ;  /* 0x30000006ff0d7230 */ /* 0x101fe40000004100 */
[----:B------:R-:W-:-:S03]  /*0d80*/  HADD2.F32 R6, -RZ, R6.H0_H0 ;  /* 0x20000006ff067230 */ /* 0x000fc60000004100 */
[----:B------:R-:W-:-:S04]  /*0d90*/  FMUL.FTZ R11, R13, R13 ;  /* 0x0000000d0d0b7220 */ /* 0x000fc80000410000 */
[----:B------:R-:W-:Y:S01]  /*0da0*/  FFMA.FTZ R11, R6, R6, R11 ;  /* 0x00000006060b7223 */ /* 0x000fe2000001000b */
[--C-:B---3--:R-:W-:Y:S02]  /*0db0*/  HADD2.F32 R18, -RZ, R23.reuse.H1_H1 ;  /* 0x30000017ff127230 */ /* 0x108fe40000004100 */
[----:B------:R-:W-:-:S03]  /*0dc0*/  HADD2.F32 R23, -RZ, R23.H0_H0 ;  /* 0x20000017ff177230 */ /* 0x000fc60000004100 */
[----:B------:R-:W-:Y:S02]  /*0dd0*/  FMUL.FTZ R4, R18, R18 ;  /* 0x0000001212047220 */ /* 0x000fe40000410000 */
[C---:B------:R-:W-:Y:S02]  /*0de0*/  FADD.FTZ R2, R23.reuse, R18 ;  /* 0x0000001217027221 */ /* 0x040fe40000010000 */
[----:B------:R-:W-:Y:S01]  /*0df0*/  FFMA.FTZ R4, R23, R23, R4 ;  /* 0x0000001717047223 */ /* 0x000fe20000010004 */
[--C-:B------:R-:W-:Y:S02]  /*0e00*/  HADD2.F32 R15, -RZ, R0.reuse.H1_H1 ;  /* 0x30000000ff0f7230 */ /* 0x100fe40000004100 */
[----:B------:R-:W-:Y:S01]  /*0e10*/  FADD.FTZ R2, RZ, R2 ;  /* 0x00000002ff027221 */ /* 0x000fe20000010000 */
[----:B------:R-:W-:Y:S01]  /*0e20*/  FADD.FTZ R4, RZ, R4 ;  /* 0x00000004ff047221 */ /* 0x000fe20000010000 */
[----:B------:R-:W-:Y:S02]  /*0e30*/  HADD2.F32 R12, -RZ, R0.H0_H0 ;  /* 0x20000000ff0c7230 */ /* 0x000fe40000004100 */
[----:B------:R-:W-:Y:S01]  /*0e40*/  FADD.FTZ R2, R2, R5 ;  /* 0x0000000502027221 */ /* 0x000fe20000010000 */
[----:B------:R-:W-:Y:S01]  /*0e50*/  FFMA.FTZ R5, R17, R17, R10 ;  /* 0x0000001111057223 */ /* 0x000fe2000001000a */
[----:B------:R-:W-:Y:S01]  /*0e60*/  FADD.FTZ R4, R4, R7 ;  /* 0x0000000704047221 */ /* 0x000fe20000010000 */
[----:B------:R-:W-:-:S03]  /*0e70*/  FMUL.FTZ R7, R15, R15 ;  /* 0x0000000f0f077220 */ /* 0x000fc60000410000 */
[----:B------:R-:W-:Y:S01]  /*0e80*/  FADD.FTZ R4, R4, R5 ;  /* 0x0000000504047221 */ /* 0x000fe20000010000 */
[----:B------:R-:W-:Y:S01]  /*0e90*/  FADD.FTZ R5, R17, R14 ;  /* 0x0000000e11057221 */ /* 0x000fe20000010000 */
[----:B------:R-:W-:-:S03]  /*0ea0*/  FFMA.FTZ R7, R12, R12, R7 ;  /* 0x0000000c0c077223 */ /* 0x000fc60000010007 */
[----:B------:R-:W-:Y:S01]  /*0eb0*/  FADD.FTZ R2, R2, R5 ;  /* 0x0000000502027221 */ /* 0x000fe20000010000 */
[----:B------:R-:W-:Y:S01]  /*0ec0*/  FADD.FTZ R4, R4, R7 ;  /* 0x0000000704047221 */ /* 0x000fe20000010000 */
[----:B------:R-:W-:-:S03]  /*0ed0*/  FADD.FTZ R5, R12, R15 ;  /* 0x0000000f0c057221 */ /* 0x000fc60000010000 */
[----:B------:R-:W-:Y:S01]  /*0ee0*/  FADD.FTZ R0, R4, R11 ;  /* 0x0000000b04007221 */ /* 0x000fe20000010000 */
[--C-:B--2---:R-:W-:Y:S02]  /*0ef0*/  HADD2.F32 R7, -RZ, R8.reuse.H1_H1 ;  /* 0x30000008ff077230 */ /* 0x104fe40000004100 */
[----:B------:R-:W-:Y:S01]  /*0f00*/  FADD.FTZ R2, R2, R5 ;  /* 0x0000000502027221 */ /* 0x000fe20000010000 */
[----:B------:R-:W-:Y:S02]  /*0f10*/  HADD2.F32 R4, -RZ, R8.H0_H0 ;  /* 0x20000008ff047230 */ /* 0x000fe40000004100 */
[----:B------:R-:W-:Y:S01]  /*0f20*/  FADD.FTZ R11, R6, R13 ;  /* 0x0000000d060b7221 */ /* 0x000fe20000010000 */
[----:B------:R-:W-:-:S03]  /*0f30*/  FMUL.FTZ R21, R7, R7 ;  /* 0x0000000707157220 */ /* 0x000fc60000410000 */
[----:B------:R-:W-:Y:S01]  /*0f40*/  FADD.FTZ R11, R2, R11 ;  /* 0x0000000b020b7221 */ /* 0x000fe20000010000 */
[--C-:B-----5:R-:W-:Y:S02]  /*0f50*/  HADD2.F32 R5, -RZ, R3.reuse.H1_H1 ;  /* 0x30000003ff057230 */ /* 0x120fe40000004100 */
[----:B------:R-:W-:Y:S01]  /*0f60*/  FFMA.FTZ R21, R4, R4, R21 ;  /* 0x0000000404157223 */ /* 0x000fe20000010015 */
[----:B------:R-:W-:Y:S02]  /*0f70*/  HADD2.F32 R2, -RZ, R3.H0_H0 ;  /* 0x20000003ff027230 */ /* 0x000fe40000004100 */
[----:B------:R-:W-:Y:S01]  /*0f80*/  FMUL.FTZ R3, R5, R5 ;  /* 0x0000000505037220 */ /* 0x000fe20000410000 */
[----:B------:R-:W-:Y:S01]  /*0f90*/  FADD.FTZ R8, R0, R21 ;  /* 0x0000001500087221 */ /* 0x000fe20000010000 */
[----:B------:R-:W-:Y:S02]  /*0fa0*/  FADD.FTZ R0, R4, R7 ;  /* 0x0000000704007221 */ /* 0x000fe40000010000 */
[----:B------:R-:W-:-:S02]  /*0fb0*/  FFMA.FTZ R21, R2, R2, R3 ;  /* 0x0000000202157223 */ /* 0x000fc40000010003 */
[----:B------:R-:W-:Y:S01]  /*0fc0*/  FADD.FTZ R11, R11, R0 ;  /* 0x000000000b0b7221 */ /* 0x000fe20000010000 */
[----:B------:R-:W-:Y:S01]  /*0fd0*/  FADD.FTZ R10, R2, R5 ;  /* 0x00000005020a7221 */ /* 0x000fe20000010000 */
[----:B------:R-:W-:Y:S01]  /*0fe0*/  FADD.FTZ R8, R8, R21 ;  /* 0x0000001508087221 */ /* 0x000fe20000010000 */
[--C-:B------:R-:W-:Y:S02]  /*0ff0*/  HADD2.F32 R3, -RZ, R9.reuse.H1_H1 ;  /* 0x30000009ff037230 */ /* 0x100fe40000004100 */
[----:B------:R-:W-:-:S03]  /*1000*/  HADD2.F32 R0, -RZ, R9.H0_H0 ;  /* 0x20000009ff007230 */ /* 0x000fc60000004100 */
[----:B------:R-:W-:Y:S01]  /*1010*/  FMUL.FTZ R21, R3, R3 ;  /* 0x0000000303157220 */ /* 0x000fe20000410000 */
[----:B------:R-:W-:Y:S01]  /*1020*/  FADD.FTZ R10, R11, R10 ;  /* 0x0000000a0b0a7221 */ /* 0x000fe20000010000 */
[C---:B------:R-:W-:Y:S02]  /*1030*/  FADD.FTZ R9, R0.reuse, R3 ;  /* 0x0000000300097221 */ /* 0x040fe40000010000 */
[----:B------:R-:W-:Y:S02]  /*1040*/  FFMA.FTZ R21, R0, R0, R21 ;  /* 0x0000000000157223 */ /* 0x000fe40000010015 */
[----:B------:R-:W-:Y:S02]  /*1050*/  FADD.FTZ R9, R10, R9 ;  /* 0x000000090a097221 */ /* 0x000fe40000010000 */
[----:B------:R-:W-:-:S03]  /*1060*/  FADD.FTZ R8, R8, R21 ;  /* 0x0000001508087221 */ /* 0x000fc60000010000 */
        /* <DEDUP_REMOVED lines=36> */
.L_x_2770:
[----:B------:R-:W-:Y:S05]  /*12b0*/  BSYNC.RECONVERGENT B0 ;  /* 0x0000000000007941 */ /* 0x000fea0003800200 */
.L_x_2769:
        /* <DEDUP_REMOVED lines=36> */
.L_x_2772:
[----:B------:R-:W-:Y:S05]  /*1500*/  BSYNC.RECONVERGENT B0 ;  /* 0x0000000000007941 */ /* 0x000fea0003800200 */
.L_x_2771:
        /* <DEDUP_REMOVED lines=31> */
.L_x_2775:
[----:B---3--:R-:W2:Y:S04]  /*1700*/  LDG.E.STRONG.GPU R8, desc[UR12][R20.64] ;  /* 0x0000000c14087981 */ /* 0x008ea8000c1ef900 */
[----:B--2---:R-:W-:Y:S01]  /*1710*/  CCTL.IVALL ;  /* 0x00000000ff00798f */ /* 0x004fe20002000000 */
[----:B------:R-:W-:Y:S05]  /*1720*/  YIELD ;  /* 0x0000000000007946 */ /* 0x000fea0003800000 */
[----:B------:R-:W-:-:S13]  /*1730*/  ISETP.NE.AND P2, PT, R8, R37, PT ;  /* 0x000000250800720c */ /* 0x000fda0003f45270 */
[----:B------:R-:W-:Y:S05]  /*1740*/  @P2 BRA `(.L_x_2775) ;  /* 0xfffffffc00ec2947 */ /* 0x000fea000383ffff */
.L_x_2774:
        /* <DEDUP_REMOVED lines=15> */
.L_x_2777:
        /* <DEDUP_REMOVED lines=51> */
[----:B------:R-:W-:Y:S01]  /*1b70*/  MOV R8, UR24 ;  /* 0x0000001800087c02 */ /* 0x000fe20008000f00 */
[----:B------:R-:W-:-:S06]  /*1b80*/  IMAD.U32 R9, RZ, RZ, UR25 ;  /* 0x00000019ff097e24 */ /* 0x000fcc000f8e00ff */
        /* <DEDUP_REMOVED lines=38> */
.L_x_2776:
        /* <DEDUP_REMOVED lines=42> */
[----:B------:R-:W-:Y:S01]  /*2090*/  IMAD.U32 R8, RZ, RZ, UR10 ;  /* 0x0000000aff087e24 */ /* 0x000fe2000f8e00ff */
        /* <DEDUP_REMOVED lines=9> */
.L_x_2778:
        /* <DEDUP_REMOVED lines=28> */
.L_x_2779:
[----:B------:R-:W-:Y:S01]  /*22f0*/  MOV R8, UR5 ;  /* 0x0000000500087c02 */ /* 0x000fe20008000f00 */
[----:B------:R-:W-:Y:S03]  /*2300*/  BSSY.RECONVERGENT B0, `(.L_x_2773) ;  /* 0x000000c000007945 */ /* 0x000fe60003800200 */
[----:B------:R-:W-:Y:S02]  /*2310*/  ISETP.EQ.OR P2, PT, R8, UR16, P3 ;  /* 0x0000001008007c0c */ /* 0x000fe40009f42670 */
[----:B------:R-:W-:-:S04]  /*2320*/  LOP3.LUT R8, R22, 0x1, RZ, 0xc0, !PT ;  /* 0x0000000116087812 */ /* 0x000fc800078ec0ff */
[----:B------:R-:W-:-:S13]  /*2330*/  ISETP.NE.U32.OR P2, PT, R8, 0x1, P2 ;  /* 0x000000010800780c */ /* 0x000fda0001745470 */
[----:B------:R-:W-:Y:S05]  /*2340*/  @P2 BRA `(.L_x_2780) ;  /* 0x00000000001c2947 */ /* 0x000fea0003800000 */
[----:B------:R-:W-:Y:S01]  /*2350*/  UIMAD UR9, UR17, UR5, UR6 ;  /* 0x00000005110972a4 */ /* 0x000fe2000f8e0206 */
[----:B------:R-:W-:-:S05]  /*2360*/  HFMA2 R9, -RZ, RZ, 0, 4.76837158203125e-07 ;  /* 0x00000008ff097431 */ /* 0x000fca00000001ff */
[----:B------:R-:W-:-:S05]  /*2370*/  MOV R8, UR9 ;  /* 0x0000000900087c02 */ /* 0x000fca0008000f00 */
[----:B------:R-:W-:-:S06]  /*2380*/  IMAD.WIDE.U32 R8, R8, R9, UR14 ;  /* 0x0000000e08087e25 */ /* 0x000fcc000f8e0009 */
[----:B------:R-:W0:Y:S02]  /*2390*/  LDG.E.64 R8, desc[UR12][R8.64] ;  /* 0x0000000c08087981 */ /* 0x000e24000c1e1b00 */
[----:B0-----:R-:W-:Y:S01]  /*23a0*/  FADD.FTZ R10, R10, R8 ;  /* 0x000000080a0a7221 */ /* 0x001fe20000010000 */
[----:B------:R-:W-:-:S07]  /*23b0*/  FADD.FTZ R11, R11, R9 ;  /* 0x000000090b0b7221 */ /* 0x000fce0000010000 */
.L_x_2780:
[----:B------:R-:W-:Y:S05]  /*23c0*/  BSYNC.RECONVERGENT B0 ;  /* 0x0000000000007941 */ /* 0x000fea0003800200 */
.L_x_2773:
        /* <DEDUP_REMOVED lines=51> */
[----:B------:R-:W-:Y:S02]  /*2700*/  IMAD.MOV.U32 R21, RZ, RZ, R33 ;  /* 0x000000ffff157224 */ /* 0x000fe400078e0021 */
[----:B-----5:R-:W-:Y:S01]  /*2710*/  FFMA.FTZ R23, R8, R23, R10 ;  /* 0x0000001708177223 */ /* 0x020fe2000001000a */
[----:B------:R-:W-:-:S05]  /*2720*/  FFMA.FTZ R18, R9, R18, R11 ;  /* 0x0000001209127223 */ /* 0x000fca000001000b */
[----:B------:R-:W-:Y:S01]  /*2730*/  F2FP.F16.F32.PACK_AB R23, R18, R23 ;  /* 0x000000171217723e */ /* 0x000fe200000000ff */
[----:B0-----:R-:W-:Y:S02]  /*2740*/  IMAD R18, R27, UR18, RZ ;  /* 0x000000121b127c24 */ /* 0x001fe4000f8e02ff */
[----:B------:R-:W-:-:S04]  /*2750*/  IMAD.WIDE.U32 R20, R31, UR18, R20 ;  /* 0x000000121f147c25 */ /* 0x000fc8000f8e0014 */
[----:B------:R-:W-:Y:S01]  /*2760*/  IMAD R37, R31, UR19, R18 ;  /* 0x000000131f257c24 */ /* 0x000fe2000f8e0212 */
[----:B-1----:R-:W-:-:S04]  /*2770*/  LEA R36, P1, R20, UR10, 0x1 ;  /* 0x0000000a14247c11 */ /* 0x002fc8000f8208ff */
[----:B------:R-:W-:-:S04]  /*2780*/  IADD3 R37, PT, PT, R21, R37, RZ ;  /* 0x0000002515257210 */ /* 0x000fc80007ffe0ff */
[----:B------:R-:W-:-:S05]  /*2790*/  LEA.HI.X R37, R20, UR11, R37, 0x1, P1 ;  /* 0x0000000b14257c11 */ /* 0x000fca00088f0c25 */
[----:B------:R0:W-:Y:S02]  /*27a0*/  STG.E desc[UR12][R36.64], R23 ;  /* 0x0000001724007986 */ /* 0x0001e4000c10190c */
.L_x_2784:
[----:B------:R-:W-:Y:S05]  /*27b0*/  BSYNC.RECONVERGENT B1 ;  /* 0x0000000000017941 */ /* 0x000fea0003800200 */
.L_x_2783:
        /* <DEDUP_REMOVED lines=17> */
[----:B------:R-:W-:Y:S01]  /*28d0*/  F2FP.F16.F32.PACK_AB R19, R16, R19 ;  /* 0x000000131013723e */ /* 0x000fe200000000ff */
[----:B------:R-:W-:-:S04]  /*28e0*/  IMAD.WIDE.U32 R20, R37, UR10, R20 ;  /* 0x0000000a25147c25 */ /* 0x000fc8000f8e0014 */
[----:B------:R-:W-:Y:S01]  /*28f0*/  IMAD R23, R37, UR11, R18 ;  /* 0x0000000b25177c24 */ /* 0x000fe2000f8e0212 */
[----:B-1----:R-:W-:-:S04]  /*2900*/  LEA R36, P1, R20, UR18, 0x1 ;  /* 0x0000001214247c11 */ /* 0x002fc8000f8208ff */
[----:B------:R-:W-:-:S04]  /*2910*/  IADD3 R23, PT, PT, R21, R23, RZ ;  /* 0x0000001715177210 */ /* 0x000fc80007ffe0ff */
[----:B------:R-:W-:-:S05]  /*2920*/  LEA.HI.X R37, R20, UR19, R23, 0x1, P1 ;  /* 0x0000001314257c11 */ /* 0x000fca00088f0c17 */
[----:B------:R0:W-:Y:S02]  /*2930*/  STG.E desc[UR12][R36.64], R19 ;  /* 0x0000001324007986 */ /* 0x0001e4000c10190c */
.L_x_2786:
[----:B------:R-:W-:Y:S05]  /*2940*/  BSYNC.RECONVERGENT B1 ;  /* 0x0000000000017941 */ /* 0x000fea0003800200 */
.L_x_2785:
        /* <DEDUP_REMOVED lines=11> */
[----:B------:R-:W1:Y:S03]  /*2a00*/  LDCU.64 UR18, c[0x0][0x380] ;  /* 0x00007000ff1277ac */ /* 0x000e660008000a00 */
[----:B------:R-:W-:-:S04]  /*2a10*/  FMUL.FTZ R14, R14, UR8 ;  /* 0x000000080e0e7c20 */ /* 0x000fc80008410000 */
[----:B-----5:R-:W-:Y:S01]  /*2a20*/  FFMA.FTZ R14, R9, R14, R11 ;  /* 0x0000000e090e7223 */ /* 0x020fe2000001000b */
[----:B0-----:R-:W-:-:S04]  /*2a30*/  IMAD R16, R16, UR10, RZ ;  /* 0x0000000a10107c24 */ /* 0x001fc8000f8e02ff */
[----:B------:R-:W-:Y:S01]  /*2a40*/  IMAD R21, R23, UR11, R16 ;  /* 0x0000000b17157c24 */ /* 0x000fe2000f8e0210 */
[----:B------:R-:W-:-:S05]  /*2a50*/  MOV R16, R34 ;  /* 0x0000002200107202 */ /* 0x000fca0000000f00 */
[----:B------:R-:W-:-:S04]  /*2a60*/  IMAD.WIDE.U32 R16, R23, UR10, R16 ;  /* 0x0000000a17107c25 */ /* 0x000fc8000f8e0010 */
[----:B------:R-:W-:-:S04]  /*2a70*/  FMUL.FTZ R23, R18, UR8 ;  /* 0x0000000812177c20 */ /* 0x000fc80008410000 */
[----:B------:R-:W-:Y:S01]  /*2a80*/  FFMA.FTZ R23, R8, R23, R10 ;  /* 0x0000001708177223 */ /* 0x000fe2000001000a */
[----:B------:R-:W-:Y:S02]  /*2a90*/  IADD3 R21, PT, PT, R17, R21, RZ ;  /* 0x0000001511157210 */ /* 0x000fe40007ffe0ff */
[----:B-1----:R-:W-:Y:S02]  /*2aa0*/  LEA R20, P1, R16, UR18, 0x1 ;  /* 0x0000001210147c11 */ /* 0x002fe4000f8208ff */
[----:B------:R-:W-:Y:S02]  /*2ab0*/  F2FP.F16.F32.PACK_AB R17, R14, R23 ;  /* 0x000000170e11723e */ /* 0x000fe400000000ff */
[----:B------:R-:W-:-:S05]  /*2ac0*/  LEA.HI.X R21, R16, UR19, R21, 0x1, P1 ;  /* 0x0000001310157c11 */ /* 0x000fca00088f0c15 */
[----:B------:R0:W-:Y:S04]  /*2ad0*/  STG.E desc[UR12][R20.64], R17 ;  /* 0x0000001114007986 */ /* 0x0001e8000c10190c */
.L_x_2788:
[----:B------:R-:W-:Y:S05]  /*2ae0*/  BSYNC.RECONVERGENT B1 ;  /* 0x0000000000017941 */ /* 0x000fea0003800200 */
.L_x_2787:
        /* <DEDUP_REMOVED lines=25> */
[----:B------:R-:W-:-:S05]  /*2c80*/  IMAD R36, R19, UR11, R36 ;  /* 0x0000000b13247c24 */ /* 0x000fca000f8e0224 */
[----:B------:R-:W-:Y:S02]  /*2c90*/  IADD3 R17, PT, PT, R17, R36, RZ ;  /* 0x0000002411117210 */ /* 0x000fe40007ffe0ff */
[----:B-1----:R-:W-:-:S04]  /*2ca0*/  LEA R36, P3, R16, UR18, 0x1 ;  /* 0x0000001210247c11 */ /* 0x002fc8000f8608ff */
[----:B------:R-:W-:Y:S01]  /*2cb0*/  LEA.HI.X R37, R16, UR19, R17, 0x1, P3 ;  /* 0x0000001310257c11 */ /* 0x000fe200098f0c11 */
[----:B------:R-:W-:Y:S01]  /*2cc0*/  FADD.FTZ R16, R15, -UR5 ;  /* 0x800000050f107e21 */ /* 0x000fe20008010000 */
[----:B------:R-:W-:-:S03]  /*2cd0*/  FMUL.FTZ R15, R12, UR8 ;  /* 0x000000080c0f7c20 */ /* 0x000fc60008410000 */
[----:B------:R-:W-:Y:S01]  /*2ce0*/  FMUL.FTZ R16, R16, UR8 ;  /* 0x0000000810107c20 */ /* 0x000fe20008410000 */
[----:B-----5:R-:W-:-:S03]  /*2cf0*/  FFMA.FTZ R15, R8, R15, R10 ;  /* 0x0000000f080f7223 */ /* 0x020fc6000001000a */
[----:B------:R-:W-:-:S05]  /*2d00*/  FFMA.FTZ R16, R9, R16, R11 ;  /* 0x0000001009107223 */ /* 0x000fca000001000b */
[----:B------:R-:W-:-:S05]  /*2d10*/  F2FP.F16.F32.PACK_AB R15, R16, R15 ;  /* 0x0000000f100f723e */ /* 0x000fca00000000ff */
[----:B------:R0:W-:Y:S02]  /*2d20*/  STG.E desc[UR12][R36.64], R15 ;  /* 0x0000000f24007986 */ /* 0x0001e4000c10190c */
.L_x_2790:
[----:B------:R-:W-:Y:S05]  /*2d30*/  BSYNC.RECONVERGENT B1 ;  /* 0x0000000000017941 */ /* 0x000fea0003800200 */
.L_x_2789:
        /* <DEDUP_REMOVED lines=17> */
[----:B------:R-:W-:Y:S02]  /*2e50*/  F2FP.F16.F32.PACK_AB R13, R17, R6 ;  /* 0x00000006110d723e */ /* 0x000fe400000000ff */
[----:B------:R-:W-:-:S05]  /*2e60*/  LEA.HI.X R15, R12, UR19, R19, 0x1, P1 ;  /* 0x000000130c0f7c11 */ /* 0x000fca00088f0c13 */
[----:B------:R1:W-:Y:S02]  /*2e70*/  STG.E desc[UR12][R14.64], R13 ;  /* 0x0000000d0e007986 */ /* 0x0003e4000c10190c */
.L_x_2792:
[----:B------:R-:W-:Y:S05]  /*2e80*/  BSYNC.RECONVERGENT B1 ;  /* 0x0000000000017941 */ /* 0x000fea0003800200 */
.L_x_2791:
[----:B------:R-:W-:Y:S04]  /*2e90*/  BSSY.RECONVERGENT B1, `(.L_x_2793) ;  /* 0x0000014000017945 */ /* 0x000fe80003800200 */
[----:B------:R-:W-:Y:S05]  /*2ea0*/  @P4 BRA `(.L_x_2794) ;  /* 0x0000000000484947 */ /* 0x000fea0003800000 */
[----:B------:R-:W2:Y:S01]  /*2eb0*/  LDCU.64 UR10, c[0x0][0x3e0] ;  /* 0x00007c00ff0a77ac */ /* 0x000ea20008000a00 */
[----:B------:R-:W-:Y:S01]  /*2ec0*/  FADD.FTZ R12, R7, -UR5 ;  /* 0x80000005070c7e21 */ /* 0x000fe20008010000 */
[----:B------:R-:W-:Y:S01]  /*2ed0*/  MOV R7, R33 ;  /* 0x0000002100077202 */ /* 0x000fe20000000f00 */
[----:B------:R-:W-:Y:S01]  /*2ee0*/  FADD.FTZ R4, R4, -UR5 ;  /* 0x8000000504047e21 */ /* 0x000fe20008010000 */
[----:B------:R-:W3:Y:S01]  /*2ef0*/  LDCU.64 UR18, c[0x0][0x380] ;  /* 0x00007000ff1277ac */ /* 0x000ee20008000a00 */
[----:B------:R-:W-:Y:S02]  /*2f00*/  IMAD.MOV.U32 R6, RZ, RZ, R34 ;  /* 0x000000ffff067224 */ /* 0x000fe400078e0022 */
        /* <DEDUP_REMOVED lines=12> */
.L_x_2794:
[----:B------:R-:W-:Y:S05]  /*2fd0*/  BSYNC.RECONVERGENT B1 ;  /* 0x0000000000017941 */ /* 0x000fea0003800200 */
.L_x_2793:
        /* <DEDUP_REMOVED lines=17> */
[----:B------:R-:W-:Y:S02]  /*30f0*/  F2FP.F16.F32.PACK_AB R5, R13, R2 ;  /* 0x000000020d05723e */ /* 0x000fe400000000ff */
[----:B------:R-:W-:-:S05]  /*3100*/  LEA.HI.X R7, R4, UR19, R23, 0x1, P1 ;  /* 0x0000001304077c11 */ /* 0x000fca00088f0c17 */
[----:B------:R3:W-:Y:S02]  /*3110*/  STG.E desc[UR12][R6.64], R5 ;  /* 0x0000000506007986 */ /* 0x0007e4000c10190c */
.L_x_2796:
[----:B------:R-:W-:Y:S05]  /*3120*/  BSYNC.RECONVERGENT B1 ;  /* 0x0000000000017941 */ /* 0x000fea0003800200 */
.L_x_2795:
        /* <DEDUP_REMOVED lines=16> */
[----:B------:R-:W-:Y:S02]  /*3230*/  F2FP.F16.F32.PACK_AB R3, R9, R8 ;  /* 0x000000080903723e */ /* 0x000fe400000000ff */
[----:B------:R-:W-:-:S05]  /*3240*/  LEA.HI.X R5, R2, UR15, R7, 0x1, P1 ;  /* 0x0000000f02057c11 */ /* 0x000fca00088f0c07 */
[----:B------:R4:W-:Y:S01]  /*3250*/  STG.E desc[UR12][R4.64], R3 ;  /* 0x0000000304007986 */ /* 0x0009e2000c10190c */
[----:B------:R-:W-:Y:S05]  /*3260*/  BRA `(.L_x_2797) ;  /* 0x0000001000407947 */ /* 0x000fea0003800000 */
.L_x_2782:
        /* <DEDUP_REMOVED lines=23> */
[----:B------:R-:W-:-:S03]  /*33e0*/  MOV R37, R33 ;  /* 0x0000002100257202 */ /* 0x000fc60000000f00 */
[----:B0-----:R-:W-:-:S04]  /*33f0*/  IMAD.WIDE.U32 R36, R31, UR14, R36 ;  /* 0x0000000e1f247c25 */ /* 0x001fc8000f8e0024 */
[----:B---3--:R-:W-:Y:S01]  /*3400*/  FMUL.FTZ R23, R20, R23 ;  /* 0x0000001714177220 */ /* 0x008fe20000410000 */
[----:B-1----:R-:W-:-:S04]  /*3410*/  LEA R20, P2, R36, UR18, 0x1 ;  /* 0x0000001224147c11 */ /* 0x002fc8000f8408ff */
[----:B------:R-:W-:Y:S01]  /*3420*/  F2FP.F16.F32.PACK_AB R23, R18, R23 ;  /* 0x000000171217723e */ /* 0x000fe200000000ff */
[----:B------:R-:W-:-:S04]  /*3430*/  IMAD R18, R27, UR14, RZ ;  /* 0x0000000e1b127c24 */ /* 0x000fc8000f8e02ff */
[----:B------:R-:W-:-:S05]  /*3440*/  IMAD R21, R31, UR15, R18 ;  /* 0x0000000f1f157c24 */ /* 0x000fca000f8e0212 */
[----:B------:R-:W-:-:S04]  /*3450*/  IADD3 R21, PT, PT, R37, R21, RZ ;  /* 0x0000001525157210 */ /* 0x000fc80007ffe0ff */
[----:B------:R-:W-:-:S05]  /*3460*/  LEA.HI.X R21, R36, UR19, R21, 0x1, P2 ;  /* 0x0000001324157c11 */ /* 0x000fca00090f0c15 */
[----:B------:R0:W-:Y:S02]  /*3470*/  STG.E desc[UR12][R20.64], R23 ;  /* 0x0000001714007986 */ /* 0x0001e4000c10190c */
.L_x_2799:
[----:B------:R-:W-:Y:S05]  /*3480*/  BSYNC.RECONVERGENT B1 ;  /* 0x0000000000017941 */ /* 0x000fea0003800200 */
.L_x_2798:
        /* <DEDUP_REMOVED lines=28> */
[----:B------:R-:W-:Y:S01]  /*3650*/  F2FP.F16.F32.PACK_AB R23, R23, R16 ;  /* 0x000000101717723e */ /* 0x000fe200000000ff */
[----:B------:R-:W-:-:S05]  /*3660*/  IMAD.WIDE.U32 R18, R21, UR14, R18 ;  /* 0x0000000e15127c25 */ /* 0x000fca000f8e0012 */
[----:B------:R-:W-:Y:S02]  /*3670*/  IADD3 R19, PT, PT, R19, R20, RZ ;  /* 0x0000001413137210 */ /* 0x000fe40007ffe0ff */
[----:B-1----:R-:W-:-:S04]  /*3680*/  LEA R20, P2, R18, UR18, 0x1 ;  /* 0x0000001212147c11 */ /* 0x002fc8000f8408ff */
[----:B------:R-:W-:-:S05]  /*3690*/  LEA.HI.X R21, R18, UR19, R19, 0x1, P2 ;  /* 0x0000001312157c11 */ /* 0x000fca00090f0c13 */
[----:B------:R0:W-:Y:S04]  /*36a0*/  STG.E desc[UR12][R20.64], R23 ;  /* 0x0000001714007986 */ /* 0x0001e8000c10190c */
.L_x_2801:
[----:B------:R-:W-:Y:S05]  /*36b0*/  BSYNC.RECONVERGENT B1 ;  /* 0x0000000000017941 */ /* 0x000fea0003800200 */
.L_x_2800:
[C---:B------:R-:W-:Y:S01]  /*36c0*/  IADD3 R19, PT, PT, R31.reuse, 0x20, RZ ;  /* 0x000000201f137810 */ /* 0x040fe20007ffe0ff */
        /* <DEDUP_REMOVED lines=8> */
[----:B------:R-:W1:Y:S02]  /*3750*/  LDCU.64 UR14, c[0x0][0x3e0] ;  /* 0x00007c00ff0e77ac */ /* 0x000e640008000a00 */
[----:B------:R-:W-:Y:S01]  /*3760*/  FMUL.FTZ R14, R14, UR8 ;  /* 0x000000080e0e7c20 */ /* 0x000fe20008410000 */
[----:B------:R-:W-:Y:S01]  /*3770*/  FMUL.FTZ R17, R17, UR8 ;  /* 0x0000000811117c20 */ /* 0x000fe20008410000 */
[----:B------:R-:W2:Y:S02]  /*3780*/  LDCU.64 UR18, c[0x0][0x380] ;  /* 0x00007000ff1277ac */ /* 0x000ea40008000a00 */
[----:B0----5:R-:W-:Y:S01]  /*3790*/  FFMA.FTZ R21, R9, R14, R11 ;  /* 0x0000000e09157223 */ /* 0x021fe2000001000b */
[----:B------:R-:W-:-:S03]  /*37a0*/  FFMA.FTZ R23, R8, R17, R10 ;  /* 0x0000001108177223 */ /* 0x000fc6000001000a */
[----:B------:R-:W-:Y:S01]  /*37b0*/  FMUL.FTZ R14, R21, -1.4426950216293334961 ;  /* 0xbfb8aa3b150e7820 */ /* 0x000fe20000410000 */
[----:B------:R-:W-:-:S05]  /*37c0*/  FMUL.FTZ R17, R23, -1.4426950216293334961 ;  /* 0xbfb8aa3b17117820 */ /* 0x000fca0000410000 */
[----:B------:R-:W0:Y:S01]  /*37d0*/  MUFU.EX2 R14, R14 ;  /* 0x0000000e000e7308 */ /* 0x000e220000000800 */
[----:B-1----:R-:W-:Y:S01]  /*37e0*/  IMAD R20, R16, UR14, RZ ;  /* 0x0000000e10147c24 */ /* 0x002fe2000f8e02ff */
[----:B------:R-:W-:-:S03]  /*37f0*/  MOV R16, R34 ;  /* 0x0000002200107202 */ /* 0x000fc60000000f00 */
[----:B------:R-:W-:-:S03]  /*3800*/  IMAD R20, R19, UR15, R20 ;  /* 0x0000000f13147c24 */ /* 0x000fc6000f8e0214 */
[----:B------:R-:W1:Y:S01]  /*3810*/  MUFU.EX2 R17, R17 ;  /* 0x0000001100117308 */ /* 0x000e620000000800 */
[----:B0-----:R-:W-:-:S07]  /*3820*/  FADD.FTZ R14, R14, 1 ;  /* 0x3f8000000e0e7421 */ /* 0x001fce0000010000 */
[----:B------:R-:W0:Y:S01]  /*3830*/  MUFU.RCP R14, R14 ;  /* 0x0000000e000e7308 */ /* 0x000e220000001000 */
[----:B-1----:R-:W-:Y:S01]  /*3840*/  FADD.FTZ R37, R17, 1 ;  /* 0x3f80000011257421 */ /* 0x002fe20000010000 */
[----:B------:R-:W-:Y:S02]  /*3850*/  IMAD.MOV.U32 R17, RZ, RZ, R33 ;  /* 0x000000ffff117224 */ /* 0x000fe400078e0021 */
[----:B------:R-:W-:-:S04]  /*3860*/  IMAD.WIDE.U32 R16, R19, UR14, R16 ;  /* 0x0000000e13107c25 */ /* 0x000fc8000f8e0010 */
[----:B------:R-:W1:Y:S01]  /*3870*/  MUFU.RCP R36, R37 ;  /* 0x0000002500247308 */ /* 0x000e620000001000 */
[----:B------:R-:W-:Y:S02]  /*3880*/  IADD3 R17, PT, PT, R17, R20, RZ ;  /* 0x0000001411117210 */ /* 0x000fe40007ffe0ff */
[----:B--2---:R-:W-:Y:S01]  /*3890*/  LEA R20, P2, R16, UR18, 0x1 ;  /* 0x0000001210147c11 */ /* 0x004fe2000f8408ff */
[----:B0-----:R-:W-:-:S03]  /*38a0*/  FMUL.FTZ R19, R21, R14 ;  /* 0x0000000e15137220 */ /* 0x001fc60000410000 */
[----:B------:R-:W-:Y:S01]  /*38b0*/  LEA.HI.X R21, R16, UR19, R17, 0x1, P2 ;  /* 0x0000001310157c11 */ /* 0x000fe200090f0c11 */
[----:B-1----:R-:W-:-:S05]  /*38c0*/  FMUL.FTZ R36, R23, R36 ;  /* 0x0000002417247220 */ /* 0x002fca0000410000 */
[----:B------:R-:W-:-:S05]  /*38d0*/  F2FP.F16.F32.PACK_AB R19, R19, R36 ;  /* 0x000000241313723e */ /* 0x000fca00000000ff */
[----:B------:R1:W-:Y:S02]  /*38e0*/  STG.E desc[UR12][R20.64], R19 ;  /* 0x0000001314007986 */ /* 0x0003e4000c10190c */
.L_x_2803:
[----:B------:R-:W-:Y:S05]  /*38f0*/  BSYNC.RECONVERGENT B1 ;  /* 0x0000000000017941 */ /* 0x000fea0003800200 */
.L_x_2802:
        /* <DEDUP_REMOVED lines=38> */
[----:B------:R-:W-:Y:S01]  /*3b60*/  F2FP.F16.F32.PACK_AB R37, R37, R12 ;  /* 0x0000000c2525723e */ /* 0x000fe200000000ff */
[----:B------:R-:W-:-:S05]  /*3b70*/  IMAD.WIDE.U32 R16, R14, UR14, R16 ;  /* 0x0000000e0e107c25 */ /* 0x000fca000f8e0010 */
[----:B------:R-:W-:Y:S02]  /*3b80*/  IADD3 R15, PT, PT, R17, R15, RZ ;  /* 0x0000000f110f7210 */ /* 0x000fe40007ffe0ff */
[----:B-1----:R-:W-:-:S04]  /*3b90*/  LEA R14, P1, R16, UR18, 0x1 ;  /* 0x00000012100e7c11 */ /* 0x002fc8000f8208ff */
[----:B------:R-:W-:-:S05]  /*3ba0*/  LEA.HI.X R15, R16, UR19, R15, 0x1, P1 ;  /* 0x00000013100f7c11 */ /* 0x000fca00088f0c0f */
[----:B------:R0:W-:Y:S04]  /*3bb0*/  STG.E desc[UR12][R14.64], R37 ;  /* 0x000000250e007986 */ /* 0x0001e8000c10190c */
.L_x_2805:
[----:B------:R-:W-:Y:S05]  /*3bc0*/  BSYNC.RECONVERGENT B1 ;  /* 0x0000000000017941 */ /* 0x000fea0003800200 */
.L_x_2804:
        /* <DEDUP_REMOVED lines=28> */
[----:B------:R-:W-:-:S05]  /*3d90*/  F2FP.F16.F32.PACK_AB R21, R21, R18 ;  /* 0x000000121515723e */ /* 0x000fca00000000ff */
[----:B------:R1:W-:Y:S02]  /*3da0*/  STG.E desc[UR12][R14.64], R21 ;  /* 0x000000150e007986 */ /* 0x0003e4000c10190c */
.L_x_2807:
[----:B------:R-:W-:Y:S05]  /*3db0*/  BSYNC.RECONVERGENT B1 ;  /* 0x0000000000017941 */ /* 0x000fea0003800200 */
.L_x_2806:
        /* <DEDUP_REMOVED lines=22> */
[----:B------:R-:W1:Y:S02]  /*3f20*/  MUFU.RCP R17, R16 ;  /* 0x0000001000117308 */ /* 0x000e640000001000 */
[----:B------:R-:W-:Y:S01]  /*3f30*/  IADD3 R19, PT, PT, R7, R19, RZ ;  /* 0x0000001307137210 */ /* 0x000fe20007ffe0ff */
[----:B0-----:R-:W-:Y:S01]  /*3f40*/  FMUL.FTZ R15, R12, R13 ;  /* 0x0000000d0c0f7220 */ /* 0x001fe20000410000 */
[----:B---3--:R-:W-:-:S04]  /*3f50*/  LEA R12, P1, R6, UR18, 0x1 ;  /* 0x00000012060c7c11 */ /* 0x008fc8000f8208ff */
[----:B------:R-:W-:Y:S01]  /*3f60*/  LEA.HI.X R13, R6, UR19, R19, 0x1, P1 ;  /* 0x00000013060d7c11 */ /* 0x000fe200088f0c13 */
[----:B-1----:R-:W-:-:S05]  /*3f70*/  FMUL.FTZ R4, R4, R17 ;  /* 0x0000001104047220 */ /* 0x002fca0000410000 */
[----:B------:R-:W-:-:S05]  /*3f80*/  F2FP.F16.F32.PACK_AB R15, R4, R15 ;  /* 0x0000000f040f723e */ /* 0x000fca00000000ff */
[----:B------:R2:W-:Y:S02]  /*3f90*/  STG.E desc[UR12][R12.64], R15 ;  /* 0x0000000f0c007986 */ /* 0x0005e4000c10190c */
.L_x_2809:
[----:B------:R-:W-:Y:S05]  /*3fa0*/  BSYNC.RECONVERGENT B1 ;  /* 0x0000000000017941 */ /* 0x000fea0003800200 */
.L_x_2808:
        /* <DEDUP_REMOVED lines=28> */
[----:B------:R-:W-:-:S05]  /*4170*/  F2FP.F16.F32.PACK_AB R15, R15, R2 ;  /* 0x000000020f0f723e */ /* 0x000fca00000000ff */
[----:B------:R3:W-:Y:S02]  /*4180*/  STG.E desc[UR12][R6.64], R15 ;  /* 0x0000000f06007986 */ /* 0x0007e4000c10190c */
.L_x_2811:
[----:B------:R-:W-:Y:S05]  /*4190*/  BSYNC.RECONVERGENT B1 ;  /* 0x0000000000017941 */ /* 0x000fea0003800200 */
.L_x_2810:
        /* <DEDUP_REMOVED lines=27> */
[----:B------:R-:W-:-:S05]  /*4350*/  F2FP.F16.F32.PACK_AB R9, R9, R0 ;  /* 0x000000000909723e */ /* 0x000fca00000000ff */
[----:B------:R0:W-:Y:S02]  /*4360*/  STG.E desc[UR12][R4.64], R9 ;  /* 0x0000000904007986 */ /* 0x0001e4000c10190c */
.L_x_2797:
[----:B------:R-:W-:Y:S05]  /*4370*/  BSYNC.RECONVERGENT B0 ;  /* 0x0000000000007941 */ /* 0x000fea0003800200 */
.L_x_2781:
        /* <DEDUP_REMOVED lines=8> */
.L_x_2813:
        /* <DEDUP_REMOVED lines=16> */
.L_x_4542:


//--------------------- .text._Z35group_norm_nhwc_fwd_one_pass_kernelI11Fp16IOFp32WLi256ELi48ELi384EEv26Group_norm_nhwc_fwd_params --------------------------
	.section	.text._Z35group_norm_nhwc_fwd_one_pass_kernelI11Fp16IOFp32WLi256ELi48ELi384EEv26Group_norm_nhwc_fwd_params,"ax",@progbits
	.align	128
        .global         _Z35group_norm_nhwc_fwd_one_pass_kernelI11Fp16IOFp32WLi256ELi48ELi384EEv26Group_norm_nhwc_fwd_params
        .type           _Z35group_norm_nhwc_fwd_one_pass_kernelI11Fp16IOFp32WLi256ELi48ELi384EEv26Group_norm_nhwc_fwd_params,@function
        .size           _Z35group_norm_nhwc_fwd_one_pass_kernelI11Fp16IOFp32WLi256ELi48ELi384EEv26Group_norm_nhwc_fwd_params,(.L_x_4543 - _Z35group_norm_nhwc_fwd_one_pass_kernelI11Fp16IOFp32WLi256ELi48ELi384EEv26Group_norm_nhwc_fwd_params)
        .other          _Z35group_norm_nhwc_fwd_one_pass_kernelI11Fp16IOFp32WLi256ELi48ELi384EEv26Group_norm_nhwc_fwd_params,@"STO_CUDA_ENTRY STV_DEFAULT"
_Z35group_norm_nhwc_fwd_one_pass_kernelI11Fp16IOFp32WLi256ELi48ELi384EEv26Group_norm_nhwc_fwd_params:
.text._Z35group_norm_nhwc_fwd_one_pass_kernelI11Fp16IOFp32WLi256ELi48ELi384EEv26Group_norm_nhwc_fwd_params:
        /* <DEDUP_REMOVED lines=41> */
.L_x_2889:
        /* <DEDUP_REMOVED lines=9> */
[C---:B------:R-:W-:Y:S02]  /*0320*/  IADD3 R24, PT, PT, R69.reuse, 0x80, RZ ;  /* 0x0000008045187810 */ /* 0x040fe40007ffe0ff */
[----:B------:R-:W-:Y:S02]  /*0330*/  IADD3 R22, PT, PT, R69, 0x90, RZ ;  /* 0x0000009045167810 */ /* 0x000fe40007ffe0ff */
[----:B------:R-:W-:Y:S02]  /*0340*/  MOV R32, RZ ;  /* 0x000000ff00207202 */ /* 0x000fe40000000f00 */
[----:B-1----:R-:W-:Y:S02]  /*0350*/  ISETP.GE.U32.AND P5, PT, R23, UR6, PT ;  /* 0x0000000617007c0c */ /* 0x002fe4000bfa6070 */
[----:B------:R-:W-:Y:S02]  /*0360*/  ISETP.GE.U32.AND P6, PT, R24, UR6, PT ;  /* 0x0000000618007c0c */ /* 0x000fe4000bfc6070 */
[----:B0--34-:R-:W-:-:S02]  /*0370*/  IABS R8, R10 ;  /* 0x0000000a00087213 */ /* 0x019fc40000000000 */
[----:B------:R-:W-:Y:S02]  /*0380*/  ISETP.GE.AND.EX P5, PT, R25, UR7, PT, P5 ;  /* 0x0000000719007c0c */ /* 0x000fe4000bfa6350 */
[----:B------:R-:W0:Y:S11]  /*0390*/  I2F.RP R5, R8 ;  /* 0x0000000800057306 */ /* 0x000e360000209400 */
[----:B------:R-:W1:Y:S01]  /*03a0*/  @!P5 LDC.64 R14, c[0x0][0x3e0] ;  /* 0x0000f800ff0edb82 */ /* 0x000e620000000a00 */
[----:B0-----:R-:W0:Y:S07]  /*03b0*/  MUFU.RCP R5, R5 ;  /* 0x0000000500057308 */ /* 0x001e2e0000001000 */
[----:B-----5:R-:W3:Y:S01]  /*03c0*/  @!P5 LDC.64 R16, c[0x0][0x390] ;  /* 0x0000e400ff10db82 */ /* 0x020ee20000000a00 */
[----:B0-----:R-:W-:-:S04]  /*03d0*/  IADD3 R6, PT, PT, R5, 0xffffffe, RZ ;  /* 0x0ffffffe05067810 */ /* 0x001fc80007ffe0ff */
[----:B------:R0:W4:Y:S02]  /*03e0*/  F2I.FTZ.U32.TRUNC.NTZ R7, R6 ;  /* 0x0000000600077305 */ /* 0x000124000021f000 */
[----:B0-----:R-:W-:Y:S02]  /*03f0*/  MOV R6, RZ ;  /* 0x000000ff00067202 */ /* 0x001fe40000000f00 */
[----:B----4-:R-:W-:-:S05]  /*0400*/  IADD3 R9, PT, PT, RZ, -R7, RZ ;  /* 0x80000007ff097210 */ /* 0x010fca0007ffe0ff */
[----:B------:R-:W-:-:S04]  /*0410*/  IMAD R9, R9, R8, RZ ;  /* 0x0000000809097224 */ /* 0x000fc800078e02ff */
[----:B------:R-:W-:Y:S01]  /*0420*/  IMAD.HI.U32 R7, R7, R9, R6 ;  /* 0x0000000907077227 */ /* 0x000fe200078e0006 */
[----:B------:R-:W-:-:S05]  /*0430*/  MOV R9, R11 ;  /* 0x0000000b00097202 */ /* 0x000fca0000000f00 */
[----:B------:R-:W-:-:S05]  /*0440*/  IMAD.HI.U32 R7, R7, R9, RZ ;  /* 0x0000000907077227 */ /* 0x000fca00078e00ff */
[----:B------:R-:W-:-:S05]  /*0450*/  IADD3 R5, PT, PT, -R7, RZ, RZ ;  /* 0x000000ff07057210 */ /* 0x000fca0007ffe1ff */
[----:B------:R-:W-:Y:S01]  /*0460*/  IMAD R5, R8, R5, R9 ;  /* 0x0000000508057224 */ /* 0x000fe200078e0209 */
[----:B------:R-:W-:-:S04]  /*0470*/  IADD3 R9, PT, PT, R69, 0x50, RZ ;  /* 0x0000005045097810 */ /* 0x000fc80007ffe0ff */
[----:B------:R-:W-:Y:S02]  /*0480*/  ISETP.GT.U32.AND P2, PT, R8, R5, PT ;  /* 0x000000050800720c */ /* 0x000fe40003f44070 */
[----:B------:R-:W-:Y:S02]  /*0490*/  ISETP.GE.U32.AND P3, PT, R9, UR6, PT ;  /* 0x0000000609007c0c */ /* 0x000fe4000bf66070 */
[----:B------:R-:W-:-:S04]  /*04a0*/  SHF.R.S32.HI R21, RZ, 0x1f, R9 ;  /* 0x0000001fff157819 */ /* 0x000fc80000011409 */
[----:B------:R-:W-:-:S05]  /*04b0*/  ISETP.GE.AND.EX P3, PT, R21, UR7, PT, P3 ;  /* 0x0000000715007c0c */ /* 0x000fca000bf66330 */
[-C--:B------:R-:W-:Y:S02]  /*04c0*/  @!P2 IADD3 R5, PT, PT, R5, -R8.reuse, RZ ;  /* 0x800000080505a210 */ /* 0x080fe40007ffe0ff */
[----:B------:R-:W-:Y:S02]  /*04d0*/  @!P2 IADD3 R7, PT, PT, R7, 0x1, RZ ;  /* 0x000000010707a810 */ /* 0x000fe40007ffe0ff */
[----:B------:R-:W-:Y:S02]  /*04e0*/  ISETP.GE.U32.AND P1, PT, R5, R8, PT ;  /* 0x000000080500720c */ /* 0x000fe40003f26070 */
[----:B------:R-:W-:Y:S02]  /*04f0*/  LOP3.LUT R5, R61, R10, RZ, 0x3c, !PT ;  /* 0x0000000a3d057212 */ /* 0x000fe400078e3cff */
[----:B------:R-:W-:Y:S01]  /*0500*/  ISETP.NE.AND P2, PT, R10, RZ, PT ;  /* 0x000000ff0a00720c */ /* 0x000fe20003f45270 */
[----:B------:R-:W0:Y:S01]  /*0510*/  @!P3 LDC.64 R18, c[0x0][0x3e0] ;  /* 0x0000f800ff12bb82 */ /* 0x000e220000000a00 */
[----:B------:R-:W-:-:S07]  /*0520*/  ISETP.GE.AND P4, PT, R5, RZ, PT ;  /* 0x000000ff0500720c */ /* 0x000fce0003f86270 */
[----:B------:R-:W-:Y:S01]  /*0530*/  @P1 IADD3 R7, PT, PT, R7, 0x1, RZ ;  /* 0x0000000107071810 */ /* 0x000fe20007ffe0ff */
[----:B------:R-:W4:Y:S05]  /*0540*/  @!P3 LDC.64 R12, c[0x0][0x390] ;  /* 0x0000e400ff0cbb82 */ /* 0x000f2a0000000a00 */
[----:B------:R-:W-:Y:S02]  /*0550*/  @!P4 IADD3 R7, PT, PT, -R7, RZ, RZ ;  /* 0x000000ff0707c210 */ /* 0x000fe40007ffe1ff */
[----:B------:R-:W-:Y:S02]  /*0560*/  @!P2 LOP3.LUT R7, RZ, R10, RZ, 0x33, !PT ;  /* 0x0000000aff07a212 */ /* 0x000fe400078e33ff */
[----:B------:R-:W-:-:S02]  /*0570*/  ISETP.GE.U32.AND P2, PT, R26, UR6, PT ;  /* 0x000000061a007c0c */ /* 0x000fc4000bf46070 */
[----:B------:R-:W-:Y:S02]  /*0580*/  IADD3 R70, PT, PT, -R7, RZ, RZ ;  /* 0x000000ff07467210 */ /* 0x000fe40007ffe1ff */
[----:B------:R-:W-:Y:S02]  /*0590*/  ISETP.GE.AND.EX P2, PT, R27, UR7, PT, P2 ;  /* 0x000000071b007c0c */ /* 0x000fe4000bf46320 */
[----:B------:R-:W-:Y:S01]  /*05a0*/  SHF.R.S32.HI R5, RZ, 0x1f, R7 ;  /* 0x0000001fff057819 */ /* 0x000fe20000011407 */
[----:B------:R-:W-:-:S04]  /*05b0*/  IMAD R70, R10, R70, R61 ;  /* 0x000000460a467224 */ /* 0x000fc800078e023d */
[----:B------:R-:W-:Y:S02]  /*05c0*/  IMAD R70, R70, 0x30, RZ ;  /* 0x0000003046467824 */ /* 0x000fe400078e02ff */
[----:B--2---:R-:W-:Y:S01]  /*05d0*/  IMAD R6, R5, UR10, RZ ;  /* 0x0000000a05067c24 */ /* 0x004fe2000f8e02ff */
[----:B------:R-:W-:Y:S02]  /*05e0*/  SHF.R.S32.HI R5, RZ, 0x1f, R24 ;  /* 0x0000001fff057819 */ /* 0x000fe40000011418 */
[C---:B------:R-:W-:Y:S01]  /*05f0*/  IADD3 R74, P1, PT, R70.reuse, R75, RZ ;  /* 0x0000004b464a7210 */ /* 0x040fe20007f3e0ff */
[----:B------:R-:W-:Y:S01]  /*0600*/  IMAD R73, R7, UR11, R6 ;  /* 0x0000000b07497c24 */ /* 0x000fe2000f8e0206 */
[----:B------:R-:W2:Y:S01]  /*0610*/  @!P2 LDC.64 R10, c[0x0][0x3e0] ;  /* 0x0000f800ff0aab82 */ /* 0x000ea20000000a00 */
[----:B0-----:R-:W-:Y:S01]  /*0620*/  @!P3 IMAD R6, R21, R18, RZ ;  /* 0x000000121506b224 */ /* 0x001fe200078e02ff */
[----:B------:R-:W-:Y:S02]  /*0630*/  LEA.HI.X.SX32 R75, R70, RZ, 0x1, P1 ;  /* 0x000000ff464b7211 */ /* 0x000fe400008f0eff */
[----:B------:R-:W-:Y:S01]  /*0640*/  ISETP.GE.AND.EX P6, PT, R5, UR7, PT, P6 ;  /* 0x0000000705007c0c */ /* 0x000fe2000bfc6360 */
[----:B------:R-:W-:Y:S01]  /*0650*/  @!P3 IMAD R21, R9, R19, R6 ;  /* 0x000000130915b224 */ /* 0x000fe200078e0206 */
[----:B------:R-:W-:Y:S01]  /*0660*/  ISETP.GE.U32.AND P1, PT, R22, UR6, PT ;  /* 0x0000000616007c0c */ /* 0x000fe2000bf26070 */
[----:B------:R-:W-:-:S04]  /*0670*/  IMAD.WIDE.U32 R74, R7, UR10, R74 ;  /* 0x0000000a074a7c25 */ /* 0x000fc8000f8e004a */
[----:B-1----:R-:W-:Y:S01]  /*0680*/  @!P5 IMAD R6, R25, R14, RZ ;  /* 0x0000000e1906d224 */ /* 0x002fe200078e02ff */
[----:B------:R-:W-:Y:S02]  /*0690*/  IADD3 R73, PT, PT, R75, R73, RZ ;  /* 0x000000494b497210 */ /* 0x000fe40007ffe0ff */
[-C--:B------:R-:W-:Y:S01]  /*06a0*/  @!P3 MOV R72, R74.reuse ;  /* 0x0000004a0048b202 */ /* 0x080fe20000000f00 */
[----:B------:R-:W-:Y:S01]  /*06b0*/  @!P5 IMAD R25, R23, R15, R6 ;  /* 0x0000000f1719d224 */ /* 0x000fe200078e0206 */
[----:B------:R-:W-:Y:S02]  /*06c0*/  @!P5 MOV R6, R74 ;  /* 0x0000004a0006d202 */ /* 0x000fe40000000f00 */
[----:B------:R-:W-:Y:S01]  /*06d0*/  @!P5 MOV R7, R73 ;  /* 0x000000490007d202 */ /* 0x000fe20000000f00 */
[----:B------:R-:W-:Y:S02]  /*06e0*/  @!P3 IMAD.WIDE.U32 R18, R9, R18, R72 ;  /* 0x000000120912b225 */ /* 0x000fe400078e0048 */
[----:B------:R-:W0:Y:S02]  /*06f0*/  @!P2 LDC.64 R8, c[0x0][0x390] ;  /* 0x0000e400ff08ab82 */ /* 0x000e240000000a00 */
[----:B------:R-:W-:Y:S01]  /*0700*/  @!P5 IMAD.WIDE.U32 R14, R23, R14, R6 ;  /* 0x0000000e170ed225 */ /* 0x000fe200078e0006 */
[----:B------:R-:W-:-:S02]  /*0710*/  SHF.R.S32.HI R23, RZ, 0x1f, R22 ;  /* 0x0000001fff177819 */ /* 0x000fc40000011416 */
[----:B------:R-:W-:Y:S02]  /*0720*/  @!P3 IADD3 R19, PT, PT, R19, R21, RZ ;  /* 0x000000151313b210 */ /* 0x000fe40007ffe0ff */
[C---:B----4-:R-:W-:Y:S01]  /*0730*/  @!P3 LEA R20, P4, R18.reuse, R12, 0x1 ;  /* 0x0000000c1214b211 */ /* 0x050fe200078808ff */
[----:B------:R-:W1:Y:S01]  /*0740*/  @!P6 LDC.64 R6, c[0x0][0x3e0] ;  /* 0x0000f800ff06eb82 */ /* 0x000e620000000a00 */
[----:B------:R-:W-:Y:S02]  /*0750*/  ISETP.GE.AND.EX P1, PT, R23, UR7, PT, P1 ;  /* 0x0000000717007c0c */ /* 0x000fe4000bf26310 */
[----:B------:R-:W-:Y:S01]  /*0760*/  @!P3 LEA.HI.X R21, R18, R13, R19, 0x1, P4 ;  /* 0x0000000d1215b211 */ /* 0x000fe200020f0c13 */
[----:B--2---:R-:W-:Y:S01]  /*0770*/  @!P2 IMAD R13, R27, R10, RZ ;  /* 0x0000000a1b0da224 */ /* 0x004fe200078e02ff */
[----:B------:R-:W-:Y:S02]  /*0780*/  @!P5 IADD3 R12, PT, PT, R15, R25, RZ ;  /* 0x000000190f0cd210 */ /* 0x000fe40007ffe0ff */
[----:B---3--:R-:W-:Y:S01]  /*0790*/  @!P5 LEA R16, P4, R14, R16, 0x1 ;  /* 0x000000100e10d211 */ /* 0x008fe200078808ff */
[----:B------:R2:W3:Y:S01]  /*07a0*/  @!P3 LDG.E R32, desc[UR8][R20.64] ;  /* 0x000000081420b981 */ /* 0x0004e2000c1e1900 */
[----:B------:R-:W-:Y:S01]  /*07b0*/  IADD3 R25, PT, PT, R69, 0xa0, RZ ;  /* 0x000000a045197810 */ /* 0x000fe20007ffe0ff */
[----:B------:R-:W-:Y:S01]  /*07c0*/  @!P2 IMAD R15, R26, R11, R13 ;  /* 0x0000000b1a0fa224 */ /* 0x000fe200078e020d */
[----:B------:R-:W-:-:S02]  /*07d0*/  @!P2 MOV R18, R74 ;  /* 0x0000004a0012a202 */ /* 0x000fc40000000f00 */
[----:B------:R-:W-:Y:S02]  /*07e0*/  @!P2 MOV R19, R73 ;  /* 0x000000490013a202 */ /* 0x000fe40000000f00 */
[----:B------:R-:W-:Y:S02]  /*07f0*/  @!P5 LEA.HI.X R17, R14, R17, R12, 0x1, P4 ;  /* 0x000000110e11d211 */ /* 0x000fe400020f0c0c */
[----:B------:R-:W-:Y:S01]  /*0800*/  ISETP.GE.U32.AND P4, PT, R25, UR6, PT ;  /* 0x0000000619007c0c */ /* 0x000fe2000bf86070 */
[----:B------:R-:W-:Y:S01]  /*0810*/  @!P2 IMAD.WIDE.U32 R18, R26, R10, R18 ;  /* 0x0000000a1a12a225 */ /* 0x000fe200078e0012 */
[----:B------:R-:W-:Y:S01]  /*0820*/  SHF.R.S32.HI R29, RZ, 0x1f, R25 ;  /* 0x0000001fff1d7819 */ /* 0x000fe20000011419 */
[----:B------:R-:W4:Y:S01]  /*0830*/  @!P1 LDC.64 R12, c[0x0][0x3e0] ;  /* 0x0000f800ff0c9b82 */ /* 0x000f220000000a00 */
[----:B------:R-:W-:Y:S02]  /*0840*/  MOV R34, RZ ;  /* 0x000000ff00227202 */ /* 0x000fe40000000f00 */
[----:B------:R-:W-:Y:S01]  /*0850*/  ISETP.GE.AND.EX P4, PT, R29, UR7, PT, P4 ;  /* 0x000000071d007c0c */ /* 0x000fe2000bf86340 */
[----:B-1----:R-:W-:Y:S01]  /*0860*/  @!P6 IMAD R5, R5, R6, RZ ;  /* 0x000000060505e224 */ /* 0x002fe200078e02ff */
[----:B------:R-:W-:-:S02]  /*0870*/  @!P2 IADD3 R15, PT, PT, R19, R15, RZ ;  /* 0x0000000f130fa210 */ /* 0x000fc40007ffe0ff */
[C---:B0-----:R-:W-:Y:S01]  /*0880*/  @!P2 LEA R14, P3, R18.reuse, R8, 0x1 ;  /* 0x00000008120ea211 */ /* 0x041fe200078608ff */
[----:B------:R-:W0:Y:S01]  /*0890*/  @!P6 LDC.64 R10, c[0x0][0x390] ;  /* 0x0000e400ff0aeb82 */ /* 0x000e220000000a00 */
[----:B------:R-:W-:Y:S01]  /*08a0*/  @!P6 MOV R19, R73 ;  /* 0x000000490013e202 */ /* 0x000fe20000000f00 */
[----:B------:R1:W5:Y:S01]  /*08b0*/  @!P5 LDG.E R34, desc[UR8][R16.64] ;  /* 0x000000081022d981 */ /* 0x000362000c1e1900 */
[----:B------:R-:W-:Y:S01]  /*08c0*/  @!P2 LEA.HI.X R15, R18, R9, R15, 0x1, P3 ;  /* 0x00000009120fa211 */ /* 0x000fe200018f0c0f */
[----:B--2---:R-:W-:Y:S01]  /*08d0*/  @!P6 IMAD R21, R24, R7, R5 ;  /* 0x000000071815e224 */ /* 0x004fe200078e0205 */
[----:B------:R-:W-:Y:S02]  /*08e0*/  @!P6 MOV R18, R74 ;  /* 0x0000004a0012e202 */ /* 0x000fe40000000f00 */
[----:B------:R-:W-:Y:S01]  /*08f0*/  ISETP.GE.U32.AND P3, PT, R68, UR6, PT ;  /* 0x0000000644007c0c */ /* 0x000fe2000bf66070 */
[----:B------:R-:W2:Y:S01]  /*0900*/  @!P1 LDC.64 R8, c[0x0][0x390] ;  /* 0x0000e400ff089b82 */ /* 0x000ea20000000a00 */
[----:B------:R-:W-:Y:S01]  /*0910*/  IADD3 R5, PT, PT, R69, 0xb0, RZ ;  /* 0x000000b045057810 */ /* 0x000fe20007ffe0ff */
[----:B------:R-:W-:Y:S01]  /*0920*/  @!P6 IMAD.WIDE.U32 R18, R24, R6, R18 ;  /* 0x000000061812e225 */ /* 0x000fe200078e0012 */
[----:B------:R-:W-:-:S02]  /*0930*/  MOV R36, RZ ;  /* 0x000000ff00247202 */ /* 0x000fc40000000f00 */
[----:B------:R-:W-:Y:S02]  /*0940*/  ISETP.GE.AND.EX P3, PT, R53, UR7, PT, P3 ;  /* 0x0000000735007c0c */ /* 0x000fe4000bf66330 */
[----:B------:R-:W-:Y:S01]  /*0950*/  ISETP.GE.U32.AND P5, PT, R5, UR6, PT ;  /* 0x0000000605007c0c */ /* 0x000fe2000bfa6070 */
[----:B------:R-:W2:Y:S01]  /*0960*/  @!P4 LDC.64 R6, c[0x0][0x3e0] ;  /* 0x0000f800ff06cb82 */ /* 0x000ea20000000a00 */
[----:B------:R-:W-:Y:S01]  /*0970*/  SHF.R.S32.HI R27, RZ, 0x1f, R5 ;  /* 0x0000001fff1b7819 */ /* 0x000fe20000011405 */
[----:B------:R0:W3:Y:S01]  /*0980*/  @!P2 LDG.E R36, desc[UR8][R14.64] ;  /* 0x000000080e24a981 */ /* 0x0000e2000c1e1900 */
[----:B----4-:R-:W-:Y:S01]  /*0990*/  @!P1 IMAD R23, R23, R12, RZ ;  /* 0x0000000c17179224 */ /* 0x010fe200078e02ff */
[----:B-1----:R-:W-:Y:S02]  /*09a0*/  @!P6 IADD3 R16, PT, PT, R19, R21, RZ ;  /* 0x000000151310e210 */ /* 0x002fe40007ffe0ff */
[----:B------:R-:W-:Y:S01]  /*09b0*/  ISETP.GE.AND.EX P2, PT, R27, UR7, PT, P5 ;  /* 0x000000071b007c0c */ /* 0x000fe2000bf46350 */
[----:B------:R-:W-:Y:S01]  /*09c0*/  @!P1 IMAD R17, R22, R13, R23 ;  /* 0x0000000d16119224 */ /* 0x000fe200078e0217 */
[----:B0-----:R-:W-:Y:S01]  /*09d0*/  @!P6 LEA R10, P5, R18, R10, 0x1 ;  /* 0x0000000a120ae211 */ /* 0x001fe200078a08ff */
[----:B------:R-:W0:Y:S01]  /*09e0*/  @!P4 LDC.64 R20, c[0x0][0x390] ;  /* 0x0000e400ff14cb82 */ /* 0x000e220000000a00 */
[----:B------:R-:W-:-:S02]  /*09f0*/  MOV R38, RZ ;  /* 0x000000ff00267202 */ /* 0x000fc40000000f00 */
[----:B------:R-:W-:Y:S02]  /*0a00*/  @!P1 MOV R14, R74 ;  /* 0x0000004a000e9202 */ /* 0x000fe40000000f00 */
[----:B------:R-:W-:Y:S02]  /*0a10*/  @!P1 MOV R15, R73 ;  /* 0x00000049000f9202 */ /* 0x000fe40000000f00 */
[----:B------:R-:W-:Y:S02]  /*0a20*/  @!P6 LEA.HI.X R11, R18, R11, R16, 0x1, P5 ;  /* 0x0000000b120be211 */ /* 0x000fe400028f0c10 */
[----:B------:R-:W1:Y:S01]  /*0a30*/  @!P3 LDC.64 R18, c[0x0][0x3e0] ;  /* 0x0000f800ff12bb82 */ /* 0x000e620000000a00 */
[----:B------:R-:W-:Y:S01]  /*0a40*/  @!P1 IMAD.WIDE.U32 R22, R22, R12, R14 ;  /* 0x0000000c16169225 */ /* 0x000fe200078e000e */
[----:B------:R-:W-:Y:S01]  /*0a50*/  ISETP.GE.U32.AND P5, PT, R67, UR6, PT ;  /* 0x0000000643007c0c */ /* 0x000fe2000bfa6070 */
[----:B------:R4:W3:Y:S03]  /*0a60*/  @!P6 LDG.E R38, desc[UR8][R10.64] ;  /* 0x000000080a26e981 */ /* 0x0008e6000c1e1900 */
[----:B------:R-:W-:-:S02]  /*0a70*/  @!P1 IADD3 R14, PT, PT, R23, R17, RZ ;  /* 0x00000011170e9210 */ /* 0x000fc40007ffe0ff */
[C---:B--2---:R-:W-:Y:S01]  /*0a80*/  @!P1 LEA R16, P6, R22.reuse, R8, 0x1 ;  /* 0x0000000816109211 */ /* 0x044fe200078c08ff */
[----:B------:R-:W-:Y:S01]  /*0a90*/  @!P4 IMAD R8, R29, R6, RZ ;  /* 0x000000061d08c224 */ /* 0x000fe200078e02ff */
[----:B------:R-:W2:Y:S02]  /*0aa0*/  @!P2 LDC.64 R12, c[0x0][0x3e0] ;  /* 0x0000f800ff0cab82 */ /* 0x000ea40000000a00 */
[----:B------:R-:W-:Y:S01]  /*0ab0*/  @!P1 LEA.HI.X R17, R22, R9, R14, 0x1, P6 ;  /* 0x0000000916119211 */ /* 0x000fe200030f0c0e */
[----:B------:R-:W-:Y:S01]  /*0ac0*/  @!P4 IMAD R23, R25, R7, R8 ;  /* 0x000000071917c224 */ /* 0x000fe200078e0208 */
[----:B------:R-:W-:Y:S02]  /*0ad0*/  ISETP.GE.U32.AND P6, PT, R69, UR6, PT ;  /* 0x0000000645007c0c */ /* 0x000fe4000bfc6070 */
[----:B------:R-:W-:Y:S02]  /*0ae0*/  ISETP.GE.AND.EX P5, PT, R0, UR7, PT, P5 ;  /* 0x0000000700007c0c */ /* 0x000fe4000bfa6350 */
[----:B------:R-:W2:Y:S01]  /*0af0*/  @!P3 LDC.64 R14, c[0x0][0x390] ;  /* 0x0000e400ff0ebb82 */ /* 0x000ea20000000a00 */
[----:B------:R-:W-:-:S02]  /*0b00*/  @!P4 MOV R8, R74 ;  /* 0x0000004a0008c202 */ /* 0x000fc40000000f00 */
[----:B------:R-:W-:Y:S02]  /*0b10*/  @!P4 MOV R9, R73 ;  /* 0x000000490009c202 */ /* 0x000fe40000000f00 */
[----:B------:R-:W-:Y:S02]  /*0b20*/  ISETP.GE.AND.EX P6, PT, R54, UR7, PT, P6 ;  /* 0x0000000736007c0c */ /* 0x000fe4000bfc6360 */
[----:B------:R-:W-:Y:S01]  /*0b30*/  MOV R40, RZ ;  /* 0x000000ff00287202 */ /* 0x000fe20000000f00 */
[----:B------:R-:W-:Y:S02]  /*0b40*/  @!P4 IMAD.WIDE.U32 R6, R25, R6, R8 ;  /* 0x000000061906c225 */ /* 0x000fe400078e0008 */
[----:B------:R-:W2:Y:S03]  /*0b50*/  @!P2 LDC.64 R8, c[0x0][0x390] ;  /* 0x0000e400ff08ab82 */ /* 0x000ea60000000a00 */
[----:B------:R4:W3:Y:S01]  /*0b60*/  @!P1 LDG.E R40, desc[UR8][R16.64] ;  /* 0x0000000810289981 */ /* 0x0008e2000c1e1900 */
[----:B------:R-:W-:-:S02]  /*0b70*/  @!P4 IADD3 R7, PT, PT, R7, R23, RZ ;  /* 0x000000170707c210 */ /* 0x000fc40007ffe0ff */
[C---:B0-----:R-:W-:Y:S01]  /*0b80*/  @!P4 LEA R20, P1, R6.reuse, R20, 0x1 ;  /* 0x000000140614c211 */ /* 0x041fe200078208ff */
[----:B-1----:R-:W-:Y:S01]  /*0b90*/  @!P3 IMAD R22, R53, R18, RZ ;  /* 0x000000123516b224 */ /* 0x002fe200078e02ff */
[----:B----4-:R-:W0:Y:S02]  /*0ba0*/  @!P5 LDC.64 R10, c[0x0][0x3e0] ;  /* 0x0000f800ff0adb82 */ /* 0x010e240000000a00 */
[----:B------:R-:W-:Y:S02]  /*0bb0*/  @!P4 LEA.HI.X R21, R6, R21, R7, 0x1, P1 ;  /* 0x000000150615c211 */ /* 0x000fe400008f0c07 */
[----:B------:R-:W-:Y:S02]  /*0bc0*/  @!P3 MOV R16, R74 ;  /* 0x0000004a0010b202 */ /* 0x000fe40000000f00 */
[----:B------:R-:W-:Y:S02]  /*0bd0*/  @!P3 MOV R17, R73 ;  /* 0x000000490011b202 */ /* 0x000fe40000000f00 */
[----:B------:R-:W1:Y:S01]  /*0be0*/  @!P6 LDC.64 R6, c[0x0][0x3e0] ;  /* 0x0000f800ff06eb82 */ /* 0x000e620000000a00 */
[----:B------:R-:W-:-:S02]  /*0bf0*/  @!P3 IMAD R23, R68, R19, R22 ;  /* 0x000000134417b224 */ /* 0x000fc400078e0216 */
[----:B------:R-:W-:Y:S01]  /*0c00*/  @!P3 IMAD.WIDE.U32 R18, R68, R18, R16 ;  /* 0x000000124412b225 */ /* 0x000fe200078e0010 */
[----:B------:R-:W-:Y:S02]  /*0c10*/  @!P2 MOV R16, R74 ;  /* 0x0000004a0010a202 */ /* 0x000fe40000000f00 */
[----:B------:R-:W-:Y:S01]  /*0c20*/  @!P2 MOV R17, R73 ;  /* 0x000000490011a202 */ /* 0x000fe20000000f00 */
[----:B--2---:R-:W-:Y:S01]  /*0c30*/  @!P2 IMAD R24, R27, R12, RZ ;  /* 0x0000000c1b18a224 */ /* 0x004fe200078e02ff */
[----:B------:R-:W-:Y:S02]  /*0c40*/  @!P3 IADD3 R19, PT, PT, R19, R23, RZ ;  /* 0x000000171313b210 */ /* 0x000fe40007ffe0ff */
[C---:B------:R-:W-:Y:S01]  /*0c50*/  @!P3 LEA R14, P1, R18.reuse, R14, 0x1 ;  /* 0x0000000e120eb211 */ /* 0x040fe200078208ff */
[C---:B------:R-:W-:Y:S01]  /*0c60*/  @!P2 IMAD R25, R5.reuse, R13, R24 ;  /* 0x0000000d0519a224 */ /* 0x040fe200078e0218 */
[----:B------:R-:W-:Y:S01]  /*0c70*/  MOV R42, RZ ;  /* 0x000000ff002a7202 */ /* 0x000fe20000000f00 */
[----:B------:R-:W-:Y:S01]  /*0c80*/  @!P2 IMAD.WIDE.U32 R12, R5, R12, R16 ;  /* 0x0000000c050ca225 */ /* 0x000fe200078e0010 */
[----:B------:R-:W-:Y:S01]  /*0c90*/  MOV R23, RZ ;  /* 0x000000ff00177202 */ /* 0x000fe20000000f00 */
[----:B------:R-:W2:Y:S01]  /*0ca0*/  @!P5 LDC.64 R16, c[0x0][0x390] ;  /* 0x0000e400ff10db82 */ /* 0x000ea20000000a00 */
[----:B------:R-:W-:-:S02]  /*0cb0*/  @!P3 LEA.HI.X R15, R18, R15, R19, 0x1, P1 ;  /* 0x0000000f120fb211 */ /* 0x000fc400008f0c13 */
[----:B------:R-:W-:Y:S01]  /*0cc0*/  ISETP.GE.U32.AND P1, PT, R66, UR6, PT ;  /* 0x0000000642007c0c */ /* 0x000fe2000bf26070 */
[----:B------:R4:W3:Y:S01]  /*0cd0*/  @!P4 LDG.E R42, desc[UR8][R20.64] ;  /* 0x00000008142ac981 */ /* 0x0008e2000c1e1900 */
[----:B------:R-:W-:Y:S02]  /*0ce0*/  @!P2 IADD3 R5, PT, PT, R13, R25, RZ ;  /* 0x000000190d05a210 */ /* 0x000fe40007ffe0ff */
[----:B------:R-:W-:Y:S01]  /*0cf0*/  @!P2 LEA R8, P4, R12, R8, 0x1 ;  /* 0x000000080c08a211 */ /* 0x000fe200078808ff */
[----:B------:R1:W3:Y:S01]  /*0d00*/  @!P3 LDG.E R23, desc[UR8][R14.64] ;  /* 0x000000080e17b981 */ /* 0x0002e2000c1e1900 */
[----:B------:R-:W-:Y:S02]  /*0d10*/  ISETP.GE.AND.EX P3, PT, R2, UR7, PT, P1 ;  /* 0x0000000702007c0c */ /* 0x000fe4000bf66310 */
[----:B------:R-:W-:Y:S01]  /*0d20*/  @!P2 LEA.HI.X R9, R12, R9, R5, 0x1, P4 ;  /* 0x000000090c09a211 */ /* 0x000fe200020f0c05 */
[----:B----4-:R-:W4:Y:S01]  /*0d30*/  @!P6 LDC.64 R20, c[0x0][0x390] ;  /* 0x0000e400ff14eb82 */ /* 0x010f220000000a00 */
[----:B------:R-:W-:Y:S01]  /*0d40*/  ISETP.GE.U32.AND P4, PT, R65, UR6, PT ;  /* 0x0000000641007c0c */ /* 0x000fe2000bf86070 */
[----:B0-----:R-:W-:-:S02]  /*0d50*/  @!P5 IMAD R12, R0, R10, RZ ;  /* 0x0000000a000cd224 */ /* 0x001fc400078e02ff */
[----:B-1----:R-:W-:Y:S01]  /*0d60*/  @!P6 IMAD R18, R54, R6, RZ ;  /* 0x000000063612e224 */ /* 0x002fe200078e02ff */
[----:B------:R-:W-:Y:S01]  /*0d70*/  ISETP.GE.AND.EX P4, PT, R3, UR7, PT, P4 ;  /* 0x0000000703007c0c */ /* 0x000fe2000bf86340 */
[----:B------:R-:W-:Y:S01]  /*0d80*/  @!P5 IMAD R5, R67, R11, R12 ;  /* 0x0000000b4305d224 */ /* 0x000fe200078e020c */
[----:B------:R-:W-:Y:S02]  /*0d90*/  @!P5 MOV R12, R74 ;  /* 0x0000004a000cd202 */ /* 0x000fe40000000f00 */
[----:B------:R-:W-:Y:S01]  /*0da0*/  @!P5 MOV R13, R73 ;  /* 0x00000049000dd202 */ /* 0x000fe20000000f00 */
[----:B------:R-:W-:Y:S02]  /*0db0*/  @!P6 IMAD R25, R69, R7, R18 ;  /* 0x000000074519e224 */ /* 0x000fe400078e0212 */
[----:B------:R-:W0:Y:S01]  /*0dc0*/  @!P3 LDC.64 R18, c[0x0][0x3e0] ;  /* 0x0000f800ff12bb82 */ /* 0x000e220000000a00 */
[----:B------:R-:W-:Y:S01]  /*0dd0*/  @!P5 IMAD.WIDE.U32 R10, R67, R10, R12 ;  /* 0x0000000a430ad225 */ /* 0x000fe200078e000c */
[----:B------:R-:W-:-:S02]  /*0de0*/  @!P6 MOV R12, R74 ;  /* 0x0000004a000ce202 */ /* 0x000fc40000000f00 */
[----:B------:R-:W-:Y:S02]  /*0df0*/  @!P6 MOV R13, R73 ;  /* 0x00000049000de202 */ /* 0x000fe40000000f00 */
[----:B------:R-:W-:Y:S02]  /*0e00*/  @!P5 IADD3 R5, PT, PT, R11, R5, RZ ;  /* 0x000000050b05d210 */ /* 0x000fe40007ffe0ff */
[----:B------:R-:W1:Y:S01]  /*0e10*/  @!P4 LDC.64 R14, c[0x0][0x3e0] ;  /* 0x0000f800ff0ecb82 */ /* 0x000e620000000a00 */
[----:B--2---:R-:W-:Y:S01]  /*0e20*/  @!P5 LEA R16, P1, R10, R16, 0x1 ;  /* 0x000000100a10d211 */ /* 0x004fe200078208ff */
[----:B------:R-:W-:-:S03]  /*0e30*/  @!P6 IMAD.WIDE.U32 R6, R69, R6, R12 ;  /* 0x000000064506e225 */ /* 0x000fc600078e000c */
[----:B------:R-:W-:Y:S02]  /*0e40*/  @!P5 LEA.HI.X R17, R10, R17, R5, 0x1, P1 ;  /* 0x000000110a11d211 */ /* 0x000fe400008f0c05 */
[----:B------:R-:W-:Y:S01]  /*0e50*/  @!P6 IADD3 R7, PT, PT, R7, R25, RZ ;  /* 0x000000190707e210 */ /* 0x000fe20007ffe0ff */
[----:B------:R-:W2:Y:S01]  /*0e60*/  @!P3 LDC.64 R12, c[0x0][0x390] ;  /* 0x0000e400ff0cbb82 */ /* 0x000ea20000000a00 */
[C---:B----4-:R-:W-:Y:S02]  /*0e70*/  @!P6 LEA R20, P1, R6.reuse, R20, 0x1 ;  /* 0x000000140614e211 */ /* 0x050fe400078208ff */
[----:B------:R-:W-:Y:S02]  /*0e80*/  IADD3 R5, PT, PT, R69, 0xc0, RZ ;  /* 0x000000c045057810 */ /* 0x000fe40007ffe0ff */
[----:B------:R-:W-:Y:S02]  /*0e90*/  @!P6 LEA.HI.X R21, R6, R21, R7, 0x1, P1 ;  /* 0x000000150615e211 */ /* 0x000fe400008f0c07 */
[----:B------:R-:W-:Y:S01]  /*0ea0*/  ISETP.GE.U32.AND P1, PT, R5, UR6, PT ;  /* 0x0000000605007c0c */ /* 0x000fe2000bf26070 */
[----:B------:R-:W4:Y:S01]  /*0eb0*/  @!P4 LDC.64 R10, c[0x0][0x390] ;  /* 0x0000e400ff0acb82 */ /* 0x000f220000000a00 */
[----:B------:R-:W-:Y:S01]  /*0ec0*/  SHF.R.S32.HI R29, RZ, 0x1f, R5 ;  /* 0x0000001fff1d7819 */ /* 0x000fe20000011405 */
[----:B0-----:R-:W-:-:S03]  /*0ed0*/  @!P3 IMAD R22, R2, R18, RZ ;  /* 0x000000120216b224 */ /* 0x001fc600078e02ff */
[----:B------:R-:W-:Y:S02]  /*0ee0*/  ISETP.GE.AND.EX P1, PT, R29, UR7, PT, P1 ;  /* 0x000000071d007c0c */ /* 0x000fe4000bf26310 */
[----:B------:R-:W-:Y:S02]  /*0ef0*/  MOV R24, RZ ;  /* 0x000000ff00187202 */ /* 0x000fe40000000f00 */
[----:B------:R-:W-:Y:S02]  /*0f00*/  @!P3 MOV R26, R74 ;  /* 0x0000004a001ab202 */ /* 0x000fe40000000f00 */
[----:B------:R-:W-:Y:S01]  /*0f10*/  @!P3 MOV R27, R73 ;  /* 0x00000049001bb202 */ /* 0x000fe20000000f00 */
[C---:B------:R-:W-:Y:S01]  /*0f20*/  @!P3 IMAD R25, R66.reuse, R19, R22 ;  /* 0x000000134219b224 */ /* 0x040fe200078e0216 */
[----:B------:R-:W-:Y:S01]  /*0f30*/  MOV R22, RZ ;  /* 0x000000ff00167202 */ /* 0x000fe20000000f00 */
[----:B------:R0:W3:Y:S01]  /*0f40*/  @!P6 LDG.E R24, desc[UR8][R20.64] ;  /* 0x000000081418e981 */ /* 0x0000e2000c1e1900 */
[----:B------:R-:W-:-:S03]  /*0f50*/  @!P3 IMAD.WIDE.U32 R18, R66, R18, R26 ;  /* 0x000000124212b225 */ /* 0x000fc600078e001a */
[----:B------:R-:W5:Y:S01]  /*0f60*/  @!P1 LDC.64 R6, c[0x0][0x3e0] ;  /* 0x0000f800ff069b82 */ /* 0x000f620000000a00 */
[----:B------:R2:W3:Y:S01]  /*0f70*/  @!P5 LDG.E R22, desc[UR8][R16.64] ;  /* 0x000000081016d981 */ /* 0x0004e2000c1e1900 */
[----:B-1----:R-:W-:Y:S01]  /*0f80*/  @!P4 IMAD R26, R3, R14, RZ ;  /* 0x0000000e031ac224 */ /* 0x002fe200078e02ff */
[----:B0-----:R-:W-:Y:S02]  /*0f90*/  @!P4 MOV R20, R74 ;  /* 0x0000004a0014c202 */ /* 0x001fe40000000f00 */
[----:B------:R-:W-:Y:S01]  /*0fa0*/  @!P4 MOV R21, R73 ;  /* 0x000000490015c202 */ /* 0x000fe20000000f00 */
[----:B------:R-:W-:Y:S01]  /*0fb0*/  @!P4 IMAD R27, R65, R15, R26 ;  /* 0x0000000f411bc224 */ /* 0x000fe200078e021a */
[----:B------:R-:W-:Y:S02]  /*0fc0*/  @!P3 IADD3 R19, PT, PT, R19, R25, RZ ;  /* 0x000000191313b210 */ /* 0x000fe40007ffe0ff */
[----:B--2---:R-:W-:Y:S01]  /*0fd0*/  @!P3 LEA R16, P5, R18, R12, 0x1 ;  /* 0x0000000c1210b211 */ /* 0x004fe200078a08ff */
[----:B------:R-:W-:Y:S01]  /*0fe0*/  @!P4 IMAD.WIDE.U32 R14, R65, R14, R20 ;  /* 0x0000000e410ec225 */ /* 0x000fe200078e0014 */
[----:B------:R-:W-:-:S02]  /*0ff0*/  CS2R R20, SRZ ;  /* 0x0000000000147805 */ /* 0x000fc4000001ff00 */
[----:B------:R-:W-:Y:S02]  /*1000*/  @!P3 LEA.HI.X R17, R18, R13, R19, 0x1, P5 ;  /* 0x0000000d1211b211 */ /* 0x000fe400028f0c13 */
[----:B------:R-:W-:Y:S01]  /*1010*/  @!P4 IADD3 R15, PT, PT, R15, R27, RZ ;  /* 0x0000001b0f0fc210 */ /* 0x000fe20007ffe0ff */
[----:B------:R-:W0:Y:S01]  /*1020*/  @!P1 LDC.64 R12, c[0x0][0x390] ;  /* 0x0000e400ff0c9b82 */ /* 0x000e220000000a00 */
[----:B------:R-:W-:Y:S01]  /*1030*/  IADD3 R27, PT, PT, R69, 0xd0, RZ ;  /* 0x000000d0451b7810 */ /* 0x000fe20007ffe0ff */
[----:B------:R-:W2:Y:S01]  /*1040*/  @!P3 LDG.E R21, desc[UR8][R16.64] ;  /* 0x000000081015b981 */ /* 0x000ea2000c1e1900 */
[----:B----4-:R-:W-:Y:S02]  /*1050*/  @!P4 LEA R10, P5, R14, R10, 0x1 ;  /* 0x0000000a0e0ac211 */ /* 0x010fe400078a08ff */
[----:B------:R-:W-:Y:S02]  /*1060*/  ISETP.GE.U32.AND P3, PT, R27, UR6, PT ;  /* 0x000000061b007c0c */ /* 0x000fe4000bf66070 */
[----:B------:R-:W-:-:S02]  /*1070*/  SHF.R.S32.HI R19, RZ, 0x1f, R27 ;  /* 0x0000001fff137819 */ /* 0x000fc4000001141b */
[----:B------:R-:W-:Y:S02]  /*1080*/  @!P4 LEA.HI.X R11, R14, R11, R15, 0x1, P5 ;  /* 0x0000000b0e0bc211 */ /* 0x000fe400028f0c0f */
[----:B------:R-:W-:Y:S01]  /*1090*/  ISETP.GE.AND.EX P3, PT, R19, UR7, PT, P3 ;  /* 0x0000000713007c0c */ /* 0x000fe2000bf66330 */
[----:B-----5:R-:W-:Y:S02]  /*10a0*/  @!P1 IMAD R18, R29, R6, RZ ;  /* 0x000000061d129224 */ /* 0x020fe400078e02ff */
[----:B------:R1:W4:Y:S01]  /*10b0*/  @!P4 LDG.E R20, desc[UR8][R10.64] ;  /* 0x000000080a14c981 */ /* 0x000322000c1e1900 */
[----:B------:R-:W-:Y:S01]  /*10c0*/  MOV R44, RZ ;  /* 0x000000ff002c7202 */ /* 0x000fe20000000f00 */
[----:B------:R-:W-:Y:S01]  /*10d0*/  @!P1 IMAD R7, R5, R7, R18 ;  /* 0x0000000705079224 */ /* 0x000fe200078e0212 */
[----:B------:R-:W-:-:S04]  /*10e0*/  IADD3 R25, PT, PT, R69, 0xe0, RZ ;  /* 0x000000e045197810 */ /* 0x000fc80007ffe0ff */
[----:B------:R5:W4:Y:S01]  /*10f0*/  @!P2 LDG.E R44, desc[UR8][R8.64] ;  /* 0x00000008082ca981 */ /* 0x000b22000c1e1900 */
[----:B-1----:R-:W-:Y:S02]  /*1100*/  @!P1 MOV R10, R74 ;  /* 0x0000004a000a9202 */ /* 0x002fe40000000f00 */
[----:B------:R-:W1:Y:S01]  /*1110*/  @!P3 LDC.64 R16, c[0x0][0x3e0] ;  /* 0x0000f800ff10bb82 */ /* 0x000e620000000a00 */
[----:B------:R-:W-:-:S03]  /*1120*/  @!P1 MOV R11, R73 ;  /* 0x00000049000b9202 */ /* 0x000fc60000000f00 */
[----:B------:R-:W-:Y:S01]  /*1130*/  @!P1 IMAD.WIDE.U32 R10, R5, R6, R10 ;  /* 0x00000006050a9225 */ /* 0x000fe200078e000a */
[----:B------:R-:W-:-:S03]  /*1140*/  ISETP.GE.U32.AND P2, PT, R25, UR6, PT ;  /* 0x0000000619007c0c */ /* 0x000fc6000bf46070 */
[----:B------:R-:W5:Y:S01]  /*1150*/  @!P3 LDC.64 R14, c[0x0][0x390] ;  /* 0x0000e400ff0ebb82 */ /* 0x000f620000000a00 */
[----:B------:R-:W-:Y:S02]  /*1160*/  SHF.R.S32.HI R29, RZ, 0x1f, R25 ;  /* 0x0000001fff1d7819 */ /* 0x000fe40000011419 */
[----:B------:R-:W-:Y:S02]  /*1170*/  @!P1 IADD3 R5, PT, PT, R11, R7, RZ ;  /* 0x000000070b059210 */ /* 0x000fe40007ffe0ff */
[C---:B0-----:R-:W-:Y:S02]  /*1180*/  @!P1 LEA R12, P4, R10.reuse, R12, 0x1 ;  /* 0x0000000c0a0c9211 */ /* 0x041fe400078808ff */
[----:B------:R-:W-:Y:S02]  /*1190*/  ISETP.GE.AND.EX P2, PT, R29, UR7, PT, P2 ;  /* 0x000000071d007c0c */ /* 0x000fe4000bf46320 */
[----:B------:R-:W-:Y:S02]  /*11a0*/  @!P1 LEA.HI.X R13, R10, R13, R5, 0x1, P4 ;  /* 0x0000000d0a0d9211 */ /* 0x000fe400020f0c05 */
[----:B------:R-:W-:-:S04]  /*11b0*/  ISETP.GE.U32.AND P4, PT, R64, UR6, PT ;  /* 0x0000000640007c0c */ /* 0x000fc8000bf86070 */
[----:B------:R-:W-:Y:S01]  /*11c0*/  ISETP.GE.AND.EX P4, PT, R4, UR7, PT, P4 ;  /* 0x0000000704007c0c */ /* 0x000fe2000bf86340 */
[----:B-1----:R-:W-:-:S04]  /*11d0*/  @!P3 IMAD R18, R19, R16, RZ ;  /* 0x000000101312b224 */ /* 0x002fc800078e02ff */
[----:B------:R-:W0:Y:S01]  /*11e0*/  @!P2 LDC.64 R10, c[0x0][0x3e0] ;  /* 0x0000f800ff0aab82 */ /* 0x000e220000000a00 */
[----:B------:R-:W-:Y:S01]  /*11f0*/  @!P3 IMAD R5, R27, R17, R18 ;  /* 0x000000111b05b224 */ /* 0x000fe200078e0212 */
[----:B------:R-:W-:Y:S02]  /*1200*/  MOV R46, RZ ;  /* 0x000000ff002e7202 */ /* 0x000fe40000000f00 */
[----:B------:R-:W-:-:S04]  /*1210*/  @!P3 MOV R18, R74 ;  /* 0x0000004a0012b202 */ /* 0x000fc80000000f00 */
[----:B-----5:R-:W1:Y:S01]  /*1220*/  @!P4 LDC.64 R8, c[0x0][0x3e0] ;  /* 0x0000f800ff08cb82 */ /* 0x020e620000000a00 */
[----:B------:R-:W-:Y:S01]  /*1230*/  @!P3 MOV R19, R73 ;  /* 0x000000490013b202 */ /* 0x000fe20000000f00 */
[----:B------:R5:W4:Y:S06]  /*1240*/  @!P1 LDG.E R46, desc[UR8][R12.64] ;  /* 0x000000080c2e9981 */ /* 0x000b2c000c1e1900 */
[----:B------:R-:W1:Y:S01]  /*1250*/  @!P2 LDC.64 R6, c[0x0][0x390] ;  /* 0x0000e400ff06ab82 */ /* 0x000e620000000a00 */
[----:B------:R-:W-:-:S07]  /*1260*/  @!P3 IMAD.WIDE.U32 R16, R27, R16, R18 ;  /* 0x000000101b10b225 */ /* 0x000fce00078e0012 */
[----:B-----5:R-:W5:Y:S01]  /*1270*/  @!P4 LDC.64 R12, c[0x0][0x390] ;  /* 0x0000e400ff0ccb82 */ /* 0x020f620000000a00 */
[----:B------:R-:W-:Y:S02]  /*1280*/  @!P3 IADD3 R5, PT, PT, R17, R5, RZ ;  /* 0x000000051105b210 */ /* 0x000fe40007ffe0ff */
[C---:B------:R-:W-:Y:S01]  /*1290*/  @!P3 LEA R14, P1, R16.reuse, R14, 0x1 ;  /* 0x0000000e100eb211 */ /* 0x040fe200078208ff */
[----:B0-----:R-:W-:Y:S01]  /*12a0*/  @!P2 IMAD R18, R29, R10, RZ ;  /* 0x0000000a1d12a224 */ /* 0x001fe200078e02ff */
[----:B------:R-:W-:Y:S02]  /*12b0*/  @!P2 MOV R17, R73 ;  /* 0x000000490011a202 */ /* 0x000fe40000000f00 */
[----:B------:R-:W-:Y:S02]  /*12c0*/  @!P3 LEA.HI.X R15, R16, R15, R5, 0x1, P1 ;  /* 0x0000000f100fb211 */ /* 0x000fe400008f0c05 */
[----:B------:R-:W-:Y:S01]  /*12d0*/  @!P2 MOV R16, R74 ;  /* 0x0000004a0010a202 */ /* 0x000fe20000000f00 */
[----:B------:R-:W-:Y:S01]  /*12e0*/  @!P2 IMAD R19, R25, R11, R18 ;  /* 0x0000000b1913a224 */ /* 0x000fe200078e0212 */
[----:B------:R-:W-:Y:S01]  /*12f0*/  @!P4 MOV R11, R73 ;  /* 0x00000049000bc202 */ /* 0x000fe20000000f00 */
[----:B-1----:R-:W-:-:S02]  /*1300*/  @!P4 IMAD R5, R4, R8, RZ ;  /* 0x000000080405c224 */ /* 0x002fc400078e02ff */
[----:B------:R-:W-:Y:S01]  /*1310*/  @!P2 IMAD.WIDE.U32 R16, R25, R10, R16 ;  /* 0x0000000a1910a225 */ /* 0x000fe200078e0010 */
[----:B------:R-:W-:Y:S02]  /*1320*/  @!P4 MOV R10, R74 ;  /* 0x0000004a000ac202 */ /* 0x000fe40000000f00 */
[----:B------:R-:W-:Y:S01]  /*1330*/  MOV R48, RZ ;  /* 0x000000ff00307202 */ /* 0x000fe20000000f00 */
[C---:B------:R-:W-:Y:S01]  /*1340*/  @!P4 IMAD R9, R64.reuse, R9, R5 ;  /* 0x000000094009c224 */ /* 0x040fe200078e0205 */
[----:B------:R-:W-:Y:S01]  /*1350*/  @!P2 IADD3 R5, PT, PT, R17, R19, RZ ;  /* 0x000000131105a210 */ /* 0x000fe20007ffe0ff */
[----:B------:R-:W-:Y:S01]  /*1360*/  @!P4 IMAD.WIDE.U32 R10, R64, R8, R10 ;  /* 0x00000008400ac225 */ /* 0x000fe200078e000a */
[C---:B------:R-:W-:Y:S02]  /*1370*/  @!P2 LEA R6, P1, R16.reuse, R6, 0x1 ;  /* 0x000000061006a211 */ /* 0x040fe400078208ff */
[----:B------:R-:W-:Y:S01]  /*1380*/  MOV R50, RZ ;  /* 0x000000ff00327202 */ /* 0x000fe20000000f00 */
[----:B------:R-:W4:Y:S01]  /*1390*/  @!P3 LDG.E R48, desc[UR8][R14.64] ;  /* 0x000000080e30b981 */ /* 0x000f22000c1e1900 */
[----:B------:R-:W-:-:S02]  /*13a0*/  @!P2 LEA.HI.X R7, R16, R7, R5, 0x1, P1 ;  /* 0x000000071007a211 */ /* 0x000fc400008f0c05 */
[----:B------:R-:W-:Y:S02]  /*13b0*/  @!P4 IADD3 R5, PT, PT, R11, R9, RZ ;  /* 0x000000090b05c210 */ /* 0x000fe40007ffe0ff */
[C---:B-----5:R-:W-:Y:S01]  /*13c0*/  @!P4 LEA R12, P1, R10.reuse, R12, 0x1 ;  /* 0x0000000c0a0cc211 */ /* 0x060fe200078208ff */
[----:B------:R0:W5:Y:S01]  /*13d0*/  @!P2 LDG.E R50, desc[UR8][R6.64] ;  /* 0x000000080632a981 */ /* 0x000162000c1e1900 */
[----:B------:R-:W-:Y:S02]  /*13e0*/  MOV R52, RZ ;  /* 0x000000ff00347202 */ /* 0x000fe40000000f00 */
[----:B------:R-:W-:-:S05]  /*13f0*/  @!P4 LEA.HI.X R13, R10, R13, R5, 0x1, P1 ;  /* 0x0000000d0a0dc211 */ /* 0x000fca00008f0c05 */
[----:B------:R1:W5:Y:S01]  /*1400*/  @!P4 LDG.E R52, desc[UR8][R12.64] ;  /* 0x000000080c34c981 */ /* 0x000362000c1e1900 */
[--C-:B------:R-:W-:Y:S02]  /*1410*/  HADD2.F32 R33, -RZ, R34.reuse.H0_H0 ;  /* 0x20000022ff217230 */ /* 0x100fe40000004100 */
[----:B------:R-:W-:Y:S02]  /*1420*/  HADD2.F32 R34, -RZ, R34.H1_H1 ;  /* 0x30000022ff227230 */ /* 0x000fe40000004100 */
[--C-:B---3--:R-:W-:Y:S02]  /*1430*/  HADD2.F32 R35, -RZ, R36.reuse.H0_H0 ;  /* 0x20000024ff237230 */ /* 0x108fe40000004100 */
[----:B------:R-:W-:Y:S02]  /*1440*/  HADD2.F32 R36, -RZ, R36.H1_H1 ;  /* 0x30000024ff247230 */ /* 0x000fe40000004100 */
[--C-:B------:R-:W-:Y:S02]  /*1450*/  HADD2.F32 R37, -RZ, R38.reuse.H0_H0 ;  /* 0x20000026ff257230 */ /* 0x100fe40000004100 */
[----:B------:R-:W-:-:S02]  /*1460*/  HADD2.F32 R38, -RZ, R38.H1_H1 ;  /* 0x30000026ff267230 */ /* 0x000fc40000004100 */
[----:B------:R-:W-:Y:S02]  /*1470*/  HADD2.F32 R39, -RZ, R40.H0_H0 ;  /* 0x20000028ff277230 */ /* 0x000fe40000004100 */
[--C-:B0-----:R-:W-:Y:S02]  /*1480*/  HADD2.F32 R7, -RZ, R23.reuse.H0_H0 ;  /* 0x20000017ff077230 */ /* 0x101fe40000004100 */
[----:B------:R-:W-:-:S05]  /*1490*/  HADD2.F32 R8, -RZ, R23.H1_H1 ;  /* 0x30000017ff087230 */ /* 0x000fca0000004100 */
[----:B------:R-:W-:Y:S01]  /*14a0*/  FADD.FTZ R16, R7, R8 ;  /* 0x0000000807107221 */ /* 0x000fe20000010000 */
[----:B-1----:R-:W-:-:S04]  /*14b0*/  FMUL.FTZ R12, R8, R8 ;  /* 0x00000008080c7220 */ /* 0x002fc80000410000 */
[----:B------:R-:W-:Y:S01]  /*14c0*/  FFMA.FTZ R13, R7, R7, R12 ;  /* 0x00000007070d7223 */ /* 0x000fe2000001000c */
[----:B------:R-:W-:Y:S02]  /*14d0*/  HADD2.F32 R40, -RZ, R40.H1_H1 ;  /* 0x30000028ff287230 */ /* 0x000fe40000004100 */
[--C-:B------:R-:W-:Y:S02]  /*14e0*/  HADD2.F32 R5, -RZ, R24.reuse.H0_H0 ;  /* 0x20000018ff057230 */ /* 0x100fe40000004100 */
[----:B------:R-:W-:-:S05]  /*14f0*/  HADD2.F32 R6, -RZ, R24.H1_H1 ;  /* 0x30000018ff067230 */ /* 0x000fca0000004100 */
[C---:B------:R-:W-:Y:S01]  /*1500*/  FADD.FTZ R10, R5.reuse, R6 ;  /* 0x00000006050a7221 */ /* 0x040fe20000010000 */
[----:B------:R-:W-:Y:S01]  /*1510*/  FMUL.FTZ R14, R6, R6 ;  /* 0x00000006060e7220 */ /* 0x000fe20000410000 */
[--C-:B------:R-:W-:Y:S02]  /*1520*/  HADD2.F32 R9, -RZ, R22.reuse.H0_H0 ;  /* 0x20000016ff097230 */ /* 0x100fe40000004100 */
[----:B------:R-:W-:Y:S01]  /*1530*/  FADD.FTZ R11, RZ, R10 ;  /* 0x0000000aff0b7221 */ /* 0x000fe20000010000 */
[----:B------:R-:W-:Y:S02]  /*1540*/  HADD2.F32 R10, -RZ, R22.H1_H1 ;  /* 0x30000016ff0a7230 */ /* 0x000fe40000004100 */
[----:B------:R-:W-:Y:S01]  /*1550*/  FFMA.FTZ R14, R5, R5, R14 ;  /* 0x00000005050e7223 */ /* 0x000fe2000001000e */
[----:B------:R-:W-:-:S03]  /*1560*/  FADD.FTZ R16, R11, R16 ;  /* 0x000000100b107221 */ /* 0x000fc60000010000 */
[----:B------:R-:W-:Y:S01]  /*1570*/  FADD.FTZ R14, RZ, R14 ;  /* 0x0000000eff0e7221 */ /* 0x000fe20000010000 */
[C---:B------:R-:W-:Y:S01]  /*1580*/  FADD.FTZ R17, R9.reuse, R10 ;  /* 0x0000000a09117221 */ /* 0x040fe20000010000 */
[----:B------:R-:W-:Y:S02]  /*1590*/  FMUL.FTZ R18, R10, R10 ;  /* 0x0000000a0a127220 */ /* 0x000fe40000410000 */
[----:B------:R-:W-:Y:S01]  /*15a0*/  FADD.FTZ R15, R14, R13 ;  /* 0x0000000d0e0f7221 */ /* 0x000fe20000010000 */
[--C-:B--2---:R-:W-:Y:S02]  /*15b0*/  HADD2.F32 R11, -RZ, R21.reuse.H0_H0 ;  /* 0x20000015ff0b7230 */ /* 0x104fe40000004100 */
[----:B------:R-:W-:Y:S02]  /*15c0*/  HADD2.F32 R12, -RZ, R21.H1_H1 ;  /* 0x30000015ff0c7230 */ /* 0x000fe40000004100 */
[----:B------:R-:W-:Y:S01]  /*15d0*/  FADD.FTZ R16, R16, R17 ;  /* 0x0000001110107221 */ /* 0x000fe20000010000 */
[----:B------:R-:W-:-:S02]  /*15e0*/  FFMA.FTZ R18, R9, R9, R18 ;  /* 0x0000000909127223 */ /* 0x000fc40000010012 */
[----:B------:R-:W-:Y:S02]  /*15f0*/  FADD.FTZ R17, R11, R12 ;  /* 0x0000000c0b117221 */ /* 0x000fe40000010000 */
[----:B------:R-:W-:Y:S01]  /*1600*/  FADD.FTZ R18, R15, R18 ;  /* 0x000000120f127221 */ /* 0x000fe20000010000 */
[--C-:B----4-:R-:W-:Y:S02]  /*1610*/  HADD2.F32 R13, -RZ, R20.reuse.H0_H0 ;  /* 0x20000014ff0d7230 */ /* 0x110fe40000004100 */
[----:B------:R-:W-:Y:S02]  /*1620*/  HADD2.F32 R14, -RZ, R20.H1_H1 ;  /* 0x30000014ff0e7230 */ /* 0x000fe40000004100 */
[----:B------:R-:W-:Y:S01]  /*1630*/  FMUL.FTZ R20, R12, R12 ;  /* 0x0000000c0c147220 */ /* 0x000fe20000410000 */
[----:B------:R-:W-:Y:S01]  /*1640*/  FADD.FTZ R16, R16, R17 ;  /* 0x0000001110107221 */ /* 0x000fe20000010000 */
[--C-:B------:R-:W-:Y:S02]  /*1650*/  HADD2.F32 R15, -RZ, R32.reuse.H0_H0 ;  /* 0x20000020ff0f7230 */ /* 0x100fe40000004100 */
[----:B------:R-:W-:Y:S01]  /*1660*/  FFMA.FTZ R17, R11, R11, R20 ;  /* 0x0000000b0b117223 */ /* 0x000fe20000010014 */
[----:B------:R-:W-:-:S02]  /*1670*/  HADD2.F32 R32, -RZ, R32.H1_H1 ;  /* 0x30000020ff207230 */ /* 0x000fc40000004100 */
[----:B------:R-:W-:Y:S01]  /*1680*/  FMUL.FTZ R20, R14, R14 ;  /* 0x0000000e0e147220 */ /* 0x000fe20000410000 */
[C---:B------:R-:W-:Y:S01]  /*1690*/  FADD.FTZ R19, R13.reuse, R14 ;  /* 0x0000000e0d137221 */ /* 0x040fe20000010000 */
[----:B------:R-:W-:Y:S02]  /*16a0*/  FADD.FTZ R17, R18, R17 ;  /* 0x0000001112117221 */ /* 0x000fe40000010000 */
        /* <DEDUP_REMOVED lines=21> */
[----:B------:R-:W-:-:S02]  /*1800*/  HADD2.F32 R41, -RZ, R42.H1_H1 ;  /* 0x3000002aff297230 */ /* 0x000fc40000004100 */
[----:B------:R-:W-:Y:S01]  /*1810*/  FMUL.FTZ R18, R40, R40 ;  /* 0x0000002828127220 */ /* 0x000fe20000410000 */
[----:B------:R-:W-:Y:S01]  /*1820*/  FADD.FTZ R16, R16, R19 ;  /* 0x0000001310107221 */ /* 0x000fe20000010000 */
[----:B------:R-:W-:Y:S01]  /*1830*/  FADD.FTZ R19, R39, R40 ;  /* 0x0000002827137221 */ /* 0x000fe20000010000 */
[----:B------:R-:W-:Y:S01]  /*1840*/  FADD.FTZ R17, R17, R20 ;  /* 0x0000001411117221 */ /* 0x000fe20000010000 */
[----:B------:R-:W-:Y:S02]  /*1850*/  HADD2.F32 R42, -RZ, R42.H0_H0 ;  /* 0x2000002aff2a7230 */ /* 0x000fe40000004100 */
[----:B------:R-:W-:Y:S01]  /*1860*/  FFMA.FTZ R18, R39, R39, R18 ;  /* 0x0000002727127223 */ /* 0x000fe20000010012 */
[----:B------:R-:W-:Y:S01]  /*1870*/  FMUL.FTZ R21, R41, R41 ;  /* 0x0000002929157220 */ /* 0x000fe20000410000 */
[--C-:B------:R-:W-:Y:S02]  /*1880*/  HADD2.F32 R43, -RZ, R44.reuse.H1_H1 ;  /* 0x3000002cff2b7230 */ /* 0x100fe40000004100 */
[----:B------:R-:W-:Y:S01]  /*1890*/  FADD.FTZ R16, R16, R19 ;  /* 0x0000001310107221 */ /* 0x000fe20000010000 */
[----:B------:R-:W-:Y:S01]  /*18a0*/  FADD.FTZ R17, R17, R18 ;  /* 0x0000001211117221 */ /* 0x000fe20000010000 */
[C---:B------:R-:W-:Y:S01]  /*18b0*/  FADD.FTZ R19, R42.reuse, R41 ;  /* 0x000000292a137221 */ /* 0x040fe20000010000 */
[----:B------:R-:W-:Y:S01]  /*18c0*/  FFMA.FTZ R18, R42, R42, R21 ;  /* 0x0000002a2a127223 */ /* 0x000fe20000010015 */
[----:B------:R-:W-:-:S02]  /*18d0*/  HADD2.F32 R44, -RZ, R44.H0_H0 ;  /* 0x2000002cff2c7230 */ /* 0x000fc40000004100 */
[----:B------:R-:W-:Y:S01]  /*18e0*/  FMUL.FTZ R21, R43, R43 ;  /* 0x0000002b2b157220 */ /* 0x000fe20000410000 */
[--C-:B------:R-:W-:Y:S02]  /*18f0*/  HADD2.F32 R45, -RZ, R46.reuse.H1_H1 ;  /* 0x3000002eff2d7230 */ /* 0x100fe40000004100 */
[----:B------:R-:W-:Y:S01]  /*1900*/  FADD.FTZ R16, R16, R19 ;  /* 0x0000001310107221 */ /* 0x000fe20000010000 */
[----:B------:R-:W-:Y:S01]  /*1910*/  FADD.FTZ R17, R17, R18 ;  /* 0x0000001211117221 */ /* 0x000fe20000010000 */
[C---:B------:R-:W-:Y:S01]  /*1920*/  FADD.FTZ R19, R44.reuse, R43 ;  /* 0x0000002b2c137221 */ /* 0x040fe20000010000 */
[----:B------:R-:W-:Y:S01]  /*1930*/  FFMA.FTZ R18, R44, R44, R21 ;  /* 0x0000002c2c127223 */ /* 0x000fe20000010015 */
[----:B------:R-:W-:Y:S02]  /*1940*/  HADD2.F32 R46, -RZ, R46.H0_H0 ;  /* 0x2000002eff2e7230 */ /* 0x000fe40000004100 */
[----:B------:R-:W-:Y:S01]  /*1950*/  FMUL.FTZ R21, R45, R45 ;  /* 0x0000002d2d157220 */ /* 0x000fe20000410000 */
[----:B------:R-:W-:Y:S01]  /*1960*/  FADD.FTZ R16, R16, R19 ;  /* 0x0000001310107221 */ /* 0x000fe20000010000 */
[----:B------:R-:W-:Y:S01]  /*1970*/  FADD.FTZ R17, R17, R18 ;  /* 0x0000001211117221 */ /* 0x000fe20000010000 */
[C---:B------:R-:W-:Y:S01]  /*1980*/  FADD.FTZ R19, R46.reuse, R45 ;  /* 0x0000002d2e137221 */ /* 0x040fe20000010000 */
[----:B------:R-:W-:-:S03]  /*1990*/  FFMA.FTZ R18, R46, R46, R21 ;  /* 0x0000002e2e127223 */ /* 0x000fc60000010015 */
[----:B------:R-:W-:Y:S01]  /*19a0*/  FADD.FTZ R16, R16, R19 ;  /* 0x0000001310107221 */ /* 0x000fe20000010000 */
[----:B------:R-:W-:Y:S01]  /*19b0*/  FADD.FTZ R17, R17, R18 ;  /* 0x0000001211117221 */ /* 0x000fe20000010000 */
[--C-:B------:R-:W-:Y:S02]  /*19c0*/  HADD2.F32 R47, -RZ, R48.reuse.H1_H1 ;  /* 0x30000030ff2f7230 */ /* 0x100fe40000004100 */
[----:B------:R-:W-:-:S03]  /*19d0*/  HADD2.F32 R48, -RZ, R48.H0_H0 ;  /* 0x20000030ff307230 */ /* 0x000fc60000004100 */
[----:B------:R-:W-:Y:S01]  /*19e0*/  FMUL.FTZ R21, R47, R47 ;  /* 0x0000002f2f157220 */ /* 0x000fe20000410000 */
[--C-:B-----5:R-:W-:Y:S02]  /*19f0*/  HADD2.F32 R49, -RZ, R50.reuse.H1_H1 ;  /* 0x30000032ff317230 */ /* 0x120fe40000004100 */
[C---:B------:R-:W-:Y:S01]  /*1a00*/  FADD.FTZ R19, R48.reuse, R47 ;  /* 0x0000002f30137221 */ /* 0x040fe20000010000 */
[----:B------:R-:W-:Y:S02]  /*1a10*/  HADD2.F32 R50, -RZ, R50.H0_H0 ;  /* 0x20000032ff327230 */ /* 0x000fe40000004100 */
[----:B------:R-:W-:Y:S01]  /*1a20*/  FFMA.FTZ R18, R48, R48, R21 ;  /* 0x0000003030127223 */ /* 0x000fe20000010015 */
[----:B------:R-:W-:Y:S01]  /*1a30*/  FMUL.FTZ R21, R49, R49 ;  /* 0x0000003131157220 */ /* 0x000fe20000410000 */
[--C-:B------:R-:W-:Y:S02]  /*1a40*/  HADD2.F32 R51, -RZ, R52.reuse.H1_H1 ;  /* 0x30000034ff337230 */ /* 0x100fe40000004100 */
[----:B------:R-:W-:Y:S01]  /*1a50*/  FADD.FTZ R16, R16, R19 ;  /* 0x0000001310107221 */ /* 0x000fe20000010000 */
[----:B------:R-:W-:Y:S01]  /*1a60*/  FADD.FTZ R17, R17, R18 ;  /* 0x0000001211117221 */ /* 0x000fe20000010000 */
[----:B------:R-:W-:-:S02]  /*1a70*/  HADD2.F32 R52, -RZ, R52.H0_H0 ;  /* 0x20000034ff347230 */ /* 0x000fc40000004100 */
        /* <DEDUP_REMOVED lines=46> */
.L_x_2815:
[----:B------:R-:W-:Y:S05]  /*1d60*/  BSYNC.RECONVERGENT B0 ;  /* 0x0000000000007941 */ /* 0x000fea0003800200 */
.L_x_2814:
        /* <DEDUP_REMOVED lines=8> */
[----:B--2---:R-:W2:Y:S04]  /*1df0*/  LDS.64 R20, [UR4+0x18] ;  /* 0x00001804ff147984 */ /* 0x004ea80008000a00 */
[----:B------:R-:W4:Y:S04]  /*1e00*/  LDS.128 R24, [UR4+0x20] ;  /* 0x00002004ff187984 */ /* 0x000f280008000c00 */
[----:B---3--:R-:W3:Y:S01]  /*1e10*/  LDS.128 R16, [UR4+0x30] ;  /* 0x00003004ff107984 */ /* 0x008ee20008000c00 */
[----:B--2---:R-:W-:Y:S01]  /*1e20*/  FADD.FTZ R23, R30, R20 ;  /* 0x000000141e177221 */ /* 0x004fe20000010000 */
[----:B------:R-:W-:-:S03]  /*1e30*/  FADD.FTZ R20, R31, R21 ;  /* 0x000000151f147221 */ /* 0x000fc60000010000 */
[----:B----4-:R-:W-:Y:S01]  /*1e40*/  FADD.FTZ R29, R23, R24 ;  /* 0x00000018171d7221 */ /* 0x010fe20000010000 */
[----:B------:R-:W-:Y:S02]  /*1e50*/  FADD.FTZ R24, R20, R25 ;  /* 0x0000001914187221 */ /* 0x000fe40000010000 */
[----:B-1----:R-:W1:Y:S01]  /*1e60*/  LDS.128 R20, [UR4+0x40] ;  /* 0x00004004ff147984 */ /* 0x002e620008000c00 */
        /* <DEDUP_REMOVED lines=20> */
.L_x_2817:
[----:B------:R-:W-:Y:S05]  /*1fb0*/  BSYNC.RECONVERGENT B0 ;  /* 0x0000000000007941 */ /* 0x000fea0003800200 */
.L_x_2816:
        /* <DEDUP_REMOVED lines=12> */
[----:B--2---:R-:W-:Y:S02]  /*2080*/  IADD3 R21, PT, PT, R18, R58, RZ ;  /* 0x0000003a12157210 */ /* 0x004fe40007ffe0ff */
        /* <DEDUP_REMOVED lines=12> */
.L_x_2820:
[----:B----4-:R-:W2:Y:S04]  /*2150*/  LDG.E.STRONG.GPU R18, desc[UR8][R16.64] ;  /* 0x0000000810127981 */ /* 0x010ea8000c1ef900 */
[----:B--2---:R-:W-:Y:S01]  /*2160*/  CCTL.IVALL ;  /* 0x00000000ff00798f */ /* 0x004fe20002000000 */
[----:B------:R-:W-:Y:S05]  /*2170*/  YIELD ;  /* 0x0000000000007946 */ /* 0x000fea0003800000 */
[----:B------:R-:W-:-:S13]  /*2180*/  ISETP.NE.AND P3, PT, R18, R23, PT ;  /* 0x000000171200720c */ /* 0x000fda0003f65270 */
[----:B------:R-:W-:Y:S05]  /*2190*/  @P3 BRA `(.L_x_2820) ;  /* 0xfffffffc00ec3947 */ /* 0x000fea000383ffff */
.L_x_2819:
[----:B------:R-:W-:Y:S05]  /*21a0*/  WARPSYNC.ALL ;  /* 0x0000000000007948 */ /* 0x000fea0003800000 */
[----:B------:R-:W-:Y:S01]  /*21b0*/  BAR.SYNC.DEFER_BLOCKING 0x0 ;  /* 0x0000000000007b1d */ /* 0x000fe20000010000 */
[----:B-1----:R-:W-:-:S05]  /*21c0*/  HFMA2 R22, -RZ, RZ, 0, 0 ;  /* 0x00000000ff167431 */ /* 0x002fca00000001ff */
[----:B------:R-:W-:Y:S05]  /*21d0*/  @!P1 BRA `(.L_x_2821) ;  /* 0x00000004001c9947 */ /* 0x000fea0003800000 */
[C-C-:B------:R-:W-:Y:S01]  /*21e0*/  IMAD R27, R57.reuse, 0x6, R58.reuse ;  /* 0x00000006391b7824 */ /* 0x140fe200078e023a */
[CC--:B------:R-:W-:Y:S01]  /*21f0*/  LEA R24, R57.reuse, R58.reuse, 0x2 ;  /* 0x0000003a39187211 */ /* 0x0c0fe200078e10ff */
[C-C-:B------:R-:W-:Y:S01]  /*2200*/  IMAD R26, R57.reuse, 0x7, R58.reuse ;  /* 0x00000007391a7824 */ /* 0x140fe200078e023a */
[CC--:B------:R-:W-:Y:S01]  /*2210*/  LEA R22, R57.reuse, R58.reuse, 0x1 ;  /* 0x0000003a39167211 */ /* 0x0c0fe200078e08ff */
[C-C-:B------:R-:W-:Y:S01]  /*2220*/  IMAD R25, R57.reuse, 0x5, R58.reuse ;  /* 0x0000000539197824 */ /* 0x140fe200078e023a */
[----:B--2-4-:R-:W-:Y:S01]  /*2230*/  IADD3 R21, PT, PT, R58, R57, RZ ;  /* 0x000000393a157210 */ /* 0x014fe20007ffe0ff */
[----:B------:R-:W-:Y:S01]  /*2240*/  IMAD R23, R57, 0x3, R58 ;  /* 0x0000000339177824 */ /* 0x000fe200078e023a */
[----:B------:R-:W-:Y:S01]  /*2250*/  IADD3 R20, PT, PT, -R60, RZ, RZ ;  /* 0x000000ff3c147210 */ /* 0x000fe20007ffe1ff */
[----:B------:R-:W-:Y:S01]  /*2260*/  UMOV UR4, URZ ;  /* 0x000000ff00047c82 */ /* 0x000fe20008000000 */
[----:B------:R-:W-:Y:S02]  /*2270*/  MOV R19, R58 ;  /* 0x0000003a00137202 */ /* 0x000fe40000000f00 */
[----:B------:R-:W-:-:S07]  /*2280*/  LOP3.LUT R18, R55, 0x7ffffff8, RZ, 0xc0, !PT ;  /* 0x7ffffff837127812 */ /* 0x000fce00078ec0ff */
.L_x_2822:
        /* <DEDUP_REMOVED lines=60> */
.L_x_2821:
        /* <DEDUP_REMOVED lines=12> */
[C---:B--2---:R-:W-:Y:S02]  /*2710*/  IADD3 R21, PT, PT, R22.reuse, 0x2, RZ ;  /* 0x0000000216157810 */ /* 0x044fe40007ffe0ff */
        /* <DEDUP_REMOVED lines=22> */
.L_x_2823:
        /* <DEDUP_REMOVED lines=18> */
.L_x_2824:
        /* <DEDUP_REMOVED lines=9> */
.L_x_2825:
[----:B------:R-:W-:Y:S05]  /*2a30*/  BSYNC.RECONVERGENT B0 ;  /* 0x0000000000007941 */ /* 0x000fea0003800200 */
.L_x_2818:
[----:B------:R-:W0:Y:S01]  /*2a40*/  S2UR UR6, SR_CgaCtaId ;  /* 0x00000000000679c3 */ /* 0x000e220000008800 */
[----:B------:R-:W3:Y:S01]  /*2a50*/  LDCU UR7, c[0x0][0x414] ;  /* 0x00008280ff0777ac */ /* 0x000ee20008000800 */
[----:B------:R-:W-:Y:S01]  /*2a60*/  LOP3.LUT R25, R63, 0xffff, RZ, 0xc0, !PT ;  /* 0x0000ffff3f197812 */ /* 0x000fe200078ec0ff */
[----:B------:R-:W-:-:S03]  /*2a70*/  UMOV UR4, 0x400 ;  /* 0x0000040000047882 */ /* 0x000fc60000000000 */
[----:B------:R-:W-:Y:S02]  /*2a80*/  IADD3 R25, PT, PT, R70, R25, RZ ;  /* 0x0000001946197210 */ /* 0x000fe40007ffe0ff */
[----:B-1----:R-:W1:Y:S08]  /*2a90*/  @P0 LDC.64 R22, c[0x0][0x388] ;  /* 0x0000e200ff160b82 */ /* 0x002e700000000a00 */
[----:B----4-:R-:W4:Y:S01]  /*2aa0*/  LDC.64 R18, c[0x0][0x3a0] ;  /* 0x0000e800ff127b82 */ /* 0x010f220000000a00 */
[----:B---3--:R-:W-:Y:S01]  /*2ab0*/  @P0 FMUL.FTZ R16, R30, UR7 ;  /* 0x000000071e100c20 */ /* 0x008fe20008410000 */
[----:B------:R-:W-:Y:S01]  /*2ac0*/  @P0 FMUL.FTZ R17, R31, UR7 ;  /* 0x000000071f110c20 */ /* 0x000fe20008410000 */
[----:B0-----:R-:W-:-:S05]  /*2ad0*/  ULEA UR4, UR6, UR4, 0x18 ;  /* 0x0000000406047291 */ /* 0x001fca000f8ec0ff */
[----:B--2---:R-:W0:Y:S01]  /*2ae0*/  LDC.64 R20, c[0x0][0x398] ;  /* 0x0000e600ff147b82 */ /* 0x004e220000000a00 */
[----:B-1----:R-:W-:-:S03]  /*2af0*/  @P0 IMAD.WIDE R22, R61, 0x8, R22 ;  /* 0x000000083d160825 */ /* 0x002fc600078e0216 */
        /* <DEDUP_REMOVED lines=43> */
[----:B0-----:R-:W-:-:S04]  /*2db0*/  IMAD R28, R54, UR12, RZ ;  /* 0x0000000c361c7c24 */ /* 0x001fc8000f8e02ff */
[----:B------:R-:W-:Y:S01]  /*2dc0*/  F2FP.F16.F32.PACK_AB R5, R6, R5 ;  /* 0x000000050605723e */ /* 0x000fe200000000ff */
[----:B------:R-:W-:-:S04]  /*2dd0*/  IMAD.WIDE.U32 R20, R69, UR12, R20 ;  /* 0x0000000c45147c25 */ /* 0x000fc8000f8e0014 */
[----:B------:R-:W-:Y:S01]  /*2de0*/  IMAD R23, R69, UR13, R28 ;  /* 0x0000000d45177c24 */ /* 0x000fe2000f8e021c */
[----:B--2---:R-:W-:-:S04]  /*2df0*/  LEA R22, P2, R20, UR6, 0x1 ;  /* 0x0000000614167c11 */ /* 0x004fc8000f8408ff */
[----:B------:R-:W-:-:S04]  /*2e00*/  IADD3 R23, PT, PT, R21, R23, RZ ;  /* 0x0000001715177210 */ /* 0x000fc80007ffe0ff */
[----:B------:R-:W-:-:S05]  /*2e10*/  LEA.HI.X R23, R20, UR7, R23, 0x1, P2 ;  /* 0x0000000714177c11 */ /* 0x000fca00090f0c17 */
[----:B------:R0:W-:Y:S02]  /*2e20*/  STG.E desc[UR8][R22.64], R5 ;  /* 0x0000000516007986 */ /* 0x0001e4000c101908 */
.L_x_2829:
[----:B------:R-:W-:Y:S05]  /*2e30*/  BSYNC.RECONVERGENT B1 ;  /* 0x0000000000017941 */ /* 0x000fea0003800200 */
.L_x_2828:
[----:B------:R-:W-:Y:S04]  /*2e40*/  BSSY.RECONVERGENT B1, `(.L_x_2830) ;  /* 0x0000014000017945 */ /* 0x000fe80003800200 */
[----:B------:R-:W-:Y:S05]  /*2e50*/  @P3 BRA `(.L_x_2831) ;  /* 0x0000000000483947 */ /* 0x000fea0003800000 */
[----:B------:R-:W2:Y:S01]  /*2e60*/  LDCU.64 UR6, c[0x0][0x3e0] ;  /* 0x00007c00ff0677ac */ /* 0x000ea20008000a00 */
[--C-:B------:R-:W-:Y:S01]  /*2e70*/  FADD.FTZ R20, R7, -R24.reuse ;  /* 0x8000001807147221 */ /* 0x100fe20000010000 */
[----:B------:R-:W-:Y:S01]  /*2e80*/  MOV R6, R74 ;  /* 0x0000004a00067202 */ /* 0x000fe20000000f00 */
[----:B------:R-:W-:Y:S01]  /*2e90*/  FADD.FTZ R8, R8, -R24 ;  /* 0x8000001808087221 */ /* 0x000fe20000010000 */
[----:B------:R-:W3:Y:S01]  /*2ea0*/  LDCU.64 UR12, c[0x0][0x380] ;  /* 0x00007000ff0c77ac */ /* 0x000ee20008000a00 */
[----:B------:R-:W-:Y:S01]  /*2eb0*/  MOV R7, R73 ;  /* 0x0000004900077202 */ /* 0x000fe20000000f00 */
[-C--:B01----:R-:W-:Y:S01]  /*2ec0*/  FMUL.FTZ R5, R20, R25.reuse ;  /* 0x0000001914057220 */ /* 0x083fe20000410000 */
[----:B------:R-:W-:-:S03]  /*2ed0*/  FMUL.FTZ R8, R8, R25 ;  /* 0x0000001908087220 */ /* 0x000fc60000410000 */
[----:B-----5:R-:W-:Y:S01]  /*2ee0*/  FFMA.FTZ R5, R16, R5, R18 ;  /* 0x0000000510057223 */ /* 0x020fe20000010012 */
[----:B------:R-:W-:-:S05]  /*2ef0*/  FFMA.FTZ R8, R17, R8, R19 ;  /* 0x0000000811087223 */ /* 0x000fca0000010013 */
[----:B------:R-:W-:Y:S01]  /*2f00*/  F2FP.F16.F32.PACK_AB R5, R8, R5 ;  /* 0x000000050805723e */ /* 0x000fe200000000ff */
[----:B--2---:R-:W-:Y:S02]  /*2f10*/  IMAD R21, R53, UR6, RZ ;  /* 0x0000000635157c24 */ /* 0x004fe4000f8e02ff */
[----:B------:R-:W-:-:S04]  /*2f20*/  IMAD.WIDE.U32 R6, R68, UR6, R6 ;  /* 0x0000000644067c25 */ /* 0x000fc8000f8e0006 */
[----:B------:R-:W-:Y:S01]  /*2f30*/  IMAD R21, R68, UR7, R21 ;  /* 0x0000000744157c24 */ /* 0x000fe2000f8e0215 */
[----:B---3--:R-:W-:-:S04]  /*2f40*/  LEA R20, P2, R6, UR12, 0x1 ;  /* 0x0000000c06147c11 */ /* 0x008fc8000f8408ff */
[----:B------:R-:W-:-:S04]  /*2f50*/  IADD3 R21, PT, PT, R7, R21, RZ ;  /* 0x0000001507157210 */ /* 0x000fc80007ffe0ff */
[----:B------:R-:W-:-:S05]  /*2f60*/  LEA.HI.X R21, R6, UR13, R21, 0x1, P2 ;  /* 0x0000000d06157c11 */ /* 0x000fca00090f0c15 */
[----:B------:R2:W-:Y:S02]  /*2f70*/  STG.E desc[UR8][R20.64], R5 ;  /* 0x0000000514007986 */ /* 0x0005e4000c101908 */
.L_x_2831:
[----:B------:R-:W-:Y:S05]  /*2f80*/  BSYNC.RECONVERGENT B1 ;  /* 0x0000000000017941 */ /* 0x000fea0003800200 */
.L_x_2830:
        /* <DEDUP_REMOVED lines=8> */
[----:B012---:R-:W-:-:S03]  /*3010*/  FMUL.FTZ R5, R8, R25 ;  /* 0x0000001908057220 */ /* 0x007fc60000410000 */
[----:B------:R-:W-:Y:S01]  /*3020*/  FMUL.FTZ R10, R10, R25 ;  /* 0x000000190a0a7220 */ /* 0x000fe20000410000 */
[----:B-----5:R-:W-:-:S03]  /*3030*/  FFMA.FTZ R5, R16, R5, R18 ;  /* 0x0000000510057223 */ /* 0x020fc60000010012 */
[----:B------:R-:W-:Y:S01]  /*3040*/  FFMA.FTZ R10, R17, R10, R19 ;  /* 0x0000000a110a7223 */ /* 0x000fe20000010013 */
[----:B---3--:R-:W-:-:S04]  /*3050*/  IMAD R20, R0, UR6, RZ ;  /* 0x0000000600147c24 */ /* 0x008fc8000f8e02ff */
[----:B------:R-:W-:Y:S01]  /*3060*/  F2FP.F16.F32.PACK_AB R5, R10, R5 ;  /* 0x000000050a05723e */ /* 0x000fe200000000ff */
[----:B------:R-:W-:-:S04]  /*3070*/  IMAD.WIDE.U32 R6, R67, UR6, R6 ;  /* 0x0000000643067c25 */ /* 0x000fc8000f8e0006 */
[----:B------:R-:W-:Y:S01]  /*3080*/  IMAD R9, R67, UR7, R20 ;  /* 0x0000000743097c24 */ /* 0x000fe2000f8e0214 */
[----:B----4-:R-:W-:-:S04]  /*3090*/  LEA R8, P2, R6, UR12, 0x1 ;  /* 0x0000000c06087c11 */ /* 0x010fc8000f8408ff */
[----:B------:R-:W-:-:S04]  /*30a0*/  IADD3 R9, PT, PT, R7, R9, RZ ;  /* 0x0000000907097210 */ /* 0x000fc80007ffe0ff */
[----:B------:R-:W-:-:S05]  /*30b0*/  LEA.HI.X R9, R6, UR13, R9, 0x1, P2 ;  /* 0x0000000d06097c11 */ /* 0x000fca00090f0c09 */
[----:B------:R3:W-:Y:S02]  /*30c0*/  STG.E desc[UR8][R8.64], R5 ;  /* 0x0000000508007986 */ /* 0x0007e4000c101908 */
.L_x_2833:
[----:B------:R-:W-:Y:S05]  /*30d0*/  BSYNC.RECONVERGENT B1 ;  /* 0x0000000000017941 */ /* 0x000fea0003800200 */
.L_x_2832:
[----:B------:R-:W-:Y:S04]  /*30e0*/  BSSY.RECONVERGENT B1, `(.L_x_2834) ;  /* 0x0000014000017945 */ /* 0x000fe80003800200 */
[----:B------:R-:W-:Y:S05]  /*30f0*/  @P1 BRA `(.L_x_2835) ;  /* 0x0000000000481947 */ /* 0x000fea0003800000 */
[----:B------:R-:W4:Y:S01]  /*3100*/  LDCU.64 UR6, c[0x0][0x3e0] ;  /* 0x00007c00ff0677ac */ /* 0x000f220008000a00 */
[----:B------:R-:W-:Y:S01]  /*3110*/  MOV R6, R74 ;  /* 0x0000004a00067202 */ /* 0x000fe20000000f00 */
[--C-:B---3--:R-:W-:Y:S01]  /*3120*/  FADD.FTZ R8, R11, -R24.reuse ;  /* 0x800000180b087221 */ /* 0x108fe20000010000 */
[----:B------:R-:W-:Y:S01]  /*3130*/  MOV R7, R73 ;  /* 0x0000004900077202 */ /* 0x000fe20000000f00 */
[----:B------:R-:W3:Y:S01]  /*3140*/  LDCU.64 UR12, c[0x0][0x380] ;  /* 0x00007000ff0c77ac */ /* 0x000ee20008000a00 */
[----:B------:R-:W-:Y:S01]  /*3150*/  FADD.FTZ R12, R12, -R24 ;  /* 0x800000180c0c7221 */ /* 0x000fe20000010000 */
[----:B012---:R-:W-:-:S03]  /*3160*/  FMUL.FTZ R5, R8, R25 ;  /* 0x0000001908057220 */ /* 0x007fc60000410000 */
[----:B------:R-:W-:Y:S01]  /*3170*/  FMUL.FTZ R12, R12, R25 ;  /* 0x000000190c0c7220 */ /* 0x000fe20000410000 */
[----:B-----5:R-:W-:-:S03]  /*3180*/  FFMA.FTZ R5, R16, R5, R18 ;  /* 0x0000000510057223 */ /* 0x020fc60000010012 */
[----:B------:R-:W-:Y:S01]  /*3190*/  FFMA.FTZ R12, R17, R12, R19 ;  /* 0x0000000c110c7223 */ /* 0x000fe20000010013 */
[----:B----4-:R-:W-:-:S04]  /*31a0*/  IMAD R9, R2, UR6, RZ ;  /* 0x0000000602097c24 */ /* 0x010fc8000f8e02ff */
[----:B------:R-:W-:Y:S01]  /*31b0*/  F2FP.F16.F32.PACK_AB R5, R12, R5 ;  /* 0x000000050c05723e */ /* 0x000fe200000000ff */
[----:B------:R-:W-:-:S04]  /*31c0*/  IMAD.WIDE.U32 R6, R66, UR6, R6 ;  /* 0x0000000642067c25 */ /* 0x000fc8000f8e0006 */
[----:B------:R-:W-:Y:S01]  /*31d0*/  IMAD R9, R66, UR7, R9 ;  /* 0x0000000742097c24 */ /* 0x000fe2000f8e0209 */
[----:B---3--:R-:W-:-:S04]  /*31e0*/  LEA R8, P1, R6, UR12, 0x1 ;  /* 0x0000000c06087c11 */ /* 0x008fc8000f8208ff */
[----:B------:R-:W-:-:S04]  /*31f0*/  IADD3 R9, PT, PT, R7, R9, RZ ;  /* 0x0000000907097210 */ /* 0x000fc80007ffe0ff */
[----:B------:R-:W-:-:S05]  /*3200*/  LEA.HI.X R9, R6, UR13, R9, 0x1, P1 ;  /* 0x0000000d06097c11 */ /* 0x000fca00088f0c09 */
[----:B------:R4:W-:Y:S02]  /*3210*/  STG.E desc[UR8][R8.64], R5 ;  /* 0x0000000508007986 */ /* 0x0009e4000c101908 */
.L_x_2835:
[----:B------:R-:W-:Y:S05]  /*3220*/  BSYNC.RECONVERGENT B1 ;  /* 0x0000000000017941 */ /* 0x000fea0003800200 */
.L_x_2834:
[----:B------:R-:W-:Y:S01]  /*3230*/  ISETP.GE.U32.AND P5, PT, R65, UR10, PT ;  /* 0x0000000a41007c0c */ /* 0x000fe2000bfa6070 */
[----:B------:R-:W-:Y:S01]  /*3240*/  BSSY.RECONVERGENT B1, `(.L_x_2836) ;  /* 0x0000029000017945 */ /* 0x000fe20003800200 */
[----:B0-234-:R-:W-:Y:S02]  /*3250*/  IADD3 R5, PT, PT, R69, 0x70, RZ ;  /* 0x0000007045057810 */ /* 0x01dfe40007ffe0ff */
        /* <DEDUP_REMOVED lines=39> */
.L_x_2837:
[----:B------:R-:W-:Y:S05]  /*34d0*/  BSYNC.RECONVERGENT B1 ;  /* 0x0000000000017941 */ /* 0x000fea0003800200 */
.L_x_2836:
        /* <DEDUP_REMOVED lines=17> */
[----:B------:R-:W-:Y:S02]  /*35f0*/  F2FP.F16.F32.PACK_AB R7, R32, R13 ;  /* 0x0000000d2007723e */ /* 0x000fe400000000ff */
[----:B------:R-:W-:-:S05]  /*3600*/  LEA.HI.X R9, R6, UR13, R27, 0x1, P2 ;  /* 0x0000000d06097c11 */ /* 0x000fca00090f0c1b */
[----:B------:R2:W-:Y:S02]  /*3610*/  STG.E desc[UR8][R8.64], R7 ;  /* 0x0000000708007986 */ /* 0x0005e4000c101908 */
.L_x_2839:
[----:B------:R-:W-:Y:S05]  /*3620*/  BSYNC.RECONVERGENT B1 ;  /* 0x0000000000017941 */ /* 0x000fea0003800200 */
.L_x_2838:
        /* <DEDUP_REMOVED lines=17> */
[----:B------:R-:W-:Y:S02]  /*3740*/  F2FP.F16.F32.PACK_AB R7, R13, R12 ;  /* 0x0000000c0d07723e */ /* 0x000fe400000000ff */
[----:B------:R-:W-:-:S05]  /*3750*/  LEA.HI.X R9, R6, UR13, R15, 0x1, P1 ;  /* 0x0000000d06097c11 */ /* 0x000fca00088f0c0f */
[----:B------:R3:W-:Y:S02]  /*3760*/  STG.E desc[UR8][R8.64], R7 ;  /* 0x0000000708007986 */ /* 0x0007e4000c101908 */
.L_x_2841:
[----:B------:R-:W-:Y:S05]  /*3770*/  BSYNC.RECONVERGENT B1 ;  /* 0x0000000000017941 */ /* 0x000fea0003800200 */
.L_x_2840:
        /* <DEDUP_REMOVED lines=17> */
[----:B------:R-:W-:Y:S02]  /*3890*/  F2FP.F16.F32.PACK_AB R5, R36, R5 ;  /* 0x000000052405723e */ /* 0x000fe400000000ff */
[----:B------:R-:W-:-:S05]  /*38a0*/  LEA.HI.X R9, R6, UR13, R13, 0x1, P1 ;  /* 0x0000000d06097c11 */ /* 0x000fca00088f0c0d */
[----:B------:R4:W-:Y:S02]  /*38b0*/  STG.E desc[UR8][R8.64], R5 ;  /* 0x0000000508007986 */ /* 0x0009e4000c101908 */
.L_x_2843:
[----:B------:R-:W-:Y:S05]  /*38c0*/  BSYNC.RECONVERGENT B1 ;  /* 0x0000000000017941 */ /* 0x000fea0003800200 */
.L_x_2842:
        /* <DEDUP_REMOVED lines=13> */
[----:B------:R-:W-:Y:S01]  /*39a0*/  F2FP.F16.F32.PACK_AB R5, R38, R5 ;  /* 0x000000052605723e */ /* 0x000fe200000000ff */
[----:B------:R-:W-:-:S04]  /*39b0*/  IMAD.WIDE.U32 R6, R10, UR6, R6 ;  /* 0x000000060a067c25 */ /* 0x000fc8000f8e0006 */
[----:B------:R-:W-:Y:S01]  /*39c0*/  IMAD R21, R10, UR7, R21 ;  /* 0x000000070a157c24 */ /* 0x000fe2000f8e0215 */
[----:B0-----:R-:W-:-:S04]  /*39d0*/  LEA R8, P1, R6, UR12, 0x1 ;  /* 0x0000000c06087c11 */ /* 0x001fc8000f8208ff */
[----:B------:R-:W-:-:S04]  /*39e0*/  IADD3 R21, PT, PT, R7, R21, RZ ;  /* 0x0000001507157210 */ /* 0x000fc80007ffe0ff */
[----:B------:R-:W-:-:S05]  /*39f0*/  LEA.HI.X R9, R6, UR13, R21, 0x1, P1 ;  /* 0x0000000d06097c11 */ /* 0x000fca00088f0c15 */
[----:B------:R0:W-:Y:S02]  /*3a00*/  STG.E desc[UR8][R8.64], R5 ;  /* 0x0000000508007986 */ /* 0x0001e4000c101908 */
.L_x_2845:
[----:B------:R-:W-:Y:S05]  /*3a10*/  BSYNC.RECONVERGENT B1 ;  /* 0x0000000000017941 */ /* 0x000fea0003800200 */
.L_x_2844:
        /* <DEDUP_REMOVED lines=20> */
.L_x_2847:
[----:B------:R-:W-:Y:S05]  /*3b60*/  BSYNC.RECONVERGENT B1 ;  /* 0x0000000000017941 */ /* 0x000fea0003800200 */
.L_x_2846:
        /* <DEDUP_REMOVED lines=37> */
[----:B------:R-:W-:Y:S02]  /*3dc0*/  F2FP.F16.F32.PACK_AB R7, R20, R15 ;  /* 0x0000000f1407723e */ /* 0x000fe400000000ff */
[----:B------:R-:W-:-:S05]  /*3dd0*/  LEA.HI.X R9, R6, UR13, R23, 0x1, P5 ;  /* 0x0000000d06097c11 */ /* 0x000fca000a8f0c17 */
[----:B------:R0:W-:Y:S02]  /*3de0*/  STG.E desc[UR8][R8.64], R7 ;  /* 0x0000000708007986 */ /* 0x0001e4000c101908 */
.L_x_2849:
[----:B------:R-:W-:Y:S05]  /*3df0*/  BSYNC.RECONVERGENT B1 ;  /* 0x0000000000017941 */ /* 0x000fea0003800200 */
.L_x_2848:
        /* <DEDUP_REMOVED lines=20> */
.L_x_2851:
[----:B------:R-:W-:Y:S05]  /*3f40*/  BSYNC.RECONVERGENT B1 ;  /* 0x0000000000017941 */ /* 0x000fea0003800200 */
.L_x_2850:
        /* <DEDUP_REMOVED lines=17> */
[----:B------:R-:W-:Y:S02]  /*4060*/  F2FP.F16.F32.PACK_AB R7, R14, R13 ;  /* 0x0000000d0e07723e */ /* 0x000fe400000000ff */
[----:B------:R-:W-:-:S05]  /*4070*/  LEA.HI.X R9, R6, UR13, R15, 0x1, P1 ;  /* 0x0000000d06097c11 */ /* 0x000fca00088f0c0f */
[----:B------:R0:W-:Y:S02]  /*4080*/  STG.E desc[UR8][R8.64], R7 ;  /* 0x0000000708007986 */ /* 0x0001e4000c101908 */
.L_x_2853:
[----:B------:R-:W-:Y:S05]  /*4090*/  BSYNC.RECONVERGENT B1 ;  /* 0x0000000000017941 */ /* 0x000fea0003800200 */
.L_x_2852:
        /* <DEDUP_REMOVED lines=20> */
.L_x_2855:
[----:B------:R-:W-:Y:S05]  /*41e0*/  BSYNC.RECONVERGENT B1 ;  /* 0x0000000000017941 */ /* 0x000fea0003800200 */
.L_x_2854:
        /* <DEDUP_REMOVED lines=20> */
.L_x_2857:
[----:B------:R-:W-:Y:S05]  /*4330*/  BSYNC.RECONVERGENT B1 ;  /* 0x0000000000017941 */ /* 0x000fea0003800200 */
.L_x_2856:
        /* <DEDUP_REMOVED lines=10> */
[----:B------:R-:W-:Y:S01]  /*43e0*/  F2FP.F16.F32.PACK_AB R5, R24, R5 ;  /* 0x000000051805723e */ /* 0x000fe200000000ff */
        /* <DEDUP_REMOVED lines=8> */
.L_x_2827:
        /* <DEDUP_REMOVED lines=12> */
[----:B------:R-:W0:Y:S01]  /*4530*/  LDCU.64 UR6, c[0x0][0x3e0] ;  /* 0x00007c00ff0677ac */ /* 0x000e220008000a00 */
[----:B------:R-:W-:Y:S02]  /*4540*/  MOV R23, R73 ;  /* 0x0000004900177202 */ /* 0x000fe40000000f00 */
[----:B-1----:R-:W-:Y:S01]  /*4550*/  FMUL.FTZ R5, R20, R25 ;  /* 0x0000001914057220 */ /* 0x002fe20000410000 */
[----:B------:R-:W-:Y:S01]  /*4560*/  FADD.FTZ R20, R6, -R24 ;  /* 0x8000001806147221 */ /* 0x000fe20000010000 */
[----:B------:R-:W1:Y:S02]  /*4570*/  LDCU.64 UR10, c[0x0][0x380] ;  /* 0x00007000ff0a77ac */ /* 0x000e640008000a00 */
[----:B-----5:R-:W-:Y:S01]  /*4580*/  FFMA.FTZ R6, R16, R5, R18 ;  /* 0x0000000510067223 */ /* 0x020fe20000010012 */
[----:B------:R-:W-:-:S03]  /*4590*/  FMUL.FTZ R22, R20, R25 ;  /* 0x0000001914167220 */ /* 0x000fc60000410000 */
[----:B------:R-:W-:Y:S01]  /*45a0*/  FMUL.FTZ R20, R6, -1.4426950216293334961 ;  /* 0xbfb8aa3b06147820 */ /* 0x000fe20000410000 */
[----:B------:R-:W-:Y:S01]  /*45b0*/  FFMA.FTZ R5, R17, R22, R19 ;  /* 0x0000001611057223 */ /* 0x000fe20000010013 */
[----:B------:R-:W-:-:S03]  /*45c0*/  MOV R22, R74 ;  /* 0x0000004a00167202 */ /* 0x000fc60000000f00 */
[----:B------:R-:W-:Y:S01]  /*45d0*/  FMUL.FTZ R29, R5, -1.4426950216293334961 ;  /* 0xbfb8aa3b051d7820 */ /* 0x000fe20000410000 */
[----:B------:R-:W2:Y:S01]  /*45e0*/  MUFU.EX2 R20, R20 ;  /* 0x0000001400147308 */ /* 0x000ea20000000800 */
[----:B0-----:R-:W-:Y:S02]  /*45f0*/  IMAD R70, R54, UR6, RZ ;  /* 0x0000000636467c24 */ /* 0x001fe4000f8e02ff */
[----:B------:R-:W-:-:S04]  /*4600*/  IMAD.WIDE.U32 R22, R69, UR6, R22 ;  /* 0x0000000645167c25 */ /* 0x000fc8000f8e0016 */
[----:B------:R-:W-:Y:S01]  /*4610*/  IMAD R31, R69, UR7, R70 ;  /* 0x00000007451f7c24 */ /* 0x000fe2000f8e0246 */
[----:B------:R-:W0:Y:S04]  /*4620*/  MUFU.EX2 R29, R29 ;  /* 0x0000001d001d7308 */ /* 0x000e280000000800 */
        /* <DEDUP_REMOVED lines=9> */
[----:B------:R-:W-:-:S05]  /*46c0*/  F2FP.F16.F32.PACK_AB R5, R5, R6 ;  /* 0x000000060505723e */ /* 0x000fca00000000ff */
[----:B------:R0:W-:Y:S02]  /*46d0*/  STG.E desc[UR8][R20.64], R5 ;  /* 0x0000000514007986 */ /* 0x0001e4000c101908 */
.L_x_2860:
[----:B------:R-:W-:Y:S05]  /*46e0*/  BSYNC.RECONVERGENT B1 ;  /* 0x0000000000017941 */ /* 0x000fea0003800200 */
.L_x_2859:
        /* <DEDUP_REMOVED lines=28> */
[----:B------:R-:W-:-:S05]  /*48b0*/  F2FP.F16.F32.PACK_AB R5, R22, R5 ;  /* 0x000000051605723e */ /* 0x000fca00000000ff */
[----:B------:R2:W-:Y:S02]  /*48c0*/  STG.E desc[UR8][R6.64], R5 ;  /* 0x0000000506007986 */ /* 0x0005e4000c101908 */
.L_x_2862:
[----:B------:R-:W-:Y:S05]  /*48d0*/  BSYNC.RECONVERGENT B1 ;  /* 0x0000000000017941 */ /* 0x000fea0003800200 */
.L_x_2861:
[----:B------:R-:W-:Y:S04]  /*48e0*/  BSSY.RECONVERGENT B1, `(.L_x_2863) ;  /* 0x000001e000017945 */ /* 0x000fe80003800200 */
[----:B------:R-:W-:Y:S05]  /*48f0*/  @P2 BRA `(.L_x_2864) ;  /* 0x0000000000702947 */ /* 0x000fea0003800000 */
[--C-:B--2---:R-:W-:Y:S01]  /*4900*/  FADD.FTZ R6, R9, -R24.reuse ;  /* 0x8000001809067221 */ /* 0x104fe20000010000 */
        /* <DEDUP_REMOVED lines=25> */
[----:B------:R-:W-:-:S05]  /*4aa0*/  F2FP.F16.F32.PACK_AB R5, R22, R5 ;  /* 0x000000051605723e */ /* 0x000fca00000000ff */
[----:B------:R3:W-:Y:S02]  /*4ab0*/  STG.E desc[UR8][R6.64], R5 ;  /* 0x0000000506007986 */ /* 0x0007e4000c101908 */
.L_x_2864:
[----:B------:R-:W-:Y:S05]  /*4ac0*/  BSYNC.RECONVERGENT B1 ;  /* 0x0000000000017941 */ /* 0x000fea0003800200 */
.L_x_2863:
[----:B------:R-:W-:Y:S04]  /*4ad0*/  BSSY.RECONVERGENT B1, `(.L_x_2865) ;  /* 0x000001e000017945 */ /* 0x000fe80003800200 */
[----:B------:R-:W-:Y:S05]  /*4ae0*/  @P3 BRA `(.L_x_2866) ;  /* 0x0000000000703947 */ /* 0x000fea0003800000 */
[--C-:B--23--:R-:W-:Y:S01]  /*4af0*/  FADD.FTZ R6, R11, -R24.reuse ;  /* 0x800000180b067221 */ /* 0x10cfe20000010000 */
        /* <DEDUP_REMOVED lines=27> */
.L_x_2866:
[----:B------:R-:W-:Y:S05]  /*4cb0*/  BSYNC.RECONVERGENT B1 ;  /* 0x0000000000017941 */ /* 0x000fea0003800200 */
.L_x_2865:
        /* <DEDUP_REMOVED lines=52> */
.L_x_2868:
[----:B------:R-:W-:Y:S05]  /*5000*/  BSYNC.RECONVERGENT B1 ;  /* 0x0000000000017941 */ /* 0x000fea0003800200 */
.L_x_2867:
        /* <DEDUP_REMOVED lines=28> */
[----:B------:R-:W-:-:S05]  /*51d0*/  F2FP.F16.F32.PACK_AB R31, R31, R14 ;  /* 0x0000000e1f1f723e */ /* 0x000fca00000000ff */
[----:B------:R2:W-:Y:S02]  /*51e0*/  STG.E desc[UR8][R8.64], R31 ;  /* 0x0000001f08007986 */ /* 0x0005e4000c101908 */
.L_x_2870:
[----:B------:R-:W-:Y:S05]  /*51f0*/  BSYNC.RECONVERGENT B1 ;  /* 0x0000000000017941 */ /* 0x000fea0003800200 */
.L_x_2869:
        /* <DEDUP_REMOVED lines=28> */
[----:B------:R-:W-:-:S05]  /*53c0*/  F2FP.F16.F32.PACK_AB R15, R15, R12 ;  /* 0x0000000c0f0f723e */ /* 0x000fca00000000ff */
[----:B------:R3:W-:Y:S02]  /*53d0*/  STG.E desc[UR8][R8.64], R15 ;  /* 0x0000000f08007986 */ /* 0x0007e4000c101908 */
.L_x_2872:
[----:B------:R-:W-:Y:S05]  /*53e0*/  BSYNC.RECONVERGENT B1 ;  /* 0x0000000000017941 */ /* 0x000fea0003800200 */
.L_x_2871:
        /* <DEDUP_REMOVED lines=28> */
[----:B------:R-:W-:-:S05]  /*55b0*/  F2FP.F16.F32.PACK_AB R5, R14, R5 ;  /* 0x000000050e05723e */ /* 0x000fca00000000ff */
[----:B------:R4:W-:Y:S02]  /*55c0*/  STG.E desc[UR8][R8.64], R5 ;  /* 0x0000000508007986 */ /* 0x0009e4000c101908 */
.L_x_2874:
[----:B------:R-:W-:Y:S05]  /*55d0*/  BSYNC.RECONVERGENT B1 ;  /* 0x0000000000017941 */ /* 0x000fea0003800200 */
.L_x_2873:
        /* <DEDUP_REMOVED lines=28> */
[----:B------:R-:W-:-:S05]  /*57a0*/  F2FP.F16.F32.PACK_AB R5, R10, R5 ;  /* 0x000000050a05723e */ /* 0x000fca00000000ff */
[----:B------:R0:W-:Y:S02]  /*57b0*/  STG.E desc[UR8][R8.64], R5 ;  /* 0x0000000508007986 */ /* 0x0001e4000c101908 */
.L_x_2876:
[----:B------:R-:W-:Y:S05]  /*57c0*/  BSYNC.RECONVERGENT B1 ;  /* 0x0000000000017941 */ /* 0x000fea0003800200 */
.L_x_2875:
        /* <DEDUP_REMOVED lines=30> */
.L_x_2878:
[----:B------:R-:W-:Y:S05]  /*59b0*/  BSYNC.RECONVERGENT B1 ;  /* 0x0000000000017941 */ /* 0x000fea0003800200 */
.L_x_2877:
        /* <DEDUP_REMOVED lines=48> */
[----:B------:R-:W-:-:S05]  /*5cc0*/  F2FP.F16.F32.PACK_AB R21, R26, R21 ;  /* 0x000000151a15723e */ /* 0x000fca00000000ff */
[----:B------:R0:W-:Y:S02]  /*5cd0*/  STG.E desc[UR8][R8.64], R21 ;  /* 0x0000001508007986 */ /* 0x0001e4000c101908 */
.L_x_2880:
[----:B------:R-:W-:Y:S05]  /*5ce0*/  BSYNC.RECONVERGENT B1 ;  /* 0x0000000000017941 */ /* 0x000fea0003800200 */
.L_x_2879:
        /* <DEDUP_REMOVED lines=28> */
[----:B------:R-:W-:-:S05]  /*5eb0*/  F2FP.F16.F32.PACK_AB R15, R22, R15 ;  /* 0x0000000f160f723e */ /* 0x000fca00000000ff */
[----:B------:R3:W-:Y:S02]  /*5ec0*/  STG.E desc[UR8][R8.64], R15 ;  /* 0x0000000f08007986 */ /* 0x0007e4000c101908 */
.L_x_2882:
[----:B------:R-:W-:Y:S05]  /*5ed0*/  BSYNC.RECONVERGENT B1 ;  /* 0x0000000000017941 */ /* 0x000fea0003800200 */
.L_x_2881:
[----:B------:R-:W-:Y:S04]  /*5ee0*/  BSSY.RECONVERGENT B1, `(.L_x_2883) ;  /* 0x000001e000017945 */ /* 0x000fe80003800200 */
[----:B------:R-:W-:Y:S05]  /*5ef0*/  @P1 BRA `(.L_x_2884) ;  /* 0x0000000000701947 */ /* 0x000fea0003800000 */
[--C-:B------:R-:W-:Y:S01]  /*5f00*/  FADD.FTZ R46, R46, -R24.reuse ;  /* 0x800000182e2e7221 */ /* 0x100fe20000010000 */
[----:B------:R-:W-:Y:S01]  /*5f10*/  FADD.FTZ R6, R45, -R24 ;  /* 0x800000182d067221 */ /* 0x000fe20000010000 */
[----:B------:R-:W4:Y:S02]  /*5f20*/  LDCU.64 UR6, c[0x0][0x3e0] ;  /* 0x00007c00ff0677ac */ /* 0x000f240008000a00 */
[-C--:B-1----:R-:W-:Y:S01]  /*5f30*/  FMUL.FTZ R7, R46, R25.reuse ;  /* 0x000000192e077220 */ /* 0x082fe20000410000 */
[----:B0-23--:R-:W-:Y:S01]  /*5f40*/  FMUL.FTZ R8, R6, R25 ;  /* 0x0000001906087220 */ /* 0x00dfe20000410000 */
[----:B------:R-:W0:Y:S02]  /*5f50*/  LDCU.64 UR10, c[0x0][0x380] ;  /* 0x00007000ff0a77ac */ /* 0x000e240008000a00 */
[----:B-----5:R-:W-:Y:S01]  /*5f60*/  FFMA.FTZ R22, R16, R7, R18 ;  /* 0x0000000710167223 */ /* 0x020fe20000010012 */
[----:B------:R-:W-:Y:S01]  /*5f70*/  FFMA.FTZ R9, R17, R8, R19 ;  /* 0x0000000811097223 */ /* 0x000fe20000010013 */
[----:B------:R-:W-:-:S02]  /*5f80*/  MOV R7, R73 ;  /* 0x0000004900077202 */ /* 0x000fc40000000f00 */
[----:B------:R-:W-:Y:S01]  /*5f90*/  FMUL.FTZ R6, R22, -1.4426950216293334961 ;  /* 0xbfb8aa3b16067820 */ /* 0x000fe20000410000 */
[----:B------:R-:W-:-:S05]  /*5fa0*/  FMUL.FTZ R8, R9, -1.4426950216293334961 ;  /* 0xbfb8aa3b09087820 */ /* 0x000fca0000410000 */
[----:B------:R-:W1:Y:S01]  /*5fb0*/  MUFU.EX2 R6, R6 ;  /* 0x0000000600067308 */ /* 0x000e620000000800 */
[----:B----4-:R-:W-:-:S04]  /*5fc0*/  IMAD R14, R14, UR6, RZ ;  /* 0x000000060e0e7c24 */ /* 0x010fc8000f8e02ff */
        /* <DEDUP_REMOVED lines=13> */
[----:B------:R-:W-:-:S05]  /*60a0*/  F2FP.F16.F32.PACK_AB R13, R14, R13 ;  /* 0x0000000d0e0d723e */ /* 0x000fca00000000ff */
[----:B------:R4:W-:Y:S02]  /*60b0*/  STG.E desc[UR8][R8.64], R13 ;  /* 0x0000000d08007986 */ /* 0x0009e4000c101908 */
.L_x_2884:
[----:B------:R-:W-:Y:S05]  /*60c0*/  BSYNC.RECONVERGENT B1 ;  /* 0x0000000000017941 */ /* 0x000fea0003800200 */
.L_x_2883:
        /* <DEDUP_REMOVED lines=30> */
.L_x_2886:
[----:B------:R-:W-:Y:S05]  /*62b0*/  BSYNC.RECONVERGENT B1 ;  /* 0x0000000000017941 */ /* 0x000fea0003800200 */
.L_x_2885:
        /* <DEDUP_REMOVED lines=30> */
.L_x_2888:
[----:B------:R-:W-:Y:S05]  /*64a0*/  BSYNC.RECONVERGENT B1 ;  /* 0x0000000000017941 */ /* 0x000fea0003800200 */
.L_x_2887:
        /* <DEDUP_REMOVED lines=26> */
[----:B------:R-:W-:-:S05]  /*6650*/  F2FP.F16.F32.PACK_AB R5, R10, R5 ;  /* 0x000000050a05723e */ /* 0x000fca00000000ff */
[----:B------:R0:W-:Y:S02]  /*6660*/  STG.E desc[UR8][R6.64], R5 ;  /* 0x0000000506007986 */ /* 0x0001e4000c101908 */
.L_x_2858:
[----:B------:R-:W-:Y:S05]  /*6670*/  BSYNC.RECONVERGENT B0 ;  /* 0x0000000000007941 */ /* 0x000fea0003800200 */
.L_x_2826:
[----:B------:R-:W-:Y:S02]  /*6680*/  IADD3 R61, PT, PT, R57, R61, RZ ;  /* 0x0000003d393d7210 */ /* 0x000fe40007ffe0ff */
[----:B------:R-:W-:Y:S02]  /*6690*/  IADD3 R62, PT, PT, R62, 0x1, RZ ;  /* 0x000000013e3e7810 */ /* 0x000fe40007ffe0ff */
[----:B------:R-:W-:-:S13]  /*66a0*/  ISETP.GE.AND P1, PT, R61, UR5, PT ;  /* 0x000000053d007c0c */ /* 0x000fda000bf26270 */
[----:B------:R-:W-:Y:S05]  /*66b0*/  @!P1 BRA `(.L_x_2889) ;  /* 0xffffff9800f49947 */ /* 0x000fea000383ffff */
[----:B------:R-:W-:Y:S05]  /*66c0*/  EXIT ;  /* 0x000000000000794d */ /* 0x000fea0003800000 */
.L_x_2890:
        /* <DEDUP_REMOVED lines=11> */
.L_x_4543:


//--------------------- .text._Z35group_norm_nhwc_fwd_one_pass_kernelI11Fp16IOFp32WLi512ELi48ELi384EEv26Group_norm_nhwc_fwd_params --------------------------
	.section	.text._Z35group_norm_nhwc_fwd_one_pass_kernelI11Fp16IOFp32WLi512ELi48ELi384EEv26Group_norm_nhwc_fwd_params,"ax",@progbits
	.align	128
        .global         _Z35group_norm_nhwc_fwd_one_pass_kernelI11Fp16IOFp32WLi512ELi48ELi384EEv26Group_norm_nhwc_fwd_params
        .type           _Z35group_norm_nhwc_fwd_one_pass_kernelI11Fp16IOFp32WLi512ELi48ELi384EEv26Group_norm_nhwc_fwd_params,@function
        .size           _Z35group_norm_nhwc_fwd_one_pass_kernelI11Fp16IOFp32WLi512ELi48ELi384EEv26Group_norm_nhwc_fwd_params,(.L_x_4544 - _Z35group_norm_nhwc_fwd_one_pass_kernelI11Fp16IOFp32WLi512ELi48ELi384EEv26Group_norm_nhwc_fwd_params)
        .other          _Z35group_norm_nhwc_fwd_one_pass_kernelI11Fp16IOFp32WLi512ELi48ELi384EEv26Group_norm_nhwc_fwd_params,@"STO_CUDA_ENTRY STV_DEFAULT"
_Z35group_norm_nhwc_fwd_one_pass_kernelI11Fp16IOFp32WLi512ELi48ELi384EEv26Group_norm_nhwc_fwd_params:
.text._Z35group_norm_nhwc_fwd_one_pass_kernelI11Fp16IOFp32WLi512ELi48ELi384EEv26Group_norm_nhwc_fwd_params:
        /* <DEDUP_REMOVED lines=75> */
.L_x_3030:
[----:B0-----:R-:W0:Y:S01]  /*04b0*/  LDC R65, c[0x0][0x3f8] ;  /* 0x0000fe00ff417b82 */ /* 0x001e220000000800 */
[----:B------:R-:W1:Y:S01]  /*04c0*/  LDCU UR8, c[0x0][0x404] ;  /* 0x00008080ff0877ac */ /* 0x000e620008000800 */
[----:B------:R-:W-:Y:S02]  /*04d0*/  LOP3.LUT R153, R16, 0xffff, RZ, 0xc0, !PT ;  /* 0x0000ffff10997812 */ /* 0x000fe400078ec0ff */
[----:B------:R-:W-:Y:S01]  /*04e0*/  MOV R83, RZ ;  /* 0x000000ff00537202 */ /* 0x000fe20000000f00 */
[----:B--2---:R-:W2:Y:S01]  /*04f0*/  LDCU.64 UR4, c[0x0][0x3e8] ;  /* 0x00007d00ff0477ac */ /* 0x004ea20008000a00 */
[----:B-1----:R-:W-:Y:S01]  /*0500*/  IMAD R73, R4, UR8, R151 ;  /* 0x0000000804497c24 */ /* 0x002fe2000f8e0297 */
[----:B------:R-:W1:Y:S01]  /*0510*/  LDCU.64 UR8, c[0x0][0x3f0] ;  /* 0x00007e00ff0877ac */ /* 0x000e620008000a00 */
[----:B0----5:R-:W-:Y:S02]  /*0520*/  IABS R59, R65 ;  /* 0x00000041003b7213 */ /* 0x021fe40000000000 */
[----:B------:R-:W-:-:S02]  /*0530*/  ISETP.NE.AND P3, PT, R65, RZ, PT ;  /* 0x000000ff4100720c */ /* 0x000fc40003f65270 */
[----:B------:R-:W0:Y:S01]  /*0540*/  I2F.RP R18, R59 ;  /* 0x0000003b00127306 */ /* 0x000e220000209400 */
[C---:B------:R-:W-:Y:S02]  /*0550*/  IADD3 R71, PT, PT, R73.reuse, 0x10, RZ ;  /* 0x0000001049477810 */ /* 0x040fe40007ffe0ff */
[C---:B---34-:R-:W-:Y:S02]  /*0560*/  IADD3 R75, PT, PT, R73.reuse, 0x50, RZ ;  /* 0x00000050494b7810 */ /* 0x058fe40007ffe0ff */
[----:B------:R-:W-:Y:S02]  /*0570*/  SHF.R.S32.HI R69, RZ, 0x1f, R71 ;  /* 0x0000001fff457819 */ /* 0x000fe40000011447 */
[----:B------:R-:W-:Y:S02]  /*0580*/  SHF.R.S32.HI R85, RZ, 0x1f, R75 ;  /* 0x0000001fff557819 */ /* 0x000fe4000001144b */
[C---:B------:R-:W-:Y:S02]  /*0590*/  IADD3 R87, PT, PT, R73.reuse, 0x60, RZ ;  /* 0x0000006049577810 */ /* 0x040fe40007ffe0ff */
[----:B------:R-:W-:-:S02]  /*05a0*/  IADD3 R89, PT, PT, R73, 0xa0, RZ ;  /* 0x000000a049597810 */ /* 0x000fc40007ffe0ff */
[----:B--2---:R-:W-:Y:S01]  /*05b0*/  ISETP.GE.U32.AND P5, PT, R87, UR4, PT ;  /* 0x0000000457007c0c */ /* 0x004fe2000bfa6070 */
[----:B0-----:R-:W0:Y:S01]  /*05c0*/  MUFU.RCP R18, R18 ;  /* 0x0000001200127308 */ /* 0x001e220000001000 */
[----:B------:R-:W-:Y:S02]  /*05d0*/  SHF.R.S32.HI R93, RZ, 0x1f, R87 ;  /* 0x0000001fff5d7819 */ /* 0x000fe40000011457 */
[----:B------:R-:W-:Y:S02]  /*05e0*/  SHF.R.S32.HI R95, RZ, 0x1f, R89 ;  /* 0x0000001fff5f7819 */ /* 0x000fe40000011459 */
[----:B------:R-:W-:Y:S02]  /*05f0*/  ISETP.GE.AND.EX P5, PT, R93, UR5, PT, P5 ;  /* 0x000000055d007c0c */ /* 0x000fe4000bfa6350 */
[----:B0-----:R-:W-:-:S04]  /*0600*/  IADD3 R56, PT, PT, R18, 0xffffffe, RZ ;  /* 0x0ffffffe12387810 */ /* 0x001fc80007ffe0ff */
        /* <DEDUP_REMOVED lines=16> */
[----:B------:R-:W-:-:S04]  /*0710*/  SHF.R.S32.HI R59, RZ, 0x1f, R73 ;  /* 0x0000001fff3b7819 */ /* 0x000fc80000011449 */
[----:B------:R-:W-:Y:S02]  /*0720*/  ISETP.GE.AND.EX P1, PT, R59, UR5, PT, P1 ;  /* 0x000000053b007c0c */ /* 0x000fe4000bf26310 */
[----:B------:R-:W-:-:S05]  /*0730*/  @P2 IADD3 R57, PT, PT, R57, 0x1, RZ ;  /* 0x0000000139392810 */ /* 0x000fca0007ffe0ff */
[----:B------:R-:W-:Y:S02]  /*0740*/  @!P4 IADD3 R57, PT, PT, -R57, RZ, RZ ;  /* 0x000000ff3939c210 */ /* 0x000fe40007ffe1ff */
[----:B------:R-:W-:Y:S02]  /*0750*/  @!P3 LOP3.LUT R57, RZ, R65, RZ, 0x33, !PT ;  /* 0x00000041ff39b212 */ /* 0x000fe400078e33ff */
[----:B------:R-:W-:Y:S02]  /*0760*/  ISETP.GE.U32.AND P3, PT, R71, UR4, PT ;  /* 0x0000000447007c0c */ /* 0x000fe4000bf66070 */
[----:B------:R-:W-:Y:S01]  /*0770*/  IADD3 R61, PT, PT, -R57, RZ, RZ ;  /* 0x000000ff393d7210 */ /* 0x000fe20007ffe1ff */
[----:B------:R-:W0:Y:S01]  /*0780*/  @!P1 LDC.64 R62, c[0x0][0x3e0] ;  /* 0x0000f800ff3e9b82 */ /* 0x000e220000000a00 */
[----:B------:R-:W-:Y:S02]  /*0790*/  ISETP.GE.AND.EX P3, PT, R69, UR5, PT, P3 ;  /* 0x0000000545007c0c */ /* 0x000fe4000bf66330 */
[----:B------:R-:W-:Y:S01]  /*07a0*/  SHF.R.S32.HI R18, RZ, 0x1f, R57 ;  /* 0x0000001fff127819 */ /* 0x000fe20000011439 */
[----:B------:R-:W-:Y:S01]  /*07b0*/  IMAD R136, R65, R61, R0 ;  /* 0x0000003d41887224 */ /* 0x000fe200078e0200 */
[----:B------:R-:W-:-:S03]  /*07c0*/  ISETP.GE.U32.AND P4, PT, R75, UR4, PT ;  /* 0x000000044b007c0c */ /* 0x000fc6000bf86070 */
[----:B------:R-:W-:Y:S01]  /*07d0*/  IMAD R136, R136, 0x30, RZ ;  /* 0x0000003088887824 */ /* 0x000fe200078e02ff */
[----:B------:R-:W2:Y:S01]  /*07e0*/  @!P1 LDC.64 R66, c[0x0][0x390] ;  /* 0x0000e400ff429b82 */ /* 0x000ea20000000a00 */
[----:B-1----:R-:W-:Y:S01]  /*07f0*/  IMAD R18, R18, UR8, RZ ;  /* 0x0000000812127c24 */ /* 0x002fe2000f8e02ff */
[----:B------:R-:W-:Y:S02]  /*0800*/  ISETP.GE.AND.EX P4, PT, R85, UR5, PT, P4 ;  /* 0x0000000555007c0c */ /* 0x000fe4000bf86340 */
[----:B------:R-:W-:Y:S01]  /*0810*/  IADD3 R152, P2, PT, R136, R153, RZ ;  /* 0x0000009988987210 */ /* 0x000fe20007f5e0ff */
[----:B------:R-:W-:-:S03]  /*0820*/  IMAD R155, R57, UR9, R18 ;  /* 0x00000009399b7c24 */ /* 0x000fc6000f8e0212 */
[----:B------:R-:W-:Y:S01]  /*0830*/  LEA.HI.X.SX32 R153, R136, RZ, 0x1, P2 ;  /* 0x000000ff88997211 */ /* 0x000fe200010f0eff */
[----:B------:R-:W1:Y:S02]  /*0840*/  @!P3 LDC.64 R64, c[0x0][0x3e0] ;  /* 0x0000f800ff40bb82 */ /* 0x000e640000000a00 */
[----:B------:R-:W-:-:S04]  /*0850*/  IMAD.WIDE.U32 R152, R57, UR8, R152 ;  /* 0x0000000839987c25 */ /* 0x000fc8000f8e0098 */
[----:B0-----:R-:W-:Y:S01]  /*0860*/  @!P1 IMAD R18, R59, R62, RZ ;  /* 0x0000003e3b129224 */ /* 0x001fe200078e02ff */
[----:B------:R-:W-:Y:S01]  /*0870*/  IADD3 R155, PT, PT, R153, R155, RZ ;  /* 0x0000009b999b7210 */ /* 0x000fe20007ffe0ff */
[----:B------:R-:W0:Y:S01]  /*0880*/  @!P4 LDC.64 R60, c[0x0][0x3e0] ;  /* 0x0000f800ff3ccb82 */ /* 0x000e220000000a00 */
[----:B------:R-:W-:Y:S01]  /*0890*/  @!P1 MOV R154, R152 ;  /* 0x00000098009a9202 */ /* 0x000fe20000000f00 */
[----:B------:R-:W-:-:S04]  /*08a0*/  @!P1 IMAD R59, R73, R63, R18 ;  /* 0x0000003f493b9224 */ /* 0x000fc800078e0212 */
[----:B------:R-:W-:Y:S02]  /*08b0*/  @!P1 IMAD.WIDE.U32 R56, R73, R62, R154 ;  /* 0x0000003e49389225 */ /* 0x000fe400078e009a */
[----:B------:R-:W3:Y:S03]  /*08c0*/  @!P3 LDC.64 R62, c[0x0][0x390] ;  /* 0x0000e400ff3ebb82 */ /* 0x000ee60000000a00 */
[----:B------:R-:W-:Y:S02]  /*08d0*/  @!P1 IADD3 R18, PT, PT, R57, R59, RZ ;  /* 0x0000003b39129210 */ /* 0x000fe40007ffe0ff */
[----:B--2---:R-:W-:-:S03]  /*08e0*/  @!P1 LEA R66, P2, R56, R66, 0x1 ;  /* 0x0000004238429211 */ /* 0x004fc600078408ff */
[----:B------:R-:W2:Y:S01]  /*08f0*/  @!P4 LDC.64 R58, c[0x0][0x390] ;  /* 0x0000e400ff3acb82 */ /* 0x000ea20000000a00 */
[----:B------:R-:W-:Y:S01]  /*0900*/  @!P1 LEA.HI.X R67, R56, R67, R18, 0x1, P2 ;  /* 0x0000004338439211 */ /* 0x000fe200010f0c12 */
[----:B-1----:R-:W-:Y:S01]  /*0910*/  @!P3 IMAD R18, R69, R64, RZ ;  /* 0x000000404512b224 */ /* 0x002fe200078e02ff */
[----:B------:R-:W-:-:S03]  /*0920*/  ISETP.GE.U32.AND P2, PT, R89, UR4, PT ;  /* 0x0000000459007c0c */ /* 0x000fc6000bf46070 */
[----:B------:R3:W4:Y:S02]  /*0930*/  @!P1 LDG.E R83, desc[UR6][R66.64] ;  /* 0x0000000642539981 */ /* 0x000724000c1e1900 */
[----:B------:R-:W1:Y:S01]  /*0940*/  @!P5 LDC.64 R56, c[0x0][0x3e0] ;  /* 0x0000f800ff38db82 */ /* 0x000e620000000a00 */
[----:B------:R-:W-:Y:S02]  /*0950*/  ISETP.GE.AND.EX P1, PT, R95, UR5, PT, P2 ;  /* 0x000000055f007c0c */ /* 0x000fe4000bf26320 */
[-C--:B------:R-:W-:Y:S02]  /*0960*/  @!P3 MOV R68, R152.reuse ;  /* 0x000000980044b202 */ /* 0x080fe40000000f00 */
[----:B------:R-:W-:Y:S01]  /*0970*/  @!P3 MOV R69, R155 ;  /* 0x0000009b0045b202 */ /* 0x000fe20000000f00 */
[----:B------:R-:W-:Y:S01]  /*0980*/  @!P3 IMAD R97, R71, R65, R18 ;  /* 0x000000414761b224 */ /* 0x000fe200078e0212 */
[----:B------:R-:W-:Y:S01]  /*0990*/  @!P4 MOV R70, R152 ;  /* 0x000000980046c202 */ /* 0x000fe20000000f00 */
[----:B0-----:R-:W-:-:S02]  /*09a0*/  @!P4 IMAD R18, R85, R60, RZ ;  /* 0x0000003c5512c224 */ /* 0x001fc400078e02ff */
[----:B------:R-:W-:Y:S01]  /*09b0*/  @!P3 IMAD.WIDE.U32 R68, R71, R64, R68 ;  /* 0x000000404744b225 */ /* 0x000fe200078e0044 */
[----:B------:R-:W-:Y:S01]  /*09c0*/  @!P4 MOV R71, R155 ;  /* 0x0000009b0047c202 */ /* 0x000fe20000000f00 */
[----:B------:R-:W0:Y:S01]  /*09d0*/  @!P5 LDC.64 R64, c[0x0][0x390] ;  /* 0x0000e400ff40db82 */ /* 0x000e220000000a00 */
[----:B------:R-:W-:Y:S01]  /*09e0*/  IADD3 R91, PT, PT, R73, 0xb0, RZ ;  /* 0x000000b0495b7810 */ /* 0x000fe20007ffe0ff */
[C---:B------:R-:W-:Y:S02]  /*09f0*/  @!P4 IMAD R99, R75.reuse, R61, R18 ;  /* 0x0000003d4b63c224 */ /* 0x040fe400078e0212 */
[----:B------:R-:W-:Y:S01]  /*0a00*/  @!P4 IMAD.WIDE.U32 R70, R75, R60, R70 ;  /* 0x0000003c4b46c225 */ /* 0x000fe200078e0046 */
[----:B------:R-:W-:Y:S02]  /*0a10*/  @!P3 IADD3 R18, PT, PT, R69, R97, RZ ;  /* 0x000000614512b210 */ /* 0x000fe40007ffe0ff */
[----:B---3--:R-:W-:Y:S01]  /*0a20*/  @!P3 LEA R66, P6, R68, R62, 0x1 ;  /* 0x0000003e4442b211 */ /* 0x008fe200078c08ff */
[----:B------:R-:W3:Y:S01]  /*0a30*/  @!P1 LDC.64 R60, c[0x0][0x3e0] ;  /* 0x0000f800ff3c9b82 */ /* 0x000ee20000000a00 */
[----:B------:R-:W-:-:S02]  /*0a40*/  ISETP.GE.U32.AND P2, PT, R91, UR4, PT ;  /* 0x000000045b007c0c */ /* 0x000fc4000bf46070 */
[----:B------:R-:W-:Y:S02]  /*0a50*/  SHF.R.S32.HI R97, RZ, 0x1f, R91 ;  /* 0x0000001fff617819 */ /* 0x000fe4000001145b */
[----:B------:R-:W-:Y:S02]  /*0a60*/  @!P3 LEA.HI.X R67, R68, R63, R18, 0x1, P6 ;  /* 0x0000003f4443b211 */ /* 0x000fe400030f0c12 */
[----:B------:R-:W-:Y:S02]  /*0a70*/  @!P4 IADD3 R18, PT, PT, R71, R99, RZ ;  /* 0x000000634712c210 */ /* 0x000fe40007ffe0ff */
[----:B--2---:R-:W-:Y:S02]  /*0a80*/  @!P4 LEA R62, P6, R70, R58, 0x1 ;  /* 0x0000003a463ec211 */ /* 0x004fe400078c08ff */
[----:B------:R-:W-:Y:S02]  /*0a90*/  MOV R85, RZ ;  /* 0x000000ff00557202 */ /* 0x000fe40000000f00 */
[----:B------:R-:W-:Y:S01]  /*0aa0*/  ISETP.GE.AND.EX P2, PT, R97, UR5, PT, P2 ;  /* 0x0000000561007c0c */ /* 0x000fe2000bf46320 */
[----:B-1----:R-:W-:Y:S01]  /*0ab0*/  @!P5 IMAD R20, R93, R56, RZ ;  /* 0x000000385d14d224 */ /* 0x002fe200078e02ff */
[----:B------:R-:W-:-:S02]  /*0ac0*/  @!P5 MOV R68, R152 ;  /* 0x000000980044d202 */ /* 0x000fc40000000f00 */
[----:B------:R-:W-:Y:S01]  /*0ad0*/  @!P5 MOV R69, R155 ;  /* 0x0000009b0045d202 */ /* 0x000fe20000000f00 */
[----:B------:R0:W2:Y:S01]  /*0ae0*/  @!P3 LDG.E R85, desc[UR6][R66.64] ;  /* 0x000000064255b981 */ /* 0x0000a2000c1e1900 */
[----:B------:R-:W-:Y:S02]  /*0af0*/  @!P4 LEA.HI.X R63, R70, R59, R18, 0x1, P6 ;  /* 0x0000003b463fc211 */ /* 0x000fe400030f0c12 */
[----:B------:R-:W-:Y:S01]  /*0b00*/  IADD3 R75, PT, PT, R73, 0x110, RZ ;  /* 0x00000110494b7810 */ /* 0x000fe20007ffe0ff */
[----:B------:R-:W1:Y:S01]  /*0b10*/  @!P1 LDC.64 R58, c[0x0][0x390] ;  /* 0x0000e400ff3a9b82 */ /* 0x000e620000000a00 */
[C---:B------:R-:W-:Y:S02]  /*0b20*/  @!P5 IMAD R99, R87.reuse, R57, R20 ;  /* 0x000000395763d224 */ /* 0x040fe400078e0214 */
[----:B------:R-:W-:Y:S01]  /*0b30*/  @!P5 IMAD.WIDE.U32 R68, R87, R56, R68 ;  /* 0x000000385744d225 */ /* 0x000fe200078e0044 */
[----:B------:R-:W-:Y:S02]  /*0b40*/  ISETP.GE.U32.AND P3, PT, R75, UR4, PT ;  /* 0x000000044b007c0c */ /* 0x000fe4000bf66070 */
[----:B------:R-:W-:-:S02]  /*0b50*/  SHF.R.S32.HI R71, RZ, 0x1f, R75 ;  /* 0x0000001fff477819 */ /* 0x000fc4000001144b */
[----:B------:R-:W-:Y:S01]  /*0b60*/  @!P5 IADD3 R18, PT, PT, R69, R99, RZ ;  /* 0x000000634512d210 */ /* 0x000fe20007ffe0ff */
[----:B------:R-:W5:Y:S01]  /*0b70*/  @!P2 LDC.64 R56, c[0x0][0x3e0] ;  /* 0x0000f800ff38ab82 */ /* 0x000f620000000a00 */
[----:B------:R-:W-:Y:S02]  /*0b80*/  ISETP.GE.AND.EX P3, PT, R71, UR5, PT, P3 ;  /* 0x0000000547007c0c */ /* 0x000fe4000bf66330 */
[C---:B0-----:R-:W-:Y:S02]  /*0b90*/  @!P5 LEA R66, P6, R68.reuse, R64, 0x1 ;  /* 0x000000404442d211 */ /* 0x041fe400078c08ff */
[----:B------:R-:W-:Y:S02]  /*0ba0*/  MOV R93, RZ ;  /* 0x000000ff005d7202 */ /* 0x000fe40000000f00 */
[----:B------:R-:W-:Y:S01]  /*0bb0*/  @!P5 LEA.HI.X R67, R68, R65, R18, 0x1, P6 ;  /* 0x000000414443d211 */ /* 0x000fe200030f0c12 */
[----:B---3--:R-:W-:Y:S01]  /*0bc0*/  @!P1 IMAD R20, R95, R60, RZ ;  /* 0x0000003c5f149224 */ /* 0x008fe200078e02ff */
[----:B------:R-:W-:-:S02]  /*0bd0*/  @!P1 MOV R64, R152 ;  /* 0x0000009800409202 */ /* 0x000fc40000000f00 */
[----:B------:R-:W-:Y:S01]  /*0be0*/  @!P1 MOV R65, R155 ;  /* 0x0000009b00419202 */ /* 0x000fe20000000f00 */
[----:B------:R0:W3:Y:S01]  /*0bf0*/  @!P4 LDG.E R93, desc[UR6][R62.64] ;  /* 0x000000063e5dc981 */ /* 0x0000e2000c1e1900 */
[----:B------:R-:W-:Y:S01]  /*0c00*/  IADD3 R87, PT, PT, R73, 0x190, RZ ;  /* 0x0000019049577810 */ /* 0x000fe20007ffe0ff */
[C---:B------:R-:W-:Y:S01]  /*0c10*/  @!P1 IMAD R69, R89.reuse, R61, R20 ;  /* 0x0000003d59459224 */ /* 0x040fe200078e0214 */
[----:B------:R-:W-:Y:S01]  /*0c20*/  MOV R95, RZ ;  /* 0x000000ff005f7202 */ /* 0x000fe20000000f00 */
[----:B------:R-:W-:Y:S01]  /*0c30*/  @!P1 IMAD.WIDE.U32 R64, R89, R60, R64 ;  /* 0x0000003c59409225 */ /* 0x000fe200078e0040 */
[----:B------:R-:W-:Y:S01]  /*0c40*/  ISETP.GE.U32.AND P4, PT, R87, UR4, PT ;  /* 0x0000000457007c0c */ /* 0x000fe2000bf86070 */
[----:B------:R-:W5:Y:S01]  /*0c50*/  @!P2 LDC.64 R60, c[0x0][0x390] ;  /* 0x0000e400ff3cab82 */ /* 0x000f620000000a00 */
[----:B------:R-:W-:Y:S02]  /*0c60*/  SHF.R.S32.HI R89, RZ, 0x1f, R87 ;  /* 0x0000001fff597819 */ /* 0x000fe40000011457 */
[----:B------:R-:W-:Y:S01]  /*0c70*/  ISETP.GE.U32.AND P6, PT, R132, UR4, PT ;  /* 0x0000000484007c0c */ /* 0x000fe2000bfc6070 */
[----:B------:R5:W3:Y:S01]  /*0c80*/  @!P5 LDG.E R95, desc[UR6][R66.64] ;  /* 0x00000006425fd981 */ /* 0x000ae2000c1e1900 */
[----:B------:R-:W-:-:S03]  /*0c90*/  ISETP.GE.AND.EX P4, PT, R89, UR5, PT, P4 ;  /* 0x0000000559007c0c */ /* 0x000fc6000bf86340 */
[----:B0-----:R-:W0:Y:S01]  /*0ca0*/  @!P3 LDC.64 R62, c[0x0][0x3e0] ;  /* 0x0000f800ff3ebb82 */ /* 0x001e220000000a00 */
[----:B------:R-:W-:Y:S02]  /*0cb0*/  ISETP.GE.AND.EX P5, PT, R19, UR5, PT, P6 ;  /* 0x0000000513007c0c */ /* 0x000fe4000bfa6360 */
[----:B------:R-:W-:Y:S02]  /*0cc0*/  @!P1 IADD3 R18, PT, PT, R65, R69, RZ ;  /* 0x0000004541129210 */ /* 0x000fe40007ffe0ff */
[----:B-1----:R-:W-:-:S04]  /*0cd0*/  @!P1 LEA R68, P6, R64, R58, 0x1 ;  /* 0x0000003a40449211 */ /* 0x002fc800078c08ff */
[----:B------:R-:W-:Y:S02]  /*0ce0*/  @!P1 LEA.HI.X R69, R64, R59, R18, 0x1, P6 ;  /* 0x0000003b40459211 */ /* 0x000fe400030f0c12 */
[----:B------:R-:W1:Y:S01]  /*0cf0*/  @!P3 LDC.64 R64, c[0x0][0x390] ;  /* 0x0000e400ff40bb82 */ /* 0x000e620000000a00 */
[----:B-----5:R-:W-:Y:S01]  /*0d00*/  @!P2 IMAD R20, R97, R56, RZ ;  /* 0x000000386114a224 */ /* 0x020fe200078e02ff */
[----:B------:R-:W-:Y:S02]  /*0d10*/  @!P2 MOV R66, R152 ;  /* 0x000000980042a202 */ /* 0x000fe40000000f00 */
[----:B------:R-:W-:Y:S01]  /*0d20*/  @!P2 MOV R67, R155 ;  /* 0x0000009b0043a202 */ /* 0x000fe20000000f00 */
[C---:B------:R-:W-:Y:S01]  /*0d30*/  @!P2 IMAD R97, R91.reuse, R57, R20 ;  /* 0x000000395b61a224 */ /* 0x040fe200078e0214 */
[----:B------:R-:W-:Y:S02]  /*0d40*/  MOV R103, RZ ;  /* 0x000000ff00677202 */ /* 0x000fe40000000f00 */
[----:B------:R-:W5:Y:S01]  /*0d50*/  @!P4 LDC.64 R58, c[0x0][0x3e0] ;  /* 0x0000f800ff3acb82 */ /* 0x000f620000000a00 */
[----:B------:R-:W-:-:S03]  /*0d60*/  @!P2 IMAD.WIDE.U32 R56, R91, R56, R66 ;  /* 0x000000385b38a225 */ /* 0x000fc600078e0042 */
[----:B------:R0:W3:Y:S04]  /*0d70*/  @!P1 LDG.E R103, desc[UR6][R68.64] ;  /* 0x0000000644679981 */ /* 0x0000e8000c1e1900 */
[----:B------:R-:W5:Y:S01]  /*0d80*/  @!P5 LDC.64 R66, c[0x0][0x3e0] ;  /* 0x0000f800ff42db82 */ /* 0x000f620000000a00 */
[----:B------:R-:W-:Y:S01]  /*0d90*/  ISETP.GE.U32.AND P1, PT, R130, UR4, PT ;  /* 0x0000000482007c0c */ /* 0x000fe2000bf26070 */
[----:B0-----:R-:W-:Y:S01]  /*0da0*/  @!P3 IMAD R20, R71, R62, RZ ;  /* 0x0000003e4714b224 */ /* 0x001fe200078e02ff */
[----:B------:R-:W-:Y:S02]  /*0db0*/  @!P2 IADD3 R18, PT, PT, R57, R97, RZ ;  /* 0x000000613912a210 */ /* 0x000fe40007ffe0ff */
[----:B------:R-:W-:Y:S02]  /*0dc0*/  @!P2 LEA R70, P6, R56, R60, 0x1 ;  /* 0x0000003c3846a211 */ /* 0x000fe400078c08ff */
[----:B------:R-:W-:-:S02]  /*0dd0*/  @!P3 MOV R68, R152 ;  /* 0x000000980044b202 */ /* 0x000fc40000000f00 */
[----:B------:R-:W-:Y:S01]  /*0de0*/  @!P3 MOV R69, R155 ;  /* 0x0000009b0045b202 */ /* 0x000fe20000000f00 */
[----:B------:R-:W-:Y:S01]  /*0df0*/  @!P3 IMAD R57, R75, R63, R20 ;  /* 0x0000003f4b39b224 */ /* 0x000fe200078e0214 */
[----:B------:R-:W-:Y:S02]  /*0e00*/  ISETP.GE.AND.EX P1, PT, R21, UR5, PT, P1 ;  /* 0x0000000515007c0c */ /* 0x000fe4000bf26310 */
[----:B------:R-:W-:Y:S01]  /*0e10*/  @!P2 LEA.HI.X R71, R56, R61, R18, 0x1, P6 ;  /* 0x0000003d3847a211 */ /* 0x000fe200030f0c12 */
[----:B------:R-:W-:Y:S01]  /*0e20*/  @!P3 IMAD.WIDE.U32 R68, R75, R62, R68 ;  /* 0x0000003e4b44b225 */ /* 0x000fe200078e0044 */
[----:B------:R-:W0:Y:S01]  /*0e30*/  @!P4 LDC.64 R60, c[0x0][0x390] ;  /* 0x0000e400ff3ccb82 */ /* 0x000e220000000a00 */
[----:B------:R-:W-:-:S03]  /*0e40*/  MOV R105, RZ ;  /* 0x000000ff00697202 */ /* 0x000fc60000000f00 */
[----:B------:R-:W-:Y:S02]  /*0e50*/  @!P3 IADD3 R18, PT, PT, R69, R57, RZ ;  /* 0x000000394512b210 */ /* 0x000fe40007ffe0ff */
[----:B-1----:R-:W-:Y:S01]  /*0e60*/  @!P3 LEA R74, P6, R68, R64, 0x1 ;  /* 0x00000040444ab211 */ /* 0x002fe200078c08ff */
[----:B------:R0:W3:Y:S01]  /*0e70*/  @!P2 LDG.E R105, desc[UR6][R70.64] ;  /* 0x000000064669a981 */ /* 0x0000e2000c1e1900 */
[----:B------:R-:W1:Y:S01]  /*0e80*/  @!P5 LDC.64 R62, c[0x0][0x390] ;  /* 0x0000e400ff3edb82 */ /* 0x000e620000000a00 */
[----:B------:R-:W-:Y:S02]  /*0e90*/  ISETP.GE.U32.AND P2, PT, R128, UR4, PT ;  /* 0x0000000480007c0c */ /* 0x000fe4000bf46070 */
[----:B------:R-:W-:Y:S01]  /*0ea0*/  @!P3 LEA.HI.X R75, R68, R65, R18, 0x1, P6 ;  /* 0x00000041444bb211 */ /* 0x000fe200030f0c12 */
[----:B-----5:R-:W-:Y:S01]  /*0eb0*/  @!P4 IMAD R20, R89, R58, RZ ;  /* 0x0000003a5914c224 */ /* 0x020fe200078e02ff */
[----:B------:R-:W-:Y:S02]  /*0ec0*/  @!P4 MOV R68, R152 ;  /* 0x000000980044c202 */ /* 0x000fe40000000f00 */
[----:B------:R-:W-:Y:S01]  /*0ed0*/  @!P4 MOV R69, R155 ;  /* 0x0000009b0045c202 */ /* 0x000fe20000000f00 */
[----:B------:R-:W5:Y:S01]  /*0ee0*/  @!P1 LDC.64 R56, c[0x0][0x3e0] ;  /* 0x0000f800ff389b82 */ /* 0x000f620000000a00 */
[----:B------:R-:W-:Y:S01]  /*0ef0*/  ISETP.GE.AND.EX P2, PT, R23, UR5, PT, P2 ;  /* 0x0000000517007c0c */ /* 0x000fe2000bf46320 */
[----:B------:R-:W-:-:S02]  /*0f00*/  @!P4 IMAD R65, R87, R59, R20 ;  /* 0x0000003b5741c224 */ /* 0x000fc400078e0214 */
[----:B------:R-:W-:Y:S02]  /*0f10*/  @!P5 IMAD R18, R19, R66, RZ ;  /* 0x000000421312d224 */ /* 0x000fe400078e02ff */
[----:B------:R-:W-:Y:S01]  /*0f20*/  @!P4 IMAD.WIDE.U32 R68, R87, R58, R68 ;  /* 0x0000003a5744c225 */ /* 0x000fe200078e0044 */
[----:B------:R-:W-:Y:S02]  /*0f30*/  MOV R121, RZ ;  /* 0x000000ff00797202 */ /* 0x000fe40000000f00 */
[----:B------:R-:W-:Y:S01]  /*0f40*/  @!P5 MOV R58, R152 ;  /* 0x00000098003ad202 */ /* 0x000fe20000000f00 */
[----:B------:R-:W-:Y:S01]  /*0f50*/  @!P5 IMAD R87, R132, R67, R18 ;  /* 0x000000438457d224 */ /* 0x000fe200078e0212 */
[----:B------:R-:W-:Y:S02]  /*0f60*/  @!P5 MOV R59, R155 ;  /* 0x0000009b003bd202 */ /* 0x000fe40000000f00 */
[----:B------:R-:W-:Y:S01]  /*0f70*/  @!P4 IADD3 R18, PT, PT, R69, R65, RZ ;  /* 0x000000414512c210 */ /* 0x000fe20007ffe0ff */
[----:B------:R-:W3:Y:S01]  /*0f80*/  @!P3 LDG.E R121, desc[UR6][R74.64] ;  /* 0x000000064a79b981 */ /* 0x000ee2000c1e1900 */
[----:B------:R-:W5:Y:S01]  /*0f90*/  @!P1 LDC.64 R64, c[0x0][0x390] ;  /* 0x0000e400ff409b82 */ /* 0x000f620000000a00 */
[----:B------:R-:W-:Y:S01]  /*0fa0*/  ISETP.GE.U32.AND P3, PT, R126, UR4, PT ;  /* 0x000000047e007c0c */ /* 0x000fe2000bf66070 */
[----:B------:R-:W-:Y:S01]  /*0fb0*/  @!P5 IMAD.WIDE.U32 R66, R132, R66, R58 ;  /* 0x000000428442d225 */ /* 0x000fe200078e003a */
[----:B0-----:R-:W-:-:S02]  /*0fc0*/  @!P4 LEA R70, P6, R68, R60, 0x1 ;  /* 0x0000003c4446c211 */ /* 0x001fc400078c08ff */
[----:B------:R-:W-:-:S03]  /*0fd0*/  ISETP.GE.AND.EX P3, PT, R25, UR5, PT, P3 ;  /* 0x0000000519007c0c */ /* 0x000fc6000bf66330 */
[----:B------:R-:W0:Y:S01]  /*0fe0*/  @!P2 LDC.64 R58, c[0x0][0x3e0] ;  /* 0x0000f800ff3aab82 */ /* 0x000e220000000a00 */
[----:B------:R-:W-:Y:S02]  /*0ff0*/  @!P4 LEA.HI.X R71, R68, R61, R18, 0x1, P6 ;  /* 0x0000003d4447c211 */ /* 0x000fe400030f0c12 */
[----:B------:R-:W-:Y:S02]  /*1000*/  @!P5 IADD3 R18, PT, PT, R67, R87, RZ ;  /* 0x000000574312d210 */ /* 0x000fe40007ffe0ff */
[C---:B-1----:R-:W-:Y:S02]  /*1010*/  @!P5 LEA R62, P6, R66.reuse, R62, 0x1 ;  /* 0x0000003e423ed211 */ /* 0x042fe400078c08ff */
[----:B------:R-:W-:Y:S01]  /*1020*/  MOV R137, RZ ;  /* 0x000000ff00897202 */ /* 0x000fe20000000f00 */
[----:B-----5:R-:W-:Y:S01]  /*1030*/  @!P1 IMAD R20, R21, R56, RZ ;  /* 0x0000003815149224 */ /* 0x020fe200078e02ff */
[----:B------:R-:W-:Y:S01]  /*1040*/  @!P5 LEA.HI.X R63, R66, R63, R18, 0x1, P6 ;  /* 0x0000003f423fd211 */ /* 0x000fe200030f0c12 */
[----:B------:R-:W1:Y:S01]  /*1050*/  @!P2 LDC.64 R60, c[0x0][0x390] ;  /* 0x0000e400ff3cab82 */ /* 0x000e620000000a00 */
[----:B------:R-:W-:-:S02]  /*1060*/  @!P1 MOV R66, R152 ;  /* 0x0000009800429202 */ /* 0x000fc40000000f00 */
[----:B------:R-:W-:Y:S01]  /*1070*/  @!P1 MOV R67, R155 ;  /* 0x0000009b00439202 */ /* 0x000fe20000000f00 */
[----:B------:R5:W3:Y:S01]  /*1080*/  @!P4 LDG.E R137, desc[UR6][R70.64] ;  /* 0x000000064689c981 */ /* 0x000ae2000c1e1900 */
[----:B------:R-:W-:Y:S01]  /*1090*/  MOV R89, RZ ;  /* 0x000000ff00597202 */ /* 0x000fe20000000f00 */
[----:B------:R-:W-:Y:S01]  /*10a0*/  @!P1 IMAD R69, R130, R57, R20 ;  /* 0x0000003982459224 */ /* 0x000fe200078e0214 */
[----:B------:R-:W-:Y:S01]  /*10b0*/  ISETP.GE.U32.AND P4, PT, R124, UR4, PT ;  /* 0x000000047c007c0c */ /* 0x000fe2000bf86070 */
[----:B------:R-:W-:Y:S02]  /*10c0*/  @!P1 IMAD.WIDE.U32 R66, R130, R56, R66 ;  /* 0x0000003882429225 */ /* 0x000fe400078e0042 */
[----:B------:R-:W1:Y:S01]  /*10d0*/  @!P3 LDC.64 R56, c[0x0][0x3e0] ;  /* 0x0000f800ff38bb82 */ /* 0x000e620000000a00 */
[----:B------:R-:W-:Y:S01]  /*10e0*/  ISETP.GE.U32.AND P6, PT, R122, UR4, PT ;  /* 0x000000047a007c0c */ /* 0x000fe2000bfc6070 */
[----:B------:R0:W3:Y:S01]  /*10f0*/  @!P5 LDG.E R89, desc[UR6][R62.64] ;  /* 0x000000063e59d981 */ /* 0x0000e2000c1e1900 */
[----:B------:R-:W-:-:S02]  /*1100*/  ISETP.GE.AND.EX P4, PT, R27, UR5, PT, P4 ;  /* 0x000000051b007c0c */ /* 0x000fc4000bf86340 */
[----:B------:R-:W-:Y:S02]  /*1110*/  @!P1 IADD3 R18, PT, PT, R67, R69, RZ ;  /* 0x0000004543129210 */ /* 0x000fe40007ffe0ff */
[C---:B-----5:R-:W-:Y:S02]  /*1120*/  @!P1 LEA R70, P5, R66.reuse, R64, 0x1 ;  /* 0x0000004042469211 */ /* 0x060fe400078a08ff */
[----:B------:R-:W-:Y:S01]  /*1130*/  ISETP.GE.AND.EX P6, PT, R29, UR5, PT, P6 ;  /* 0x000000051d007c0c */ /* 0x000fe2000bfc6360 */
[----:B0-----:R-:W-:Y:S01]  /*1140*/  @!P2 IMAD R20, R23, R58, RZ ;  /* 0x0000003a1714a224 */ /* 0x001fe200078e02ff */
[----:B------:R-:W-:Y:S02]  /*1150*/  @!P1 LEA.HI.X R71, R66, R65, R18, 0x1, P5 ;  /* 0x0000004142479211 */ /* 0x000fe400028f0c12 */
[----:B------:R-:W0:Y:S01]  /*1160*/  @!P3 LDC.64 R66, c[0x0][0x390] ;  /* 0x0000e400ff42bb82 */ /* 0x000e220000000a00 */
[----:B------:R-:W-:Y:S02]  /*1170*/  @!P2 MOV R62, R152 ;  /* 0x00000098003ea202 */ /* 0x000fe40000000f00 */
[----:B------:R-:W-:-:S02]  /*1180*/  @!P2 MOV R63, R155 ;  /* 0x0000009b003fa202 */ /* 0x000fc40000000f00 */
[----:B------:R-:W-:Y:S01]  /*1190*/  MOV R91, RZ ;  /* 0x000000ff005b7202 */ /* 0x000fe20000000f00 */
[C---:B------:R-:W-:Y:S02]  /*11a0*/  @!P2 IMAD R69, R128.reuse, R59, R20 ;  /* 0x0000003b8045a224 */ /* 0x040fe400078e0214 */
[----:B------:R-:W-:Y:S01]  /*11b0*/  @!P2 IMAD.WIDE.U32 R58, R128, R58, R62 ;  /* 0x0000003a803aa225 */ /* 0x000fe200078e003e */
[----:B------:R-:W5:Y:S02]  /*11c0*/  @!P4 LDC.64 R64, c[0x0][0x3e0] ;  /* 0x0000f800ff40cb82 */ /* 0x000f640000000a00 */
[----:B------:R1:W3:Y:S01]  /*11d0*/  @!P1 LDG.E R91, desc[UR6][R70.64] ;  /* 0x00000006465b9981 */ /* 0x0002e2000c1e1900 */
[----:B------:R-:W-:Y:S02]  /*11e0*/  ISETP.GE.U32.AND P1, PT, R120, UR4, PT ;  /* 0x0000000478007c0c */ /* 0x000fe4000bf26070 */
[----:B------:R-:W-:Y:S02]  /*11f0*/  @!P2 IADD3 R18, PT, PT, R59, R69, RZ ;  /* 0x000000453b12a210 */ /* 0x000fe40007ffe0ff */
[C---:B-1----:R-:W-:Y:S01]  /*1200*/  @!P2 LEA R68, P5, R58.reuse, R60, 0x1 ;  /* 0x0000003c3a44a211 */ /* 0x042fe200078a08ff */
[----:B------:R-:W1:Y:S01]  /*1210*/  @!P6 LDC.64 R62, c[0x0][0x3e0] ;  /* 0x0000f800ff3eeb82 */ /* 0x000e620000000a00 */
[----:B------:R-:W-:Y:S01]  /*1220*/  ISETP.GE.AND.EX P1, PT, R31, UR5, PT, P1 ;  /* 0x000000051f007c0c */ /* 0x000fe2000bf26310 */
[----:B------:R-:W-:Y:S01]  /*1230*/  @!P3 IMAD R20, R25, R56, RZ ;  /* 0x000000381914b224 */ /* 0x000fe200078e02ff */
[----:B------:R-:W-:-:S02]  /*1240*/  @!P2 LEA.HI.X R69, R58, R61, R18, 0x1, P5 ;  /* 0x0000003d3a45a211 */ /* 0x000fc400028f0c12 */
[----:B------:R-:W-:Y:S02]  /*1250*/  @!P3 MOV R70, R152 ;  /* 0x000000980046b202 */ /* 0x000fe40000000f00 */
[----:B------:R-:W-:Y:S01]  /*1260*/  @!P3 MOV R71, R155 ;  /* 0x0000009b0047b202 */ /* 0x000fe20000000f00 */
[----:B------:R-:W4:Y:S01]  /*1270*/  @!P4 LDC.64 R58, c[0x0][0x390] ;  /* 0x0000e400ff3acb82 */ /* 0x000f220000000a00 */
[C---:B------:R-:W-:Y:S02]  /*1280*/  @!P3 IMAD R61, R126.reuse, R57, R20 ;  /* 0x000000397e3db224 */ /* 0x040fe400078e0214 */
[----:B------:R-:W-:Y:S01]  /*1290*/  @!P3 IMAD.WIDE.U32 R70, R126, R56, R70 ;  /* 0x000000387e46b225 */ /* 0x000fe200078e0046 */
[----:B------:R-:W-:-:S04]  /*12a0*/  MOV R97, RZ ;  /* 0x000000ff00617202 */ /* 0x000fc80000000f00 */
[----:B------:R-:W2:Y:S01]  /*12b0*/  @!P6 LDC.64 R56, c[0x0][0x390] ;  /* 0x0000e400ff38eb82 */ /* 0x000ea20000000a00 */
[----:B------:R-:W-:Y:S02]  /*12c0*/  @!P3 IADD3 R18, PT, PT, R71, R61, RZ ;  /* 0x0000003d4712b210 */ /* 0x000fe40007ffe0ff */
[----:B0-----:R-:W-:Y:S01]  /*12d0*/  @!P3 LEA R66, P5, R70, R66, 0x1 ;  /* 0x000000424642b211 */ /* 0x001fe200078a08ff */
[----:B------:R0:W3:Y:S01]  /*12e0*/  @!P2 LDG.E R97, desc[UR6][R68.64] ;  /* 0x000000064461a981 */ /* 0x0000e2000c1e1900 */
[----:B------:R-:W-:-:S03]  /*12f0*/  ISETP.GE.U32.AND P2, PT, R118, UR4, PT ;  /* 0x0000000476007c0c */ /* 0x000fc6000bf46070 */
[----:B------:R-:W2:Y:S01]  /*1300*/  @!P1 LDC.64 R60, c[0x0][0x3e0] ;  /* 0x0000f800ff3c9b82 */ /* 0x000ea20000000a00 */
[----:B------:R-:W-:Y:S01]  /*1310*/  @!P3 LEA.HI.X R67, R70, R67, R18, 0x1, P5 ;  /* 0x000000434643b211 */ /* 0x000fe200028f0c12 */
[----:B-----5:R-:W-:Y:S01]  /*1320*/  @!P4 IMAD R20, R27, R64, RZ ;  /* 0x000000401b14c224 */ /* 0x020fe200078e02ff */
[----:B------:R-:W-:Y:S02]  /*1330*/  @!P4 MOV R70, R152 ;  /* 0x000000980046c202 */ /* 0x000fe40000000f00 */
[----:B------:R-:W-:Y:S01]  /*1340*/  @!P4 MOV R71, R155 ;  /* 0x0000009b0047c202 */ /* 0x000fe20000000f00 */
[C---:B------:R-:W-:Y:S01]  /*1350*/  @!P4 IMAD R65, R124.reuse, R65, R20 ;  /* 0x000000417c41c224 */ /* 0x040fe200078e0214 */
[----:B------:R-:W-:Y:S01]  /*1360*/  ISETP.GE.AND.EX P2, PT, R33, UR5, PT, P2 ;  /* 0x0000000521007c0c */ /* 0x000fe2000bf46320 */
[----:B-1----:R-:W-:Y:S01]  /*1370*/  @!P6 IMAD R18, R29, R62, RZ ;  /* 0x0000003e1d12e224 */ /* 0x002fe200078e02ff */
[----:B0-----:R-:W-:Y:S01]  /*1380*/  @!P6 MOV R68, R152 ;  /* 0x000000980044e202 */ /* 0x001fe20000000f00 */
[----:B------:R-:W-:Y:S01]  /*1390*/  @!P4 IMAD.WIDE.U32 R70, R124, R64, R70 ;  /* 0x000000407c46c225 */ /* 0x000fe200078e0046 */
[----:B------:R-:W-:-:S02]  /*13a0*/  @!P6 MOV R69, R155 ;  /* 0x0000009b0045e202 */ /* 0x000fc40000000f00 */
[----:B------:R-:W-:Y:S01]  /*13b0*/  MOV R99, RZ ;  /* 0x000000ff00637202 */ /* 0x000fe20000000f00 */
[C---:B------:R-:W-:Y:S01]  /*13c0*/  @!P6 IMAD R75, R122.reuse, R63, R18 ;  /* 0x0000003f7a4be224 */ /* 0x040fe200078e0212 */
[----:B------:R-:W-:Y:S01]  /*13d0*/  @!P4 IADD3 R18, PT, PT, R71, R65, RZ ;  /* 0x000000414712c210 */ /* 0x000fe20007ffe0ff */
[----:B------:R-:W-:Y:S01]  /*13e0*/  @!P6 IMAD.WIDE.U32 R68, R122, R62, R68 ;  /* 0x0000003e7a44e225 */ /* 0x000fe200078e0044 */
[----:B----4-:R-:W-:Y:S01]  /*13f0*/  @!P4 LEA R64, P5, R70, R58, 0x1 ;  /* 0x0000003a4640c211 */ /* 0x010fe200078a08ff */
[----:B------:R-:W0:Y:S01]  /*1400*/  @!P1 LDC.64 R62, c[0x0][0x390] ;  /* 0x0000e400ff3e9b82 */ /* 0x000e220000000a00 */
[----:B------:R2:W4:Y:S01]  /*1410*/  @!P3 LDG.E R99, desc[UR6][R66.64] ;  /* 0x000000064263b981 */ /* 0x000522000c1e1900 */
[----:B------:R-:W-:Y:S02]  /*1420*/  ISETP.GE.U32.AND P3, PT, R116, UR4, PT ;  /* 0x0000000474007c0c */ /* 0x000fe4000bf66070 */
[----:B------:R-:W-:Y:S02]  /*1430*/  @!P4 LEA.HI.X R65, R70, R59, R18, 0x1, P5 ;  /* 0x0000003b4641c211 */ /* 0x000fe400028f0c12 */
[----:B------:R-:W-:-:S02]  /*1440*/  @!P6 IADD3 R18, PT, PT, R69, R75, RZ ;  /* 0x0000004b4512e210 */ /* 0x000fc40007ffe0ff */
[----:B------:R-:W1:Y:S01]  /*1450*/  @!P2 LDC.64 R58, c[0x0][0x3e0] ;  /* 0x0000f800ff3aab82 */ /* 0x000e620000000a00 */
[C---:B--2---:R-:W-:Y:S02]  /*1460*/  @!P6 LEA R66, P5, R68.reuse, R56, 0x1 ;  /* 0x000000384442e211 */ /* 0x044fe400078a08ff */
[----:B------:R-:W-:Y:S02]  /*1470*/  ISETP.GE.AND.EX P3, PT, R35, UR5, PT, P3 ;  /* 0x0000000523007c0c */ /* 0x000fe4000bf66330 */
[----:B------:R-:W-:Y:S01]  /*1480*/  @!P6 LEA.HI.X R67, R68, R57, R18, 0x1, P5 ;  /* 0x000000394443e211 */ /* 0x000fe200028f0c12 */
[----:B------:R-:W-:Y:S01]  /*1490*/  @!P1 IMAD R20, R31, R60, RZ ;  /* 0x0000003c1f149224 */ /* 0x000fe200078e02ff */
[----:B------:R-:W-:Y:S02]  /*14a0*/  @!P1 MOV R68, R152 ;  /* 0x0000009800449202 */ /* 0x000fe40000000f00 */
[----:B------:R-:W-:Y:S02]  /*14b0*/  @!P1 MOV R69, R155 ;  /* 0x0000009b00459202 */ /* 0x000fe40000000f00 */
[----:B------:R-:W-:Y:S01]  /*14c0*/  MOV R101, RZ ;  /* 0x000000ff00657202 */ /* 0x000fe20000000f00 */
[----:B------:R-:W-:-:S02]  /*14d0*/  @!P1 IMAD R71, R120, R61, R20 ;  /* 0x0000003d78479224 */ /* 0x000fc400078e0214 */
[----:B------:R-:W-:Y:S02]  /*14e0*/  @!P1 IMAD.WIDE.U32 R68, R120, R60, R68 ;  /* 0x0000003c78449225 */ /* 0x000fe400078e0044 */
[----:B------:R-:W2:Y:S01]  /*14f0*/  @!P2 LDC.64 R60, c[0x0][0x390] ;  /* 0x0000e400ff3cab82 */ /* 0x000ea20000000a00 */
[----:B------:R-:W5:Y:S01]  /*1500*/  @!P4 LDG.E R101, desc[UR6][R64.64] ;  /* 0x000000064065c981 */ /* 0x000f62000c1e1900 */
[----:B------:R-:W-:Y:S02]  /*1510*/  ISETP.GE.U32.AND P4, PT, R110, UR4, PT ;  /* 0x000000046e007c0c */ /* 0x000fe4000bf86070 */
[----:B------:R-:W-:Y:S02]  /*1520*/  MOV R107, RZ ;  /* 0x000000ff006b7202 */ /* 0x000fe40000000f00 */
[----:B------:R-:W-:Y:S02]  /*1530*/  ISETP.GE.AND.EX P4, PT, R37, UR5, PT, P4 ;  /* 0x0000000525007c0c */ /* 0x000fe4000bf86340 */
[----:B------:R-:W2:Y:S01]  /*1540*/  @!P3 LDC.64 R56, c[0x0][0x3e0] ;  /* 0x0000f800ff38bb82 */ /* 0x000ea20000000a00 */
[----:B------:R-:W-:Y:S01]  /*1550*/  ISETP.GE.U32.AND P5, PT, R134, UR4, PT ;  /* 0x0000000486007c0c */ /* 0x000fe2000bfa6070 */
[----:B------:R1:W5:Y:S01]  /*1560*/  @!P6 LDG.E R107, desc[UR6][R66.64] ;  /* 0x00000006426be981 */ /* 0x000362000c1e1900 */
[----:B------:R-:W-:-:S02]  /*1570*/  @!P1 IADD3 R18, PT, PT, R69, R71, RZ ;  /* 0x0000004745129210 */ /* 0x000fc40007ffe0ff */
[C---:B0-----:R-:W-:Y:S02]  /*1580*/  @!P1 LEA R70, P6, R68.reuse, R62, 0x1 ;  /* 0x0000003e44469211 */ /* 0x041fe400078c08ff */
[----:B------:R-:W-:Y:S01]  /*1590*/  ISETP.GE.AND.EX P5, PT, R17, UR5, PT, P5 ;  /* 0x0000000511007c0c */ /* 0x000fe2000bfa6350 */
[----:B-1----:R-:W-:Y:S01]  /*15a0*/  @!P2 IMAD R20, R33, R58, RZ ;  /* 0x0000003a2114a224 */ /* 0x002fe200078e02ff */
[----:B------:R-:W-:Y:S02]  /*15b0*/  @!P1 LEA.HI.X R71, R68, R63, R18, 0x1, P6 ;  /* 0x0000003f44479211 */ /* 0x000fe400030f0c12 */
[----:B------:R-:W0:Y:S01]  /*15c0*/  @!P3 LDC.64 R68, c[0x0][0x390] ;  /* 0x0000e400ff44bb82 */ /* 0x000e220000000a00 */
[----:B------:R-:W-:Y:S02]  /*15d0*/  @!P2 MOV R66, R152 ;  /* 0x000000980042a202 */ /* 0x000fe40000000f00 */
[----:B------:R-:W-:Y:S02]  /*15e0*/  @!P2 MOV R67, R155 ;  /* 0x0000009b0043a202 */ /* 0x000fe40000000f00 */
[----:B------:R-:W-:Y:S01]  /*15f0*/  MOV R109, RZ ;  /* 0x000000ff006d7202 */ /* 0x000fe20000000f00 */
[----:B------:R-:W-:Y:S01]  /*1600*/  @!P2 IMAD R59, R118, R59, R20 ;  /* 0x0000003b763ba224 */ /* 0x000fe200078e0214 */
[----:B------:R-:W-:Y:S01]  /*1610*/  ISETP.GE.U32.AND P6, PT, R108, UR4, PT ;  /* 0x000000046c007c0c */ /* 0x000fe2000bfc6070 */
[----:B------:R-:W-:Y:S01]  /*1620*/  @!P2 IMAD.WIDE.U32 R66, R118, R58, R66 ;  /* 0x0000003a7642a225 */ /* 0x000fe200078e0042 */
[----:B------:R-:W1:Y:S02]  /*1630*/  @!P4 LDC.64 R64, c[0x0][0x3e0] ;  /* 0x0000f800ff40cb82 */ /* 0x000e640000000a00 */
[----:B------:R2:W5:Y:S01]  /*1640*/  @!P1 LDG.E R109, desc[UR6][R70.64] ;  /* 0x00000006466d9981 */ /* 0x000562000c1e1900 */
[----:B------:R-:W-:-:S02]  /*1650*/  ISETP.GE.AND.EX P1, PT, R39, UR5, PT, P6 ;  /* 0x0000000527007c0c */ /* 0x000fc4000bf26360 */
[----:B------:R-:W-:Y:S02]  /*1660*/  @!P2 IADD3 R18, PT, PT, R67, R59, RZ ;  /* 0x0000003b4312a210 */ /* 0x000fe40007ffe0ff */
[C---:B--2---:R-:W-:Y:S01]  /*1670*/  @!P2 LEA R58, P6, R66.reuse, R60, 0x1 ;  /* 0x0000003c423aa211 */ /* 0x044fe200078c08ff */
[----:B------:R-:W2:Y:S01]  /*1680*/  @!P5 LDC.64 R62, c[0x0][0x3e0] ;  /* 0x0000f800ff3edb82 */ /* 0x000ea20000000a00 */
[----:B------:R-:W-:Y:S01]  /*1690*/  @!P3 IMAD R20, R35, R56, RZ ;  /* 0x000000382314b224 */ /* 0x000fe200078e02ff */
[----:B------:R-:W-:Y:S02]  /*16a0*/  @!P3 MOV R60, R152 ;  /* 0x00000098003cb202 */ /* 0x000fe40000000f00 */
[----:B------:R-:W-:Y:S02]  /*16b0*/  @!P2 LEA.HI.X R59, R66, R61, R18, 0x1, P6 ;  /* 0x0000003d423ba211 */ /* 0x000fe400030f0c12 */
[----:B------:R-:W-:Y:S01]  /*16c0*/  @!P3 MOV R61, R155 ;  /* 0x0000009b003db202 */ /* 0x000fe20000000f00 */
[C---:B------:R-:W-:Y:S01]  /*16d0*/  @!P3 IMAD R75, R116.reuse, R57, R20 ;  /* 0x00000039744bb224 */ /* 0x040fe200078e0214 */
[----:B------:R-:W2:Y:S01]  /*16e0*/  @!P4 LDC.64 R66, c[0x0][0x390] ;  /* 0x0000e400ff42cb82 */ /* 0x000ea20000000a00 */
[----:B------:R-:W-:Y:S01]  /*16f0*/  MOV R111, RZ ;  /* 0x000000ff006f7202 */ /* 0x000fe20000000f00 */
[----:B------:R-:W-:-:S05]  /*1700*/  @!P3 IMAD.WIDE.U32 R56, R116, R56, R60 ;  /* 0x000000387438b225 */ /* 0x000fca00078e003c */
[----:B------:R2:W5:Y:S01]  /*1710*/  @!P2 LDG.E R111, desc[UR6][R58.64] ;  /* 0x000000063a6fa981 */ /* 0x000562000c1e1900 */
[----:B------:R-:W-:Y:S01]  /*1720*/  @!P3 IADD3 R18, PT, PT, R57, R75, RZ ;  /* 0x0000004b3912b210 */ /* 0x000fe20007ffe0ff */
[----:B------:R-:W2:Y:S01]  /*1730*/  @!P5 LDC.64 R70, c[0x0][0x390] ;  /* 0x0000e400ff46db82 */ /* 0x000ea20000000a00 */
[----:B0-----:R-:W-:Y:S01]  /*1740*/  @!P3 LEA R68, P6, R56, R68, 0x1 ;  /* 0x000000443844b211 */ /* 0x001fe200078c08ff */
[----:B-1----:R-:W-:Y:S01]  /*1750*/  @!P4 IMAD R20, R37, R64, RZ ;  /* 0x000000402514c224 */ /* 0x002fe200078e02ff */
[----:B------:R-:W-:Y:S02]  /*1760*/  ISETP.GE.U32.AND P2, PT, R106, UR4, PT ;  /* 0x000000046a007c0c */ /* 0x000fe4000bf46070 */
[----:B------:R-:W-:Y:S02]  /*1770*/  @!P3 LEA.HI.X R69, R56, R69, R18, 0x1, P6 ;  /* 0x000000453845b211 */ /* 0x000fe400030f0c12 */
[----:B------:R-:W-:Y:S01]  /*1780*/  @!P4 MOV R56, R152 ;  /* 0x000000980038c202 */ /* 0x000fe20000000f00 */
[----:B------:R-:W0:Y:S01]  /*1790*/  @!P1 LDC.64 R60, c[0x0][0x3e0] ;  /* 0x0000f800ff3c9b82 */ /* 0x000e220000000a00 */
[----:B------:R-:W-:Y:S01]  /*17a0*/  @!P4 MOV R57, R155 ;  /* 0x0000009b0039c202 */ /* 0x000fe20000000f00 */
[----:B------:R-:W-:Y:S01]  /*17b0*/  @!P4 IMAD R87, R110, R65, R20 ;  /* 0x000000416e57c224 */ /* 0x000fe200078e0214 */
[----:B------:R-:W-:Y:S01]  /*17c0*/  ISETP.GE.AND.EX P2, PT, R41, UR5, PT, P2 ;  /* 0x0000000529007c0c */ /* 0x000fe2000bf46320 */
[----:B--2---:R-:W-:-:S02]  /*17d0*/  @!P5 IMAD R18, R17, R62, RZ ;  /* 0x0000003e1112d224 */ /* 0x004fc400078e02ff */
[----:B------:R-:W-:Y:S01]  /*17e0*/  @!P4 IMAD.WIDE.U32 R64, R110, R64, R56 ;  /* 0x000000406e40c225 */ /* 0x000fe200078e0038 */
[----:B------:R-:W-:Y:S02]  /*17f0*/  @!P5 MOV R56, R152 ;  /* 0x000000980038d202 */ /* 0x000fe40000000f00 */
[----:B------:R-:W-:Y:S02]  /*1800*/  @!P5 MOV R57, R155 ;  /* 0x0000009b0039d202 */ /* 0x000fe40000000f00 */
[----:B------:R-:W-:Y:S01]  /*1810*/  MOV R117, RZ ;  /* 0x000000ff00757202 */ /* 0x000fe20000000f00 */
[C---:B------:R-:W-:Y:S02]  /*1820*/  @!P5 IMAD R75, R134.reuse, R63, R18 ;  /* 0x0000003f864bd224 */ /* 0x040fe400078e0212 */
[----:B------:R-:W-:Y:S02]  /*1830*/  @!P5 IMAD.WIDE.U32 R62, R134, R62, R56 ;  /* 0x0000003e863ed225 */ /* 0x000fe400078e0038 */
[----:B------:R-:W1:Y:S01]  /*1840*/  @!P1 LDC.64 R56, c[0x0][0x390] ;  /* 0x0000e400ff389b82 */ /* 0x000e620000000a00 */
[----:B------:R2:W5:Y:S01]  /*1850*/  @!P3 LDG.E R117, desc[UR6][R68.64] ;  /* 0x000000064475b981 */ /* 0x000562000c1e1900 */
[----:B------:R-:W-:-:S02]  /*1860*/  ISETP.GE.U32.AND P3, PT, R104, UR4, PT ;  /* 0x0000000468007c0c */ /* 0x000fc4000bf66070 */
[----:B------:R-:W-:Y:S02]  /*1870*/  @!P4 IADD3 R18, PT, PT, R65, R87, RZ ;  /* 0x000000574112c210 */ /* 0x000fe40007ffe0ff */
[C---:B------:R-:W-:Y:S02]  /*1880*/  @!P4 LEA R66, P6, R64.reuse, R66, 0x1 ;  /* 0x000000424042c211 */ /* 0x040fe400078c08ff */
[----:B------:R-:W1:Y:S01]  /*1890*/  @!P2 LDC.64 R58, c[0x0][0x3e0] ;  /* 0x0000f800ff3aab82 */ /* 0x000e620000000a00 */
[----:B------:R-:W-:Y:S02]  /*18a0*/  ISETP.GE.AND.EX P3, PT, R43, UR5, PT, P3 ;  /* 0x000000052b007c0c */ /* 0x000fe4000bf66330 */
[----:B------:R-:W-:Y:S02]  /*18b0*/  @!P4 LEA.HI.X R67, R64, R67, R18, 0x1, P6 ;  /* 0x000000434043c211 */ /* 0x000fe400030f0c12 */
[----:B------:R-:W-:Y:S02]  /*18c0*/  @!P5 IADD3 R18, PT, PT, R63, R75, RZ ;  /* 0x0000004b3f12d210 */ /* 0x000fe40007ffe0ff */
[C---:B------:R-:W-:Y:S01]  /*18d0*/  @!P5 LEA R70, P6, R62.reuse, R70, 0x1 ;  /* 0x000000463e46d211 */ /* 0x040fe200078c08ff */
[----:B0-----:R-:W-:Y:S01]  /*18e0*/  @!P1 IMAD R20, R39, R60, RZ ;  /* 0x0000003c27149224 */ /* 0x001fe200078e02ff */
[----:B------:R-:W-:Y:S01]  /*18f0*/  @!P1 MOV R63, R155 ;  /* 0x0000009b003f9202 */ /* 0x000fe20000000f00 */
[----:B------:R-:W0:Y:S01]  /*1900*/  @!P2 LDC.64 R64, c[0x0][0x390] ;  /* 0x0000e400ff40ab82 */ /* 0x000e220000000a00 */
[----:B------:R-:W-:-:S02]  /*1910*/  @!P5 LEA.HI.X R71, R62, R71, R18, 0x1, P6 ;  /* 0x000000473e47d211 */ /* 0x000fc400030f0c12 */
[----:B------:R-:W-:Y:S01]  /*1920*/  @!P1 MOV R62, R152 ;  /* 0x00000098003e9202 */ /* 0x000fe20000000f00 */
[----:B--2---:R-:W-:Y:S01]  /*1930*/  @!P1 IMAD R69, R108, R61, R20 ;  /* 0x0000003d6c459224 */ /* 0x004fe200078e0214 */
[----:B------:R-:W-:Y:S02]  /*1940*/  MOV R119, RZ ;  /* 0x000000ff00777202 */ /* 0x000fe40000000f00 */
[----:B------:R-:W-:Y:S01]  /*1950*/  ISETP.GE.U32.AND P6, PT, R102, UR4, PT ;  /* 0x0000000466007c0c */ /* 0x000fe2000bfc6070 */
[----:B------:R-:W-:Y:S02]  /*1960*/  @!P1 IMAD.WIDE.U32 R60, R108, R60, R62 ;  /* 0x0000003c6c3c9225 */ /* 0x000fe400078e003e */
[----:B------:R-:W2:Y:S01]  /*1970*/  @!P3 LDC.64 R62, c[0x0][0x3e0] ;  /* 0x0000f800ff3ebb82 */ /* 0x000ea20000000a00 */
[----:B------:R-:W-:Y:S01]  /*1980*/  ISETP.GE.AND.EX P6, PT, R45, UR5, PT, P6 ;  /* 0x000000052d007c0c */ /* 0x000fe2000bfc6360 */
[----:B------:R1:W5:Y:S01]  /*1990*/  @!P4 LDG.E R119, desc[UR6][R66.64] ;  /* 0x000000064277c981 */ /* 0x000362000c1e1900 */
[----:B------:R-:W-:-:S02]  /*19a0*/  @!P1 IADD3 R18, PT, PT, R61, R69, RZ ;  /* 0x000000453d129210 */ /* 0x000fc40007ffe0ff */
[C---:B-1----:R-:W-:Y:S02]  /*19b0*/  @!P1 LEA R68, P4, R60.reuse, R56, 0x1 ;  /* 0x000000383c449211 */ /* 0x042fe400078808ff */
[----:B------:R-:W-:Y:S01]  /*19c0*/  MOV R87, RZ ;  /* 0x000000ff00577202 */ /* 0x000fe20000000f00 */
[----:B------:R-:W-:Y:S01]  /*19d0*/  @!P2 IMAD R20, R41, R58, RZ ;  /* 0x0000003a2914a224 */ /* 0x000fe200078e02ff */
[----:B------:R-:W-:Y:S02]  /*19e0*/  @!P1 LEA.HI.X R69, R60, R57, R18, 0x1, P4 ;  /* 0x000000393c459211 */ /* 0x000fe400020f0c12 */
[----:B------:R-:W1:Y:S01]  /*19f0*/  @!P3 LDC.64 R56, c[0x0][0x390] ;  /* 0x0000e400ff38bb82 */ /* 0x000e620000000a00 */
[----:B------:R-:W-:Y:S01]  /*1a00*/  @!P2 MOV R66, R152 ;  /* 0x000000980042a202 */ /* 0x000fe20000000f00 */
[----:B------:R0:W4:Y:S01]  /*1a10*/  @!P5 LDG.E R87, desc[UR6][R70.64] ;  /* 0x000000064657d981 */ /* 0x000122000c1e1900 */
[----:B------:R-:W-:Y:S02]  /*1a20*/  @!P2 MOV R67, R155 ;  /* 0x0000009b0043a202 */ /* 0x000fe40000000f00 */
[----:B------:R-:W-:-:S03]  /*1a30*/  MOV R123, RZ ;  /* 0x000000ff007b7202 */ /* 0x000fc60000000f00 */
[----:B------:R-:W1:Y:S01]  /*1a40*/  @!P6 LDC.64 R60, c[0x0][0x3e0] ;  /* 0x0000f800ff3ceb82 */ /* 0x000e620000000a00 */
[----:B------:R-:W-:Y:S02]  /*1a50*/  ISETP.GE.U32.AND P4, PT, R8, UR4, PT ;  /* 0x0000000408007c0c */ /* 0x000fe4000bf86070 */
[----:B------:R1:W5:Y:S01]  /*1a60*/  @!P1 LDG.E R123, desc[UR6][R68.64] ;  /* 0x00000006447b9981 */ /* 0x000362000c1e1900 */
[C---:B0-----:R-:W-:Y:S02]  /*1a70*/  @!P2 IMAD R71, R106.reuse, R59, R20 ;  /* 0x0000003b6a47a224 */ /* 0x041fe400078e0214 */
[----:B------:R-:W-:Y:S01]  /*1a80*/  @!P2 IMAD.WIDE.U32 R58, R106, R58, R66 ;  /* 0x0000003a6a3aa225 */ /* 0x000fe200078e0042 */
[----:B------:R-:W-:-:S04]  /*1a90*/  ISETP.GE.AND.EX P4, PT, R47, UR5, PT, P4 ;  /* 0x000000052f007c0c */ /* 0x000fc8000bf86340 */
[----:B------:R-:W-:Y:S02]  /*1aa0*/  @!P2 IADD3 R18, PT, PT, R59, R71, RZ ;  /* 0x000000473b12a210 */ /* 0x000fe40007ffe0ff */
[C---:B------:R-:W-:Y:S01]  /*1ab0*/  @!P2 LEA R66, P1, R58.reuse, R64, 0x1 ;  /* 0x000000403a42a211 */ /* 0x040fe200078208ff */
[----:B--2---:R-:W-:Y:S01]  /*1ac0*/  @!P3 IMAD R20, R43, R62, RZ ;  /* 0x0000003e2b14b224 */ /* 0x004fe200078e02ff */
[----:B------:R-:W-:Y:S02]  /*1ad0*/  @!P3 MOV R64, R152 ;  /* 0x000000980040b202 */ /* 0x000fe40000000f00 */
[----:B------:R-:W-:Y:S02]  /*1ae0*/  @!P2 LEA.HI.X R67, R58, R65, R18, 0x1, P1 ;  /* 0x000000413a43a211 */ /* 0x000fe400008f0c12 */
[----:B------:R-:W-:Y:S01]  /*1af0*/  @!P3 MOV R65, R155 ;  /* 0x0000009b0041b202 */ /* 0x000fe20000000f00 */
[C---:B------:R-:W-:Y:S01]  /*1b00*/  @!P3 IMAD R71, R104.reuse, R63, R20 ;  /* 0x0000003f6847b224 */ /* 0x040fe200078e0214 */
[----:B------:R-:W0:Y:S01]  /*1b10*/  @!P6 LDC.64 R58, c[0x0][0x390] ;  /* 0x0000e400ff3aeb82 */ /* 0x000e220000000a00 */
[----:B------:R-:W-:Y:S01]  /*1b20*/  MOV R125, RZ ;  /* 0x000000ff007d7202 */ /* 0x000fe20000000f00 */
[----:B------:R-:W-:-:S05]  /*1b30*/  @!P3 IMAD.WIDE.U32 R64, R104, R62, R64 ;  /* 0x0000003e6840b225 */ /* 0x000fca00078e0040 */
[----:B------:R0:W2:Y:S01]  /*1b40*/  @!P2 LDG.E R125, desc[UR6][R66.64] ;  /* 0x00000006427da981 */ /* 0x0000a2000c1e1900 */
[----:B------:R-:W-:Y:S01]  /*1b50*/  @!P3 IADD3 R18, PT, PT, R65, R71, RZ ;  /* 0x000000474112b210 */ /* 0x000fe20007ffe0ff */
[----:B------:R-:W3:Y:S01]  /*1b60*/  @!P4 LDC.64 R62, c[0x0][0x3e0] ;  /* 0x0000f800ff3ecb82 */ /* 0x000ee20000000a00 */
[C---:B-1----:R-:W-:Y:S02]  /*1b70*/  @!P3 LEA R68, P1, R64.reuse, R56, 0x1 ;  /* 0x000000384044b211 */ /* 0x042fe400078208ff */
[----:B------:R-:W-:Y:S02]  /*1b80*/  ISETP.GE.U32.AND P2, PT, R9, UR4, PT ;  /* 0x0000000409007c0c */ /* 0x000fe4000bf46070 */
[----:B------:R-:W-:Y:S01]  /*1b90*/  @!P3 LEA.HI.X R69, R64, R57, R18, 0x1, P1 ;  /* 0x000000394045b211 */ /* 0x000fe200008f0c12 */
[----:B------:R-:W-:Y:S01]  /*1ba0*/  @!P6 IMAD R20, R45, R60, RZ ;  /* 0x0000003c2d14e224 */ /* 0x000fe200078e02ff */
[----:B------:R-:W-:Y:S02]  /*1bb0*/  @!P6 MOV R64, R152 ;  /* 0x000000980040e202 */ /* 0x000fe40000000f00 */
[----:B------:R-:W-:-:S02]  /*1bc0*/  @!P6 MOV R65, R155 ;  /* 0x0000009b0041e202 */ /* 0x000fc40000000f00 */
[----:B------:R-:W-:Y:S01]  /*1bd0*/  ISETP.GE.AND.EX P2, PT, R49, UR5, PT, P2 ;  /* 0x0000000531007c0c */ /* 0x000fe2000bf46320 */
[----:B------:R-:W-:Y:S01]  /*1be0*/  @!P6 IMAD R71, R102, R61, R20 ;  /* 0x0000003d6647e224 */ /* 0x000fe200078e0214 */
[----:B------:R-:W-:Y:S01]  /*1bf0*/  ISETP.GE.U32.AND P1, PT, R10, UR4, PT ;  /* 0x000000040a007c0c */ /* 0x000fe2000bf26070 */
[----:B------:R-:W-:Y:S02]  /*1c00*/  @!P6 IMAD.WIDE.U32 R64, R102, R60, R64 ;  /* 0x0000003c6640e225 */ /* 0x000fe400078e0040 */
[----:B------:R-:W1:Y:S01]  /*1c10*/  @!P4 LDC.64 R60, c[0x0][0x390] ;  /* 0x0000e400ff3ccb82 */ /* 0x000e620000000a00 */
[----:B------:R-:W-:Y:S02]  /*1c20*/  MOV R127, RZ ;  /* 0x000000ff007f7202 */ /* 0x000fe40000000f00 */
[----:B------:R-:W-:Y:S02]  /*1c30*/  ISETP.GE.AND.EX P1, PT, R51, UR5, PT, P1 ;  /* 0x0000000533007c0c */ /* 0x000fe4000bf26310 */
[----:B------:R-:W-:-:S02]  /*1c40*/  @!P6 IADD3 R18, PT, PT, R65, R71, RZ ;  /* 0x000000474112e210 */ /* 0x000fc40007ffe0ff */
[----:B------:R1:W2:Y:S01]  /*1c50*/  @!P3 LDG.E R127, desc[UR6][R68.64] ;  /* 0x00000006447fb981 */ /* 0x0002a2000c1e1900 */
[C---:B0-----:R-:W-:Y:S01]  /*1c60*/  @!P6 LEA R66, P3, R64.reuse, R58, 0x1 ;  /* 0x0000003a4042e211 */ /* 0x041fe200078608ff */
[----:B------:R-:W0:Y:S01]  /*1c70*/  @!P2 LDC.64 R56, c[0x0][0x3e0] ;  /* 0x0000f800ff38ab82 */ /* 0x000e220000000a00 */
[----:B---3--:R-:W-:Y:S01]  /*1c80*/  @!P4 IMAD R20, R47, R62, RZ ;  /* 0x0000003e2f14c224 */ /* 0x008fe200078e02ff */
[----:B------:R-:W-:Y:S02]  /*1c90*/  @!P4 MOV R65, R155 ;  /* 0x0000009b0041c202 */ /* 0x000fe40000000f00 */
[----:B------:R-:W-:Y:S02]  /*1ca0*/  @!P6 LEA.HI.X R67, R64, R59, R18, 0x1, P3 ;  /* 0x0000003b4043e211 */ /* 0x000fe400018f0c12 */
[----:B------:R-:W-:Y:S02]  /*1cb0*/  @!P4 MOV R64, R152 ;  /* 0x000000980040c202 */ /* 0x000fe40000000f00 */
[----:B------:R-:W3:Y:S01]  /*1cc0*/  @!P1 LDC.64 R58, c[0x0][0x3e0] ;  /* 0x0000f800ff3a9b82 */ /* 0x000ee20000000a00 */
[----:B------:R-:W-:Y:S01]  /*1cd0*/  ISETP.GE.U32.AND P3, PT, R11, UR4, PT ;  /* 0x000000040b007c0c */ /* 0x000fe2000bf66070 */
[C---:B------:R-:W-:Y:S01]  /*1ce0*/  @!P4 IMAD R71, R8.reuse, R63, R20 ;  /* 0x0000003f0847c224 */ /* 0x040fe200078e0214 */
[----:B------:R-:W-:Y:S01]  /*1cf0*/  MOV R129, RZ ;  /* 0x000000ff00817202 */ /* 0x000fe20000000f00 */
[----:B------:R-:W-:Y:S01]  /*1d00*/  @!P4 IMAD.WIDE.U32 R62, R8, R62, R64 ;  /* 0x0000003e083ec225 */ /* 0x000fe200078e0040 */
[----:B------:R-:W-:-:S03]  /*1d10*/  ISETP.GE.AND.EX P3, PT, R53, UR5, PT, P3 ;  /* 0x0000000535007c0c */ /* 0x000fc6000bf66330 */
[----:B------:R-:W3:Y:S01]  /*1d20*/  @!P2 LDC.64 R64, c[0x0][0x390] ;  /* 0x0000e400ff40ab82 */ /* 0x000ee20000000a00 */
[----:B------:R0:W2:Y:S01]  /*1d30*/  @!P6 LDG.E R129, desc[UR6][R66.64] ;  /* 0x000000064281e981 */ /* 0x0000a2000c1e1900 */
[----:B------:R-:W-:Y:S02]  /*1d40*/  @!P4 IADD3 R18, PT, PT, R63, R71, RZ ;  /* 0x000000473f12c210 */ /* 0x000fe40007ffe0ff */
[----:B-1----:R-:W-:-:S04]  /*1d50*/  @!P4 LEA R70, P6, R62, R60, 0x1 ;  /* 0x0000003c3e46c211 */ /* 0x002fc800078c08ff */
[----:B------:R-:W-:Y:S02]  /*1d60*/  @!P4 LEA.HI.X R71, R62, R61, R18, 0x1, P6 ;  /* 0x0000003d3e47c211 */ /* 0x000fe400030f0c12 */
[----:B------:R-:W-:Y:S01]  /*1d70*/  ISETP.GE.U32.AND P6, PT, R12, UR4, PT ;  /* 0x000000040c007c0c */ /* 0x000fe2000bfc6070 */
[----:B------:R-:W1:Y:S01]  /*1d80*/  @!P1 LDC.64 R60, c[0x0][0x390] ;  /* 0x0000e400ff3c9b82 */ /* 0x000e620000000a00 */
[----:B0-----:R-:W-:Y:S02]  /*1d90*/  @!P2 IMAD R18, R49, R56, RZ ;  /* 0x000000383112a224 */ /* 0x001fe400078e02ff */
[----:B------:R-:W-:Y:S02]  /*1da0*/  ISETP.GE.AND.EX P6, PT, R55, UR5, PT, P6 ;  /* 0x0000000537007c0c */ /* 0x000fe4000bfc6360 */
[-C--:B------:R-:W-:Y:S02]  /*1db0*/  @!P2 MOV R68, R152.reuse ;  /* 0x000000980044a202 */ /* 0x080fe40000000f00 */
[----:B------:R-:W-:Y:S01]  /*1dc0*/  @!P2 MOV R69, R155 ;  /* 0x0000009b0045a202 */ /* 0x000fe20000000f00 */
[----:B------:R-:W0:Y:S01]  /*1dd0*/  @!P3 LDC.64 R62, c[0x0][0x3e0] ;  /* 0x0000f800ff3ebb82 */ /* 0x000e220000000a00 */
[----:B------:R-:W-:Y:S01]  /*1de0*/  @!P2 IMAD R57, R9, R57, R18 ;  /* 0x000000390939a224 */ /* 0x000fe200078e0212 */
[----:B------:R-:W-:Y:S01]  /*1df0*/  @!P1 MOV R66, R152 ;  /* 0x0000009800429202 */ /* 0x000fe20000000f00 */
[----:B---3--:R-:W-:Y:S01]  /*1e00*/  @!P1 IMAD R18, R51, R58, RZ ;  /* 0x0000003a33129224 */ /* 0x008fe200078e02ff */
[----:B------:R-:W-:Y:S01]  /*1e10*/  @!P1 MOV R67, R155 ;  /* 0x0000009b00439202 */ /* 0x000fe20000000f00 */
[----:B------:R-:W-:Y:S01]  /*1e20*/  @!P2 IMAD.WIDE.U32 R68, R9, R56, R68 ;  /* 0x000000380944a225 */ /* 0x000fe200078e0044 */
[----:B------:R-:W-:-:S03]  /*1e30*/  MOV R131, RZ ;  /* 0x000000ff00837202 */ /* 0x000fc60000000f00 */
[C---:B------:R-:W-:Y:S02]  /*1e40*/  @!P1 IMAD R75, R10.reuse, R59, R18 ;  /* 0x0000003b0a4b9224 */ /* 0x040fe400078e0212 */
[----:B------:R-:W-:Y:S01]  /*1e50*/  @!P1 IMAD.WIDE.U32 R66, R10, R58, R66 ;  /* 0x0000003a0a429225 */ /* 0x000fe200078e0042 */
[----:B------:R3:W2:Y:S01]  /*1e60*/  @!P4 LDG.E R131, desc[UR6][R70.64] ;  /* 0x000000064683c981 */ /* 0x0006a2000c1e1900 */
[----:B------:R-:W0:Y:S01]  /*1e70*/  @!P3 LDC.64 R58, c[0x0][0x390] ;  /* 0x0000e400ff3abb82 */ /* 0x000e220000000a00 */
[----:B------:R-:W-:Y:S02]  /*1e80*/  @!P2 IADD3 R18, PT, PT, R69, R57, RZ ;  /* 0x000000394512a210 */ /* 0x000fe40007ffe0ff */
[----:B------:R-:W-:Y:S02]  /*1e90*/  @!P2 LEA R64, P4, R68, R64, 0x1 ;  /* 0x000000404440a211 */ /* 0x000fe400078808ff */
[----:B------:R-:W-:-:S03]  /*1ea0*/  MOV R133, RZ ;  /* 0x000000ff00857202 */ /* 0x000fc60000000f00 */
[----:B------:R-:W0:Y:S01]  /*1eb0*/  @!P6 LDC.64 R56, c[0x0][0x3e0] ;  /* 0x0000f800ff38eb82 */ /* 0x000e220000000a00 */
[----:B------:R-:W-:Y:S02]  /*1ec0*/  @!P2 LEA.HI.X R65, R68, R65, R18, 0x1, P4 ;  /* 0x000000414441a211 */ /* 0x000fe400020f0c12 */
[----:B------:R-:W-:Y:S02]  /*1ed0*/  @!P1 IADD3 R18, PT, PT, R67, R75, RZ ;  /* 0x0000004b43129210 */ /* 0x000fe40007ffe0ff */
[----:B-1----:R-:W-:Y:S01]  /*1ee0*/  @!P1 LEA R60, P4, R66, R60, 0x1 ;  /* 0x0000003c423c9211 */ /* 0x002fe200078808ff */
[----:B------:R1:W2:Y:S01]  /*1ef0*/  @!P2 LDG.E R133, desc[UR6][R64.64] ;  /* 0x000000064085a981 */ /* 0x0002a2000c1e1900 */
[----:B------:R-:W-:Y:S01]  /*1f00*/  ISETP.GE.U32.AND P2, PT, R13, UR4, PT ;  /* 0x000000040d007c0c */ /* 0x000fe2000bf46070 */
[----:B---3--:R-:W3:Y:S01]  /*1f10*/  @!P6 LDC.64 R70, c[0x0][0x390] ;  /* 0x0000e400ff46eb82 */ /* 0x008ee20000000a00 */
[----:B0-----:R-:W-:Y:S01]  /*1f20*/  @!P3 IMAD R20, R53, R62, RZ ;  /* 0x0000003e3514b224 */ /* 0x001fe200078e02ff */
[----:B------:R-:W-:-:S02]  /*1f30*/  MOV R135, RZ ;  /* 0x000000ff00877202 */ /* 0x000fc40000000f00 */
[----:B------:R-:W-:Y:S02]  /*1f40*/  @!P1 LEA.HI.X R61, R66, R61, R18, 0x1, P4 ;  /* 0x0000003d423d9211 */ /* 0x000fe400020f0c12 */
[----:B------:R-:W-:Y:S02]  /*1f50*/  ISETP.GE.AND.EX P2, PT, R77, UR5, PT, P2 ;  /* 0x000000054d007c0c */ /* 0x000fe4000bf46320 */
[----:B-1----:R-:W-:Y:S02]  /*1f60*/  @!P3 MOV R64, R152 ;  /* 0x000000980040b202 */ /* 0x002fe40000000f00 */
[----:B------:R-:W-:Y:S01]  /*1f70*/  @!P3 MOV R65, R155 ;  /* 0x0000009b0041b202 */ /* 0x000fe20000000f00 */
[C---:B------:R-:W-:Y:S01]  /*1f80*/  @!P3 IMAD R67, R11.reuse, R63, R20 ;  /* 0x0000003f0b43b224 */ /* 0x040fe200078e0214 */
[----:B------:R-:W-:Y:S01]  /*1f90*/  ISETP.GE.U32.AND P4, PT, R14, UR4, PT ;  /* 0x000000040e007c0c */ /* 0x000fe2000bf86070 */
[----:B------:R0:W2:Y:S01]  /*1fa0*/  @!P1 LDG.E R135, desc[UR6][R60.64] ;  /* 0x000000063c879981 */ /* 0x0000a2000c1e1900 */
[----:B------:R-:W-:-:S02]  /*1fb0*/  @!P3 IMAD.WIDE.U32 R62, R11, R62, R64 ;  /* 0x0000003e0b3eb225 */ /* 0x000fc400078e0040 */
[----:B------:R-:W-:-:S03]  /*1fc0*/  ISETP.GE.AND.EX P1, PT, R79, UR5, PT, P4 ;  /* 0x000000054f007c0c */ /* 0x000fc6000bf26340 */
[----:B------:R-:W-:Y:S02]  /*1fd0*/  @!P3 IADD3 R18, PT, PT, R63, R67, RZ ;  /* 0x000000433f12b210 */ /* 0x000fe40007ffe0ff */
[C---:B------:R-:W-:Y:S01]  /*1fe0*/  @!P3 LEA R58, P4, R62.reuse, R58, 0x1 ;  /* 0x0000003a3e3ab211 */ /* 0x040fe200078808ff */
[----:B------:R-:W-:Y:S01]  /*1ff0*/  @!P6 IMAD R20, R55, R56, RZ ;  /* 0x000000383714e224 */ /* 0x000fe200078e02ff */
[----:B0-----:R-:W-:Y:S01]  /*2000*/  @!P6 MOV R60, R152 ;  /* 0x00000098003ce202 */ /* 0x001fe20000000f00 */
[----:B------:R-:W0:Y:S01]  /*2010*/  @!P2 LDC.64 R66, c[0x0][0x390] ;  /* 0x0000e400ff42ab82 */ /* 0x000e220000000a00 */
[----:B------:R-:W-:Y:S02]  /*2020*/  @!P6 MOV R61, R155 ;  /* 0x0000009b003de202 */ /* 0x000fe40000000f00 */
[----:B------:R-:W-:Y:S01]  /*2030*/  @!P3 LEA.HI.X R59, R62, R59, R18, 0x1, P4 ;  /* 0x0000003b3e3bb211 */ /* 0x000fe200020f0c12 */
[C---:B------:R-:W-:Y:S01]  /*2040*/  @!P6 IMAD R65, R12.reuse, R57, R20 ;  /* 0x000000390c41e224 */ /* 0x040fe200078e0214 */
[----:B------:R-:W-:Y:S01]  /*2050*/  MOV R139, RZ ;  /* 0x000000ff008b7202 */ /* 0x000fe20000000f00 */
[----:B------:R-:W-:-:S02]  /*2060*/  @!P6 IMAD.WIDE.U32 R56, R12, R56, R60 ;  /* 0x000000380c38e225 */ /* 0x000fc400078e003c */
[----:B------:R-:W1:Y:S01]  /*2070*/  @!P2 LDC.64 R62, c[0x0][0x3e0] ;  /* 0x0000f800ff3eab82 */ /* 0x000e620000000a00 */
[----:B------:R-:W-:Y:S02]  /*2080*/  IADD3 R73, PT, PT, R73, 0x1f0, RZ ;  /* 0x000001f049497810 */ /* 0x000fe40007ffe0ff */
[----:B------:R0:W2:Y:S01]  /*2090*/  @!P3 LDG.E R139, desc[UR6][R58.64] ;  /* 0x000000063a8bb981 */ /* 0x0000a2000c1e1900 */
[----:B------:R-:W-:Y:S02]  /*20a0*/  ISETP.GE.U32.AND P3, PT, R15, UR4, PT ;  /* 0x000000040f007c0c */ /* 0x000fe4000bf66070 */
[----:B------:R-:W-:Y:S02]  /*20b0*/  @!P6 IADD3 R18, PT, PT, R57, R65, RZ ;  /* 0x000000413912e210 */ /* 0x000fe40007ffe0ff */
[----:B------:R-:W0:Y:S01]  /*20c0*/  @!P1 LDC.64 R68, c[0x0][0x3e0] ;  /* 0x0000f800ff449b82 */ /* 0x000e220000000a00 */
[----:B---3--:R-:W-:Y:S02]  /*20d0*/  @!P6 LEA R70, P4, R56, R70, 0x1 ;  /* 0x000000463846e211 */ /* 0x008fe400078808ff */
[----:B------:R-:W-:-:S02]  /*20e0*/  ISETP.GE.AND.EX P3, PT, R81, UR5, PT, P3 ;  /* 0x0000000551007c0c */ /* 0x000fc4000bf66330 */
[----:B------:R-:W-:Y:S02]  /*20f0*/  @!P6 LEA.HI.X R71, R56, R71, R18, 0x1, P4 ;  /* 0x000000473847e211 */ /* 0x000fe400020f0c12 */
[----:B------:R-:W-:Y:S01]  /*2100*/  ISETP.GE.U32.AND P4, PT, R73, UR4, PT ;  /* 0x0000000449007c0c */ /* 0x000fe2000bf86070 */
[----:B------:R-:W3:Y:S01]  /*2110*/  @!P1 LDC.64 R64, c[0x0][0x390] ;  /* 0x0000e400ff409b82 */ /* 0x000ee20000000a00 */
[----:B------:R-:W-:-:S04]  /*2120*/  SHF.R.S32.HI R75, RZ, 0x1f, R73 ;  /* 0x0000001fff4b7819 */ /* 0x000fc80000011449 */
[----:B------:R-:W-:Y:S02]  /*2130*/  ISETP.GE.AND.EX P4, PT, R75, UR5, PT, P4 ;  /* 0x000000054b007c0c */ /* 0x000fe4000bf86340 */
[----:B------:R-:W-:Y:S01]  /*2140*/  @!P2 MOV R56, R152 ;  /* 0x000000980038a202 */ /* 0x000fe20000000f00 */
[----:B------:R-:W3:Y:S01]  /*2150*/  @!P3 LDC.64 R60, c[0x0][0x3e0] ;  /* 0x0000f800ff3cbb82 */ /* 0x000ee20000000a00 */
[-C--:B-1----:R-:W-:Y:S01]  /*2160*/  @!P2 IMAD R18, R77, R62.reuse, RZ ;  /* 0x0000003e4d12a224 */ /* 0x082fe200078e02ff */
[----:B------:R-:W-:Y:S02]  /*2170*/  @!P2 MOV R57, R155 ;  /* 0x0000009b0039a202 */ /* 0x000fe40000000f00 */
[----:B------:R-:W-:Y:S01]  /*2180*/  MOV R141, RZ ;  /* 0x000000ff008d7202 */ /* 0x000fe20000000f00 */
[C---:B------:R-:W-:Y:S02]  /*2190*/  @!P2 IMAD R113, R13.reuse, R63, R18 ;  /* 0x0000003f0d71a224 */ /* 0x040fe400078e0212 */
[----:B------:R-:W-:-:S02]  /*21a0*/  @!P2 IMAD.WIDE.U32 R62, R13, R62, R56 ;  /* 0x0000003e0d3ea225 */ /* 0x000fc400078e0038 */
[----:B------:R-:W1:Y:S01]  /*21b0*/  @!P3 LDC.64 R56, c[0x0][0x390] ;  /* 0x0000e400ff38bb82 */ /* 0x000e620000000a00 */
[----:B------:R3:W2:Y:S01]  /*21c0*/  @!P6 LDG.E R141, desc[UR6][R70.64] ;  /* 0x00000006468de981 */ /* 0x0006a2000c1e1900 */
[----:B0-----:R-:W-:Y:S01]  /*21d0*/  @!P1 IMAD R18, R79, R68, RZ ;  /* 0x000000444f129224 */ /* 0x001fe200078e02ff */
[----:B------:R-:W-:-:S05]  /*21e0*/  @!P2 LEA R66, P6, R62, R66, 0x1 ;  /* 0x000000423e42a211 */ /* 0x000fca00078c08ff */
[----:B------:R-:W0:Y:S01]  /*21f0*/  @!P4 LDC.64 R58, c[0x0][0x3e0] ;  /* 0x0000f800ff3acb82 */ /* 0x000e220000000a00 */
[----:B------:R-:W-:Y:S01]  /*2200*/  @!P1 IMAD R115, R14, R69, R18 ;  /* 0x000000450e739224 */ /* 0x000fe200078e0212 */
[----:B------:R-:W-:Y:S02]  /*2210*/  @!P2 IADD3 R18, PT, PT, R63, R113, RZ ;  /* 0x000000713f12a210 */ /* 0x000fe40007ffe0ff */
[----:B---3--:R-:W-:Y:S02]  /*2220*/  @!P1 MOV R70, R152 ;  /* 0x0000009800469202 */ /* 0x008fe40000000f00 */
[----:B------:R-:W-:Y:S02]  /*2230*/  @!P1 MOV R71, R155 ;  /* 0x0000009b00479202 */ /* 0x000fe40000000f00 */
[----:B------:R-:W-:Y:S02]  /*2240*/  @!P2 LEA.HI.X R67, R62, R67, R18, 0x1, P6 ;  /* 0x000000433e43a211 */ /* 0x000fe400030f0c12 */
[----:B------:R-:W3:Y:S01]  /*2250*/  @!P4 LDC.64 R62, c[0x0][0x390] ;  /* 0x0000e400ff3ecb82 */ /* 0x000ee20000000a00 */
[----:B------:R-:W-:Y:S01]  /*2260*/  @!P1 IMAD.WIDE.U32 R68, R14, R68, R70 ;  /* 0x000000440e449225 */ /* 0x000fe200078e0046 */
[----:B------:R-:W-:-:S04]  /*2270*/  MOV R143, RZ ;  /* 0x000000ff008f7202 */ /* 0x000fc80000000f00 */
[----:B------:R-:W-:Y:S02]  /*2280*/  @!P1 IADD3 R18, PT, PT, R69, R115, RZ ;  /* 0x0000007345129210 */ /* 0x000fe40007ffe0ff */
[C---:B------:R-:W-:Y:S01]  /*2290*/  @!P1 LEA R64, P6, R68.reuse, R64, 0x1 ;  /* 0x0000004044409211 */ /* 0x040fe200078c08ff */
[----:B------:R4:W2:Y:S01]  /*22a0*/  @!P2 LDG.E R143, desc[UR6][R66.64] ;  /* 0x00000006428fa981 */ /* 0x0008a2000c1e1900 */
[----:B------:R-:W-:Y:S01]  /*22b0*/  MOV R145, RZ ;  /* 0x000000ff00917202 */ /* 0x000fe20000000f00 */
[----:B------:R-:W-:Y:S01]  /*22c0*/  @!P3 IMAD R20, R81, R60, RZ ;  /* 0x0000003c5114b224 */ /* 0x000fe200078e02ff */
[----:B------:R-:W-:Y:S01]  /*22d0*/  @!P1 LEA.HI.X R65, R68, R65, R18, 0x1, P6 ;  /* 0x0000004144419211 */ /* 0x000fe200030f0c12 */
[----:B0-----:R-:W-:Y:S01]  /*22e0*/  @!P4 IMAD R18, R75, R58, RZ ;  /* 0x0000003a4b12c224 */ /* 0x001fe200078e02ff */
[----:B----4-:R-:W-:Y:S02]  /*22f0*/  @!P3 MOV R66, R152 ;  /* 0x000000980042b202 */ /* 0x010fe40000000f00 */
[----:B------:R-:W-:Y:S01]  /*2300*/  @!P3 MOV R67, R155 ;  /* 0x0000009b0043b202 */ /* 0x000fe20000000f00 */
[C---:B------:R-:W-:Y:S01]  /*2310*/  @!P3 IMAD R69, R15.reuse, R61, R20 ;  /* 0x0000003d0f45b224 */ /* 0x040fe200078e0214 */
[----:B------:R0:W4:Y:S01]  /*2320*/  @!P1 LDG.E R145, desc[UR6][R64.64] ;  /* 0x0000000640919981 */ /* 0x000122000c1e1900 */
[----:B------:R-:W-:Y:S01]  /*2330*/  @!P3 IMAD.WIDE.U32 R60, R15, R60, R66 ;  /* 0x0000003c0f3cb225 */ /* 0x000fe200078e0042 */
[----:B0-----:R-:W-:-:S02]  /*2340*/  @!P4 MOV R64, R152 ;  /* 0x000000980040c202 */ /* 0x001fc40000000f00 */
[----:B------:R-:W-:Y:S01]  /*2350*/  @!P4 MOV R65, R155 ;  /* 0x0000009b0041c202 */ /* 0x000fe20000000f00 */
[----:B------:R-:W-:Y:S01]  /*2360*/  @!P4 IMAD R71, R73, R59, R18 ;  /* 0x0000003b4947c224 */ /* 0x000fe200078e0212 */
[----:B------:R-:W-:Y:S02]  /*2370*/  @!P3 IADD3 R18, PT, PT, R61, R69, RZ ;  /* 0x000000453d12b210 */ /* 0x000fe40007ffe0ff */
[C---:B-1----:R-:W-:Y:S01]  /*2380*/  @!P3 LEA R56, P1, R60.reuse, R56, 0x1 ;  /* 0x000000383c38b211 */ /* 0x042fe200078208ff */
[----:B------:R-:W-:Y:S01]  /*2390*/  @!P4 IMAD.WIDE.U32 R58, R73, R58, R64 ;  /* 0x0000003a493ac225 */ /* 0x000fe200078e0040 */
[----:B------:R-:W-:Y:S02]  /*23a0*/  MOV R147, RZ ;  /* 0x000000ff00937202 */ /* 0x000fe40000000f00 */
[----:B------:R-:W-:Y:S02]  /*23b0*/  @!P3 LEA.HI.X R57, R60, R57, R18, 0x1, P1 ;  /* 0x000000393c39b211 */ /* 0x000fe400008f0c12 */
[----:B------:R-:W-:-:S02]  /*23c0*/  @!P4 IADD3 R18, PT, PT, R59, R71, RZ ;  /* 0x000000473b12c210 */ /* 0x000fc40007ffe0ff */
[C---:B---3--:R-:W-:Y:S01]  /*23d0*/  @!P4 LEA R62, P1, R58.reuse, R62, 0x1 ;  /* 0x0000003e3a3ec211 */ /* 0x048fe200078208ff */
[----:B------:R0:W3:Y:S01]  /*23e0*/  @!P3 LDG.E R147, desc[UR6][R56.64] ;  /* 0x000000063893b981 */ /* 0x0000e2000c1e1900 */
[----:B------:R-:W-:Y:S02]  /*23f0*/  MOV R149, RZ ;  /* 0x000000ff00957202 */ /* 0x000fe40000000f00 */
[----:B------:R-:W-:-:S05]  /*2400*/  @!P4 LEA.HI.X R63, R58, R63, R18, 0x1, P1 ;  /* 0x0000003f3a3fc211 */ /* 0x000fca00008f0c12 */
[----:B------:R-:W3:Y:S01]  /*2410*/  @!P4 LDG.E R149, desc[UR6][R62.64] ;  /* 0x000000063e95c981 */ /* 0x000ee2000c1e1900 */
[--C-:B------:R-:W-:Y:S02]  /*2420*/  HADD2.F32 R18, -RZ, R83.reuse.H0_H0 ;  /* 0x20000053ff127230 */ /* 0x100fe40000004100 */
[----:B------:R-:W-:Y:S02]  /*2430*/  HADD2.F32 R83, -RZ, R83.H1_H1 ;  /* 0x30000053ff537230 */ /* 0x000fe40000004100 */
[--C-:B------:R-:W-:Y:S02]  /*2440*/  HADD2.F32 R20, -RZ, R85.reuse.H0_H0 ;  /* 0x20000055ff147230 */ /* 0x100fe40000004100 */
[----:B------:R-:W-:Y:S02]  /*2450*/  HADD2.F32 R85, -RZ, R85.H1_H1 ;  /* 0x30000055ff557230 */ /* 0x000fe40000004100 */
[----:B------:R-:W-:Y:S01]  /*2460*/  FADD.FTZ R24, R18, R83 ;  /* 0x0000005312187221 */ /* 0x000fe20000010000 */
[----:B------:R-:W-:-:S02]  /*2470*/  FMUL.FTZ R59, R83, R83 ;  /* 0x00000053533b7220 */ /* 0x000fc40000410000 */
[----:B0-----:R-:W-:Y:S01]  /*2480*/  FADD.FTZ R57, R20, R85 ;  /* 0x0000005514397221 */ /* 0x001fe20000010000 */
[----:B------:R-:W-:Y:S01]  /*2490*/  FADD.FTZ R24, RZ, R24 ;  /* 0x00000018ff187221 */ /* 0x000fe20000010000 */
[----:B------:R-:W-:Y:S01]  /*24a0*/  FMUL.FTZ R61, R85, R85 ;  /* 0x00000055553d7220 */ /* 0x000fe20000410000 */
[----:B------:R-:W-:Y:S02]  /*24b0*/  FFMA.FTZ R59, R18, R18, R59 ;  /* 0x00000012123b7223 */ /* 0x000fe4000001003b */
[----:B------:R-:W-:Y:S01]  /*24c0*/  FADD.FTZ R57, R24, R57 ;  /* 0x0000003918397221 */ /* 0x000fe20000010000 */
[--C-:B------:R-:W-:Y:S02]  /*24d0*/  HADD2.F32 R24, -RZ, R89.reuse.H0_H0 ;  /* 0x20000059ff187230 */ /* 0x100fe40000004100 */
[----:B------:R-:W-:Y:S01]  /*24e0*/  FFMA.FTZ R26, R20, R20, R61 ;  /* 0x00000014141a7223 */ /* 0x000fe2000001003d */
[----:B------:R-:W-:Y:S01]  /*24f0*/  FADD.FTZ R59, RZ, R59 ;  /* 0x0000003bff3b7221 */ /* 0x000fe20000010000 */
[----:B------:R-:W-:-:S03]  /*2500*/  HADD2.F32 R89, -RZ, R89.H1_H1 ;  /* 0x30000059ff597230 */ /* 0x000fc60000004100 */
[----:B------:R-:W-:Y:S01]  /*2510*/  FADD.FTZ R59, R59, R26 ;  /* 0x0000001a3b3b7221 */ /* 0x000fe20000010000 */
[--C-:B------:R-:W-:Y:S02]  /*2520*/  HADD2.F32 R22, -RZ, R87.reuse.H0_H0 ;  /* 0x20000057ff167230 */ /* 0x100fe40000004100 */
[----:B------:R-:W-:-:S05]  /*2530*/  HADD2.F32 R87, -RZ, R87.H1_H1 ;  /* 0x30000057ff577230 */ /* 0x000fca0000004100 */
[----:B------:R-:W-:Y:S01]  /*2540*/  FADD.FTZ R28, R22, R87 ;  /* 0x00000057161c7221 */ /* 0x000fe20000010000 */
[----:B------:R-:W-:Y:S01]  /*2550*/  FMUL.FTZ R61, R87, R87 ;  /* 0x00000057573d7220 */ /* 0x000fe20000410000 */
[--C-:B------:R-:W-:Y:S02]  /*2560*/  HADD2.F32 R26, -RZ, R91.reuse.H0_H0 ;  /* 0x2000005bff1a7230 */ /* 0x100fe40000004100 */
[----:B------:R-:W-:Y:S01]  /*2570*/  FADD.FTZ R28, R57, R28 ;  /* 0x0000001c391c7221 */ /* 0x000fe20000010000 */
[----:B------:R-:W-:Y:S01]  /*2580*/  FADD.FTZ R57, R24, R89 ;  /* 0x0000005918397221 */ /* 0x000fe20000010000 */
[----:B------:R-:W-:Y:S01]  /*2590*/  FFMA.FTZ R30, R22, R22, R61 ;  /* 0x00000016161e7223 */ /* 0x000fe2000001003d */
[----:B------:R-:W-:Y:S02]  /*25a0*/  HADD2.F32 R91, -RZ, R91.H1_H1 ;  /* 0x3000005bff5b7230 */ /* 0x000fe40000004100 */
[----:B------:R-:W-:Y:S01]  /*25b0*/  FMUL.FTZ R61, R89, R89 ;  /* 0x00000059593d7220 */ /* 0x000fe20000410000 */
[----:B------:R-:W-:Y:S01]  /*25c0*/  FADD.FTZ R57, R28, R57 ;  /* 0x000000391c397221 */ /* 0x000fe20000010000 */
[----:B------:R-:W-:-:S02]  /*25d0*/  HADD2.F32 R28, -RZ, R93.H0_H0 ;  /* 0x2000005dff1c7230 */ /* 0x000fc40000004100 */
[----:B------:R-:W-:Y:S01]  /*25e0*/  FADD.FTZ R30, R59, R30 ;  /* 0x0000001e3b1e7221 */ /* 0x000fe20000010000 */
[----:B------:R-:W-:Y:S01]  /*25f0*/  FFMA.FTZ R61, R24, R24, R61 ;  /* 0x00000018183d7223 */ /* 0x000fe2000001003d */
[----:B------:R-:W-:Y:S01]  /*2600*/  FADD.FTZ R32, R26, R91 ;  /* 0x0000005b1a207221 */ /* 0x000fe20000010000 */
[----:B------:R-:W-:Y:S02]  /*2610*/  HADD2.F32 R93, -RZ, R93.H1_H1 ;  /* 0x3000005dff5d7230 */ /* 0x000fe40000004100 */
[----:B------:R-:W-:Y:S01]  /*2620*/  FMUL.FTZ R59, R91, R91 ;  /* 0x0000005b5b3b7220 */ /* 0x000fe20000410000 */
[----:B------:R-:W-:Y:S01]  /*2630*/  FADD.FTZ R61, R30, R61 ;  /* 0x0000003d1e3d7221 */ /* 0x000fe20000010000 */
[----:B------:R-:W-:Y:S01]  /*2640*/  FADD.FTZ R32, R57, R32 ;  /* 0x0000002039207221 */ /* 0x000fe20000010000 */
[--C-:B------:R-:W-:Y:S02]  /*2650*/  HADD2.F32 R30, -RZ, R95.reuse.H0_H0 ;  /* 0x2000005fff1e7230 */ /* 0x100fe40000004100 */
[----:B------:R-:W-:Y:S01]  /*2660*/  FADD.FTZ R57, R28, R93 ;  /* 0x0000005d1c397221 */ /* 0x000fe20000010000 */
[----:B------:R-:W-:Y:S01]  /*2670*/  FFMA.FTZ R34, R26, R26, R59 ;  /* 0x0000001a1a227223 */ /* 0x000fe2000001003b */
[----:B------:R-:W-:-:S02]  /*2680*/  HADD2.F32 R95, -RZ, R95.H1_H1 ;  /* 0x3000005fff5f7230 */ /* 0x000fc40000004100 */
[----:B------:R-:W-:Y:S01]  /*2690*/  FMUL.FTZ R59, R93, R93 ;  /* 0x0000005d5d3b7220 */ /* 0x000fe20000410000 */
[----:B------:R-:W-:Y:S01]  /*26a0*/  FADD.FTZ R57, R32, R57 ;  /* 0x0000003920397221 */ /* 0x000fe20000010000 */
[--C-:B------:R-:W-:Y:S02]  /*26b0*/  HADD2.F32 R32, -RZ, R97.reuse.H0_H0 ;  /* 0x20000061ff207230 */ /* 0x100fe40000004100 */
[----:B------:R-:W-:Y:S01]  /*26c0*/  FADD.FTZ R34, R61, R34 ;  /* 0x000000223d227221 */ /* 0x000fe20000010000 */
[----:B------:R-:W-:Y:S01]  /*26d0*/  FFMA.FTZ R59, R28, R28, R59 ;  /* 0x0000001c1c3b7223 */ /* 0x000fe2000001003b */
[----:B------:R-:W-:Y:S01]  /*26e0*/  FADD.FTZ R36, R30, R95 ;  /* 0x0000005f1e247221 */ /* 0x000fe20000010000 */
[----:B------:R-:W-:Y:S02]  /*26f0*/  HADD2.F32 R97, -RZ, R97.H1_H1 ;  /* 0x30000061ff617230 */ /* 0x000fe40000004100 */
[----:B------:R-:W-:Y:S01]  /*2700*/  FMUL.FTZ R61, R95, R95 ;  /* 0x0000005f5f3d7220 */ /* 0x000fe20000410000 */
[----:B------:R-:W-:Y:S01]  /*2710*/  FADD.FTZ R59, R34, R59 ;  /* 0x0000003b223b7221 */ /* 0x000fe20000010000 */
[----:B------:R-:W-:Y:S01]  /*2720*/  FADD.FTZ R36, R57, R36 ;  /* 0x0000002439247221 */ /* 0x000fe20000010000 */
[----:B------:R-:W-:-:S02]  /*2730*/  HADD2.F32 R34, -RZ, R99.H0_H0 ;  /* 0x20000063ff227230 */ /* 0x000fc40000004100 */
[----:B------:R-:W-:Y:S01]  /*2740*/  FADD.FTZ R57, R32, R97 ;  /* 0x0000006120397221 */ /* 0x000fe20000010000 */
[----:B------:R-:W-:Y:S01]  /*2750*/  FFMA.FTZ R38, R30, R30, R61 ;  /* 0x0000001e1e267223 */ /* 0x000fe2000001003d */
[----:B------:R-:W-:Y:S02]  /*2760*/  HADD2.F32 R99, -RZ, R99.H1_H1 ;  /* 0x30000063ff637230 */ /* 0x000fe40000004100 */
[----:B------:R-:W-:Y:S01]  /*2770*/  FMUL.FTZ R61, R97, R97 ;  /* 0x00000061613d7220 */ /* 0x000fe20000410000 */
[----:B------:R-:W-:Y:S01]  /*2780*/  FADD.FTZ R57, R36, R57 ;  /* 0x0000003924397221 */ /* 0x000fe20000010000 */
[--C-:B-----5:R-:W-:Y:S02]  /*2790*/  HADD2.F32 R36, -RZ, R101.reuse.H0_H0 ;  /* 0x20000065ff247230 */ /* 0x120fe40000004100 */
[----:B------:R-:W-:Y:S01]  /*27a0*/  FADD.FTZ R38, R59, R38 ;  /* 0x000000263b267221 */ /* 0x000fe20000010000 */
[----:B------:R-:W-:Y:S01]  /*27b0*/  FFMA.FTZ R61, R32, R32, R61 ;  /* 0x00000020203d7223 */ /* 0x000fe2000001003d */
[----:B------:R-:W-:Y:S01]  /*27c0*/  FADD.FTZ R40, R34, R99 ;  /* 0x0000006322287221 */ /* 0x000fe20000010000 */
[----:B------:R-:W-:-:S02]  /*27d0*/  HADD2.F32 R101, -RZ, R101.H1_H1 ;  /* 0x30000065ff657230 */ /* 0x000fc40000004100 */
[----:B------:R-:W-:Y:S01]  /*27e0*/  FMUL.FTZ R59, R99, R99 ;  /* 0x00000063633b7220 */ /* 0x000fe20000410000 */
[----:B------:R-:W-:Y:S01]  /*27f0*/  FADD.FTZ R61, R38, R61 ;  /* 0x0000003d263d7221 */ /* 0x000fe20000010000 */
[----:B------:R-:W-:Y:S01]  /*2800*/  FADD.FTZ R40, R57, R40 ;  /* 0x0000002839287221 */ /* 0x000fe20000010000 */
[--C-:B------:R-:W-:Y:S02]  /*2810*/  HADD2.F32 R38, -RZ, R103.reuse.H0_H0 ;  /* 0x20000067ff267230 */ /* 0x100fe40000004100 */
        /* <DEDUP_REMOVED lines=33> */
[--C-:B------:R-:W-:Y:S02]  /*2a30*/  HADD2.F32 R48, -RZ, R117.reuse.H0_H0 ;  /* 0x20000075ff307230 */ /* 0x100fe40000004100 */
        /* <DEDUP_REMOVED lines=8> */
[----:B------:R-:W-:Y:S01]  /*2ac0*/  FFMA.FTZ R54, R46, R46, R61 ;  /* 0x0000002e2e367223 */ /* 0x000fe2000001003d */
[----:B------:R-:W-:Y:S01]  /*2ad0*/  FADD.FTZ R57, R48, R117 ;  /* 0x0000007530397221 */ /* 0x000fe20000010000 */
[----:B------:R-:W-:Y:S02]  /*2ae0*/  HADD2.F32 R119, -RZ, R119.H1_H1 ;  /* 0x30000077ff777230 */ /* 0x000fe40000004100 */
[----:B------:R-:W-:Y:S01]  /*2af0*/  FMUL.FTZ R61, R117, R117 ;  /* 0x00000075753d7220 */ /* 0x000fe20000410000 */
[----:B------:R-:W-:Y:S01]  /*2b00*/  FADD.FTZ R54, R59, R54 ;  /* 0x000000363b367221 */ /* 0x000fe20000010000 */
[----:B------:R-:W-:Y:S01]  /*2b10*/  FADD.FTZ R57, R52, R57 ;  /* 0x0000003934397221 */ /* 0x000fe20000010000 */
[----:B------:R-:W-:-:S02]  /*2b20*/  HADD2.F32 R52, -RZ, R121.H0_H0 ;  /* 0x20000079ff347230 */ /* 0x000fc40000004100 */
[----:B------:R-:W-:Y:S01]  /*2b30*/  FFMA.FTZ R61, R48, R48, R61 ;  /* 0x00000030303d7223 */ /* 0x000fe2000001003d */
[----:B------:R-:W-:Y:S01]  /*2b40*/  FADD.FTZ R56, R50, R119 ;  /* 0x0000007732387221 */ /* 0x000fe20000010000 */
[----:B------:R-:W-:Y:S02]  /*2b50*/  HADD2.F32 R121, -RZ, R121.H1_H1 ;  /* 0x30000079ff797230 */ /* 0x000fe40000004100 */
[----:B------:R-:W-:Y:S01]  /*2b60*/  FMUL.FTZ R59, R119, R119 ;  /* 0x00000077773b7220 */ /* 0x000fe20000410000 */
[----:B------:R-:W-:Y:S01]  /*2b70*/  FADD.FTZ R61, R54, R61 ;  /* 0x0000003d363d7221 */ /* 0x000fe20000010000 */
[----:B------:R-:W-:Y:S01]  /*2b80*/  FADD.FTZ R56, R57, R56 ;  /* 0x0000003839387221 */ /* 0x000fe20000010000 */
[--C-:B------:R-:W-:Y:S02]  /*2b90*/  HADD2.F32 R54, -RZ, R123.reuse.H0_H0 ;  /* 0x2000007bff367230 */ /* 0x100fe40000004100 */
[----:B------:R-:W-:Y:S01]  /*2ba0*/  FFMA.FTZ R58, R50, R50, R59 ;  /* 0x00000032323a7223 */ /* 0x000fe2000001003b */
[----:B------:R-:W-:Y:S01]  /*2bb0*/  FADD.FTZ R57, R52, R121 ;  /* 0x0000007934397221 */ /* 0x000fe20000010000 */
[----:B------:R-:W-:-:S02]  /*2bc0*/  HADD2.F32 R123, -RZ, R123.H1_H1 ;  /* 0x3000007bff7b7230 */ /* 0x000fc40000004100 */
[----:B------:R-:W-:Y:S01]  /*2bd0*/  FMUL.FTZ R59, R121, R121 ;  /* 0x00000079793b7220 */ /* 0x000fe20000410000 */
[--C-:B--2---:R-:W-:Y:S02]  /*2be0*/  HADD2.F32 R76, -RZ, R125.reuse.H0_H0 ;  /* 0x2000007dff4c7230 */ /* 0x104fe40000004100 */
[----:B------:R-:W-:Y:S01]  /*2bf0*/  FADD.FTZ R58, R61, R58 ;  /* 0x0000003a3d3a7221 */ /* 0x000fe20000010000 */
[----:B------:R-:W-:Y:S01]  /*2c00*/  FADD.FTZ R56, R56, R57 ;  /* 0x0000003938387221 */ /* 0x000fe20000010000 */
[----:B------:R-:W-:Y:S01]  /*2c10*/  FFMA.FTZ R59, R52, R52, R59 ;  /* 0x00000034343b7223 */ /* 0x000fe2000001003b */
[----:B------:R-:W-:Y:S02]  /*2c20*/  HADD2.F32 R125, -RZ, R125.H1_H1 ;  /* 0x3000007dff7d7230 */ /* 0x000fe40000004100 */
[----:B------:R-:W-:Y:S01]  /*2c30*/  FADD.FTZ R57, R54, R123 ;  /* 0x0000007b36397221 */ /* 0x000fe20000010000 */
[----:B------:R-:W-:Y:S01]  /*2c40*/  FMUL.FTZ R61, R123, R123 ;  /* 0x0000007b7b3d7220 */ /* 0x000fe20000410000 */
        /* <DEDUP_REMOVED lines=10> */
[----:B------:R-:W-:-:S02]  /*2cf0*/  HADD2.F32 R129, -RZ, R129.H1_H1 ;  /* 0x30000081ff817230 */ /* 0x000fc40000004100 */
[----:B------:R-:W-:Y:S01]  /*2d00*/  FADD.FTZ R56, R56, R57 ;  /* 0x0000003938387221 */ /* 0x000fe20000010000 */
[----:B------:R-:W-:Y:S01]  /*2d10*/  FMUL.FTZ R61, R127, R127 ;  /* 0x0000007f7f3d7220 */ /* 0x000fe20000410000 */
[----:B------:R-:W-:Y:S01]  /*2d20*/  FADD.FTZ R57, R78, R127 ;  /* 0x0000007f4e397221 */ /* 0x000fe20000010000 */
[----:B------:R-:W-:Y:S01]  /*2d30*/  FADD.FTZ R58, R58, R59 ;  /* 0x0000003b3a3a7221 */ /* 0x000fe20000010000 */
[--C-:B------:R-:W-:Y:S02]  /*2d40*/  HADD2.F32 R82, -RZ, R131.reuse.H0_H0 ;  /* 0x20000083ff527230 */ /* 0x100fe40000004100 */
[----:B------:R-:W-:Y:S01]  /*2d50*/  FFMA.FTZ R61, R78, R78, R61 ;  /* 0x0000004e4e3d7223 */ /* 0x000fe2000001003d */
        /* <DEDUP_REMOVED lines=10> */
[----:B------:R-:W-:Y:S01]  /*2e00*/  FADD.FTZ R57, R82, R131 ;  /* 0x0000008352397221 */ /* 0x000fe20000010000 */
[----:B------:R-:W-:Y:S01]  /*2e10*/  FADD.FTZ R58, R58, R59 ;  /* 0x0000003b3a3a7221 */ /* 0x000fe20000010000 */
[--C-:B------:R-:W-:Y:S02]  /*2e20*/  HADD2.F32 R86, -RZ, R135.reuse.H0_H0 ;  /* 0x20000087ff567230 */ /* 0x100fe40000004100 */
[----:B------:R-:W-:Y:S01]  /*2e30*/  FFMA.FTZ R61, R82, R82, R61 ;  /* 0x00000052523d7223 */ /* 0x000fe2000001003d */
        /* <DEDUP_REMOVED lines=21> */
[----:B------:R-:W-:Y:S02]  /*2f90*/  FADD.FTZ R56, R56, R57 ;  /* 0x0000003938387221 */ /* 0x000fe40000010000 */
[----:B------:R-:W-:Y:S01]  /*2fa0*/  FADD.FTZ R58, R58, R59 ;  /* 0x0000003b3a3a7221 */ /* 0x000fe20000010000 */
[C---:B------:R-:W-:Y:S01]  /*2fb0*/  FADD.FTZ R57, R139.reuse, R90 ;  /* 0x0000005a8b397221 */ /* 0x040fe20000010000 */
[----:B------:R-:W-:-:S03]  /*2fc0*/  FFMA.FTZ R59, R139, R139, R60 ;  /* 0x0000008b8b3b7223 */ /* 0x000fc6000001003c */
[----:B------:R-:W-:Y:S01]  /*2fd0*/  FADD.FTZ R56, R56, R57 ;  /* 0x0000003938387221 */ /* 0x000fe20000010000 */
[----:B------:R-:W-:Y:S01]  /*2fe0*/  FADD.FTZ R58, R58, R59 ;  /* 0x0000003b3a3a7221 */ /* 0x000fe20000010000 */
[--C-:B------:R-:W-:Y:S02]  /*2ff0*/  HADD2.F32 R92, -RZ, R141.reuse.H1_H1 ;  /* 0x3000008dff5c7230 */ /* 0x100fe40000004100 */
[----:B------:R-:W-:-:S03]  /*3000*/  HADD2.F32 R141, -RZ, R141.H0_H0 ;  /* 0x2000008dff8d7230 */ /* 0x000fc60000004100 */
[----:B------:R-:W-:Y:S02]  /*3010*/  FMUL.FTZ R60, R92, R92 ;  /* 0x0000005c5c3c7220 */ /* 0x000fe40000410000 */
[C---:B------:R-:W-:Y:S02]  /*3020*/  FADD.FTZ R57, R141.reuse, R92 ;  /* 0x0000005c8d397221 */ /* 0x040fe40000010000 */
[----:B------:R-:W-:Y:S02]  /*3030*/  FFMA.FTZ R59, R141, R141, R60 ;  /* 0x0000008d8d3b7223 */ /* 0x000fe4000001003c */
[----:B------:R-:W-:Y:S02]  /*3040*/  FADD.FTZ R56, R56, R57 ;  /* 0x0000003938387221 */ /* 0x000fe40000010000 */
[----:B------:R-:W-:Y:S01]  /*3050*/  FADD.FTZ R58, R58, R59 ;  /* 0x0000003b3a3a7221 */ /* 0x000fe20000010000 */
[--C-:B------:R-:W-:Y:S02]  /*3060*/  HADD2.F32 R94, -RZ, R143.reuse.H1_H1 ;  /* 0x3000008fff5e7230 */ /* 0x100fe40000004100 */
[----:B------:R-:W-:-:S03]  /*3070*/  HADD2.F32 R143, -RZ, R143.H0_H0 ;  /* 0x2000008fff8f7230 */ /* 0x000fc60000004100 */
[----:B------:R-:W-:Y:S02]  /*3080*/  FMUL.FTZ R60, R94, R94 ;  /* 0x0000005e5e3c7220 */ /* 0x000fe40000410000 */
[C---:B------:R-:W-:Y:S02]  /*3090*/  FADD.FTZ R57, R143.reuse, R94 ;  /* 0x0000005e8f397221 */ /* 0x040fe40000010000 */
[----:B------:R-:W-:Y:S01]  /*30a0*/  FFMA.FTZ R59, R143, R143, R60 ;  /* 0x0000008f8f3b7223 */ /* 0x000fe2000001003c */
[--C-:B----4-:R-:W-:Y:S02]  /*30b0*/  HADD2.F32 R96, -RZ, R145.reuse.H1_H1 ;  /* 0x30000091ff607230 */ /* 0x110fe40000004100 */
[----:B------:R-:W-:-:S03]  /*30c0*/  HADD2.F32 R145, -RZ, R145.H0_H0 ;  /* 0x20000091ff917230 */ /* 0x000fc60000004100 */
[----:B------:R-:W-:Y:S01]  /*30d0*/  FMUL.FTZ R60, R96, R96 ;  /* 0x00000060603c7220 */ /* 0x000fe20000410000 */
[----:B------:R-:W-:Y:S01]  /*30e0*/  FADD.FTZ R56, R56, R57 ;  /* 0x0000003938387221 */ /* 0x000fe20000010000 */
[----:B------:R-:W-:Y:S01]  /*30f0*/  FADD.FTZ R58, R58, R59 ;  /* 0x0000003b3a3a7221 */ /* 0x000fe20000010000 */
[C---:B------:R-:W-:Y:S01]  /*3100*/  FADD.FTZ R57, R145.reuse, R96 ;  /* 0x0000006091397221 */ /* 0x040fe20000010000 */
[----:B------:R-:W-:-:S03]  /*3110*/  FFMA.FTZ R59, R145, R145, R60 ;  /* 0x00000091913b7223 */ /* 0x000fc6000001003c */
[----:B------:R-:W-:Y:S01]  /*3120*/  FADD.FTZ R56, R56, R57 ;  /* 0x0000003938387221 */ /* 0x000fe20000010000 */
[----:B------:R-:W-:Y:S01]  /*3130*/  FADD.FTZ R58, R58, R59 ;  /* 0x0000003b3a3a7221 */ /* 0x000fe20000010000 */
[--C-:B---3--:R-:W-:Y:S02]  /*3140*/  HADD2.F32 R98, -RZ, R147.reuse.H1_H1 ;  /* 0x30000093ff627230 */ /* 0x108fe40000004100 */
[----:B------:R-:W-:-:S03]  /*3150*/  HADD2.F32 R147, -RZ, R147.H0_H0 ;  /* 0x20000093ff937230 */ /* 0x000fc60000004100 */
[----:B------:R-:W-:Y:S01]  /*3160*/  FMUL.FTZ R60, R98, R98 ;  /* 0x00000062623c7220 */ /* 0x000fe20000410000 */
[--C-:B------:R-:W-:Y:S02]  /*3170*/  HADD2.F32 R100, -RZ, R149.reuse.H1_H1 ;  /* 0x30000095ff647230 */ /* 0x100fe40000004100 */
[C---:B------:R-:W-:Y:S01]  /*3180*/  FADD.FTZ R57, R147.reuse, R98 ;  /* 0x0000006293397221 */ /* 0x040fe20000010000 */
        /* <DEDUP_REMOVED lines=47> */
.L_x_2892:
[----:B------:R-:W-:Y:S05]  /*3480*/  BSYNC.RECONVERGENT B0 ;  /* 0x0000000000007941 */ /* 0x000fea0003800200 */
.L_x_2891:
        /* <DEDUP_REMOVED lines=34> */
.L_x_2894:
[----:B------:R-:W-:Y:S05]  /*36b0*/  BSYNC.RECONVERGENT B0 ;  /* 0x0000000000007941 */ /* 0x000fea0003800200 */
.L_x_2893:
        /* <DEDUP_REMOVED lines=13> */
[----:B-1----:R-:W-:Y:S01]  /*3790*/  LOP3.LUT P1, R60, R2, 0x2, RZ, 0xc0, !PT ;  /* 0x00000002023c7812 */ /* 0x002fe2000782c0ff */
[----:B------:R-:W-:Y:S02]  /*37a0*/  IMAD R61, R4, R5, R6 ;  /* 0x00000005043d7224 */ /* 0x000fe400078e0206 */
        /* <DEDUP_REMOVED lines=12> */
.L_x_2897:
[----:B------:R-:W3:Y:S04]  /*3870*/  LDG.E.STRONG.GPU R58, desc[UR6][R56.64] ;  /* 0x00000006383a7981 */ /* 0x000ee8000c1ef900 */
[----:B---3--:R-:W-:Y:S01]  /*3880*/  CCTL.IVALL ;  /* 0x00000000ff00798f */ /* 0x008fe20002000000 */
[----:B------:R-:W-:Y:S05]  /*3890*/  YIELD ;  /* 0x0000000000007946 */ /* 0x000fea0003800000 */
[----:B------:R-:W-:-:S13]  /*38a0*/  ISETP.NE.AND P1, PT, R58, R63, PT ;  /* 0x0000003f3a00720c */ /* 0x000fda0003f25270 */
[----:B------:R-:W-:Y:S05]  /*38b0*/  @P1 BRA `(.L_x_2897) ;  /* 0xfffffffc00ec1947 */ /* 0x000fea000383ffff */
.L_x_2896:
        /* <DEDUP_REMOVED lines=16> */
.L_x_2899:
        /* <DEDUP_REMOVED lines=62> */
.L_x_2898:
        /* <DEDUP_REMOVED lines=24> */
[--C-:B-1----:R-:W-:Y:S01]  /*3f20*/  @!P4 IMAD.WIDE.U32 R60, R61, 0x8, R64.reuse ;  /* 0x000000083d3cc825 */ /* 0x102fe200078e0040 */
        /* <DEDUP_REMOVED lines=13> */
.L_x_2900:
[----:B------:R-:W-:Y:S05]  /*4000*/  BRA.U !UP1, `(.L_x_2895) ;  /* 0x0000000109707547 */ /* 0x000fea000b800000 */
[----:B-1----:R-:W1:Y:S01]  /*4010*/  LDC R60, c[0x0][0x370] ;  /* 0x0000dc00ff3c7b82 */ /* 0x002e620000000800 */
[----:B------:R-:W-:Y:S01]  /*4020*/  UISETP.NE.AND UP0, UPT, UR5, 0x1, UPT ;  /* 0x000000010500788c */ /* 0x000fe2000bf05270 */
[----:B-1----:R-:W-:-:S08]  /*4030*/  LOP3.LUT R60, R60, 0x1, RZ, 0xc0, !PT ;  /* 0x000000013c3c7812 */ /* 0x002fd000078ec0ff */
        /* <DEDUP_REMOVED lines=15> */
.L_x_2901:
        /* <DEDUP_REMOVED lines=9> */
.L_x_2902:
[----:B------:R-:W-:Y:S05]  /*41c0*/  BSYNC.RECONVERGENT B0 ;  /* 0x0000000000007941 */ /* 0x000fea0003800200 */
.L_x_2895:
[----:B------:R-:W4:Y:S01]  /*41d0*/  S2UR UR5, SR_CgaCtaId ;  /* 0x00000000000579c3 */ /* 0x000f220000008800 */
[----:B------:R-:W2:Y:S01]  /*41e0*/  LDCU UR8, c[0x0][0x414] ;  /* 0x00008280ff0877ac */ /* 0x000ea20008000800 */
[----:B------:R-:W-:Y:S01]  /*41f0*/  LOP3.LUT R61, R16, 0xffff, RZ, 0xc0, !PT ;  /* 0x0000ffff103d7812 */ /* 0x000fe200078ec0ff */
[----:B------:R-:W-:-:S03]  /*4200*/  UMOV UR4, 0x400 ;  /* 0x0000040000047882 */ /* 0x000fc60000000000 */
[----:B------:R-:W-:Y:S02]  /*4210*/  IADD3 R61, PT, PT, R136, R61, RZ ;  /* 0x0000003d883d7210 */ /* 0x000fe40007ffe0ff */
[----:B------:R-:W0:Y:S08]  /*4220*/  @P0 LDC.64 R66, c[0x0][0x388] ;  /* 0x0000e200ff420b82 */ /* 0x000e300000000a00 */
[----:B------:R-:W1:Y:S01]  /*4230*/  LDC.64 R58, c[0x0][0x398] ;  /* 0x0000e600ff3a7b82 */ /* 0x000e620000000a00 */
[----:B--2---:R-:W-:Y:S01]  /*4240*/  @P0 FMUL.FTZ R62, R112, UR8 ;  /* 0x00000008703e0c20 */ /* 0x004fe20008410000 */
[----:B------:R-:W-:Y:S01]  /*4250*/  @P0 FMUL.FTZ R63, R113, UR8 ;  /* 0x00000008713f0c20 */ /* 0x000fe20008410000 */
[----:B----4-:R-:W-:-:S05]  /*4260*/  ULEA UR4, UR5, UR4, 0x18 ;  /* 0x0000000405047291 */ /* 0x010fca000f8ec0ff */
[----:B---3--:R-:W2:Y:S01]  /*4270*/  LDC.64 R56, c[0x0][0x3a0] ;  /* 0x0000e800ff387b82 */ /* 0x008ea20000000a00 */
[----:B------:R-:W3:Y:S01]  /*4280*/  LDCU UR5, c[0x0][0x404] ;  /* 0x00008080ff0577ac */ /* 0x000ee20008000800 */
[----:B0-----:R-:W-:Y:S02]  /*4290*/  @P0 IMAD.WIDE R66, R0, 0x8, R66 ;  /* 0x0000000800420825 */ /* 0x001fe400078e0242 */
[----:B------:R-:W-:Y:S04]  /*42a0*/  @!P2 STS.64 [UR4+0x78], R112 ;  /* 0x00007870ff00a988 */ /* 0x000fe80008000a04 */
[----:B------:R3:W-:Y:S01]  /*42b0*/  @P0 STG.E.64 desc[UR6][R66.64], R62 ;  /* 0x0000003e42000986 */ /* 0x0007e2000c101b06 */
[----:B-1----:R-:W-:-:S04]  /*42c0*/  IMAD.WIDE R68, R61, 0x4, R58 ;  /* 0x000000043d447825 */ /* 0x002fc800078e023a */
        /* <DEDUP_REMOVED lines=51> */
[----:B------:R-:W-:Y:S02]  /*4600*/  F2FP.F16.F32.PACK_AB R61, R83, R18 ;  /* 0x00000012533d723e */ /* 0x000fe400000000ff */
[----:B------:R-:W-:-:S05]  /*4610*/  LEA.HI.X R63, R60, UR9, R115, 0x1, P1 ;  /* 0x000000093c3f7c11 */ /* 0x000fca00088f0c73 */
[----:B------:R0:W-:Y:S02]  /*4620*/  STG.E desc[UR6][R62.64], R61 ;  /* 0x0000003d3e007986 */ /* 0x0001e4000c101906 */
.L_x_2906:
[----:B------:R-:W-:Y:S05]  /*4630*/  BSYNC.RECONVERGENT B1 ;  /* 0x0000000000017941 */ /* 0x000fea0003800200 */
.L_x_2905:
        /* <DEDUP_REMOVED lines=30> */
.L_x_2908:
[----:B------:R-:W-:Y:S05]  /*4820*/  BSYNC.RECONVERGENT B1 ;  /* 0x0000000000017941 */ /* 0x000fea0003800200 */
.L_x_2907:
        /* <DEDUP_REMOVED lines=20> */
.L_x_2910:
[----:B------:R-:W-:Y:S05]  /*4970*/  BSYNC.RECONVERGENT B1 ;  /* 0x0000000000017941 */ /* 0x000fea0003800200 */
.L_x_2909:
        /* <DEDUP_REMOVED lines=20> */
.L_x_2912:
[----:B------:R-:W-:Y:S05]  /*4ac0*/  BSYNC.RECONVERGENT B1 ;  /* 0x0000000000017941 */ /* 0x000fea0003800200 */
.L_x_2911:
        /* <DEDUP_REMOVED lines=20> */
.L_x_2914:
[----:B------:R-:W-:Y:S05]  /*4c10*/  BSYNC.RECONVERGENT B1 ;  /* 0x0000000000017941 */ /* 0x000fea0003800200 */
.L_x_2913:
        /* <DEDUP_REMOVED lines=25> */
[C---:B0-----:R-:W-:Y:S02]  /*4db0*/  LEA R62, P6, R60.reuse, UR10, 0x1 ;  /* 0x0000000a3c3e7c11 */ /* 0x041fe4000f8c08ff */
[----:B------:R-:W-:Y:S02]  /*4dc0*/  IADD3 R83, PT, PT, R61, R83, RZ ;  /* 0x000000533d537210 */ /* 0x000fe40007ffe0ff */
[----:B------:R-:W-:Y:S02]  /*4dd0*/  F2FP.F16.F32.PACK_AB R61, R75, R20 ;  /* 0x000000144b3d723e */ /* 0x000fe400000000ff */
[----:B------:R-:W-:-:S05]  /*4de0*/  LEA.HI.X R63, R60, UR11, R83, 0x1, P6 ;  /* 0x0000000b3c3f7c11 */ /* 0x000fca000b0f0c53 */
[----:B------:R0:W-:Y:S02]  /*4df0*/  STG.E desc[UR6][R62.64], R61 ;  /* 0x0000003d3e007986 */ /* 0x0001e4000c101906 */
.L_x_2916:
[----:B------:R-:W-:Y:S05]  /*4e00*/  BSYNC.RECONVERGENT B1 ;  /* 0x0000000000017941 */ /* 0x000fea0003800200 */
.L_x_2915:
        /* <DEDUP_REMOVED lines=20> */
.L_x_2918:
[----:B------:R-:W-:Y:S05]  /*4f50*/  BSYNC.RECONVERGENT B1 ;  /* 0x0000000000017941 */ /* 0x000fea0003800200 */
.L_x_2917:
        /* <DEDUP_REMOVED lines=20> */
.L_x_2920:
[----:B------:R-:W-:Y:S05]  /*50a0*/  BSYNC.RECONVERGENT B1 ;  /* 0x0000000000017941 */ /* 0x000fea0003800200 */
.L_x_2919:
        /* <DEDUP_REMOVED lines=20> */
.L_x_2922:
[----:B------:R-:W-:Y:S05]  /*51f0*/  BSYNC.RECONVERGENT B1 ;  /* 0x0000000000017941 */ /* 0x000fea0003800200 */
.L_x_2921:
        /* <DEDUP_REMOVED lines=28> */
.L_x_2924:
[----:B------:R-:W-:Y:S05]  /*53c0*/  BSYNC.RECONVERGENT B1 ;  /* 0x0000000000017941 */ /* 0x000fea0003800200 */
.L_x_2923:
        /* <DEDUP_REMOVED lines=20> */
.L_x_2926:
[----:B------:R-:W-:Y:S05]  /*5510*/  BSYNC.RECONVERGENT B1 ;  /* 0x0000000000017941 */ /* 0x000fea0003800200 */
.L_x_2925:
        /* <DEDUP_REMOVED lines=20> */
.L_x_2928:
[----:B------:R-:W-:Y:S05]  /*5660*/  BSYNC.RECONVERGENT B1 ;  /* 0x0000000000017941 */ /* 0x000fea0003800200 */
.L_x_2927:
        /* <DEDUP_REMOVED lines=20> */
.L_x_2930:
[----:B------:R-:W-:Y:S05]  /*57b0*/  BSYNC.RECONVERGENT B1 ;  /* 0x0000000000017941 */ /* 0x000fea0003800200 */
.L_x_2929:
        /* <DEDUP_REMOVED lines=28> */
.L_x_2932:
[----:B------:R-:W-:Y:S05]  /*5980*/  BSYNC.RECONVERGENT B1 ;  /* 0x0000000000017941 */ /* 0x000fea0003800200 */
.L_x_2931:
        /* <DEDUP_REMOVED lines=20> */
.L_x_2934:
[----:B------:R-:W-:Y:S05]  /*5ad0*/  BSYNC.RECONVERGENT B1 ;  /* 0x0000000000017941 */ /* 0x000fea0003800200 */
.L_x_2933:
        /* <DEDUP_REMOVED lines=20> */
.L_x_2936:
[----:B------:R-:W-:Y:S05]  /*5c20*/  BSYNC.RECONVERGENT B1 ;  /* 0x0000000000017941 */ /* 0x000fea0003800200 */
.L_x_2935:
        /* <DEDUP_REMOVED lines=20> */
.L_x_2938:
[----:B------:R-:W-:Y:S05]  /*5d70*/  BSYNC.RECONVERGENT B1 ;  /* 0x0000000000017941 */ /* 0x000fea0003800200 */
.L_x_2937:
        /* <DEDUP_REMOVED lines=30> */
.L_x_2940:
[----:B------:R-:W-:Y:S05]  /*5f60*/  BSYNC.RECONVERGENT B1 ;  /* 0x0000000000017941 */ /* 0x000fea0003800200 */
.L_x_2939:
        /* <DEDUP_REMOVED lines=20> */
.L_x_2942:
[----:B------:R-:W-:Y:S05]  /*60b0*/  BSYNC.RECONVERGENT B1 ;  /* 0x0000000000017941 */ /* 0x000fea0003800200 */
.L_x_2941:
        /* <DEDUP_REMOVED lines=20> */
.L_x_2944:
[----:B------:R-:W-:Y:S05]  /*6200*/  BSYNC.RECONVERGENT B1 ;  /* 0x0000000000017941 */ /* 0x000fea0003800200 */
.L_x_2943:
        /* <DEDUP_REMOVED lines=20> */
.L_x_2946:
[----:B------:R-:W-:Y:S05]  /*6350*/  BSYNC.RECONVERGENT B1 ;  /* 0x0000000000017941 */ /* 0x000fea0003800200 */
.L_x_2945:
        /* <DEDUP_REMOVED lines=20> */
.L_x_2948:
[----:B------:R-:W-:Y:S05]  /*64a0*/  BSYNC.RECONVERGENT B1 ;  /* 0x0000000000017941 */ /* 0x000fea0003800200 */
.L_x_2947:
        /* <DEDUP_REMOVED lines=30> */
.L_x_2950:
[----:B------:R-:W-:Y:S05]  /*6690*/  BSYNC.RECONVERGENT B1 ;  /* 0x0000000000017941 */ /* 0x000fea0003800200 */
.L_x_2949:
        /* <DEDUP_REMOVED lines=20> */
.L_x_2952:
[----:B------:R-:W-:Y:S05]  /*67e0*/  BSYNC.RECONVERGENT B1 ;  /* 0x0000000000017941 */ /* 0x000fea0003800200 */
.L_x_2951:
        /* <DEDUP_REMOVED lines=20> */
.L_x_2954:
[----:B------:R-:W-:Y:S05]  /*6930*/  BSYNC.RECONVERGENT B1 ;  /* 0x0000000000017941 */ /* 0x000fea0003800200 */
.L_x_2953:
        /* <DEDUP_REMOVED lines=20> */
.L_x_2956:
[----:B------:R-:W-:Y:S05]  /*6a80*/  BSYNC.RECONVERGENT B1 ;  /* 0x0000000000017941 */ /* 0x000fea0003800200 */
.L_x_2955:
        /* <DEDUP_REMOVED lines=27> */
[----:B------:R-:W-:Y:S02]  /*6c40*/  F2FP.F16.F32.PACK_AB R63, R90, R67 ;  /* 0x000000435a3f723e */ /* 0x000fe400000000ff */
[----:B------:R-:W-:-:S05]  /*6c50*/  LEA.HI.X R61, R62, UR11, R61, 0x1, P2 ;  /* 0x0000000b3e3d7c11 */ /* 0x000fca00090f0c3d */
[----:B------:R0:W-:Y:S02]  /*6c60*/  STG.E desc[UR6][R60.64], R63 ;  /* 0x0000003f3c007986 */ /* 0x0001e4000c101906 */
.L_x_2958:
[----:B------:R-:W-:Y:S05]  /*6c70*/  BSYNC.RECONVERGENT B1 ;  /* 0x0000000000017941 */ /* 0x000fea0003800200 */
.L_x_2957:
        /* <DEDUP_REMOVED lines=20> */
.L_x_2960:
[----:B------:R-:W-:Y:S05]  /*6dc0*/  BSYNC.RECONVERGENT B1 ;  /* 0x0000000000017941 */ /* 0x000fea0003800200 */
.L_x_2959:
        /* <DEDUP_REMOVED lines=20> */
.L_x_2962:
[----:B------:R-:W-:Y:S05]  /*6f10*/  BSYNC.RECONVERGENT B1 ;  /* 0x0000000000017941 */ /* 0x000fea0003800200 */
.L_x_2961:
        /* <DEDUP_REMOVED lines=20> */
.L_x_2964:
[----:B------:R-:W-:Y:S05]  /*7060*/  BSYNC.RECONVERGENT B1 ;  /* 0x0000000000017941 */ /* 0x000fea0003800200 */
.L_x_2963:
        /* <DEDUP_REMOVED lines=20> */
.L_x_2966:
[----:B------:R-:W-:Y:S05]  /*71b0*/  BSYNC.RECONVERGENT B1 ;  /* 0x0000000000017941 */ /* 0x000fea0003800200 */
.L_x_2965:
        /* <DEDUP_REMOVED lines=10> */
[----:B------:R-:W-:Y:S01]  /*7260*/  F2FP.F16.F32.PACK_AB R59, R64, R61 ;  /* 0x0000003d403b723e */ /* 0x000fe200000000ff */
        /* <DEDUP_REMOVED lines=8> */
.L_x_2904:
        /* <DEDUP_REMOVED lines=34> */
[----:B------:R-:W-:-:S05]  /*7510*/  F2FP.F16.F32.PACK_AB R157, R157, R18 ;  /* 0x000000129d9d723e */ /* 0x000fca00000000ff */
[----:B------:R0:W-:Y:S02]  /*7520*/  STG.E desc[UR6][R60.64], R157 ;  /* 0x0000009d3c007986 */ /* 0x0001e4000c101906 */
.L_x_2969:
[----:B------:R-:W-:Y:S05]  /*7530*/  BSYNC.RECONVERGENT B1 ;  /* 0x0000000000017941 */ /* 0x000fea0003800200 */
.L_x_2968:
        /* <DEDUP_REMOVED lines=38> */
.L_x_2971:
[----:B------:R-:W-:Y:S05]  /*77a0*/  BSYNC.RECONVERGENT B1 ;  /* 0x0000000000017941 */ /* 0x000fea0003800200 */
.L_x_2970:
        /* <DEDUP_REMOVED lines=30> */
.L_x_2973:
[----:B------:R-:W-:Y:S05]  /*7990*/  BSYNC.RECONVERGENT B1 ;  /* 0x0000000000017941 */ /* 0x000fea0003800200 */
.L_x_2972:
        /* <DEDUP_REMOVED lines=28> */
[----:B------:R-:W-:-:S05]  /*7b60*/  F2FP.F16.F32.PACK_AB R83, R83, R18 ;  /* 0x000000125353723e */ /* 0x000fca00000000ff */
[----:B------:R4:W-:Y:S02]  /*7b70*/  STG.E desc[UR6][R60.64], R83 ;  /* 0x000000533c007986 */ /* 0x0009e4000c101906 */
.L_x_2975:
[----:B------:R-:W-:Y:S05]  /*7b80*/  BSYNC.RECONVERGENT B1 ;  /* 0x0000000000017941 */ /* 0x000fea0003800200 */
.L_x_2974:
        /* <DEDUP_REMOVED lines=30> */
.L_x_2977:
[----:B------:R-:W-:Y:S05]  /*7d70*/  BSYNC.RECONVERGENT B1 ;  /* 0x0000000000017941 */ /* 0x000fea0003800200 */
.L_x_2976:
        /* <DEDUP_REMOVED lines=40> */
.L_x_2979:
[----:B------:R-:W-:Y:S05]  /*8000*/  BSYNC.RECONVERGENT B1 ;  /* 0x0000000000017941 */ /* 0x000fea0003800200 */
.L_x_2978:
        /* <DEDUP_REMOVED lines=30> */
.L_x_2981:
[----:B------:R-:W-:Y:S05]  /*81f0*/  BSYNC.RECONVERGENT B1 ;  /* 0x0000000000017941 */ /* 0x000fea0003800200 */
.L_x_2980:
        /* <DEDUP_REMOVED lines=30> */
.L_x_2983:
[----:B------:R-:W-:Y:S05]  /*83e0*/  BSYNC.RECONVERGENT B1 ;  /* 0x0000000000017941 */ /* 0x000fea0003800200 */
.L_x_2982:
        /* <DEDUP_REMOVED lines=30> */
.L_x_2985:
[----:B------:R-:W-:Y:S05]  /*85d0*/  BSYNC.RECONVERGENT B1 ;  /* 0x0000000000017941 */ /* 0x000fea0003800200 */
.L_x_2984:
        /* <DEDUP_REMOVED lines=38> */
.L_x_2987:
[----:B------:R-:W-:Y:S05]  /*8840*/  BSYNC.RECONVERGENT B1 ;  /* 0x0000000000017941 */ /* 0x000fea0003800200 */
.L_x_2986:
        /* <DEDUP_REMOVED lines=30> */
.L_x_2989:
[----:B------:R-:W-:Y:S05]  /*8a30*/  BSYNC.RECONVERGENT B1 ;  /* 0x0000000000017941 */ /* 0x000fea0003800200 */
.L_x_2988:
        /* <DEDUP_REMOVED lines=30> */
.L_x_2991:
[----:B------:R-:W-:Y:S05]  /*8c20*/  BSYNC.RECONVERGENT B1 ;  /* 0x0000000000017941 */ /* 0x000fea0003800200 */
.L_x_2990:
        /* <DEDUP_REMOVED lines=30> */
.L_x_2993:
[----:B------:R-:W-:Y:S05]  /*8e10*/  BSYNC.RECONVERGENT B1 ;  /* 0x0000000000017941 */ /* 0x000fea0003800200 */
.L_x_2992:
        /* <DEDUP_REMOVED lines=38> */
.L_x_2995:
[----:B------:R-:W-:Y:S05]  /*9080*/  BSYNC.RECONVERGENT B1 ;  /* 0x0000000000017941 */ /* 0x000fea0003800200 */
.L_x_2994:
        /* <DEDUP_REMOVED lines=30> */
.L_x_2997:
[----:B------:R-:W-:Y:S05]  /*9270*/  BSYNC.RECONVERGENT B1 ;  /* 0x0000000000017941 */ /* 0x000fea0003800200 */
.L_x_2996:
        /* <DEDUP_REMOVED lines=30> */
.L_x_2999:
[----:B------:R-:W-:Y:S05]  /*9460*/  BSYNC.RECONVERGENT B1 ;  /* 0x0000000000017941 */ /* 0x000fea0003800200 */
.L_x_2998:
        /* <DEDUP_REMOVED lines=30> */
.L_x_3001:
[----:B------:R-:W-:Y:S05]  /*9650*/  BSYNC.RECONVERGENT B1 ;  /* 0x0000000000017941 */ /* 0x000fea0003800200 */
.L_x_3000:
        /* <DEDUP_REMOVED lines=40> */
.L_x_3003:
[----:B------:R-:W-:Y:S05]  /*98e0*/  BSYNC.RECONVERGENT B1 ;  /* 0x0000000000017941 */ /* 0x000fea0003800200 */
.L_x_3002:
        /* <DEDUP_REMOVED lines=30> */
.L_x_3005:
[----:B------:R-:W-:Y:S05]  /*9ad0*/  BSYNC.RECONVERGENT B1 ;  /* 0x0000000000017941 */ /* 0x000fea0003800200 */
.L_x_3004:
        /* <DEDUP_REMOVED lines=30> */
.L_x_3007:
[----:B------:R-:W-:Y:S05]  /*9cc0*/  BSYNC.RECONVERGENT B1 ;  /* 0x0000000000017941 */ /* 0x000fea0003800200 */
.L_x_3006:
        /* <DEDUP_REMOVED lines=30> */
.L_x_3009:
[----:B------:R-:W-:Y:S05]  /*9eb0*/  BSYNC.RECONVERGENT B1 ;  /* 0x0000000000017941 */ /* 0x000fea0003800200 */
.L_x_3008:
        /* <DEDUP_REMOVED lines=30> */
.L_x_3011:
[----:B------:R-:W-:Y:S05]  /*a0a0*/  BSYNC.RECONVERGENT B1 ;  /* 0x0000000000017941 */ /* 0x000fea0003800200 */
.L_x_3010:
        /* <DEDUP_REMOVED lines=40> */
.L_x_3013:
[----:B------:R-:W-:Y:S05]  /*a330*/  BSYNC.RECONVERGENT B1 ;  /* 0x0000000000017941 */ /* 0x000fea0003800200 */
.L_x_3012:
        /* <DEDUP_REMOVED lines=30> */
.L_x_3015:
[----:B------:R-:W-:Y:S05]  /*a520*/  BSYNC.RECONVERGENT B1 ;  /* 0x0000000000017941 */ /* 0x000fea0003800200 */
.L_x_3014:
        /* <DEDUP_REMOVED lines=30> */
.L_x_3017:
[----:B------:R-:W-:Y:S05]  /*a710*/  BSYNC.RECONVERGENT B1 ;  /* 0x0000000000017941 */ /* 0x000fea0003800200 */
.L_x_3016:
        /* <DEDUP_REMOVED lines=30> */
.L_x_3019:
[----:B------:R-:W-:Y:S05]  /*a900*/  BSYNC.RECONVERGENT B1 ;  /* 0x0000000000017941 */ /* 0x000fea0003800200 */
.L_x_3018:
        /* <DEDUP_REMOVED lines=40> */
.L_x_3021:
[----:B------:R-:W-:Y:S05]  /*ab90*/  BSYNC.RECONVERGENT B1 ;  /* 0x0000000000017941 */ /* 0x000fea0003800200 */
.L_x_3020:
        /* <DEDUP_REMOVED lines=30> */
.L_x_3023:
[----:B------:R-:W-:Y:S05]  /*ad80*/  BSYNC.RECONVERGENT B1 ;  /* 0x0000000000017941 */ /* 0x000fea0003800200 */
.L_x_3022:
        /* <DEDUP_REMOVED lines=30> */
.L_x_3025:
[----:B------:R-:W-:Y:S05]  /*af70*/  BSYNC.RECONVERGENT B1 ;  /* 0x0000000000017941 */ /* 0x000fea0003800200 */
.L_x_3024:
        /* <DEDUP_REMOVED lines=30> */
.L_x_3027:
[----:B------:R-:W-:Y:S05]  /*b160*/  BSYNC.RECONVERGENT B1 ;  /* 0x0000000000017941 */ /* 0x000fea0003800200 */
.L_x_3026:
        /* <DEDUP_REMOVED lines=30> */
.L_x_3029:
[----:B------:R-:W-:Y:S05]  /*b350*/  BSYNC.RECONVERGENT B1 ;  /* 0x0000000000017941 */ /* 0x000fea0003800200 */
.L_x_3028:
        /* <DEDUP_REMOVED lines=26> */
[----:B------:R-:W-:-:S05]  /*b500*/  F2FP.F16.F32.PACK_AB R59, R59, R18 ;  /* 0x000000123b3b723e */ /* 0x000fca00000000ff */
[----:B------:R0:W-:Y:S02]  /*b510*/  STG.E desc[UR6][R56.64], R59 ;  /* 0x0000003b38007986 */ /* 0x0001e4000c101906 */
.L_x_2967:
[----:B------:R-:W-:Y:S05]  /*b520*/  BSYNC.RECONVERGENT B0 ;  /* 0x0000000000007941 */ /* 0x000fea0003800200 */
.L_x_2903:
        /* <DEDUP_REMOVED lines=8> */
.L_x_3031:
        /* <DEDUP_REMOVED lines=13> */
.L_x_4544:


//--------------------- .text._Z35group_norm_nhwc_fwd_one_pass_kernelI11Fp16IOBf16WLi64ELi48ELi384EEv26Group_norm_nhwc_fwd_params --------------------------
	.section	.text._Z35group_norm_nhwc_fwd_one_pass_kernelI11Fp16IOBf16WLi64ELi48ELi384EEv26Group_norm_nhwc_fwd_params,"ax",@progbits
	.align	128
        .global         _Z35group_norm_nhwc_fwd_one_pass_kernelI11Fp16IOBf16WLi64ELi48ELi384EEv26Group_norm_nhwc_fwd_params
        .type           _Z35group_norm_nhwc_fwd_one_pass_kernelI11Fp16IOBf16WLi64ELi48ELi384EEv26Group_norm_nhwc_fwd_params,@function
        .size           _Z35group_norm_nhwc_fwd_one_pass_kernelI11Fp16IOBf16WLi64ELi48ELi384EEv26Group_norm_nhwc_fwd_params,(.L_x_4545 - _Z35group_norm_nhwc_fwd_one_pass_kernelI11Fp16IOBf16WLi64ELi48ELi384EEv26Group_norm_nhwc_fwd_params)
        .other          _Z35group_norm_nhwc_fwd_one_pass_kernelI11Fp16IOBf16WLi64ELi48ELi384EEv26Group_norm_nhwc_fwd_params,@"STO_CUDA_ENTRY STV_DEFAULT"
_Z35group_norm_nhwc_fwd_one_pass_kernelI11Fp16IOBf16WLi64ELi48ELi384EEv26Group_norm_nhwc_fwd_params:
.text._Z35group_norm_nhwc_fwd_one_pass_kernelI11Fp16IOBf16WLi64ELi48ELi384EEv26Group_norm_nhwc_fwd_params:
        /* <DEDUP_REMOVED lines=25> */
.L_x_3059:
[----:B0-----:R-:W0:Y:S01]  /*0190*/  LDC R0, c[0x0][0x3f8] ;  /* 0x0000fe00ff007b82 */ /* 0x001e220000000800 */
[----:B------:R-:W-:Y:S01]  /*01a0*/  IABS R8, UR8 ;  /* 0x0000000800087c13 */ /* 0x000fe20008000000 */
[----:B-1----:R-:W1:Y:S01]  /*01b0*/  LDCU.64 UR10, c[0x0][0x3e8] ;  /* 0x00007d00ff0a77ac */ /* 0x002e620008000a00 */
[----:B------:R-:W-:Y:S02]  /*01c0*/  IADD3 R19, PT, PT, R23, 0x10, RZ ;  /* 0x0000001017137810 */ /* 0x000fe40007ffe0ff */
[----:B------:R-:W-:Y:S01]  /*01d0*/  SHF.R.S32.HI R17, RZ, 0x1f, R23 ;  /* 0x0000001fff117819 */ /* 0x000fe20000011417 */
[----:B--2---:R-:W2:Y:S01]  /*01e0*/  LDCU.64 UR12, c[0x0][0x3f0] ;  /* 0x00007e00ff0c77ac */ /* 0x004ea20008000a00 */
[----:B------:R-:W-:Y:S02]  /*01f0*/  SHF.R.S32.HI R15, RZ, 0x1f, R19 ;  /* 0x0000001fff0f7819 */ /* 0x000fe40000011413 */
[----:B0--3--:R-:W-:Y:S02]  /*0200*/  IABS R5, R0 ;  /* 0x0000000000057213 */ /* 0x009fe40000000000 */
[----:B------:R-:W-:-:S02]  /*0210*/  ISETP.NE.AND P3, PT, R0, RZ, PT ;  /* 0x000000ff0000720c */ /* 0x000fc40003f65270 */
[----:B------:R-:W0:Y:S08]  /*0220*/  I2F.RP R4, R5 ;  /* 0x0000000500047306 */ /* 0x000e300000209400 */
[----:B0-----:R-:W0:Y:S02]  /*0230*/  MUFU.RCP R4, R4 ;  /* 0x0000000400047308 */ /* 0x001e240000001000 */
[----:B0---4-:R-:W-:-:S06]  /*0240*/  IADD3 R2, PT, PT, R4, 0xffffffe, RZ ;  /* 0x0ffffffe04027810 */ /* 0x011fcc0007ffe0ff */
[----:B------:R0:W3:Y:S02]  /*0250*/  F2I.FTZ.U32.TRUNC.NTZ R3, R2 ;  /* 0x0000000200037305 */ /* 0x0000e4000021f000 */
        /* <DEDUP_REMOVED lines=162> */
.L_x_3033:
[----:B------:R-:W-:Y:S05]  /*0c80*/  BSYNC.RECONVERGENT B0 ;  /* 0x0000000000007941 */ /* 0x000fea0003800200 */
.L_x_3032:
        /* <DEDUP_REMOVED lines=36> */
.L_x_3035:
[----:B------:R-:W-:Y:S05]  /*0ed0*/  BSYNC.RECONVERGENT B0 ;  /* 0x0000000000007941 */ /* 0x000fea0003800200 */
.L_x_3034:
        /* <DEDUP_REMOVED lines=31> */
.L_x_3038:
[----:B---3--:R-:W3:Y:S04]  /*10d0*/  LDG.E.STRONG.GPU R6, desc[UR16][R8.64] ;  /* 0x0000001008067981 */ /* 0x008ee8000c1ef900 */
[----:B---3--:R-:W-:Y:S01]  /*10e0*/  CCTL.IVALL ;  /* 0x00000000ff00798f */ /* 0x008fe20002000000 */
[----:B------:R-:W-:Y:S05]  /*10f0*/  YIELD ;  /* 0x0000000000007946 */ /* 0x000fea0003800000 */
[----:B------:R-:W-:-:S13]  /*1100*/  ISETP.NE.AND P2, PT, R6, R11, PT ;  /* 0x0000000b0600720c */ /* 0x000fda0003f45270 */
[----:B------:R-:W-:Y:S05]  /*1110*/  @P2 BRA `(.L_x_3038) ;  /* 0xfffffffc00ec2947 */ /* 0x000fea000383ffff */
.L_x_3037:
        /* <DEDUP_REMOVED lines=15> */
.L_x_3040:
        /* <DEDUP_REMOVED lines=91> */
.L_x_3039:
        /* <DEDUP_REMOVED lines=52> */
.L_x_3041:
        /* <DEDUP_REMOVED lines=18> */
[----:B------:R-:W0:Y:S01]  /*1c20*/  @!P4 LDG.E.64 R6, desc[UR16][R6.64] ;  /* 0x000000100606c981 */ /* 0x000e22000c1e1b00 */
[----:B------:R-:W-:-:S06]  /*1c30*/  MOV R9, UR11 ;  /* 0x0000000b00097c02 */ /* 0x000fcc0008000f00 */
[----:B------:R-:W3:Y:S01]  /*1c40*/  @!P2 LDG.E.64 R8, desc[UR16][R8.64] ;  /* 0x000000100808a981 */ /* 0x000ee2000c1e1b00 */
[----:B------:R-:W-:-:S05]  /*1c50*/  MOV R10, UR5 ;  /* 0x00000005000a7c02 */ /* 0x000fca0008000f00 */
[----:B------:R-:W-:-:S05]  /*1c60*/  VIADD R10, R10, 0x2 ;  /* 0x000000020a0a7836 */ /* 0x000fca0000000000 */
[----:B------:R-:W-:Y:S01]  /*1c70*/  R2UR UR5, R10 ;  /* 0x000000000a0572ca */ /* 0x000fe200000e0000 */
[----:B0-----:R-:W-:Y:S01]  /*1c80*/  @!P4 FADD.FTZ R4, R4, R6 ;  /* 0x000000060404c221 */ /* 0x001fe20000010000 */
[----:B------:R-:W-:-:S03]  /*1c90*/  @!P4 FADD.FTZ R5, R5, R7 ;  /* 0x000000070505c221 */ /* 0x000fc60000010000 */
[----:B---3--:R-:W-:Y:S01]  /*1ca0*/  @!P2 FADD.FTZ R4, R4, R8 ;  /* 0x000000080404a221 */ /* 0x008fe20000010000 */
[----:B------:R-:W-:-:S09]  /*1cb0*/  @!P2 FADD.FTZ R5, R5, R9 ;  /* 0x000000090505a221 */ /* 0x000fd20000010000 */
.L_x_3042:
        /* <DEDUP_REMOVED lines=13> */
.L_x_3043:
[----:B------:R-:W-:Y:S05]  /*1d90*/  BSYNC.RECONVERGENT B0 ;  /* 0x0000000000007941 */ /* 0x000fea0003800200 */
.L_x_3036:
        /* <DEDUP_REMOVED lines=16> */
[----:B------:R-:W-:-:S05]  /*1ea0*/  IADD3 R13, PT, PT, R13, R12, RZ ;  /* 0x0000000c0d0d7210 */ /* 0x000fca0007ffe0ff */
[----:B------:R-:W-:Y:S01]  /*1eb0*/  IMAD.SHL.U32 R12, R13, 0x2, RZ ;  /* 0x000000020d0c7824 */ /* 0x000fe200078e00ff */
[----:B------:R-:W-:-:S04]  /*1ec0*/  MOV R13, UR8 ;  /* 0x00000008000d7c02 */ /* 0x000fc80008000f00 */
        /* <DEDUP_REMOVED lines=40> */
[--C-:B------:R-:W-:Y:S01]  /*2150*/  FADD.FTZ R18, R18, -R4.reuse ;  /* 0x8000000412127221 */ /* 0x100fe20000010000 */
[----:B------:R-:W-:Y:S01]  /*2160*/  MOV R10, R26 ;  /* 0x0000001a000a7202 */ /* 0x000fe20000000f00 */
[----:B------:R-:W-:Y:S01]  /*2170*/  FADD.FTZ R12, R19, -R4 ;  /* 0x80000004130c7221 */ /* 0x000fe20000010000 */
[----:B------:R-:W1:Y:S01]  /*2180*/  LDCU.64 UR10, c[0x0][0x380] ;  /* 0x00007000ff0a77ac */ /* 0x000e620008000a00 */
[----:B------:R-:W-:Y:S02]  /*2190*/  IMAD.MOV.U32 R11, RZ, RZ, R25 ;  /* 0x000000ffff0b7224 */ /* 0x000fe400078e0019 */
[-C--:B------:R-:W-:Y:S01]  /*21a0*/  FMUL.FTZ R19, R18, R5.reuse ;  /* 0x0000000512137220 */ /* 0x080fe20000410000 */
[----:B------:R-:W-:-:S03]  /*21b0*/  FMUL.FTZ R12, R12, R5 ;  /* 0x000000050c0c7220 */ /* 0x000fc60000410000 */
[----:B------:R-:W-:Y:S01]  /*21c0*/  FFMA.FTZ R18, R6, R19, R8 ;  /* 0x0000001306127223 */ /* 0x000fe20000010008 */
[----:B------:R-:W-:Y:S01]  /*21d0*/  FFMA.FTZ R19, R7, R12, R9 ;  /* 0x0000000c07137223 */ /* 0x000fe20000010009 */
        /* <DEDUP_REMOVED lines=8> */
.L_x_3047:
[----:B------:R-:W-:Y:S05]  /*2260*/  BSYNC.RECONVERGENT B1 ;  /* 0x0000000000017941 */ /* 0x000fea0003800200 */
.L_x_3046:
        /* <DEDUP_REMOVED lines=11> */
[----:B------:R-:W1:Y:S01]  /*2320*/  LDCU.64 UR10, c[0x0][0x3e0] ;  /* 0x00007c00ff0a77ac */ /* 0x000e620008000a00 */
[----:B0-----:R-:W-:Y:S01]  /*2330*/  MOV R11, R25 ;  /* 0x00000019000b7202 */ /* 0x001fe20000000f00 */
[--C-:B------:R-:W-:Y:S01]  /*2340*/  FADD.FTZ R20, R20, -R4.reuse ;  /* 0x8000000414147221 */ /* 0x100fe20000010000 */
[----:B------:R-:W-:Y:S01]  /*2350*/  FADD.FTZ R12, R17, -R4 ;  /* 0x80000004110c7221 */ /* 0x000fe20000010000 */
[----:B------:R-:W0:Y:S02]  /*2360*/  LDCU.64 UR18, c[0x0][0x380] ;  /* 0x00007000ff1277ac */ /* 0x000e240008000a00 */
[-C--:B------:R-:W-:Y:S01]  /*2370*/  FMUL.FTZ R17, R20, R5.reuse ;  /* 0x0000000514117220 */ /* 0x080fe20000410000 */
[----:B------:R-:W-:-:S03]  /*2380*/  FMUL.FTZ R12, R12, R5 ;  /* 0x000000050c0c7220 */ /* 0x000fc60000410000 */
[----:B------:R-:W-:Y:S01]  /*2390*/  FFMA.FTZ R17, R6, R17, R8 ;  /* 0x0000001106117223 */ /* 0x000fe20000010008 */
[----:B------:R-:W-:Y:S01]  /*23a0*/  FFMA.FTZ R20, R7, R12, R9 ;  /* 0x0000000c07147223 */ /* 0x000fe20000010009 */
[----:B-1----:R-:W-:-:S04]  /*23b0*/  IMAD R10, R10, UR10, RZ ;  /* 0x0000000a0a0a7c24 */ /* 0x002fc8000f8e02ff */
        /* <DEDUP_REMOVED lines=8> */
.L_x_3049:
[----:B------:R-:W-:Y:S05]  /*2440*/  BSYNC.RECONVERGENT B1 ;  /* 0x0000000000017941 */ /* 0x000fea0003800200 */
.L_x_3048:
[----:B------:R-:W-:Y:S04]  /*2450*/  BSSY.RECONVERGENT B1, `(.L_x_3050) ;  /* 0x0000014000017945 */ /* 0x000fe80003800200 */
[----:B------:R-:W-:Y:S05]  /*2460*/  @P2 BRA `(.L_x_3051) ;  /* 0x0000000000482947 */ /* 0x000fea0003800000 */
[----:B------:R-:W2:Y:S01]  /*2470*/  LDCU.64 UR10, c[0x0][0x3e0] ;  /* 0x00007c00ff0a77ac */ /* 0x000ea20008000a00 */
[----:B------:R-:W-:Y:S01]  /*2480*/  MOV R10, R26 ;  /* 0x0000001a000a7202 */ /* 0x000fe20000000f00 */
[--C-:B01----:R-:W-:Y:S01]  /*2490*/  FADD.FTZ R12, R3, -R4.reuse ;  /* 0x80000004030c7221 */ /* 0x103fe20000010000 */
[----:B------:R-:W-:Y:S01]  /*24a0*/  FADD.FTZ R16, R16, -R4 ;  /* 0x8000000410107221 */ /* 0x000fe20000010000 */
[----:B------:R-:W0:Y:S01]  /*24b0*/  LDCU.64 UR18, c[0x0][0x380] ;  /* 0x00007000ff1277ac */ /* 0x000e220008000a00 */
[----:B------:R-:W-:Y:S02]  /*24c0*/  IMAD.MOV.U32 R11, RZ, RZ, R25 ;  /* 0x000000ffff0b7224 */ /* 0x000fe400078e0019 */
[-C--:B------:R-:W-:Y:S01]  /*24d0*/  FMUL.FTZ R3, R12, R5.reuse ;  /* 0x000000050c037220 */ /* 0x080fe20000410000 */
[----:B------:R-:W-:-:S03]  /*24e0*/  FMUL.FTZ R16, R16, R5 ;  /* 0x0000000510107220 */ /* 0x000fc60000410000 */
[----:B------:R-:W-:Y:S01]  /*24f0*/  FFMA.FTZ R3, R6, R3, R8 ;  /* 0x0000000306037223 */ /* 0x000fe20000010008 */
[----:B------:R-:W-:-:S05]  /*2500*/  FFMA.FTZ R16, R7, R16, R9 ;  /* 0x0000001007107223 */ /* 0x000fca0000010009 */
[----:B------:R-:W-:Y:S01]  /*2510*/  F2FP.F16.F32.PACK_AB R3, R16, R3 ;  /* 0x000000031003723e */ /* 0x000fe200000000ff */
[----:B--2---:R-:W-:Y:S02]  /*2520*/  IMAD R19, R19, UR10, RZ ;  /* 0x0000000a13137c24 */ /* 0x004fe4000f8e02ff */
[----:B------:R-:W-:-:S04]  /*2530*/  IMAD.WIDE.U32 R10, R14, UR10, R10 ;  /* 0x0000000a0e0a7c25 */ /* 0x000fc8000f8e000a */
[----:B------:R-:W-:Y:S01]  /*2540*/  IMAD R19, R14, UR11, R19 ;  /* 0x0000000b0e137c24 */ /* 0x000fe2000f8e0213 */
[----:B0-----:R-:W-:-:S04]  /*2550*/  LEA R12, P1, R10, UR18, 0x1 ;  /* 0x000000120a0c7c11 */ /* 0x001fc8000f8208ff */
[----:B------:R-:W-:-:S04]  /*2560*/  IADD3 R19, PT, PT, R11, R19, RZ ;  /* 0x000000130b137210 */ /* 0x000fc80007ffe0ff */
[----:B------:R-:W-:-:S05]  /*2570*/  LEA.HI.X R13, R10, UR19, R19, 0x1, P1 ;  /* 0x000000130a0d7c11 */ /* 0x000fca00088f0c13 */
[----:B------:R2:W-:Y:S02]  /*2580*/  STG.E desc[UR16][R12.64], R3 ;  /* 0x000000030c007986 */ /* 0x0005e4000c101910 */
.L_x_3051:
[----:B------:R-:W-:Y:S05]  /*2590*/  BSYNC.RECONVERGENT B1 ;  /* 0x0000000000017941 */ /* 0x000fea0003800200 */
.L_x_3050:
[----:B------:R-:W-:Y:S05]  /*25a0*/  @P3 BRA `(.L_x_3052) ;  /* 0x0000000800643947 */ /* 0x000fea0003800000 */
[----:B------:R-:W3:Y:S01]  /*25b0*/  LDCU.64 UR10, c[0x0][0x3e0] ;  /* 0x00007c00ff0a77ac */ /* 0x000ee20008000a00 */
[----:B------:R-:W-:Y:S01]  /*25c0*/  MOV R24, R26 ;  /* 0x0000001a00187202 */ /* 0x000fe20000000f00 */
[--C-:B------:R-:W-:Y:S01]  /*25d0*/  FADD.FTZ R0, R0, -R4.reuse ;  /* 0x8000000400007221 */ /* 0x100fe20000010000 */
[----:B------:R-:W-:Y:S01]  /*25e0*/  FADD.FTZ R2, R2, -R4 ;  /* 0x8000000402027221 */ /* 0x000fe20000010000 */
[----:B------:R-:W4:Y:S02]  /*25f0*/  LDCU.64 UR12, c[0x0][0x380] ;  /* 0x00007000ff0c77ac */ /* 0x000f240008000a00 */
[-C--:B--2---:R-:W-:Y:S01]  /*2600*/  FMUL.FTZ R3, R0, R5.reuse ;  /* 0x0000000500037220 */ /* 0x084fe20000410000 */
[----:B------:R-:W-:-:S03]  /*2610*/  FMUL.FTZ R2, R2, R5 ;  /* 0x0000000502027220 */ /* 0x000fc60000410000 */
[----:B------:R-:W-:Y:S01]  /*2620*/  FFMA.FTZ R5, R6, R3, R8 ;  /* 0x0000000306057223 */ /* 0x000fe20000010008 */
[----:B------:R-:W-:-:S05]  /*2630*/  FFMA.FTZ R0, R7, R2, R9 ;  /* 0x0000000207007223 */ /* 0x000fca0000010009 */
[----:B------:R-:W-:Y:S01]  /*2640*/  F2FP.F16.F32.PACK_AB R5, R0, R5 ;  /* 0x000000050005723e */ /* 0x000fe200000000ff */
[----:B---3--:R-:W-:Y:S02]  /*2650*/  IMAD R18, R18, UR10, RZ ;  /* 0x0000000a12127c24 */ /* 0x008fe4000f8e02ff */
[----:B------:R-:W-:-:S04]  /*2660*/  IMAD.WIDE.U32 R24, R15, UR10, R24 ;  /* 0x0000000a0f187c25 */ /* 0x000fc8000f8e0018 */
[----:B------:R-:W-:Y:S01]  /*2670*/  IMAD R15, R15, UR11, R18 ;  /* 0x0000000b0f0f7c24 */ /* 0x000fe2000f8e0212 */
[----:B----4-:R-:W-:-:S04]  /*2680*/  LEA R2, P1, R24, UR12, 0x1 ;  /* 0x0000000c18027c11 */ /* 0x010fc8000f8208ff */
[----:B------:R-:W-:-:S04]  /*2690*/  IADD3 R15, PT, PT, R25, R15, RZ ;  /* 0x0000000f190f7210 */ /* 0x000fc80007ffe0ff */
[----:B------:R-:W-:-:S05]  /*26a0*/  LEA.HI.X R3, R24, UR13, R15, 0x1, P1 ;  /* 0x0000000d18037c11 */ /* 0x000fca00088f0c0f */
[----:B------:R3:W-:Y:S01]  /*26b0*/  STG.E desc[UR16][R2.64], R5 ;  /* 0x0000000502007986 */ /* 0x0007e2000c101910 */
[----:B------:R-:W-:Y:S05]  /*26c0*/  BRA `(.L_x_3052) ;  /* 0x00000008001c7947 */ /* 0x000fea0003800000 */
.L_x_3045:
[----:B------:R-:W0:Y:S01]  /*26d0*/  LDCU.64 UR18, c[0x0][0x3e8] ;  /* 0x00007d00ff1277ac */ /* 0x000e220008000a00 */
[----:B------:R-:W-:Y:S01]  /*26e0*/  BSSY.RECONVERGENT B1, `(.L_x_3053) ;  /* 0x0000022000017945 */ /* 0x000fe20003800200 */
[C---:B------:R-:W-:Y:S01]  /*26f0*/  IADD3 R14, PT, PT, R23.reuse, 0x10, RZ ;  /* 0x00000010170e7810 */ /* 0x040fe20007ffe0ff */
[C---:B------:R-:W-:Y:S01]  /*2700*/  VIADD R13, R23.reuse, 0x30 ;  /* 0x00000030170d7836 */ /* 0x040fe20000000000 */
[----:B------:R-:W-:Y:S01]  /*2710*/  IADD3 R12, PT, PT, R23, 0x20, RZ ;  /* 0x00000020170c7810 */ /* 0x000fe20007ffe0ff */
[----:B------:R-:W-:Y:S06]  /*2720*/  @P1 BRA `(.L_x_3054) ;  /* 0x0000000000741947 */ /* 0x000fec0003800000 */
[--C-:B------:R-:W-:Y:S01]  /*2730*/  FADD.FTZ R18, R18, -R4.reuse ;  /* 0x8000000412127221 */ /* 0x100fe20000010000 */
[----:B------:R-:W-:Y:S01]  /*2740*/  FADD.FTZ R10, R19, -R4 ;  /* 0x80000004130a7221 */ /* 0x000fe20000010000 */
[----:B------:R-:W1:Y:S02]  /*2750*/  LDCU.64 UR10, c[0x0][0x3e0] ;  /* 0x00007c00ff0a77ac */ /* 0x000e640008000a00 */
        /* <DEDUP_REMOVED lines=16> */
[----:B-1----:R-:W-:Y:S01]  /*2860*/  IMAD R28, R18, UR10, RZ ;  /* 0x0000000a121c7c24 */ /* 0x002fe2000f8e02ff */
[----:B------:R-:W-:-:S03]  /*2870*/  MOV R18, R26 ;  /* 0x0000001a00127202 */ /* 0x000fc60000000f00 */
[C---:B------:R-:W-:Y:S02]  /*2880*/  IMAD R21, R23.reuse, UR11, R28 ;  /* 0x0000000b17157c24 */ /* 0x040fe4000f8e021c */
[----:B------:R-:W-:-:S04]  /*2890*/  IMAD.WIDE.U32 R18, R23, UR10, R18 ;  /* 0x0000000a17127c25 */ /* 0x000fc8000f8e0012 */
[----:B----4-:R-:W-:Y:S01]  /*28a0*/  FMUL.FTZ R28, R10, R11 ;  /* 0x0000000b0a1c7220 */ /* 0x010fe20000410000 */
[----:B------:R-:W-:Y:S02]  /*28b0*/  IADD3 R21, PT, PT, R19, R21, RZ ;  /* 0x0000001513157210 */ /* 0x000fe40007ffe0ff */
[----:B--2---:R-:W-:Y:S02]  /*28c0*/  LEA R10, P1, R18, UR12, 0x1 ;  /* 0x0000000c120a7c11 */ /* 0x004fe4000f8208ff */
[----:B------:R-:W-:Y:S02]  /*28d0*/  F2FP.F16.F32.PACK_AB R15, R28, R15 ;  /* 0x0000000f1c0f723e */ /* 0x000fe400000000ff */
[----:B------:R-:W-:-:S05]  /*28e0*/  LEA.HI.X R11, R18, UR13, R21, 0x1, P1 ;  /* 0x0000000d120b7c11 */ /* 0x000fca00088f0c15 */
[----:B------:R1:W-:Y:S04]  /*28f0*/  STG.E desc[UR16][R10.64], R15 ;  /* 0x0000000f0a007986 */ /* 0x0003e8000c101910 */
.L_x_3054:
[----:B0-----:R-:W-:Y:S05]  /*2900*/  BSYNC.RECONVERGENT B1 ;  /* 0x0000000000017941 */ /* 0x001fea0003800200 */
.L_x_3053:
        /* <DEDUP_REMOVED lines=31> */
[----:B------:R-:W-:-:S05]  /*2b00*/  IMAD.IADD R19, R11, 0x1, R19 ;  /* 0x000000010b137824 */ /* 0x000fca00078e0213 */
[----:B------:R-:W0:Y:S01]  /*2b10*/  MUFU.RCP R17, R17 ;  /* 0x0000001100117308 */ /* 0x000e220000001000 */
[----:B--2---:R-:W-:Y:S01]  /*2b20*/  FMUL.FTZ R28, R21, R28 ;  /* 0x0000001c151c7220 */ /* 0x004fe20000410000 */
[----:B0-----:R-:W-:Y:S01]  /*2b30*/  FMUL.FTZ R14, R20, R17 ;  /* 0x00000011140e7220 */ /* 0x001fe20000410000 */
[----:B-1----:R-:W-:-:S04]  /*2b40*/  LEA R20, P1, R10, UR12, 0x1 ;  /* 0x0000000c0a147c11 */ /* 0x002fc8000f8208ff */
[----:B------:R-:W-:Y:S02]  /*2b50*/  LEA.HI.X R21, R10, UR13, R19, 0x1, P1 ;  /* 0x0000000d0a157c11 */ /* 0x000fe400088f0c13 */
[----:B------:R-:W-:-:S05]  /*2b60*/  F2FP.F16.F32.PACK_AB R11, R14, R28 ;  /* 0x0000001c0e0b723e */ /* 0x000fca00000000ff */
[----:B------:R0:W-:Y:S02]  /*2b70*/  STG.E desc[UR16][R20.64], R11 ;  /* 0x0000000b14007986 */ /* 0x0001e4000c101910 */
.L_x_3056:
[----:B------:R-:W-:Y:S05]  /*2b80*/  BSYNC.RECONVERGENT B1 ;  /* 0x0000000000017941 */ /* 0x000fea0003800200 */
.L_x_3055:
        /* <DEDUP_REMOVED lines=22> */
[----:B------:R-:W-:-:S03]  /*2cf0*/  IADD3 R15, PT, PT, R11, R15, RZ ;  /* 0x0000000f0b0f7210 */ /* 0x000fc60007ffe0ff */
[----:B------:R-:W1:Y:S01]  /*2d00*/  MUFU.RCP R20, R19 ;  /* 0x0000001300147308 */ /* 0x000e620000001000 */
[----:B--2---:R-:W-:Y:S01]  /*2d10*/  FMUL.FTZ R12, R14, R17 ;  /* 0x000000110e0c7220 */ /* 0x004fe20000410000 */
[----:B0-----:R-:W-:-:S04]  /*2d20*/  LEA R14, P1, R10, UR12, 0x1 ;  /* 0x0000000c0a0e7c11 */ /* 0x001fc8000f8208ff */
[----:B------:R-:W-:Y:S01]  /*2d30*/  LEA.HI.X R15, R10, UR13, R15, 0x1, P1 ;  /* 0x0000000d0a0f7c11 */ /* 0x000fe200088f0c0f */
[----:B-1----:R-:W-:-:S05]  /*2d40*/  FMUL.FTZ R3, R3, R20 ;  /* 0x0000001403037220 */ /* 0x002fca0000410000 */
[----:B------:R-:W-:-:S05]  /*2d50*/  F2FP.F16.F32.PACK_AB R3, R3, R12 ;  /* 0x0000000c0303723e */ /* 0x000fca00000000ff */
[----:B------:R1:W-:Y:S02]  /*2d60*/  STG.E desc[UR16][R14.64], R3 ;  /* 0x000000030e007986 */ /* 0x0003e4000c101910 */
.L_x_3058:
[----:B------:R-:W-:Y:S05]  /*2d70*/  BSYNC.RECONVERGENT B1 ;  /* 0x0000000000017941 */ /* 0x000fea0003800200 */
.L_x_3057:
        /* <DEDUP_REMOVED lines=26> */
[----:B------:R-:W-:-:S05]  /*2f20*/  F2FP.F16.F32.PACK_AB R7, R7, R0 ;  /* 0x000000000707723e */ /* 0x000fca00000000ff */
[----:B------:R4:W-:Y:S02]  /*2f30*/  STG.E desc[UR16][R2.64], R7 ;  /* 0x0000000702007986 */ /* 0x0009e4000c101910 */
.L_x_3052:
[----:B------:R-:W-:Y:S05]  /*2f40*/  BSYNC.RECONVERGENT B0 ;  /* 0x0000000000007941 */ /* 0x000fea0003800200 */
.L_x_3044:
[----:B------:R-:W-:Y:S02]  /*2f50*/  UIADD3 UR8, UPT, UPT, UR20, UR8, URZ ;  /* 0x0000000814087290 */ /* 0x000fe4000fffe0ff */
[----:B------:R-:W-:Y:S02]  /*2f60*/  UIADD3 UR4, UPT, UPT, UR4, 0x1, URZ ;  /* 0x0000000104047890 */ /* 0x000fe4000fffe0ff */
[----:B------:R-:W-:-:S09]  /*2f70*/  UISETP.GE.AND UP0, UPT, UR8, UR7, UPT ;  /* 0x000000070800728c */ /* 0x000fd2000bf06270 */
[----:B------:R-:W-:Y:S05]  /*2f80*/  BRA.U !UP0, `(.L_x_3059) ;  /* 0xffffffd108807547 */ /* 0x000fea000b83ffff */
[----:B------:R-:W-:Y:S05]  /*2f90*/  EXIT ;  /* 0x000000000000794d */ /* 0x000fea0003800000 */
.L_x_3060:
        /* <DEDUP_REMOVED lines=14> */
.L_x_4545:


//--------------------- .text._Z35group_norm_nhwc_fwd_one_pass_kernelI11Fp16IOBf16WLi128ELi48ELi384EEv26Group_norm_nhwc_fwd_params --------------------------
	.section	.text._Z35group_norm_nhwc_fwd_one_pass_kernelI11Fp16IOBf16WLi128ELi48ELi384EEv26Group_norm_nhwc_fwd_params,"ax",@progbits
	.align	128
        .global         _Z35group_norm_nhwc_fwd_one_pass_kernelI11Fp16IOBf16WLi128ELi48ELi384EEv26Group_norm_nhwc_fwd_params
        .type           _Z35group_norm_nhwc_fwd_one_pass_kernelI11Fp16IOBf16WLi128ELi48ELi384EEv26Group_norm_nhwc_fwd_params,@function
        .size           _Z35group_norm_nhwc_fwd_one_pass_kernelI11Fp16IOBf16WLi128ELi48ELi384EEv26Group_norm_nhwc_fwd_params,(.L_x_4546 - _Z35group_norm_nhwc_fwd_one_pass_kernelI11Fp16IOBf16WLi128ELi48ELi384EEv26Group_norm_nhwc_fwd_params)
        .other          _Z35group_norm_nhwc_fwd_one_pass_kernelI11Fp16IOBf16WLi128ELi48ELi384EEv26Group_norm_nhwc_fwd_params,@"STO_CUDA_ENTRY STV_DEFAULT"
_Z35group_norm_nhwc_fwd_one_pass_kernelI11Fp16IOBf16WLi128ELi48ELi384EEv26Group_norm_nhwc_fwd_params:
.text._Z35group_norm_nhwc_fwd_one_pass_kernelI11Fp16IOBf16WLi128ELi48ELi384EEv26Group_norm_nhwc_fwd_params:
        /* <DEDUP_REMOVED lines=36> */
.L_x_3104:
[----:B0-----:R-:W0:Y:S01]  /*0240*/  LDCU UR5, c[0x0][0x3f8] ;  /* 0x00007f00ff0577ac */ /* 0x001e220008000800 */
[----:B---3--:R-:W-:Y:S01]  /*0250*/  IABS R6, UR7 ;  /* 0x0000000700067c13 */ /* 0x008fe20008000000 */
[----:B------:R-:W-:Y:S01]  /*0260*/  HFMA2 R16, -RZ, RZ, 0, 0 ;  /* 0x00000000ff107431 */ /* 0x000fe200000001ff */
[C---:B-12---:R-:W-:Y:S01]  /*0270*/  IADD3 R13, PT, PT, R31.reuse, 0x10, RZ ;  /* 0x000000101f0d7810 */ /* 0x046fe20007ffe0ff */
[----:B------:R-:W1:Y:S01]  /*0280*/  LDCU.64 UR14, c[0x0][0x3e8] ;  /* 0x00007d00ff0e77ac */ /* 0x000e620008000a00 */
[----:B------:R-:W-:Y:S02]  /*0290*/  IADD3 R21, PT, PT, R31, 0x20, RZ ;  /* 0x000000201f157810 */ /* 0x000fe40007ffe0ff */
[----:B------:R-:W-:Y:S02]  /*02a0*/  SHF.R.S32.HI R17, RZ, 0x1f, R13 ;  /* 0x0000001fff117819 */ /* 0x000fe4000001140d */
[----:B------:R-:W-:Y:S02]  /*02b0*/  SHF.R.S32.HI R19, RZ, 0x1f, R21 ;  /* 0x0000001fff137819 */ /* 0x000fe40000011415 */
[----:B------:R-:W-:-:S02]  /*02c0*/  LOP3.LUT R34, R28, 0xffff, RZ, 0xc0, !PT ;  /* 0x0000ffff1c227812 */ /* 0x000fc400078ec0ff */
[----:B------:R-:W-:Y:S02]  /*02d0*/  IADD3 R36, PT, PT, R31, 0x30, RZ ;  /* 0x000000301f247810 */ /* 0x000fe40007ffe0ff */
[----:B------:R-:W-:Y:S02]  /*02e0*/  MOV R14, RZ ;  /* 0x000000ff000e7202 */ /* 0x000fe40000000f00 */
[----:B------:R-:W-:Y:S02]  /*02f0*/  SHF.R.S32.HI R9, RZ, 0x1f, R36 ;  /* 0x0000001fff097819 */ /* 0x000fe40000011424 */
[----:B0-----:R-:W-:Y:S02]  /*0300*/  MOV R0, UR5 ;  /* 0x0000000500007c02 */ /* 0x001fe40008000f00 */
[----:B-1----:R-:W-:Y:S02]  /*0310*/  ISETP.GE.U32.AND P4, PT, R13, UR14, PT ;  /* 0x0000000e0d007c0c */ /* 0x002fe4000bf86070 */
[----:B----4-:R-:W-:-:S02]  /*0320*/  IABS R5, R0 ;  /* 0x0000000000057213 */ /* 0x010fc40000000000 */
[----:B------:R-:W-:Y:S02]  /*0330*/  ISETP.GE.AND.EX P4, PT, R17, UR15, PT, P4 ;  /* 0x0000000f11007c0c */ /* 0x000fe4000bf86340 */
[----:B------:R-:W0:Y:S01]  /*0340*/  I2F.RP R0, R5 ;  /* 0x0000000500007306 */ /* 0x000e220000209400 */
[----:B------:R-:W-:Y:S02]  /*0350*/  ISETP.GE.U32.AND P5, PT, R21, UR14, PT ;  /* 0x0000000e15007c0c */ /* 0x000fe4000bfa6070 */
[----:B------:R-:W-:Y:S02]  /*0360*/  ISETP.GE.U32.AND P3, PT, R31, UR14, PT ;  /* 0x0000000e1f007c0c */ /* 0x000fe4000bf66070 */
[----:B------:R-:W-:Y:S02]  /*0370*/  ISETP.GE.AND.EX P5, PT, R19, UR15, PT, P5 ;  /* 0x0000000f13007c0c */ /* 0x000fe4000bfa6350 */
[----:B------:R-:W-:Y:S01]  /*0380*/  ISETP.GE.AND.EX P3, PT, R27, UR15, PT, P3 ;  /* 0x0000000f1b007c0c */ /* 0x000fe2000bf66330 */
[----:B0-----:R-:W0:Y:S10]  /*0390*/  MUFU.RCP R0, R0 ;  /* 0x0000000000007308 */ /* 0x001e340000001000 */
[----:B------:R-:W1:Y:S01]  /*03a0*/  @!P5 LDC.64 R10, c[0x0][0x3e0] ;  /* 0x0000f800ff0adb82 */ /* 0x000e620000000a00 */
        /* <DEDUP_REMOVED lines=15> */
[----:B------:R-:W-:Y:S01]  /*04a0*/  IMAD R0, R5, R0, UR10 ;  /* 0x0000000a05007e24 */ /* 0x000fe2000f8e0200 */
[----:B------:R-:W2:Y:S01]  /*04b0*/  LDCU.64 UR10, c[0x0][0x3f0] ;  /* 0x00007e00ff0a77ac */ /* 0x000ea20008000a00 */
[----:B0-----:R-:W-:-:S03]  /*04c0*/  @!P4 IMAD R8, R17, R6, RZ ;  /* 0x000000061108c224 */ /* 0x001fc600078e02ff */
[----:B------:R-:W-:Y:S01]  /*04d0*/  ISETP.GT.U32.AND P1, PT, R5, R0, PT ;  /* 0x000000000500720c */ /* 0x000fe20003f24070 */
[----:B------:R-:W-:Y:S02]  /*04e0*/  @!P4 IMAD R17, R13, R7, R8 ;  /* 0x000000070d11c224 */ /* 0x000fe400078e0208 */
[----:B-1----:R-:W-:-:S04]  /*04f0*/  @!P5 IMAD R8, R19, R10, RZ ;  /* 0x0000000a1308d224 */ /* 0x002fc800078e02ff */
[----:B------:R-:W-:-:S06]  /*0500*/  @!P5 IMAD R23, R21, R11, R8 ;  /* 0x0000000b1517d224 */ /* 0x000fcc00078e0208 */
[----:B------:R-:W-:Y:S01]  /*0510*/  VOTEU.ANY UP0, P1 ;  /* 0x0000000000ff7886 */ /* 0x000fe20000800100 */
[----:B------:R-:W-:Y:S02]  /*0520*/  PLOP3.LUT P1, PT, PT, PT, UP0, 0x80, 0x8 ;  /* 0x000000000008781c */ /* 0x000fe40003f2f008 */
[----:B--2---:R-:W-:Y:S02]  /*0530*/  MOV R3, UR10 ;  /* 0x0000000a00037c02 */ /* 0x004fe40008000f00 */
[----:B------:R-:W-:Y:S02]  /*0540*/  @!UP0 UIADD3 UR9, UPT, UPT, UR9, 0x1, URZ ;  /* 0x0000000109098890 */ /* 0x000fe4000fffe0ff */
[----:B------:R-:W-:-:S07]  /*0550*/  UISETP.GE.AND UP0, UPT, UR8, URZ, UPT ;  /* 0x000000ff0800728c */ /* 0x000fce000bf06270 */
[----:B------:R-:W-:-:S04]  /*0560*/  @!P1 IADD3 R0, PT, PT, R0, -R5, RZ ;  /* 0x8000000500009210 */ /* 0x000fc80007ffe0ff */
[----:B------:R-:W-:Y:S02]  /*0570*/  ISETP.GE.U32.AND P1, PT, R0, R5, PT ;  /* 0x000000050000720c */ /* 0x000fe40003f26070 */
[----:B------:R-:W-:Y:S01]  /*0580*/  IADD3 R0, PT, PT, R31, 0x40, RZ ;  /* 0x000000401f007810 */ /* 0x000fe20007ffe0ff */
[----:B------:R-:W0:Y:S03]  /*0590*/  @!P4 LDC.64 R4, c[0x0][0x390] ;  /* 0x0000e400ff04cb82 */ /* 0x000e260000000a00 */
[----:B------:R-:W-:Y:S02]  /*05a0*/  ISETP.GE.U32.AND P2, PT, R0, UR14, PT ;  /* 0x0000000e00007c0c */ /* 0x000fe4000bf46070 */
[----:B------:R-:W-:-:S04]  /*05b0*/  SHF.R.S32.HI R15, RZ, 0x1f, R0 ;  /* 0x0000001fff0f7819 */ /* 0x000fc80000011400 */
[----:B------:R-:W-:Y:S01]  /*05c0*/  ISETP.GE.AND.EX P2, PT, R15, UR15, PT, P2 ;  /* 0x0000000f0f007c0c */ /* 0x000fe2000bf46320 */
[----:B------:R-:W-:-:S05]  /*05d0*/  VOTEU.ANY UP1, P1 ;  /* 0x0000000000ff7886 */ /* 0x000fca0000820100 */
[----:B------:R-:W-:Y:S02]  /*05e0*/  @UP1 UIADD3 UR9, UPT, UPT, UR9, 0x1, URZ ;  /* 0x0000000109091890 */ /* 0x000fe4000fffe0ff */
[----:B------:R-:W-:Y:S02]  /*05f0*/  UISETP.NE.AND UP1, UPT, UR5, URZ, UPT ;  /* 0x000000ff0500728c */ /* 0x000fe4000bf25270 */
[----:B------:R-:W-:-:S03]  /*0600*/  @!UP0 UIADD3 UR9, UPT, UPT, -UR9, URZ, URZ ;  /* 0x000000ff09098290 */ /* 0x000fc6000fffe1ff */
[----:B------:R-:W1:Y:S06]  /*0610*/  @!P2 LDC.64 R18, c[0x0][0x3e0] ;  /* 0x0000f800ff12ab82 */ /* 0x000e6c0000000a00 */
[----:B------:R-:W-:-:S04]  /*0620*/  @!UP1 ULOP3.LUT UR9, URZ, UR5, URZ, 0x33, !UPT ;  /* 0x00000005ff099292 */ /* 0x000fc8000f8e33ff */
[----:B------:R-:W-:-:S04]  /*0630*/  UIADD3 UR8, UPT, UPT, -UR9, URZ, URZ ;  /* 0x000000ff09087290 */ /* 0x000fc8000fffe1ff */
[----:B------:R-:W-:Y:S02]  /*0640*/  UIMAD UR8, UR5, UR8, UR7 ;  /* 0x00000008050872a4 */ /* 0x000fe4000f8e0207 */
[----:B------:R-:W-:Y:S02]  /*0650*/  USHF.R.S32.HI UR5, URZ, 0x1f, UR9 ;  /* 0x0000001fff057899 */ /* 0x000fe40008011409 */
[----:B------:R-:W-:Y:S02]  /*0660*/  UIMAD UR8, UR8, 0x30, URZ ;  /* 0x00000030080878a4 */ /* 0x000fe4000f8e02ff */
[----:B------:R-:W-:-:S04]  /*0670*/  UIMAD UR5, UR5, UR10, URZ ;  /* 0x0000000a050572a4 */ /* 0x000fc8000f8e02ff */
[----:B------:R-:W-:Y:S01]  /*0680*/  IMAD.U32 R2, RZ, RZ, UR8 ;  /* 0x00000008ff027e24 */ /* 0x000fe2000f8e00ff */
[----:B------:R-:W-:Y:S01]  /*0690*/  IADD3 R34, P1, PT, R34, UR8, RZ ;  /* 0x0000000822227c10 */ /* 0x000fe2000ff3e0ff */
[----:B------:R-:W-:-:S03]  /*06a0*/  UIMAD UR5, UR9, UR11, UR5 ;  /* 0x0000000b090572a4 */ /* 0x000fc6000f8e0205 */
[----:B------:R-:W-:Y:S02]  /*06b0*/  LEA.HI.X.SX32 R35, R2, RZ, 0x1, P1 ;  /* 0x000000ff02237211 */ /* 0x000fe400008f0eff */
[----:B------:R-:W-:Y:S01]  /*06c0*/  ISETP.GE.U32.AND P1, PT, R36, UR14, PT ;  /* 0x0000000e24007c0c */ /* 0x000fe2000bf26070 */
[----:B------:R-:W-:-:S03]  /*06d0*/  IMAD.WIDE.U32 R34, R3, UR9, R34 ;  /* 0x0000000903227c25 */ /* 0x000fc6000f8e0022 */
[----:B------:R-:W-:Y:S01]  /*06e0*/  ISETP.GE.AND.EX P1, PT, R9, UR15, PT, P1 ;  /* 0x0000000f09007c0c */ /* 0x000fe2000bf26310 */
[----:B------:R-:W2:Y:S01]  /*06f0*/  @!P5 LDC.64 R2, c[0x0][0x390] ;  /* 0x0000e400ff02db82 */ /* 0x000ea20000000a00 */
[----:B------:R-:W-:Y:S02]  /*0700*/  IADD3 R33, PT, PT, R35, UR5, RZ ;  /* 0x0000000523217c10 */ /* 0x000fe4000fffe0ff */
[----:B------:R-:W-:Y:S02]  /*0710*/  @!P4 MOV R32, R34 ;  /* 0x000000220020c202 */ /* 0x000fe40000000f00 */
[----:B------:R-:W-:-:S03]  /*0720*/  @!P5 MOV R7, R33 ;  /* 0x000000210007d202 */ /* 0x000fc60000000f00 */
[----:B------:R-:W-:Y:S01]  /*0730*/  @!P4 IMAD.WIDE.U32 R12, R13, R6, R32 ;  /* 0x000000060d0cc225 */ /* 0x000fe200078e0020 */
[----:B------:R-:W-:-:S04]  /*0740*/  @!P5 MOV R6, R34 ;  /* 0x000000220006d202 */ /* 0x000fc80000000f00 */
[----:B------:R-:W-:Y:S01]  /*0750*/  @!P4 IADD3 R17, PT, PT, R13, R17, RZ ;  /* 0x000000110d11c210 */ /* 0x000fe20007ffe0ff */
[----:B------:R-:W-:Y:S01]  /*0760*/  @!P5 IMAD.WIDE.U32 R10, R21, R10, R6 ;  /* 0x0000000a150ad225 */ /* 0x000fe200078e0006 */
[C---:B0-----:R-:W-:Y:S01]  /*0770*/  @!P4 LEA R20, P6, R12.reuse, R4, 0x1 ;  /* 0x000000040c14c211 */ /* 0x041fe200078c08ff */
[----:B------:R-:W0:Y:S03]  /*0780*/  @!P1 LDC.64 R6, c[0x0][0x3e0] ;  /* 0x0000f800ff069b82 */ /* 0x000e260000000a00 */
[----:B------:R-:W-:Y:S02]  /*0790*/  @!P4 LEA.HI.X R21, R12, R5, R17, 0x1, P6 ;  /* 0x000000050c15c211 */ /* 0x000fe400030f0c11 */
[----:B------:R-:W-:Y:S02]  /*07a0*/  @!P5 IADD3 R23, PT, PT, R11, R23, RZ ;  /* 0x000000170b17d210 */ /* 0x000fe40007ffe0ff */
[C---:B--2---:R-:W-:Y:S01]  /*07b0*/  @!P5 LEA R12, P6, R10.reuse, R2, 0x1 ;  /* 0x000000020a0cd211 */ /* 0x044fe200078c08ff */
[----:B-1----:R-:W-:Y:S01]  /*07c0*/  @!P2 IMAD R15, R15, R18, RZ ;  /* 0x000000120f0fa224 */ /* 0x002fe200078e02ff */
[----:B------:R-:W1:Y:S01]  /*07d0*/  @!P3 LDC.64 R4, c[0x0][0x3e0] ;  /* 0x0000f800ff04bb82 */ /* 0x000e620000000a00 */
[----:B------:R-:W-:Y:S01]  /*07e0*/  @!P2 MOV R8, R34 ;  /* 0x000000220008a202 */ /* 0x000fe20000000f00 */
[----:B------:R-:W2:Y:S01]  /*07f0*/  @!P4 LDG.E R16, desc[UR12][R20.64] ;  /* 0x0000000c1410c981 */ /* 0x000ea2000c1e1900 */
[----:B------:R-:W-:-:S05]  /*0800*/  @!P5 LEA.HI.X R13, R10, R3, R23, 0x1, P6 ;  /* 0x000000030a0dd211 */ /* 0x000fca00030f0c17 */
[----:B------:R-:W3:Y:S01]  /*0810*/  @!P2 LDC.64 R10, c[0x0][0x390] ;  /* 0x0000e400ff0aab82 */ /* 0x000ee20000000a00 */
[----:B------:R-:W-:Y:S01]  /*0820*/  @!P2 IMAD R15, R0, R19, R15 ;  /* 0x00000013000fa224 */ /* 0x000fe200078e020f */
[----:B------:R4:W5:Y:S01]  /*0830*/  @!P5 LDG.E R14, desc[UR12][R12.64] ;  /* 0x0000000c0c0ed981 */ /* 0x000962000c1e1900 */
[----:B0-----:R-:W-:-:S05]  /*0840*/  @!P1 IMAD R17, R9, R6, RZ ;  /* 0x0000000609119224 */ /* 0x001fca00078e02ff */
[----:B------:R-:W0:Y:S01]  /*0850*/  @!P1 LDC.64 R2, c[0x0][0x390] ;  /* 0x0000e400ff029b82 */ /* 0x000e220000000a00 */
[----:B------:R-:W-:-:S03]  /*0860*/  @!P2 MOV R9, R33 ;  /* 0x000000210009a202 */ /* 0x000fc60000000f00 */
[----:B------:R-:W-:Y:S01]  /*0870*/  @!P2 IMAD.WIDE.U32 R18, R0, R18, R8 ;  /* 0x000000120012a225 */ /* 0x000fe200078e0008 */
[----:B------:R-:W-:Y:S02]  /*0880*/  IADD3 R0, PT, PT, R31, 0x50, RZ ;  /* 0x000000501f007810 */ /* 0x000fe40007ffe0ff */
[----:B------:R-:W-:Y:S02]  /*0890*/  @!P1 MOV R8, R34 ;  /* 0x0000002200089202 */ /* 0x000fe40000000f00 */
[----:B------:R-:W-:Y:S02]  /*08a0*/  ISETP.GE.U32.AND P4, PT, R0, UR14, PT ;  /* 0x0000000e00007c0c */ /* 0x000fe4000bf86070 */
[----:B----4-:R-:W-:Y:S01]  /*08b0*/  SHF.R.S32.HI R13, RZ, 0x1f, R0 ;  /* 0x0000001fff0d7819 */ /* 0x010fe20000011400 */
[----:B------:R-:W-:-:S03]  /*08c0*/  @!P1 IMAD.MOV.U32 R9, RZ, RZ, R33 ;  /* 0x000000ffff099224 */ /* 0x000fc600078e0021 */
[----:B------:R-:W-:Y:S01]  /*08d0*/  ISETP.GE.AND.EX P4, PT, R13, UR15, PT, P4 ;  /* 0x0000000f0d007c0c */ /* 0x000fe2000bf86340 */
[C---:B------:R-:W-:Y:S01]  /*08e0*/  @!P1 IMAD R17, R36.reuse, R7, R17 ;  /* 0x0000000724119224 */ /* 0x040fe200078e0211 */
[----:B------:R-:W-:Y:S01]  /*08f0*/  @!P2 IADD3 R15, PT, PT, R19, R15, RZ ;  /* 0x0000000f130fa210 */ /* 0x000fe20007ffe0ff */
[----:B------:R-:W-:Y:S01]  /*0900*/  @!P1 IMAD.WIDE.U32 R36, R36, R6, R8 ;  /* 0x0000000624249225 */ /* 0x000fe200078e0008 */
[----:B---3--:R-:W-:Y:S01]  /*0910*/  @!P2 LEA R20, P6, R18, R10, 0x1 ;  /* 0x0000000a1214a211 */ /* 0x008fe200078c08ff */
[----:B------:R-:W3:Y:S01]  /*0920*/  @!P3 LDC.64 R8, c[0x0][0x390] ;  /* 0x0000e400ff08bb82 */ /* 0x000ee20000000a00 */
[----:B------:R-:W-:Y:S02]  /*0930*/  SHF.R.S32.HI R7, RZ, 0x1f, R30 ;  /* 0x0000001fff077819 */ /* 0x000fe4000001141e */
[----:B------:R-:W-:Y:S02]  /*0940*/  ISETP.GE.U32.AND P5, PT, R30, UR14, PT ;  /* 0x0000000e1e007c0c */ /* 0x000fe4000bfa6070 */
[----:B------:R-:W-:-:S02]  /*0950*/  @!P2 LEA.HI.X R21, R18, R11, R15, 0x1, P6 ;  /* 0x0000000b1215a211 */ /* 0x000fc400030f0c0f */
[----:B------:R-:W-:Y:S02]  /*0960*/  @!P1 IADD3 R17, PT, PT, R37, R17, RZ ;  /* 0x0000001125119210 */ /* 0x000fe40007ffe0ff */
[C---:B0-----:R-:W-:Y:S01]  /*0970*/  @!P1 LEA R18, P6, R36.reuse, R2, 0x1 ;  /* 0x0000000224129211 */ /* 0x041fe200078c08ff */
[----:B-1----:R-:W-:Y:S01]  /*0980*/  @!P3 IMAD R6, R27, R4, RZ ;  /* 0x000000041b06b224 */ /* 0x002fe200078e02ff */
[----:B------:R-:W-:Y:S02]  /*0990*/  ISETP.GE.AND.EX P5, PT, R7, UR15, PT, P5 ;  /* 0x0000000f07007c0c */ /* 0x000fe4000bfa6350 */
[----:B------:R-:W-:Y:S01]  /*09a0*/  @!P1 LEA.HI.X R19, R36, R3, R17, 0x1, P6 ;  /* 0x0000000324139211 */ /* 0x000fe200030f0c11 */
[----:B------:R-:W-:Y:S01]  /*09b0*/  @!P3 IMAD R15, R31, R5, R6 ;  /* 0x000000051f0fb224 */ /* 0x000fe200078e0206 */
[----:B------:R-:W0:Y:S01]  /*09c0*/  @!P4 LDC.64 R2, c[0x0][0x3e0] ;  /* 0x0000f800ff02cb82 */ /* 0x000e220000000a00 */
[----:B------:R-:W-:Y:S01]  /*09d0*/  HFMA2 R6, -RZ, RZ, 0, 0 ;  /* 0x00000000ff067431 */ /* 0x000fe200000001ff */
[----:B------:R-:W-:-:S02]  /*09e0*/  @!P3 MOV R10, R34 ;  /* 0x00000022000ab202 */ /* 0x000fc40000000f00 */
[----:B------:R-:W-:-:S03]  /*09f0*/  @!P3 MOV R11, R33 ;  /* 0x00000021000bb202 */ /* 0x000fc60000000f00 */
[----:B------:R-:W-:Y:S02]  /*0a00*/  @!P3 IMAD.WIDE.U32 R10, R31, R4, R10 ;  /* 0x000000041f0ab225 */ /* 0x000fe400078e000a */
[----:B------:R-:W1:Y:S01]  /*0a10*/  @!P5 LDC.64 R4, c[0x0][0x3e0] ;  /* 0x0000f800ff04db82 */ /* 0x000e620000000a00 */
[----:B------:R4:W5:Y:S01]  /*0a20*/  @!P2 LDG.E R6, desc[UR12][R20.64] ;  /* 0x0000000c1406a981 */ /* 0x000962000c1e1900 */
[----:B------:R-:W-:Y:S02]  /*0a30*/  ISETP.GE.U32.AND P2, PT, R29, UR14, PT ;  /* 0x0000000e1d007c0c */ /* 0x000fe4000bf46070 */
[----:B------:R-:W-:Y:S02]  /*0a40*/  @!P3 IADD3 R11, PT, PT, R11, R15, RZ ;  /* 0x0000000f0b0bb210 */ /* 0x000fe40007ffe0ff */
[----:B---3--:R-:W-:Y:S01]  /*0a50*/  @!P3 LEA R36, P6, R10, R8, 0x1 ;  /* 0x000000080a24b211 */ /* 0x008fe200078c08ff */
[----:B------:R-:W-:Y:S01]  /*0a60*/  HFMA2 R23, -RZ, RZ, 0, 0 ;  /* 0x00000000ff177431 */ /* 0x000fe200000001ff */
[----:B------:R-:W-:-:S02]  /*0a70*/  ISETP.GE.AND.EX P2, PT, R25, UR15, PT, P2 ;  /* 0x0000000f19007c0c */ /* 0x000fc4000bf46320 */
[----:B------:R-:W-:Y:S02]  /*0a80*/  @!P3 LEA.HI.X R37, R10, R9, R11, 0x1, P6 ;  /* 0x000000090a25b211 */ /* 0x000fe400030f0c0b */
[----:B------:R-:W3:Y:S01]  /*0a90*/  @!P4 LDC.64 R8, c[0x0][0x390] ;  /* 0x0000e400ff08cb82 */ /* 0x000ee20000000a00 */
[----:B----4-:R-:W-:Y:S01]  /*0aa0*/  @!P4 MOV R20, R34 ;  /* 0x000000220014c202 */ /* 0x010fe20000000f00 */
[-C--:B0-----:R-:W-:Y:S01]  /*0ab0*/  @!P4 IMAD R15, R13, R2.reuse, RZ ;  /* 0x000000020d0fc224 */ /* 0x081fe200078e02ff */
[----:B------:R-:W-:Y:S01]  /*0ac0*/  @!P4 MOV R21, R33 ;  /* 0x000000210015c202 */ /* 0x000fe20000000f00 */
[----:B------:R-:W4:Y:S02]  /*0ad0*/  @!P3 LDG.E R23, desc[UR12][R36.64] ;  /* 0x0000000c2417b981 */ /* 0x000f24000c1e1900 */
[C---:B------:R-:W-:Y:S02]  /*0ae0*/  @!P4 IMAD R15, R0.reuse, R3, R15 ;  /* 0x00000003000fc224 */ /* 0x040fe400078e020f */
[----:B------:R-:W-:Y:S01]  /*0af0*/  @!P4 IMAD.WIDE.U32 R20, R0, R2, R20 ;  /* 0x000000020014c225 */ /* 0x000fe200078e0014 */
[----:B------:R-:W0:Y:S03]  /*0b00*/  @!P5 LDC.64 R10, c[0x0][0x390] ;  /* 0x0000e400ff0adb82 */ /* 0x000e260000000a00 */
[----:B------:R-:W-:Y:S01]  /*0b10*/  HFMA2 R0, -RZ, RZ, 0, 0 ;  /* 0x00000000ff007431 */ /* 0x000fe200000001ff */
[----:B------:R-:W-:Y:S01]  /*0b20*/  @!P5 MOV R2, R34 ;  /* 0x000000220002d202 */ /* 0x000fe20000000f00 */
[----:B-1----:R-:W-:Y:S01]  /*0b30*/  @!P5 IMAD R7, R7, R4, RZ ;  /* 0x000000040707d224 */ /* 0x002fe200078e02ff */
[----:B------:R-:W-:-:S02]  /*0b40*/  @!P5 MOV R3, R33 ;  /* 0x000000210003d202 */ /* 0x000fc40000000f00 */
[----:B------:R-:W1:Y:S01]  /*0b50*/  @!P2 LDC.64 R12, c[0x0][0x3e0] ;  /* 0x0000f800ff0cab82 */ /* 0x000e620000000a00 */
[C---:B------:R-:W-:Y:S02]  /*0b60*/  @!P5 IMAD R7, R30.reuse, R5, R7 ;  /* 0x000000051e07d224 */ /* 0x040fe400078e0207 */
[----:B------:R-:W-:Y:S01]  /*0b70*/  @!P5 IMAD.WIDE.U32 R4, R30, R4, R2 ;  /* 0x000000041e04d225 */ /* 0x000fe200078e0002 */
[----:B------:R-:W4:Y:S04]  /*0b80*/  @!P1 LDG.E R0, desc[UR12][R18.64] ;  /* 0x0000000c12009981 */ /* 0x000f28000c1e1900 */
[----:B------:R-:W1:Y:S01]  /*0b90*/  @!P2 LDC.64 R2, c[0x0][0x390] ;  /* 0x0000e400ff02ab82 */ /* 0x000e620000000a00 */
[----:B------:R-:W-:Y:S02]  /*0ba0*/  @!P4 IADD3 R15, PT, PT, R21, R15, RZ ;  /* 0x0000000f150fc210 */ /* 0x000fe40007ffe0ff */
[----:B---3--:R-:W-:-:S02]  /*0bb0*/  @!P4 LEA R8, P3, R20, R8, 0x1 ;  /* 0x000000081408c211 */ /* 0x008fc400078608ff */
[----:B------:R-:W-:Y:S01]  /*0bc0*/  @!P5 IADD3 R7, PT, PT, R5, R7, RZ ;  /* 0x000000070507d210 */ /* 0x000fe20007ffe0ff */
[----:B------:R-:W-:Y:S01]  /*0bd0*/  IMAD.MOV.U32 R5, RZ, RZ, RZ ;  /* 0x000000ffff057224 */ /* 0x000fe200078e00ff */
[----:B------:R-:W-:Y:S02]  /*0be0*/  @!P4 LEA.HI.X R9, R20, R9, R15, 0x1, P3 ;  /* 0x000000091409c211 */ /* 0x000fe400018f0c0f */
[----:B0-----:R-:W-:-:S03]  /*0bf0*/  @!P5 LEA R20, P3, R4, R10, 0x1 ;  /* 0x0000000a0414d211 */ /* 0x001fc600078608ff */
[----:B------:R0:W3:Y:S01]  /*0c00*/  @!P4 LDG.E R5, desc[UR12][R8.64] ;  /* 0x0000000c0805c981 */ /* 0x0000e2000c1e1900 */
[----:B------:R-:W-:Y:S01]  /*0c10*/  @!P5 LEA.HI.X R21, R4, R11, R7, 0x1, P3 ;  /* 0x0000000b0415d211 */ /* 0x000fe200018f0c07 */
[----:B-1----:R-:W-:Y:S01]  /*0c20*/  @!P2 IMAD R10, R25, R12, RZ ;  /* 0x0000000c190aa224 */ /* 0x002fe200078e02ff */
[----:B0-----:R-:W-:Y:S02]  /*0c30*/  @!P2 MOV R8, R34 ;  /* 0x000000220008a202 */ /* 0x001fe40000000f00 */
[----:B------:R-:W-:Y:S01]  /*0c40*/  @!P2 MOV R9, R33 ;  /* 0x000000210009a202 */ /* 0x000fe20000000f00 */
[C---:B------:R-:W-:Y:S02]  /*0c50*/  @!P2 IMAD R7, R29.reuse, R13, R10 ;  /* 0x0000000d1d07a224 */ /* 0x040fe400078e020a */
[----:B------:R-:W-:Y:S01]  /*0c60*/  @!P2 IMAD.WIDE.U32 R12, R29, R12, R8 ;  /* 0x0000000c1d0ca225 */ /* 0x000fe200078e0008 */
[----:B------:R-:W-:-:S04]  /*0c70*/  CS2R R10, SRZ ;  /* 0x00000000000a7805 */ /* 0x000fc8000001ff00 */
[----:B------:R-:W-:Y:S02]  /*0c80*/  @!P2 IADD3 R4, PT, PT, R13, R7, RZ ;  /* 0x000000070d04a210 */ /* 0x000fe40007ffe0ff */
[C---:B------:R-:W-:Y:S01]  /*0c90*/  @!P2 LEA R2, P3, R12.reuse, R2, 0x1 ;  /* 0x000000020c02a211 */ /* 0x040fe200078608ff */
[----:B------:R-:W3:Y:S03]  /*0ca0*/  @!P5 LDG.E R10, desc[UR12][R20.64] ;  /* 0x0000000c140ad981 */ /* 0x000ee6000c1e1900 */
[----:B------:R-:W-:-:S05]  /*0cb0*/  @!P2 LEA.HI.X R3, R12, R3, R4, 0x1, P3 ;  /* 0x000000030c03a211 */ /* 0x000fca00018f0c04 */
[----:B------:R0:W3:Y:S01]  /*0cc0*/  @!P2 LDG.E R11, desc[UR12][R2.64] ;  /* 0x0000000c020ba981 */ /* 0x0000e2000c1e1900 */
[----:B------:R-:W-:Y:S01]  /*0cd0*/  ISETP.GT.AND P2, PT, R24, 0x1e, PT ;  /* 0x0000001e1800780c */ /* 0x000fe20003f44270 */
[--C-:B--2---:R-:W-:Y:S02]  /*0ce0*/  HADD2.F32 R19, -RZ, R16.reuse.H0_H0 ;  /* 0x20000010ff137230 */ /* 0x104fe40000004100 */
[----:B------:R-:W-:Y:S02]  /*0cf0*/  HADD2.F32 R16, -RZ, R16.H1_H1 ;  /* 0x30000010ff107230 */ /* 0x000fe40000004100 */
[----:B-----5:R-:W-:-:S03]  /*0d00*/  HADD2.F32 R17, -RZ, R14.H0_H0 ;  /* 0x2000000eff117230 */ /* 0x020fc60000004100 */
[----:B------:R-:W-:Y:S01]  /*0d10*/  FMUL.FTZ R12, R16, R16 ;  /* 0x00000010100c7220 */ /* 0x000fe20000410000 */
[----:B------:R-:W-:-:S03]  /*0d20*/  HADD2.F32 R14, -RZ, R14.H1_H1 ;  /* 0x3000000eff0e7230 */ /* 0x000fc60000004100 */
[C---:B------:R-:W-:Y:S01]  /*0d30*/  FFMA.FTZ R7, R19.reuse, R19, R12 ;  /* 0x0000001313077223 */ /* 0x040fe2000001000c */
[----:B0-----:R-:W-:Y:S01]  /*0d40*/  FADD.FTZ R3, R19, R16 ;  /* 0x0000001013037221 */ /* 0x001fe20000010000 */
[--C-:B----4-:R-:W-:Y:S02]  /*0d50*/  HADD2.F32 R18, -RZ, R23.reuse.H1_H1 ;  /* 0x30000017ff127230 */ /* 0x110fe40000004100 */
[----:B------:R-:W-:-:S03]  /*0d60*/  HADD2.F32 R23, -RZ, R23.H0_H0 ;  /* 0x20000017ff177230 */ /* 0x000fc60000004100 */
[----:B------:R-:W-:Y:S02]  /*0d70*/  FMUL.FTZ R8, R18, R18 ;  /* 0x0000001212087220 */ /* 0x000fe40000410000 */
[C---:B------:R-:W-:Y:S02]  /*0d80*/  FADD.FTZ R4, R23.reuse, R18 ;  /* 0x0000001217047221 */ /* 0x040fe40000010000 */
[----:B------:R-:W-:Y:S02]  /*0d90*/  FFMA.FTZ R8, R23, R23, R8 ;  /* 0x0000001717087223 */ /* 0x000fe40000010008 */
[----:B------:R-:W-:Y:S01]  /*0da0*/  FADD.FTZ R2, RZ, R4 ;  /* 0x00000004ff027221 */ /* 0x000fe20000010000 */
[----:B------:R-:W-:Y:S01]  /*0db0*/  FMUL.FTZ R4, R14, R14 ;  /* 0x0000000e0e047220 */ /* 0x000fe20000410000 */
[----:B------:R-:W-:Y:S01]  /*0dc0*/  FADD.FTZ R8, RZ, R8 ;  /* 0x00000008ff087221 */ /* 0x000fe20000010000 */
[----:B------:R-:W-:-:S03]  /*0dd0*/  HADD2.F32 R15, -RZ, R0.H1_H1 ;  /* 0x30000000ff0f7230 */ /* 0x000fc60000004100 */
[----:B------:R-:W-:Y:S01]  /*0de0*/  FADD.FTZ R7, R8, R7 ;  /* 0x0000000708077221 */ /* 0x000fe20000010000 */
[----:B------:R-:W-:Y:S02]  /*0df0*/  HADD2.F32 R12, -RZ, R0.H0_H0 ;  /* 0x20000000ff0c7230 */ /* 0x000fe40000004100 */
[----:B------:R-:W-:Y:S01]  /*0e00*/  FFMA.FTZ R4, R17, R17, R4 ;  /* 0x0000001111047223 */ /* 0x000fe20000010004 */
[--C-:B------:R-:W-:Y:S02]  /*0e10*/  HADD2.F32 R13, -RZ, R6.reuse.H1_H1 ;  /* 0x30000006ff0d7230 */ /* 0x100fe40000004100 */
[----:B------:R-:W-:Y:S01]  /*0e20*/  FMUL.FTZ R9, R15, R15 ;  /* 0x0000000f0f097220 */ /* 0x000fe20000410000 */
[----:B------:R-:W-:Y:S02]  /*0e30*/  HADD2.F32 R6, -RZ, R6.H0_H0 ;  /* 0x20000006ff067230 */ /* 0x000fe40000004100 */
[----:B------:R-:W-:Y:S01]  /*0e40*/  FADD.FTZ R4, R7, R4 ;  /* 0x0000000407047221 */ /* 0x000fe20000010000 */
[----:B------:R-:W-:Y:S01]  /*0e50*/  FFMA.FTZ R9, R12, R12, R9 ;  /* 0x0000000c0c097223 */ /* 0x000fe20000010009 */
[----:B------:R-:W-:Y:S01]  /*0e60*/  FMUL.FTZ R7, R13, R13 ;  /* 0x0000000d0d077220 */ /* 0x000fe20000410000 */
[----:B------:R-:W-:-:S02]  /*0e70*/  FADD.FTZ R2, R2, R3 ;  /* 0x0000000302027221 */ /* 0x000fc40000010000 */
[----:B------:R-:W-:Y:S01]  /*0e80*/  FADD.FTZ R4, R4, R9 ;  /* 0x0000000904047221 */ /* 0x000fe20000010000 */
[----:B------:R-:W-:Y:S01]  /*0e90*/  FFMA.FTZ R9, R6, R6, R7 ;  /* 0x0000000606097223 */ /* 0x000fe20000010007 */
[----:B------:R-:W-:Y:S01]  /*0ea0*/  FADD.FTZ R3, R17, R14 ;  /* 0x0000000e11037221 */ /* 0x000fe20000010000 */
[--C-:B---3--:R-:W-:Y:S02]  /*0eb0*/  HADD2.F32 R7, -RZ, R5.reuse.H1_H1 ;  /* 0x30000005ff077230 */ /* 0x108fe40000004100 */
[----:B------:R-:W-:Y:S01]  /*0ec0*/  FADD.FTZ R9, R4, R9 ;  /* 0x0000000904097221 */ /* 0x000fe20000010000 */
[----:B------:R-:W-:Y:S01]  /*0ed0*/  FADD.FTZ R2, R2, R3 ;  /* 0x0000000302027221 */ /* 0x000fe20000010000 */
[----:B------:R-:W-:Y:S02]  /*0ee0*/  HADD2.F32 R4, -RZ, R5.H0_H0 ;  /* 0x20000005ff047230 */ /* 0x000fe40000004100 */
[----:B------:R-:W-:Y:S01]  /*0ef0*/  FADD.FTZ R3, R12, R15 ;  /* 0x0000000f0c037221 */ /* 0x000fe20000010000 */
[----:B------:R-:W-:-:S03]  /*0f00*/  FMUL.FTZ R21, R7, R7 ;  /* 0x0000000707157220 */ /* 0x000fc60000410000 */
[----:B------:R-:W-:Y:S01]  /*0f10*/  FADD.FTZ R2, R2, R3 ;  /* 0x0000000302027221 */ /* 0x000fe20000010000 */
[----:B------:R-:W-:Y:S01]  /*0f20*/  FFMA.FTZ R0, R4, R4, R21 ;  /* 0x0000000404007223 */ /* 0x000fe20000010015 */
[----:B------:R-:W-:-:S03]  /*0f30*/  FADD.FTZ R3, R6, R13 ;  /* 0x0000000d06037221 */ /* 0x000fc60000010000 */
[----:B------:R-:W-:Y:S01]  /*0f40*/  FADD.FTZ R8, R9, R0 ;  /* 0x0000000009087221 */ /* 0x000fe20000010000 */
[----:B------:R-:W-:Y:S01]  /*0f50*/  FADD.FTZ R3, R2, R3 ;  /* 0x0000000302037221 */ /* 0x000fe20000010000 */
[----:B------:R-:W-:-:S04]  /*0f60*/  FADD.FTZ R0, R4, R7 ;  /* 0x0000000704007221 */ /* 0x000fc80000010000 */
[----:B------:R-:W-:Y:S01]  /*0f70*/  FADD.FTZ R9, R3, R0 ;  /* 0x0000000003097221 */ /* 0x000fe20000010000 */
[--C-:B------:R-:W-:Y:S02]  /*0f80*/  HADD2.F32 R5, -RZ, R10.reuse.H1_H1 ;  /* 0x3000000aff057230 */ /* 0x100fe40000004100 */
        /* <DEDUP_REMOVED lines=49> */
.L_x_3062:
[----:B------:R-:W-:Y:S05]  /*12a0*/  BSYNC.RECONVERGENT B0 ;  /* 0x0000000000007941 */ /* 0x000fea0003800200 */
.L_x_3061:
        /* <DEDUP_REMOVED lines=36> */
.L_x_3064:
[----:B------:R-:W-:Y:S05]  /*14f0*/  BSYNC.RECONVERGENT B0 ;  /* 0x0000000000007941 */ /* 0x000fea0003800200 */
.L_x_3063:
        /* <DEDUP_REMOVED lines=20> */
[----:B------:R-:W-:Y:S02]  /*1640*/  MOV R36, UR5 ;  /* 0x0000000500247c02 */ /* 0x000fe40008000f00 */
        /* <DEDUP_REMOVED lines=10> */
.L_x_3067:
[----:B---3--:R-:W2:Y:S04]  /*16f0*/  LDG.E.STRONG.GPU R8, desc[UR12][R20.64] ;  /* 0x0000000c14087981 */ /* 0x008ea8000c1ef900 */
[----:B--2---:R-:W-:Y:S01]  /*1700*/  CCTL.IVALL ;  /* 0x00000000ff00798f */ /* 0x004fe20002000000 */
[----:B------:R-:W-:Y:S05]  /*1710*/  YIELD ;  /* 0x0000000000007946 */ /* 0x000fea0003800000 */
[----:B------:R-:W-:-:S13]  /*1720*/  ISETP.NE.AND P2, PT, R8, R37, PT ;  /* 0x000000250800720c */ /* 0x000fda0003f45270 */
[----:B------:R-:W-:Y:S05]  /*1730*/  @P2 BRA `(.L_x_3067) ;  /* 0xfffffffc00ec2947 */ /* 0x000fea000383ffff */
.L_x_3066:
        /* <DEDUP_REMOVED lines=15> */
.L_x_3069:
        /* <DEDUP_REMOVED lines=44> */
[----:B---3--:R-:W-:-:S05]  /*1af0*/  @!P4 FADD.FTZ R10, R10, R8 ;  /* 0x000000080a0ac221 */ /* 0x008fca0000010000 */
        /* <DEDUP_REMOVED lines=19> */
[----:B------:R-:W-:Y:S02]  /*1c30*/  IMAD.U32 R8, RZ, RZ, UR24 ;  /* 0x00000018ff087e24 */ /* 0x000fe4000f8e00ff */
        /* <DEDUP_REMOVED lines=26> */
.L_x_3068:
        /* <DEDUP_REMOVED lines=52> */
.L_x_3070:
        /* <DEDUP_REMOVED lines=28> */
.L_x_3071:
        /* <DEDUP_REMOVED lines=13> */
.L_x_3072:
[----:B------:R-:W-:Y:S05]  /*23b0*/  BSYNC.RECONVERGENT B0 ;  /* 0x0000000000007941 */ /* 0x000fea0003800200 */
.L_x_3065:
        /* <DEDUP_REMOVED lines=16> */
[----:B------:R-:W-:-:S05]  /*24c0*/  LOP3.LUT R20, R28, 0xffff, RZ, 0xc0, !PT ;  /* 0x0000ffff1c147812 */ /* 0x000fca00078ec0ff */
[----:B------:R-:W-:-:S04]  /*24d0*/  VIADD R20, R20, UR8 ;  /* 0x0000000814147c36 */ /* 0x000fc80008000000 */
        /* <DEDUP_REMOVED lines=22> */
[----:B--2---:R-:W-:Y:S02]  /*2640*/  SHF.L.U32 R11, R11, 0x10, RZ ;  /* 0x000000100b0b7819 */ /* 0x004fe400000006ff */
        /* <DEDUP_REMOVED lines=27> */
.L_x_3076:
[----:B------:R-:W-:Y:S05]  /*2800*/  BSYNC.RECONVERGENT B1 ;  /* 0x0000000000017941 */ /* 0x000fea0003800200 */
.L_x_3075:
        /* <DEDUP_REMOVED lines=22> */
[----:B------:R-:W-:-:S05]  /*2970*/  F2FP.F16.F32.PACK_AB R9, R16, R9 ;  /* 0x000000091009723e */ /* 0x000fca00000000ff */
[----:B------:R0:W-:Y:S02]  /*2980*/  STG.E desc[UR12][R36.64], R9 ;  /* 0x0000000924007986 */ /* 0x0001e4000c10190c */
.L_x_3078:
[----:B------:R-:W-:Y:S05]  /*2990*/  BSYNC.RECONVERGENT B1 ;  /* 0x0000000000017941 */ /* 0x000fea0003800200 */
.L_x_3077:
        /* <DEDUP_REMOVED lines=9> */
[----:B------:R-:W-:Y:S01]  /*2a30*/  FADD.FTZ R14, R14, -UR5 ;  /* 0x800000050e0e7e21 */ /* 0x000fe20008010000 */
[----:B0-----:R-:W-:Y:S01]  /*2a40*/  IMAD.MOV.U32 R9, RZ, RZ, R33 ;  /* 0x000000ffff097224 */ /* 0x001fe200078e0021 */
[----:B------:R-:W0:Y:S01]  /*2a50*/  LDCU.64 UR18, c[0x0][0x380] ;  /* 0x00007000ff1277ac */ /* 0x000e220008000a00 */
[----:B------:R-:W-:Y:S01]  /*2a60*/  FMUL.FTZ R16, R16, UR8 ;  /* 0x0000000810107c20 */ /* 0x000fe20008410000 */
[----:B------:R-:W-:-:S03]  /*2a70*/  FMUL.FTZ R14, R14, UR8 ;  /* 0x000000080e0e7c20 */ /* 0x000fc60008410000 */
[----:B------:R-:W-:Y:S01]  /*2a80*/  FFMA.FTZ R18, R10, R16, R21 ;  /* 0x000000100a127223 */ /* 0x000fe20000010015 */
[----:B-1----:R-:W-:-:S04]  /*2a90*/  IMAD R8, R8, UR10, RZ ;  /* 0x0000000a08087c24 */ /* 0x002fc8000f8e02ff */
[----:B------:R-:W-:Y:S01]  /*2aa0*/  IMAD R17, R23, UR11, R8 ;  /* 0x0000000b17117c24 */ /* 0x000fe2000f8e0208 */
[----:B------:R-:W-:-:S05]  /*2ab0*/  MOV R8, R34 ;  /* 0x0000002200087202 */ /* 0x000fca0000000f00 */
[----:B------:R-:W-:-:S04]  /*2ac0*/  IMAD.WIDE.U32 R8, R23, UR10, R8 ;  /* 0x0000000a17087c25 */ /* 0x000fc8000f8e0008 */
[----:B------:R-:W-:Y:S01]  /*2ad0*/  FFMA.FTZ R23, R11, R14, R20 ;  /* 0x0000000e0b177223 */ /* 0x000fe20000010014 */
[----:B------:R-:W-:Y:S02]  /*2ae0*/  IADD3 R17, PT, PT, R9, R17, RZ ;  /* 0x0000001109117210 */ /* 0x000fe40007ffe0ff */
[C---:B0-----:R-:W-:Y:S02]  /*2af0*/  LEA R16, P1, R8.reuse, UR18, 0x1 ;  /* 0x0000001208107c11 */ /* 0x041fe4000f8208ff */
[----:B------:R-:W-:Y:S02]  /*2b00*/  F2FP.F16.F32.PACK_AB R9, R23, R18 ;  /* 0x000000121709723e */ /* 0x000fe400000000ff */
[----:B------:R-:W-:-:S05]  /*2b10*/  LEA.HI.X R17, R8, UR19, R17, 0x1, P1 ;  /* 0x0000001308117c11 */ /* 0x000fca00088f0c11 */
[----:B------:R1:W-:Y:S04]  /*2b20*/  STG.E desc[UR12][R16.64], R9 ;  /* 0x0000000910007986 */ /* 0x0003e8000c10190c */
.L_x_3080:
[----:B------:R-:W-:Y:S05]  /*2b30*/  BSYNC.RECONVERGENT B1 ;  /* 0x0000000000017941 */ /* 0x000fea0003800200 */
.L_x_3079:
        /* <DEDUP_REMOVED lines=28> */
[----:B------:R-:W-:-:S05]  /*2d00*/  IMAD R36, R19, UR11, R36 ;  /* 0x0000000b13247c24 */ /* 0x000fca000f8e0224 */
[----:B------:R-:W-:Y:S02]  /*2d10*/  IADD3 R9, PT, PT, R9, R36, RZ ;  /* 0x0000002409097210 */ /* 0x000fe40007ffe0ff */
[----:B-1----:R-:W-:-:S04]  /*2d20*/  LEA R36, P3, R8, UR18, 0x1 ;  /* 0x0000001208247c11 */ /* 0x002fc8000f8608ff */
[----:B------:R-:W-:Y:S01]  /*2d30*/  LEA.HI.X R37, R8, UR19, R9, 0x1, P3 ;  /* 0x0000001308257c11 */ /* 0x000fe200098f0c09 */
[----:B------:R-:W-:Y:S01]  /*2d40*/  FFMA.FTZ R9, R10, R12, R21 ;  /* 0x0000000c0a097223 */ /* 0x000fe20000010015 */
[----:B------:R-:W-:-:S05]  /*2d50*/  FFMA.FTZ R8, R11, R15, R20 ;  /* 0x0000000f0b087223 */ /* 0x000fca0000010014 */
[----:B------:R-:W-:-:S05]  /*2d60*/  F2FP.F16.F32.PACK_AB R9, R8, R9 ;  /* 0x000000090809723e */ /* 0x000fca00000000ff */
[----:B------:R0:W-:Y:S02]  /*2d70*/  STG.E desc[UR12][R36.64], R9 ;  /* 0x0000000924007986 */ /* 0x0001e4000c10190c */
.L_x_3082:
[----:B------:R-:W-:Y:S05]  /*2d80*/  BSYNC.RECONVERGENT B1 ;  /* 0x0000000000017941 */ /* 0x000fea0003800200 */
.L_x_3081:
        /* <DEDUP_REMOVED lines=20> */
.L_x_3084:
[----:B------:R-:W-:Y:S05]  /*2ed0*/  BSYNC.RECONVERGENT B1 ;  /* 0x0000000000017941 */ /* 0x000fea0003800200 */
.L_x_3083:
        /* <DEDUP_REMOVED lines=20> */
.L_x_3086:
[----:B------:R-:W-:Y:S05]  /*3020*/  BSYNC.RECONVERGENT B1 ;  /* 0x0000000000017941 */ /* 0x000fea0003800200 */
.L_x_3085:
        /* <DEDUP_REMOVED lines=20> */
.L_x_3088:
[----:B------:R-:W-:Y:S05]  /*3170*/  BSYNC.RECONVERGENT B1 ;  /* 0x0000000000017941 */ /* 0x000fea0003800200 */
.L_x_3087:
        /* <DEDUP_REMOVED lines=18> */
[----:B------:R4:W-:Y:S01]  /*32a0*/  STG.E desc[UR12][R4.64], R3 ;  /* 0x0000000304007986 */ /* 0x0009e2000c10190c */
[----:B------:R-:W-:Y:S05]  /*32b0*/  BRA `(.L_x_3089) ;  /* 0x0000001000407947 */ /* 0x000fea0003800000 */
.L_x_3074:
        /* <DEDUP_REMOVED lines=33> */
.L_x_3091:
[----:B------:R-:W-:Y:S05]  /*34d0*/  BSYNC.RECONVERGENT B1 ;  /* 0x0000000000017941 */ /* 0x000fea0003800200 */
.L_x_3090:
        /* <DEDUP_REMOVED lines=31> */
[----:B------:R-:W-:Y:S02]  /*36d0*/  F2FP.F16.F32.PACK_AB R23, R23, R16 ;  /* 0x000000101717723e */ /* 0x000fe400000000ff */
[----:B------:R-:W-:-:S05]  /*36e0*/  LEA.HI.X R19, R8, UR19, R9, 0x1, P2 ;  /* 0x0000001308137c11 */ /* 0x000fca00090f0c09 */
[----:B------:R0:W-:Y:S04]  /*36f0*/  STG.E desc[UR12][R18.64], R23 ;  /* 0x0000001712007986 */ /* 0x0001e8000c10190c */
.L_x_3093:
[----:B------:R-:W-:Y:S05]  /*3700*/  BSYNC.RECONVERGENT B1 ;  /* 0x0000000000017941 */ /* 0x000fea0003800200 */
.L_x_3092:
        /* <DEDUP_REMOVED lines=33> */
[----:B------:R-:W-:-:S05]  /*3920*/  F2FP.F16.F32.PACK_AB R23, R23, R37 ;  /* 0x000000251717723e */ /* 0x000fca00000000ff */
[----:B------:R0:W-:Y:S02]  /*3930*/  STG.E desc[UR12][R18.64], R23 ;  /* 0x0000001712007986 */ /* 0x0001e4000c10190c */
.L_x_3095:
[----:B------:R-:W-:Y:S05]  /*3940*/  BSYNC.RECONVERGENT B1 ;  /* 0x0000000000017941 */ /* 0x000fea0003800200 */
.L_x_3094:
        /* <DEDUP_REMOVED lines=27> */
[----:B------:R-:W-:-:S06]  /*3b00*/  VIADD R8, R31, 0x30 ;  /* 0x000000301f087836 */ /* 0x000fcc0000000000 */
        /* <DEDUP_REMOVED lines=16> */
.L_x_3097:
[----:B------:R-:W-:Y:S05]  /*3c10*/  BSYNC.RECONVERGENT B1 ;  /* 0x0000000000017941 */ /* 0x000fea0003800200 */
.L_x_3096:
        /* <DEDUP_REMOVED lines=30> */
.L_x_3099:
[----:B------:R-:W-:Y:S05]  /*3e00*/  BSYNC.RECONVERGENT B1 ;  /* 0x0000000000017941 */ /* 0x000fea0003800200 */
.L_x_3098:
        /* <DEDUP_REMOVED lines=30> */
.L_x_3101:
[----:B------:R-:W-:Y:S05]  /*3ff0*/  BSYNC.RECONVERGENT B1 ;  /* 0x0000000000017941 */ /* 0x000fea0003800200 */
.L_x_3100:
        /* <DEDUP_REMOVED lines=28> */
[----:B------:R-:W-:-:S05]  /*41c0*/  F2FP.F16.F32.PACK_AB R9, R9, R2 ;  /* 0x000000020909723e */ /* 0x000fca00000000ff */
[----:B------:R3:W-:Y:S02]  /*41d0*/  STG.E desc[UR12][R4.64], R9 ;  /* 0x0000000904007986 */ /* 0x0007e4000c10190c */
.L_x_3103:
[----:B------:R-:W-:Y:S05]  /*41e0*/  BSYNC.RECONVERGENT B1 ;  /* 0x0000000000017941 */ /* 0x000fea0003800200 */
.L_x_3102:
        /* <DEDUP_REMOVED lines=27> */
[----:B------:R-:W-:-:S05]  /*43a0*/  F2FP.F16.F32.PACK_AB R9, R9, R0 ;  /* 0x000000000909723e */ /* 0x000fca00000000ff */
[----:B------:R0:W-:Y:S02]  /*43b0*/  STG.E desc[UR12][R4.64], R9 ;  /* 0x0000000904007986 */ /* 0x0001e4000c10190c */
.L_x_3089:
[----:B------:R-:W-:Y:S05]  /*43c0*/  BSYNC.RECONVERGENT B0 ;  /* 0x0000000000007941 */ /* 0x000fea0003800200 */
.L_x_3073:
        /* <DEDUP_REMOVED lines=8> */
.L_x_3105:
        /* <DEDUP_REMOVED lines=11> */
.L_x_4546:


//--------------------- .text._Z35group_norm_nhwc_fwd_one_pass_kernelI11Fp16IOBf16WLi256ELi48ELi384EEv26Group_norm_nhwc_fwd_params --------------------------
	.section	.text._Z35group_norm_nhwc_fwd_one_pass_kernelI11Fp16IOBf16WLi256ELi48ELi384EEv26Group_norm_nhwc_fwd_params,"ax",@progbits
	.align	128
        .global         _Z35group_norm_nhwc_fwd_one_pass_kernelI11Fp16IOBf16WLi256ELi48ELi384EEv26Group_norm_nhwc_fwd_params
        .type           _Z35group_norm_nhwc_fwd_one_pass_kernelI11Fp16IOBf16WLi256ELi48ELi384EEv26Group_norm_nhwc_fwd_params,@function
        .size           _Z35group_norm_nhwc_fwd_one_pass_kernelI11Fp16IOBf16WLi256ELi48ELi384EEv26Group_norm_nhwc_fwd_params,(.L_x_4547 - _Z35group_norm_nhwc_fwd_one_pass_kernelI11Fp16IOBf16WLi256ELi48ELi384EEv26Group_norm_nhwc_fwd_params)
        .other          _Z35group_norm_nhwc_fwd_one_pass_kernelI11Fp16IOBf16WLi256ELi48ELi384EEv26Group_norm_nhwc_fwd_params,@"STO_CUDA_ENTRY STV_DEFAULT"
_Z35group_norm_nhwc_fwd_one_pass_kernelI11Fp16IOBf16WLi256ELi48ELi384EEv26Group_norm_nhwc_fwd_params:
.text._Z35group_norm_nhwc_fwd_one_pass_kernelI11Fp16IOBf16WLi256ELi48ELi384EEv26Group_norm_nhwc_fwd_params:
        /* <DEDUP_REMOVED lines=41> */
.L_x_3181:
        /* <DEDUP_REMOVED lines=14> */
[----:B0--3--:R-:W-:-:S02]  /*0370*/  IABS R8, R10 ;  /* 0x0000000a00087213 */ /* 0x009fc40000000000 */
[----:B------:R-:W-:Y:S02]  /*0380*/  ISETP.GE.AND.EX P5, PT, R25, UR7, PT, P5 ;  /* 0x0000000719007c0c */ /* 0x000fe4000bfa6350 */
[----:B------:R-:W0:Y:S11]  /*0390*/  I2F.RP R5, R8 ;  /* 0x0000000800057306 */ /* 0x000e360000209400 */
[----:B------:R-:W1:Y:S01]  /*03a0*/  @!P5 LDC.64 R14, c[0x0][0x3e0] ;  /* 0x0000f800ff0edb82 */ /* 0x000e620000000a00 */
[----:B0-----:R-:W0:Y:S07]  /*03b0*/  MUFU.RCP R5, R5 ;  /* 0x0000000500057308 */ /* 0x001e2e0000001000 */
[----:B------:R-:W3:Y:S01]  /*03c0*/  @!P5 LDC.64 R16, c[0x0][0x390] ;  /* 0x0000e400ff10db82 */ /* 0x000ee20000000a00 */
        /* <DEDUP_REMOVED lines=409> */
.L_x_3107:
[----:B------:R-:W-:Y:S05]  /*1d60*/  BSYNC.RECONVERGENT B0 ;  /* 0x0000000000007941 */ /* 0x000fea0003800200 */
.L_x_3106:
        /* <DEDUP_REMOVED lines=36> */
.L_x_3109:
[----:B------:R-:W-:Y:S05]  /*1fb0*/  BSYNC.RECONVERGENT B0 ;  /* 0x0000000000007941 */ /* 0x000fea0003800200 */
.L_x_3108:
        /* <DEDUP_REMOVED lines=25> */
.L_x_3112:
[----:B----4-:R-:W2:Y:S04]  /*2150*/  LDG.E.STRONG.GPU R18, desc[UR8][R16.64] ;  /* 0x0000000810127981 */ /* 0x010ea8000c1ef900 */
[----:B--2---:R-:W-:Y:S01]  /*2160*/  CCTL.IVALL ;  /* 0x00000000ff00798f */ /* 0x004fe20002000000 */
[----:B------:R-:W-:Y:S05]  /*2170*/  YIELD ;  /* 0x0000000000007946 */ /* 0x000fea0003800000 */
[----:B------:R-:W-:-:S13]  /*2180*/  ISETP.NE.AND P3, PT, R18, R23, PT ;  /* 0x000000171200720c */ /* 0x000fda0003f65270 */
[----:B------:R-:W-:Y:S05]  /*2190*/  @P3 BRA `(.L_x_3112) ;  /* 0xfffffffc00ec3947 */ /* 0x000fea000383ffff */
.L_x_3111:
        /* <DEDUP_REMOVED lines=15> */
.L_x_3114:
        /* <DEDUP_REMOVED lines=60> */
.L_x_3113:
        /* <DEDUP_REMOVED lines=35> */
.L_x_3115:
        /* <DEDUP_REMOVED lines=18> */
.L_x_3116:
        /* <DEDUP_REMOVED lines=9> */
.L_x_3117:
[----:B------:R-:W-:Y:S05]  /*2a30*/  BSYNC.RECONVERGENT B0 ;  /* 0x0000000000007941 */ /* 0x000fea0003800200 */
.L_x_3110:
[----:B------:R-:W5:Y:S01]  /*2a40*/  S2UR UR6, SR_CgaCtaId ;  /* 0x00000000000679c3 */ /* 0x000f620000008800 */
[----:B------:R-:W0:Y:S01]  /*2a50*/  LDCU UR7, c[0x0][0x414] ;  /* 0x00008280ff0777ac */ /* 0x000e220008000800 */
[----:B------:R-:W-:Y:S01]  /*2a60*/  LOP3.LUT R25, R63, 0xffff, RZ, 0xc0, !PT ;  /* 0x0000ffff3f197812 */ /* 0x000fe200078ec0ff */
[----:B------:R-:W-:-:S03]  /*2a70*/  UMOV UR4, 0x400 ;  /* 0x0000040000047882 */ /* 0x000fc60000000000 */
[----:B------:R-:W-:Y:S02]  /*2a80*/  IADD3 R25, PT, PT, R70, R25, RZ ;  /* 0x0000001946197210 */ /* 0x000fe40007ffe0ff */
[----:B---34-:R-:W1:Y:S08]  /*2a90*/  @P0 LDC.64 R16, c[0x0][0x388] ;  /* 0x0000e200ff100b82 */ /* 0x018e700000000a00 */
[----:B--2---:R-:W2:Y:S01]  /*2aa0*/  LDC.64 R20, c[0x0][0x398] ;  /* 0x0000e600ff147b82 */ /* 0x004ea20000000a00 */
[----:B-----5:R-:W-:-:S07]  /*2ab0*/  ULEA UR4, UR6, UR4, 0x18 ;  /* 0x0000000406047291 */ /* 0x020fce000f8ec0ff */
[----:B------:R-:W3:Y:S01]  /*2ac0*/  LDC.64 R18, c[0x0][0x3a0] ;  /* 0x0000e800ff127b82 */ /* 0x000ee20000000a00 */
[----:B-1----:R-:W-:-:S04]  /*2ad0*/  @P0 IMAD.WIDE R22, R61, 0x8, R16 ;  /* 0x000000083d160825 */ /* 0x002fc800078e0210 */
[----:B0-----:R-:W-:Y:S01]  /*2ae0*/  @P0 FMUL.FTZ R16, R30, UR7 ;  /* 0x000000071e100c20 */ /* 0x001fe20008410000 */
[----:B------:R-:W-:Y:S01]  /*2af0*/  @P0 FMUL.FTZ R17, R31, UR7 ;  /* 0x000000071f110c20 */ /* 0x000fe20008410000 */
[----:B------:R-:W-:Y:S04]  /*2b00*/  @!P2 STS.64 [UR4+0x78], R30 ;  /* 0x0000781eff00a988 */ /* 0x000fe80008000a04 */
[----:B------:R-:W-:Y:S01]  /*2b10*/  @P0 STG.E.64 desc[UR8][R22.64], R16 ;  /* 0x0000001016000986 */ /* 0x000fe2000c101b08 */
[C---:B--2---:R-:W-:Y:S01]  /*2b20*/  IMAD.WIDE R20, R25.reuse, 0x2, R20 ;  /* 0x0000000219147825 */ /* 0x044fe200078e0214 */
        /* <DEDUP_REMOVED lines=54> */
.L_x_3121:
[----:B------:R-:W-:Y:S05]  /*2e90*/  BSYNC.RECONVERGENT B1 ;  /* 0x0000000000017941 */ /* 0x000fea0003800200 */
.L_x_3120:
[----:B------:R-:W-:Y:S04]  /*2ea0*/  BSSY.RECONVERGENT B1, `(.L_x_3122) ;  /* 0x0000014000017945 */ /* 0x000fe80003800200 */
[----:B------:R-:W-:Y:S05]  /*2eb0*/  @P3 BRA `(.L_x_3123) ;  /* 0x0000000000483947 */ /* 0x000fea0003800000 */
[----:B------:R-:W0:Y:S01]  /*2ec0*/  LDCU.64 UR6, c[0x0][0x3e0] ;  /* 0x00007c00ff0677ac */ /* 0x000e220008000a00 */
[--C-:B------:R-:W-:Y:S01]  /*2ed0*/  FADD.FTZ R16, R7, -R20.reuse ;  /* 0x8000001407107221 */ /* 0x100fe20000010000 */
[----:B------:R-:W-:Y:S01]  /*2ee0*/  MOV R6, R74 ;  /* 0x0000004a00067202 */ /* 0x000fe20000000f00 */
[----:B------:R-:W-:Y:S01]  /*2ef0*/  FADD.FTZ R8, R8, -R20 ;  /* 0x8000001408087221 */ /* 0x000fe20000010000 */
[----:B------:R-:W1:Y:S01]  /*2f00*/  LDCU.64 UR12, c[0x0][0x380] ;  /* 0x00007000ff0c77ac */ /* 0x000e620008000a00 */
[----:B------:R-:W-:Y:S01]  /*2f10*/  MOV R7, R73 ;  /* 0x0000004900077202 */ /* 0x000fe20000000f00 */
[-C--:B------:R-:W-:Y:S01]  /*2f20*/  FMUL.FTZ R16, R16, R21.reuse ;  /* 0x0000001510107220 */ /* 0x080fe20000410000 */
[----:B------:R-:W-:-:S04]  /*2f30*/  FMUL.FTZ R8, R8, R21 ;  /* 0x0000001508087220 */ /* 0x000fc80000410000 */
[----:B------:R-:W-:Y:S01]  /*2f40*/  FFMA.FTZ R8, R23, R8, R24 ;  /* 0x0000000817087223 */ /* 0x000fe20000010018 */
[----:B0-----:R-:W-:Y:S02]  /*2f50*/  IMAD R5, R53, UR6, RZ ;  /* 0x0000000635057c24 */ /* 0x001fe4000f8e02ff */
[----:B------:R-:W-:-:S04]  /*2f60*/  IMAD.WIDE.U32 R6, R68, UR6, R6 ;  /* 0x0000000644067c25 */ /* 0x000fc8000f8e0006 */
[----:B------:R-:W-:Y:S02]  /*2f70*/  IMAD R17, R68, UR7, R5 ;  /* 0x0000000744117c24 */ /* 0x000fe4000f8e0205 */
[----:B------:R-:W-:Y:S01]  /*2f80*/  FFMA.FTZ R5, R22, R16, R25 ;  /* 0x0000001016057223 */ /* 0x000fe20000010019 */
[----:B-1----:R-:W-:Y:S02]  /*2f90*/  LEA R16, P2, R6, UR12, 0x1 ;  /* 0x0000000c06107c11 */ /* 0x002fe4000f8408ff */
[----:B------:R-:W-:Y:S02]  /*2fa0*/  IADD3 R17, PT, PT, R7, R17, RZ ;  /* 0x0000001107117210 */ /* 0x000fe40007ffe0ff */
[----:B------:R-:W-:Y:S02]  /*2fb0*/  F2FP.F16.F32.PACK_AB R5, R8, R5 ;  /* 0x000000050805723e */ /* 0x000fe400000000ff */
[----:B------:R-:W-:-:S05]  /*2fc0*/  LEA.HI.X R17, R6, UR13, R17, 0x1, P2 ;  /* 0x0000000d06117c11 */ /* 0x000fca00090f0c11 */
[----:B------:R1:W-:Y:S02]  /*2fd0*/  STG.E desc[UR8][R16.64], R5 ;  /* 0x0000000510007986 */ /* 0x0003e4000c101908 */
.L_x_3123:
[----:B------:R-:W-:Y:S05]  /*2fe0*/  BSYNC.RECONVERGENT B1 ;  /* 0x0000000000017941 */ /* 0x000fea0003800200 */
.L_x_3122:
        /* <DEDUP_REMOVED lines=10> */
[----:B01----:R-:W-:-:S03]  /*3090*/  FFMA.FTZ R5, R22, R8, R25 ;  /* 0x0000000816057223 */ /* 0x003fc60000010019 */
[----:B------:R-:W-:Y:S01]  /*30a0*/  FFMA.FTZ R10, R23, R10, R24 ;  /* 0x0000000a170a7223 */ /* 0x000fe20000010018 */
[----:B--2---:R-:W-:-:S04]  /*30b0*/  IMAD R16, R0, UR6, RZ ;  /* 0x0000000600107c24 */ /* 0x004fc8000f8e02ff */
[----:B------:R-:W-:Y:S01]  /*30c0*/  F2FP.F16.F32.PACK_AB R5, R10, R5 ;  /* 0x000000050a05723e */ /* 0x000fe200000000ff */
[----:B------:R-:W-:-:S04]  /*30d0*/  IMAD.WIDE.U32 R6, R67, UR6, R6 ;  /* 0x0000000643067c25 */ /* 0x000fc8000f8e0006 */
[----:B------:R-:W-:Y:S01]  /*30e0*/  IMAD R9, R67, UR7, R16 ;  /* 0x0000000743097c24 */ /* 0x000fe2000f8e0210 */
[----:B---3--:R-:W-:-:S04]  /*30f0*/  LEA R8, P2, R6, UR12, 0x1 ;  /* 0x0000000c06087c11 */ /* 0x008fc8000f8408ff */
[----:B------:R-:W-:-:S04]  /*3100*/  IADD3 R9, PT, PT, R7, R9, RZ ;  /* 0x0000000907097210 */ /* 0x000fc80007ffe0ff */
[----:B------:R-:W-:-:S05]  /*3110*/  LEA.HI.X R9, R6, UR13, R9, 0x1, P2 ;  /* 0x0000000d06097c11 */ /* 0x000fca00090f0c09 */
[----:B------:R2:W-:Y:S02]  /*3120*/  STG.E desc[UR8][R8.64], R5 ;  /* 0x0000000508007986 */ /* 0x0005e4000c101908 */
.L_x_3125:
[----:B------:R-:W-:Y:S05]  /*3130*/  BSYNC.RECONVERGENT B1 ;  /* 0x0000000000017941 */ /* 0x000fea0003800200 */
.L_x_3124:
[----:B------:R-:W-:Y:S04]  /*3140*/  BSSY.RECONVERGENT B1, `(.L_x_3126) ;  /* 0x0000014000017945 */ /* 0x000fe80003800200 */
[----:B------:R-:W-:Y:S05]  /*3150*/  @P1 BRA `(.L_x_3127) ;  /* 0x0000000000481947 */ /* 0x000fea0003800000 */
[----:B------:R-:W0:Y:S01]  /*3160*/  LDCU.64 UR6, c[0x0][0x3e0] ;  /* 0x00007c00ff0677ac */ /* 0x000e220008000a00 */
[----:B------:R-:W-:Y:S01]  /*3170*/  MOV R6, R74 ;  /* 0x0000004a00067202 */ /* 0x000fe20000000f00 */
[--C-:B--2---:R-:W-:Y:S01]  /*3180*/  FADD.FTZ R8, R11, -R20.reuse ;  /* 0x800000140b087221 */ /* 0x104fe20000010000 */
[----:B------:R-:W-:Y:S01]  /*3190*/  MOV R7, R73 ;  /* 0x0000004900077202 */ /* 0x000fe20000000f00 */
[----:B------:R-:W2:Y:S01]  /*31a0*/  LDCU.64 UR12, c[0x0][0x380] ;  /* 0x00007000ff0c77ac */ /* 0x000ea20008000a00 */
[----:B------:R-:W-:Y:S01]  /*31b0*/  FADD.FTZ R12, R12, -R20 ;  /* 0x800000140c0c7221 */ /* 0x000fe20000010000 */
[----:B------:R-:W-:-:S03]  /*31c0*/  FMUL.FTZ R8, R8, R21 ;  /* 0x0000001508087220 */ /* 0x000fc60000410000 */
[----:B------:R-:W-:-:S04]  /*31d0*/  FMUL.FTZ R12, R12, R21 ;  /* 0x000000150c0c7220 */ /* 0x000fc80000410000 */
[----:B------:R-:W-:Y:S01]  /*31e0*/  FFMA.FTZ R12, R23, R12, R24 ;  /* 0x0000000c170c7223 */ /* 0x000fe20000010018 */
[----:B01----:R-:W-:Y:S02]  /*31f0*/  IMAD R5, R2, UR6, RZ ;  /* 0x0000000602057c24 */ /* 0x003fe4000f8e02ff */
        /* <DEDUP_REMOVED lines=8> */
.L_x_3127:
[----:B------:R-:W-:Y:S05]  /*3280*/  BSYNC.RECONVERGENT B1 ;  /* 0x0000000000017941 */ /* 0x000fea0003800200 */
.L_x_3126:
[----:B------:R-:W-:Y:S01]  /*3290*/  ISETP.GE.U32.AND P5, PT, R65, UR10, PT ;  /* 0x0000000a41007c0c */ /* 0x000fe2000bfa6070 */
[----:B------:R-:W-:Y:S01]  /*32a0*/  BSSY.RECONVERGENT B1, `(.L_x_3128) ;  /* 0x0000029000017945 */ /* 0x000fe20003800200 */
[----:B0123--:R-:W-:Y:S02]  /*32b0*/  IADD3 R5, PT, PT, R69, 0x70, RZ ;  /* 0x0000007045057810 */ /* 0x00ffe40007ffe0ff */
        /* <DEDUP_REMOVED lines=39> */
.L_x_3129:
[----:B------:R-:W-:Y:S05]  /*3530*/  BSYNC.RECONVERGENT B1 ;  /* 0x0000000000017941 */ /* 0x000fea0003800200 */
.L_x_3128:
        /* <DEDUP_REMOVED lines=20> */
.L_x_3131:
[----:B------:R-:W-:Y:S05]  /*3680*/  BSYNC.RECONVERGENT B1 ;  /* 0x0000000000017941 */ /* 0x000fea0003800200 */
.L_x_3130:
        /* <DEDUP_REMOVED lines=17> */
[----:B------:R-:W-:Y:S02]  /*37a0*/  F2FP.F16.F32.PACK_AB R7, R13, R12 ;  /* 0x0000000c0d07723e */ /* 0x000fe400000000ff */
[----:B------:R-:W-:-:S05]  /*37b0*/  LEA.HI.X R9, R6, UR13, R9, 0x1, P1 ;  /* 0x0000000d06097c11 */ /* 0x000fca00088f0c09 */
[----:B------:R2:W-:Y:S02]  /*37c0*/  STG.E desc[UR8][R8.64], R7 ;  /* 0x0000000708007986 */ /* 0x0005e4000c101908 */
.L_x_3133:
[----:B------:R-:W-:Y:S05]  /*37d0*/  BSYNC.RECONVERGENT B1 ;  /* 0x0000000000017941 */ /* 0x000fea0003800200 */
.L_x_3132:
        /* <DEDUP_REMOVED lines=20> */
.L_x_3135:
[----:B------:R-:W-:Y:S05]  /*3920*/  BSYNC.RECONVERGENT B1 ;  /* 0x0000000000017941 */ /* 0x000fea0003800200 */
.L_x_3134:
        /* <DEDUP_REMOVED lines=13> */
[----:B------:R-:W-:Y:S01]  /*3a00*/  F2FP.F16.F32.PACK_AB R5, R38, R5 ;  /* 0x000000052605723e */ /* 0x000fe200000000ff */
[----:B------:R-:W-:-:S04]  /*3a10*/  IMAD.WIDE.U32 R6, R10, UR6, R6 ;  /* 0x000000060a067c25 */ /* 0x000fc8000f8e0006 */
[----:B------:R-:W-:Y:S01]  /*3a20*/  IMAD R17, R10, UR7, R17 ;  /* 0x000000070a117c24 */ /* 0x000fe2000f8e0211 */
[----:B0-----:R-:W-:-:S04]  /*3a30*/  LEA R8, P1, R6, UR12, 0x1 ;  /* 0x0000000c06087c11 */ /* 0x001fc8000f8208ff */
[----:B------:R-:W-:-:S04]  /*3a40*/  IADD3 R17, PT, PT, R7, R17, RZ ;  /* 0x0000001107117210 */ /* 0x000fc80007ffe0ff */
[----:B------:R-:W-:-:S05]  /*3a50*/  LEA.HI.X R9, R6, UR13, R17, 0x1, P1 ;  /* 0x0000000d06097c11 */ /* 0x000fca00088f0c11 */
[----:B------:R4:W-:Y:S02]  /*3a60*/  STG.E desc[UR8][R8.64], R5 ;  /* 0x0000000508007986 */ /* 0x0009e4000c101908 */
.L_x_3137:
[----:B------:R-:W-:Y:S05]  /*3a70*/  BSYNC.RECONVERGENT B1 ;  /* 0x0000000000017941 */ /* 0x000fea0003800200 */
.L_x_3136:
        /* <DEDUP_REMOVED lines=13> */
[----:B------:R-:W-:Y:S01]  /*3b50*/  F2FP.F16.F32.PACK_AB R5, R40, R5 ;  /* 0x000000052805723e */ /* 0x000fe200000000ff */
[----:B------:R-:W-:-:S04]  /*3b60*/  IMAD.WIDE.U32 R6, R11, UR6, R6 ;  /* 0x000000060b067c25 */ /* 0x000fc8000f8e0006 */
[----:B------:R-:W-:Y:S01]  /*3b70*/  IMAD R11, R11, UR7, R18 ;  /* 0x000000070b0b7c24 */ /* 0x000fe2000f8e0212 */
[----:B0-----:R-:W-:-:S04]  /*3b80*/  LEA R8, P1, R6, UR12, 0x1 ;  /* 0x0000000c06087c11 */ /* 0x001fc8000f8208ff */
[----:B------:R-:W-:-:S04]  /*3b90*/  IADD3 R11, PT, PT, R7, R11, RZ ;  /* 0x0000000b070b7210 */ /* 0x000fc80007ffe0ff */
[----:B------:R-:W-:-:S05]  /*3ba0*/  LEA.HI.X R9, R6, UR13, R11, 0x1, P1 ;  /* 0x0000000d06097c11 */ /* 0x000fca00088f0c0b */
[----:B------:R0:W-:Y:S02]  /*3bb0*/  STG.E desc[UR8][R8.64], R5 ;  /* 0x0000000508007986 */ /* 0x0001e4000c101908 */
.L_x_3139:
[----:B------:R-:W-:Y:S05]  /*3bc0*/  BSYNC.RECONVERGENT B1 ;  /* 0x0000000000017941 */ /* 0x000fea0003800200 */
.L_x_3138:
        /* <DEDUP_REMOVED lines=40> */
.L_x_3141:
[----:B------:R-:W-:Y:S05]  /*3e50*/  BSYNC.RECONVERGENT B1 ;  /* 0x0000000000017941 */ /* 0x000fea0003800200 */
.L_x_3140:
        /* <DEDUP_REMOVED lines=17> */
[----:B------:R-:W-:Y:S02]  /*3f70*/  F2FP.F16.F32.PACK_AB R7, R15, R44 ;  /* 0x0000002c0f07723e */ /* 0x000fe400000000ff */
[----:B------:R-:W-:-:S05]  /*3f80*/  LEA.HI.X R9, R6, UR13, R9, 0x1, P2 ;  /* 0x0000000d06097c11 */ /* 0x000fca00090f0c09 */
[----:B------:R3:W-:Y:S02]  /*3f90*/  STG.E desc[UR8][R8.64], R7 ;  /* 0x0000000708007986 */ /* 0x0007e4000c101908 */
.L_x_3143:
[----:B------:R-:W-:Y:S05]  /*3fa0*/  BSYNC.RECONVERGENT B1 ;  /* 0x0000000000017941 */ /* 0x000fea0003800200 */
.L_x_3142:
        /* <DEDUP_REMOVED lines=10> */
[----:B------:R-:W-:Y:S01]  /*4050*/  FFMA.FTZ R46, R22, R46, R25 ;  /* 0x0000002e162e7223 */ /* 0x000fe20000010019 */
        /* <DEDUP_REMOVED lines=9> */
.L_x_3145:
[----:B------:R-:W-:Y:S05]  /*40f0*/  BSYNC.RECONVERGENT B1 ;  /* 0x0000000000017941 */ /* 0x000fea0003800200 */
.L_x_3144:
        /* <DEDUP_REMOVED lines=20> */
.L_x_3147:
[----:B------:R-:W-:Y:S05]  /*4240*/  BSYNC.RECONVERGENT B1 ;  /* 0x0000000000017941 */ /* 0x000fea0003800200 */
.L_x_3146:
        /* <DEDUP_REMOVED lines=17> */
[----:B------:R-:W-:Y:S02]  /*4360*/  F2FP.F16.F32.PACK_AB R5, R10, R5 ;  /* 0x000000050a05723e */ /* 0x000fe400000000ff */
[----:B------:R-:W-:-:S05]  /*4370*/  LEA.HI.X R9, R6, UR13, R9, 0x1, P1 ;  /* 0x0000000d06097c11 */ /* 0x000fca00088f0c09 */
[----:B------:R0:W-:Y:S02]  /*4380*/  STG.E desc[UR8][R8.64], R5 ;  /* 0x0000000508007986 */ /* 0x0001e4000c101908 */
.L_x_3149:
[----:B------:R-:W-:Y:S05]  /*4390*/  BSYNC.RECONVERGENT B1 ;  /* 0x0000000000017941 */ /* 0x000fea0003800200 */
.L_x_3148:
        /* <DEDUP_REMOVED lines=15> */
[----:B------:R-:W-:Y:S02]  /*4490*/  F2FP.F16.F32.PACK_AB R5, R20, R5 ;  /* 0x000000051405723e */ /* 0x000fe400000000ff */
[----:B------:R-:W-:-:S05]  /*44a0*/  LEA.HI.X R7, R72, UR11, R7, 0x1, P1 ;  /* 0x0000000b48077c11 */ /* 0x000fca00088f0c07 */
[----:B------:R0:W-:Y:S01]  /*44b0*/  STG.E desc[UR8][R6.64], R5 ;  /* 0x0000000506007986 */ /* 0x0001e2000c101908 */
[----:B------:R-:W-:Y:S05]  /*44c0*/  BRA `(.L_x_3150) ;  /* 0x0000002000807947 */ /* 0x000fea0003800000 */
.L_x_3119:
        /* <DEDUP_REMOVED lines=35> */
[----:B0-----:R-:W-:Y:S01]  /*4700*/  FMUL.FTZ R6, R6, R17 ;  /* 0x0000001106067220 */ /* 0x001fe20000410000 */
[----:B------:R-:W-:-:S04]  /*4710*/  LEA.HI.X R17, R18, UR11, R31, 0x1, P4 ;  /* 0x0000000b12117c11 */ /* 0x000fc8000a0f0c1f */
[----:B------:R-:W-:-:S05]  /*4720*/  F2FP.F16.F32.PACK_AB R5, R5, R6 ;  /* 0x000000060505723e */ /* 0x000fca00000000ff */
[----:B------:R0:W-:Y:S02]  /*4730*/  STG.E desc[UR8][R16.64], R5 ;  /* 0x0000000510007986 */ /* 0x0001e4000c101908 */
.L_x_3152:
[----:B------:R-:W-:Y:S05]  /*4740*/  BSYNC.RECONVERGENT B1 ;  /* 0x0000000000017941 */ /* 0x000fea0003800200 */
.L_x_3151:
        /* <DEDUP_REMOVED lines=8> */
[----:B------:R-:W0:Y:S01]  /*47d0*/  LDCU.64 UR10, c[0x0][0x380] ;  /* 0x00007000ff0a77ac */ /* 0x000e220008000a00 */
[----:B------:R-:W-:Y:S01]  /*47e0*/  MOV R17, R73 ;  /* 0x0000004900117202 */ /* 0x000fe20000000f00 */
[----:B------:R-:W-:Y:S01]  /*47f0*/  FFMA.FTZ R5, R22, R5, R25 ;  /* 0x0000000516057223 */ /* 0x000fe20000010019 */
[----:B------:R-:W-:-:S03]  /*4800*/  FFMA.FTZ R6, R23, R6, R24 ;  /* 0x0000000617067223 */ /* 0x000fc60000010018 */
[----:B------:R-:W-:Y:S01]  /*4810*/  FMUL.FTZ R7, R5, -1.4426950216293334961 ;  /* 0xbfb8aa3b05077820 */ /* 0x000fe20000410000 */
[----:B------:R-:W-:-:S05]  /*4820*/  FMUL.FTZ R18, R6, -1.4426950216293334961 ;  /* 0xbfb8aa3b06127820 */ /* 0x000fca0000410000 */
[----:B------:R-:W2:Y:S01]  /*4830*/  MUFU.EX2 R7, R7 ;  /* 0x0000000700077308 */ /* 0x000ea20000000800 */
[----:B-1----:R-:W-:Y:S02]  /*4840*/  IMAD R29, R53, UR6, RZ ;  /* 0x00000006351d7c24 */ /* 0x002fe4000f8e02ff */
[----:B------:R-:W-:-:S05]  /*4850*/  IMAD.WIDE.U32 R16, R68, UR6, R16 ;  /* 0x0000000644107c25 */ /* 0x000fca000f8e0010 */
[----:B------:R-:W1:Y:S01]  /*4860*/  MUFU.EX2 R18, R18 ;  /* 0x0000001200127308 */ /* 0x000e620000000800 */
[----:B------:R-:W-:-:S05]  /*4870*/  IMAD R29, R68, UR7, R29 ;  /* 0x00000007441d7c24 */ /* 0x000fca000f8e021d */
        /* <DEDUP_REMOVED lines=9> */
[----:B------:R-:W-:-:S05]  /*4910*/  F2FP.F16.F32.PACK_AB R5, R18, R5 ;  /* 0x000000051205723e */ /* 0x000fca00000000ff */
[----:B------:R1:W-:Y:S02]  /*4920*/  STG.E desc[UR8][R6.64], R5 ;  /* 0x0000000506007986 */ /* 0x0003e4000c101908 */
.L_x_3154:
[----:B------:R-:W-:Y:S05]  /*4930*/  BSYNC.RECONVERGENT B1 ;  /* 0x0000000000017941 */ /* 0x000fea0003800200 */
.L_x_3153:
        /* <DEDUP_REMOVED lines=28> */
[----:B------:R-:W-:-:S05]  /*4b00*/  F2FP.F16.F32.PACK_AB R5, R18, R5 ;  /* 0x000000051205723e */ /* 0x000fca00000000ff */
[----:B------:R2:W-:Y:S02]  /*4b10*/  STG.E desc[UR8][R6.64], R5 ;  /* 0x0000000506007986 */ /* 0x0005e4000c101908 */
.L_x_3156:
[----:B------:R-:W-:Y:S05]  /*4b20*/  BSYNC.RECONVERGENT B1 ;  /* 0x0000000000017941 */ /* 0x000fea0003800200 */
.L_x_3155:
[----:B------:R-:W-:Y:S04]  /*4b30*/  BSSY.RECONVERGENT B1, `(.L_x_3157) ;  /* 0x000001e000017945 */ /* 0x000fe80003800200 */
[----:B------:R-:W-:Y:S05]  /*4b40*/  @P3 BRA `(.L_x_3158) ;  /* 0x0000000000703947 */ /* 0x000fea0003800000 */
[--C-:B-12---:R-:W-:Y:S01]  /*4b50*/  FADD.FTZ R6, R11, -R20.reuse ;  /* 0x800000140b067221 */ /* 0x106fe20000010000 */
        /* <DEDUP_REMOVED lines=8> */
[----:B------:R-:W-:-:S03]  /*4be0*/  FFMA.FTZ R12, R23, R12, R24 ;  /* 0x0000000c170c7223 */ /* 0x000fc60000010018 */
[----:B0-----:R-:W-:Y:S01]  /*4bf0*/  FMUL.FTZ R5, R7, -1.4426950216293334961 ;  /* 0xbfb8aa3b07057820 */ /* 0x001fe20000410000 */
        /* <DEDUP_REMOVED lines=17> */
.L_x_3158:
[----:B------:R-:W-:Y:S05]  /*4d10*/  BSYNC.RECONVERGENT B1 ;  /* 0x0000000000017941 */ /* 0x000fea0003800200 */
.L_x_3157:
        /* <DEDUP_REMOVED lines=29> */
[----:B------:R-:W1:Y:S03]  /*4ef0*/  LDCU.64 UR10, c[0x0][0x380] ;  /* 0x00007000ff0a77ac */ /* 0x000e660008000a00 */
[----:B------:R-:W-:Y:S01]  /*4f00*/  FFMA.FTZ R7, R22, R6, R25 ;  /* 0x0000000616077223 */ /* 0x000fe20000010019 */
[----:B------:R-:W-:-:S03]  /*4f10*/  FMUL.FTZ R6, R14, R21 ;  /* 0x000000150e067220 */ /* 0x000fc60000410000 */
[----:B------:R-:W-:Y:S01]  /*4f20*/  FMUL.FTZ R8, R7, -1.4426950216293334961 ;  /* 0xbfb8aa3b07087820 */ /* 0x000fe20000410000 */
[----:B------:R-:W-:-:S04]  /*4f30*/  FFMA.FTZ R6, R23, R6, R24 ;  /* 0x0000000617067223 */ /* 0x000fc80000010018 */
[----:B------:R-:W-:Y:S01]  /*4f40*/  FMUL.FTZ R30, R6, -1.4426950216293334961 ;  /* 0xbfb8aa3b061e7820 */ /* 0x000fe20000410000 */
        /* <DEDUP_REMOVED lines=17> */
.L_x_3160:
[----:B------:R-:W-:Y:S05]  /*5060*/  BSYNC.RECONVERGENT B1 ;  /* 0x0000000000017941 */ /* 0x000fea0003800200 */
.L_x_3159:
        /* <DEDUP_REMOVED lines=30> */
.L_x_3162:
[----:B------:R-:W-:Y:S05]  /*5250*/  BSYNC.RECONVERGENT B1 ;  /* 0x0000000000017941 */ /* 0x000fea0003800200 */
.L_x_3161:
        /* <DEDUP_REMOVED lines=28> */
[----:B------:R-:W-:-:S05]  /*5420*/  F2FP.F16.F32.PACK_AB R15, R15, R12 ;  /* 0x0000000c0f0f723e */ /* 0x000fca00000000ff */
[----:B------:R2:W-:Y:S02]  /*5430*/  STG.E desc[UR8][R8.64], R15 ;  /* 0x0000000f08007986 */ /* 0x0005e4000c101908 */
.L_x_3164:
[----:B------:R-:W-:Y:S05]  /*5440*/  BSYNC.RECONVERGENT B1 ;  /* 0x0000000000017941 */ /* 0x000fea0003800200 */
.L_x_3163:
        /* <DEDUP_REMOVED lines=28> */
[----:B------:R-:W-:-:S05]  /*5610*/  F2FP.F16.F32.PACK_AB R5, R14, R5 ;  /* 0x000000050e05723e */ /* 0x000fca00000000ff */
[----:B------:R3:W-:Y:S02]  /*5620*/  STG.E desc[UR8][R8.64], R5 ;  /* 0x0000000508007986 */ /* 0x0007e4000c101908 */
.L_x_3166:
[----:B------:R-:W-:Y:S05]  /*5630*/  BSYNC.RECONVERGENT B1 ;  /* 0x0000000000017941 */ /* 0x000fea0003800200 */
.L_x_3165:
        /* <DEDUP_REMOVED lines=28> */
[----:B------:R-:W-:-:S05]  /*5800*/  F2FP.F16.F32.PACK_AB R5, R10, R5 ;  /* 0x000000050a05723e */ /* 0x000fca00000000ff */
[----:B------:R4:W-:Y:S02]  /*5810*/  STG.E desc[UR8][R8.64], R5 ;  /* 0x0000000508007986 */ /* 0x0009e4000c101908 */
.L_x_3168:
[----:B------:R-:W-:Y:S05]  /*5820*/  BSYNC.RECONVERGENT B1 ;  /* 0x0000000000017941 */ /* 0x000fea0003800200 */
.L_x_3167:
        /* <DEDUP_REMOVED lines=28> */
[----:B------:R-:W-:-:S05]  /*59f0*/  F2FP.F16.F32.PACK_AB R5, R14, R5 ;  /* 0x000000050e05723e */ /* 0x000fca00000000ff */
[----:B------:R0:W-:Y:S02]  /*5a00*/  STG.E desc[UR8][R8.64], R5 ;  /* 0x0000000508007986 */ /* 0x0001e4000c101908 */
.L_x_3170:
[----:B------:R-:W-:Y:S05]  /*5a10*/  BSYNC.RECONVERGENT B1 ;  /* 0x0000000000017941 */ /* 0x000fea0003800200 */
.L_x_3169:
        /* <DEDUP_REMOVED lines=48> */
[----:B------:R-:W-:-:S05]  /*5d20*/  F2FP.F16.F32.PACK_AB R17, R26, R17 ;  /* 0x000000111a11723e */ /* 0x000fca00000000ff */
[----:B------:R0:W-:Y:S02]  /*5d30*/  STG.E desc[UR8][R8.64], R17 ;  /* 0x0000001108007986 */ /* 0x0001e4000c101908 */
.L_x_3172:
[----:B------:R-:W-:Y:S05]  /*5d40*/  BSYNC.RECONVERGENT B1 ;  /* 0x0000000000017941 */ /* 0x000fea0003800200 */
.L_x_3171:
        /* <DEDUP_REMOVED lines=28> */
[----:B------:R-:W-:-:S05]  /*5f10*/  F2FP.F16.F32.PACK_AB R15, R18, R15 ;  /* 0x0000000f120f723e */ /* 0x000fca00000000ff */
[----:B------:R2:W-:Y:S02]  /*5f20*/  STG.E desc[UR8][R8.64], R15 ;  /* 0x0000000f08007986 */ /* 0x0005e4000c101908 */
.L_x_3174:
[----:B------:R-:W-:Y:S05]  /*5f30*/  BSYNC.RECONVERGENT B1 ;  /* 0x0000000000017941 */ /* 0x000fea0003800200 */
.L_x_3173:
[----:B------:R-:W-:Y:S04]  /*5f40*/  BSSY.RECONVERGENT B1, `(.L_x_3175) ;  /* 0x000001e000017945 */ /* 0x000fe80003800200 */
[----:B------:R-:W-:Y:S05]  /*5f50*/  @P1 BRA `(.L_x_3176) ;  /* 0x0000000000701947 */ /* 0x000fea0003800000 */
[--C-:B------:R-:W-:Y:S01]  /*5f60*/  FADD.FTZ R46, R46, -R20.reuse ;  /* 0x800000142e2e7221 */ /* 0x100fe20000010000 */
[----:B------:R-:W-:Y:S01]  /*5f70*/  FADD.FTZ R6, R45, -R20 ;  /* 0x800000142d067221 */ /* 0x000fe20000010000 */
[----:B------:R-:W3:Y:S02]  /*5f80*/  LDCU.64 UR6, c[0x0][0x3e0] ;  /* 0x00007c00ff0677ac */ /* 0x000ee40008000a00 */
[-C--:B------:R-:W-:Y:S01]  /*5f90*/  FMUL.FTZ R46, R46, R21.reuse ;  /* 0x000000152e2e7220 */ /* 0x080fe20000410000 */
[----:B------:R-:W-:Y:S01]  /*5fa0*/  FMUL.FTZ R7, R6, R21 ;  /* 0x0000001506077220 */ /* 0x000fe20000410000 */
[----:B------:R-:W4:Y:S02]  /*5fb0*/  LDCU.64 UR10, c[0x0][0x380] ;  /* 0x00007000ff0a77ac */ /* 0x000f240008000a00 */
[----:B------:R-:W-:Y:S01]  /*5fc0*/  FFMA.FTZ R46, R22, R46, R25 ;  /* 0x0000002e162e7223 */ /* 0x000fe20000010019 */
[----:B012---:R-:W-:Y:S01]  /*5fd0*/  FFMA.FTZ R9, R23, R7, R24 ;  /* 0x0000000717097223 */ /* 0x007fe20000010018 */
[----:B------:R-:W-:-:S02]  /*5fe0*/  MOV R7, R73 ;  /* 0x0000004900077202 */ /* 0x000fc40000000f00 */
        /* <DEDUP_REMOVED lines=17> */
[----:B------:R-:W-:-:S05]  /*6100*/  F2FP.F16.F32.PACK_AB R13, R14, R13 ;  /* 0x0000000d0e0d723e */ /* 0x000fca00000000ff */
[----:B------:R3:W-:Y:S02]  /*6110*/  STG.E desc[UR8][R8.64], R13 ;  /* 0x0000000d08007986 */ /* 0x0007e4000c101908 */
.L_x_3176:
[----:B------:R-:W-:Y:S05]  /*6120*/  BSYNC.RECONVERGENT B1 ;  /* 0x0000000000017941 */ /* 0x000fea0003800200 */
.L_x_3175:
        /* <DEDUP_REMOVED lines=28> */
[----:B------:R-:W-:-:S05]  /*62f0*/  F2FP.F16.F32.PACK_AB R11, R12, R11 ;  /* 0x0000000b0c0b723e */ /* 0x000fca00000000ff */
[----:B------:R4:W-:Y:S02]  /*6300*/  STG.E desc[UR8][R8.64], R11 ;  /* 0x0000000b08007986 */ /* 0x0009e4000c101908 */
.L_x_3178:
[----:B------:R-:W-:Y:S05]  /*6310*/  BSYNC.RECONVERGENT B1 ;  /* 0x0000000000017941 */ /* 0x000fea0003800200 */
.L_x_3177:
        /* <DEDUP_REMOVED lines=28> */
[----:B------:R-:W-:-:S05]  /*64e0*/  F2FP.F16.F32.PACK_AB R5, R10, R5 ;  /* 0x000000050a05723e */ /* 0x000fca00000000ff */
[----:B------:R0:W-:Y:S02]  /*64f0*/  STG.E desc[UR8][R8.64], R5 ;  /* 0x0000000508007986 */ /* 0x0001e4000c101908 */
.L_x_3180:
[----:B------:R-:W-:Y:S05]  /*6500*/  BSYNC.RECONVERGENT B1 ;  /* 0x0000000000017941 */ /* 0x000fea0003800200 */
.L_x_3179:
        /* <DEDUP_REMOVED lines=26> */
[----:B------:R-:W-:-:S05]  /*66b0*/  F2FP.F16.F32.PACK_AB R5, R10, R5 ;  /* 0x000000050a05723e */ /* 0x000fca00000000ff */
[----:B------:R0:W-:Y:S02]  /*66c0*/  STG.E desc[UR8][R6.64], R5 ;  /* 0x0000000506007986 */ /* 0x0001e4000c101908 */
.L_x_3150:
[----:B------:R-:W-:Y:S05]  /*66d0*/  BSYNC.RECONVERGENT B0 ;  /* 0x0000000000007941 */ /* 0x000fea0003800200 */
.L_x_3118:
[----:B------:R-:W-:Y:S02]  /*66e0*/  IADD3 R61, PT, PT, R57, R61, RZ ;  /* 0x0000003d393d7210 */ /* 0x000fe40007ffe0ff */
[----:B------:R-:W-:Y:S02]  /*66f0*/  IADD3 R62, PT, PT, R62, 0x1, RZ ;  /* 0x000000013e3e7810 */ /* 0x000fe40007ffe0ff */
[----:B------:R-:W-:-:S13]  /*6700*/  ISETP.GE.AND P1, PT, R61, UR5, PT ;  /* 0x000000053d007c0c */ /* 0x000fda000bf26270 */
[----:B------:R-:W-:Y:S05]  /*6710*/  @!P1 BRA `(.L_x_3181) ;  /* 0xffffff9800dc9947 */ /* 0x000fea000383ffff */
[----:B------:R-:W-:Y:S05]  /*6720*/  EXIT ;  /* 0x000000000000794d */ /* 0x000fea0003800000 */
.L_x_3182:
        /* <DEDUP_REMOVED lines=13> */
.L_x_4547:


//--------------------- .text._Z35group_norm_nhwc_fwd_one_pass_kernelI11Fp16IOBf16WLi512ELi48ELi384EEv26Group_norm_nhwc_fwd_params --------------------------
	.section	.text._Z35group_norm_nhwc_fwd_one_pass_kernelI11Fp16IOBf16WLi512ELi48ELi384EEv26Group_norm_nhwc_fwd_params,"ax",@progbits
	.align	128
        .global         _Z35group_norm_nhwc_fwd_one_pass_kernelI11Fp16IOBf16WLi512ELi48ELi384EEv26Group_norm_nhwc_fwd_params
        .type           _Z35group_norm_nhwc_fwd_one_pass_kernelI11Fp16IOBf16WLi512ELi48ELi384EEv26Group_norm_nhwc_fwd_params,@function
        .size           _Z35group_norm_nhwc_fwd_one_pass_kernelI11Fp16IOBf16WLi512ELi48ELi384EEv26Group_norm_nhwc_fwd_params,(.L_x_4548 - _Z35group_norm_nhwc_fwd_one_pass_kernelI11Fp16IOBf16WLi512ELi48ELi384EEv26Group_norm_nhwc_fwd_params)
        .other          _Z35group_norm_nhwc_fwd_one_pass_kernelI11Fp16IOBf16WLi512ELi48ELi384EEv26Group_norm_nhwc_fwd_params,@"STO_CUDA_ENTRY STV_DEFAULT"
_Z35group_norm_nhwc_fwd_one_pass_kernelI11Fp16IOBf16WLi512ELi48ELi384EEv26Group_norm_nhwc_fwd_params:
.text._Z35group_norm_nhwc_fwd_one_pass_kernelI11Fp16IOBf16WLi512ELi48ELi384EEv26Group_norm_nhwc_fwd_params:
        /* <DEDUP_REMOVED lines=75> */
.L_x_3322:
[----:B0-----:R-:W0:Y:S01]  /*04b0*/  LDC R61, c[0x0][0x3f8] ;  /* 0x0000fe00ff3d7b82 */ /* 0x001e220000000800 */
[----:B-1----:R-:W1:Y:S01]  /*04c0*/  LDCU UR8, c[0x0][0x404] ;  /* 0x00008080ff0877ac */ /* 0x002e620008000800 */
[----:B------:R-:W-:Y:S02]  /*04d0*/  LOP3.LUT R157, R20, 0xffff, RZ, 0xc0, !PT ;  /* 0x0000ffff149d7812 */ /* 0x000fe400078ec0ff */
[----:B---3--:R-:W-:Y:S01]  /*04e0*/  MOV R87, RZ ;  /* 0x000000ff00577202 */ /* 0x008fe20000000f00 */
[----:B--2---:R-:W2:Y:S01]  /*04f0*/  LDCU.64 UR4, c[0x0][0x3e8] ;  /* 0x00007d00ff0477ac */ /* 0x004ea20008000a00 */
[----:B-1--4-:R-:W-:Y:S01]  /*0500*/  IMAD R71, R4, UR8, R155 ;  /* 0x0000000804477c24 */ /* 0x012fe2000f8e029b */
[----:B------:R-:W1:Y:S01]  /*0510*/  LDCU.64 UR8, c[0x0][0x3f0] ;  /* 0x00007e00ff0877ac */ /* 0x000e620008000a00 */
[----:B0-----:R-:W-:Y:S02]  /*0520*/  IABS R55, R61 ;  /* 0x0000003d00377213 */ /* 0x001fe40000000000 */
[----:B------:R-:W-:-:S02]  /*0530*/  ISETP.NE.AND P4, PT, R61, RZ, PT ;  /* 0x000000ff3d00720c */ /* 0x000fc40003f85270 */
[----:B------:R-:W0:Y:S01]  /*0540*/  I2F.RP R22, R55 ;  /* 0x0000003700167306 */ /* 0x000e220000209400 */
[C---:B------:R-:W-:Y:S02]  /*0550*/  IADD3 R65, PT, PT, R71.reuse, 0x20, RZ ;  /* 0x0000002047417810 */ /* 0x040fe40007ffe0ff */
[C---:B------:R-:W-:Y:S02]  /*0560*/  IADD3 R69, PT, PT, R71.reuse, 0x60, RZ ;  /* 0x0000006047457810 */ /* 0x040fe40007ffe0ff */
[----:B------:R-:W-:Y:S02]  /*0570*/  SHF.R.S32.HI R63, RZ, 0x1f, R65 ;  /* 0x0000001fff3f7819 */ /* 0x000fe40000011441 */
[----:B------:R-:W-:Y:S02]  /*0580*/  SHF.R.S32.HI R91, RZ, 0x1f, R69 ;  /* 0x0000001fff5b7819 */ /* 0x000fe40000011445 */
[C---:B------:R-:W-:Y:S02]  /*0590*/  IADD3 R89, PT, PT, R71.reuse, 0xb0, RZ ;  /* 0x000000b047597810 */ /* 0x040fe40007ffe0ff */
[----:B------:R-:W-:-:S02]  /*05a0*/  IADD3 R93, PT, PT, R71, 0xe0, RZ ;  /* 0x000000e0475d7810 */ /* 0x000fc40007ffe0ff */
[----:B------:R-:W-:Y:S01]  /*05b0*/  SHF.R.S32.HI R97, RZ, 0x1f, R89 ;  /* 0x0000001fff617819 */ /* 0x000fe20000011459 */
[----:B0-----:R-:W0:Y:S01]  /*05c0*/  MUFU.RCP R22, R22 ;  /* 0x0000001600167308 */ /* 0x001e220000001000 */
[----:B--2---:R-:W-:Y:S02]  /*05d0*/  ISETP.GE.U32.AND P5, PT, R93, UR4, PT ;  /* 0x000000045d007c0c */ /* 0x004fe4000bfa6070 */
        /* <DEDUP_REMOVED lines=27> */
[----:B------:R-:W-:-:S02]  /*0790*/  @!P4 LOP3.LUT R55, RZ, R61, RZ, 0x33, !PT ;  /* 0x0000003dff37c212 */ /* 0x000fc400078e33ff */
[----:B------:R-:W-:Y:S02]  /*07a0*/  ISETP.GE.U32.AND P2, PT, R69, UR4, PT ;  /* 0x0000000445007c0c */ /* 0x000fe4000bf46070 */
[----:B------:R-:W-:Y:S02]  /*07b0*/  IADD3 R59, PT, PT, -R55, RZ, RZ ;  /* 0x000000ff373b7210 */ /* 0x000fe40007ffe1ff */
[----:B------:R-:W-:Y:S02]  /*07c0*/  SHF.R.S32.HI R22, RZ, 0x1f, R55 ;  /* 0x0000001fff167819 */ /* 0x000fe40000011437 */
[----:B------:R-:W-:Y:S01]  /*07d0*/  ISETP.GE.AND.EX P2, PT, R91, UR5, PT, P2 ;  /* 0x000000055b007c0c */ /* 0x000fe2000bf46320 */
[----:B------:R-:W-:Y:S02]  /*07e0*/  IMAD R132, R61, R59, R0 ;  /* 0x0000003b3d847224 */ /* 0x000fe400078e0200 */
[----:B------:R-:W2:Y:S01]  /*07f0*/  @!P0 LDC.64 R60, c[0x0][0x3e0] ;  /* 0x0000f800ff3c8b82 */ /* 0x000ea20000000a00 */
[----:B-1----:R-:W-:-:S02]  /*0800*/  IMAD R22, R22, UR8, RZ ;  /* 0x0000000816167c24 */ /* 0x002fc4000f8e02ff */
[----:B------:R-:W-:Y:S02]  /*0810*/  IMAD R132, R132, 0x30, RZ ;  /* 0x0000003084847824 */ /* 0x000fe400078e02ff */
[----:B------:R-:W-:-:S03]  /*0820*/  IMAD R159, R55, UR9, R22 ;  /* 0x00000009379f7c24 */ /* 0x000fc6000f8e0216 */
[C---:B------:R-:W-:Y:S01]  /*0830*/  IADD3 R156, P4, PT, R132.reuse, R157, RZ ;  /* 0x0000009d849c7210 */ /* 0x040fe20007f9e0ff */
[----:B------:R-:W1:Y:S03]  /*0840*/  @!P3 LDC.64 R58, c[0x0][0x390] ;  /* 0x0000e400ff3abb82 */ /* 0x000e660000000a00 */
[----:B------:R-:W-:Y:S01]  /*0850*/  LEA.HI.X.SX32 R157, R132, RZ, 0x1, P4 ;  /* 0x000000ff849d7211 */ /* 0x000fe200020f0eff */
[----:B0-----:R-:W-:Y:S01]  /*0860*/  @!P3 IMAD R22, R57, R52, RZ ;  /* 0x000000343916b224 */ /* 0x001fe200078e02ff */
[----:B------:R-:W-:Y:S01]  /*0870*/  ISETP.GE.U32.AND P4, PT, R89, UR4, PT ;  /* 0x0000000459007c0c */ /* 0x000fe2000bf86070 */
[----:B------:R-:W-:-:S03]  /*0880*/  IMAD.WIDE.U32 R156, R55, UR8, R156 ;  /* 0x00000008379c7c25 */ /* 0x000fc6000f8e009c */
[----:B------:R-:W-:Y:S01]  /*0890*/  ISETP.GE.AND.EX P4, PT, R97, UR5, PT, P4 ;  /* 0x0000000561007c0c */ /* 0x000fe2000bf86340 */
[----:B------:R-:W0:Y:S01]  /*08a0*/  @!P0 LDC.64 R54, c[0x0][0x390] ;  /* 0x0000e400ff368b82 */ /* 0x000e220000000a00 */
[----:B------:R-:W-:Y:S01]  /*08b0*/  @!P3 IMAD R67, R71, R53, R22 ;  /* 0x000000354743b224 */ /* 0x000fe200078e0216 */
[----:B------:R-:W-:Y:S02]  /*08c0*/  IADD3 R159, PT, PT, R157, R159, RZ ;  /* 0x0000009f9d9f7210 */ /* 0x000fe40007ffe0ff */
[----:B------:R-:W-:Y:S01]  /*08d0*/  @!P3 MOV R158, R156 ;  /* 0x0000009c009eb202 */ /* 0x000fe20000000f00 */
[----:B--2---:R-:W-:Y:S01]  /*08e0*/  @!P0 IMAD R22, R63, R60, RZ ;  /* 0x0000003c3f168224 */ /* 0x004fe200078e02ff */
[----:B------:R-:W-:Y:S02]  /*08f0*/  @!P0 MOV R66, R156 ;  /* 0x0000009c00428202 */ /* 0x000fe40000000f00 */
[----:B------:R-:W2:Y:S01]  /*0900*/  @!P2 LDC.64 R56, c[0x0][0x3e0] ;  /* 0x0000f800ff38ab82 */ /* 0x000ea20000000a00 */
[----:B------:R-:W-:-:S04]  /*0910*/  @!P3 IMAD.WIDE.U32 R62, R71, R52, R158 ;  /* 0x00000034473eb225 */ /* 0x000fc800078e009e */
[----:B------:R-:W-:Y:S01]  /*0920*/  @!P0 IMAD R95, R65, R61, R22 ;  /* 0x0000003d415f8224 */ /* 0x000fe200078e0216 */
[----:B------:R-:W-:Y:S02]  /*0930*/  @!P3 IADD3 R22, PT, PT, R63, R67, RZ ;  /* 0x000000433f16b210 */ /* 0x000fe40007ffe0ff */
[----:B------:R-:W3:Y:S01]  /*0940*/  @!P4 LDC.64 R52, c[0x0][0x3e0] ;  /* 0x0000f800ff34cb82 */ /* 0x000ee20000000a00 */
[----:B------:R-:W-:Y:S02]  /*0950*/  @!P0 MOV R67, R159 ;  /* 0x0000009f00438202 */ /* 0x000fe40000000f00 */
[----:B-1----:R-:W-:Y:S01]  /*0960*/  @!P3 LEA R64, P6, R62, R58, 0x1 ;  /* 0x0000003a3e40b211 */ /* 0x002fe200078c08ff */
[----:B------:R-:W-:-:S03]  /*0970*/  @!P0 IMAD.WIDE.U32 R60, R65, R60, R66 ;  /* 0x0000003c413c8225 */ /* 0x000fc600078e0042 */
[----:B------:R-:W-:Y:S02]  /*0980*/  @!P3 LEA.HI.X R65, R62, R59, R22, 0x1, P6 ;  /* 0x0000003b3e41b211 */ /* 0x000fe400030f0c16 */
[----:B------:R-:W1:Y:S01]  /*0990*/  @!P2 LDC.64 R58, c[0x0][0x390] ;  /* 0x0000e400ff3aab82 */ /* 0x000e620000000a00 */
[----:B------:R-:W-:Y:S02]  /*09a0*/  @!P0 IADD3 R22, PT, PT, R61, R95, RZ ;  /* 0x0000005f3d168210 */ /* 0x000fe40007ffe0ff */
[----:B------:R4:W5:Y:S01]  /*09b0*/  @!P3 LDG.E R87, desc[UR6][R64.64] ;  /* 0x000000064057b981 */ /* 0x000962000c1e1900 */
[C---:B0-----:R-:W-:Y:S02]  /*09c0*/  @!P0 LEA R62, P6, R60.reuse, R54, 0x1 ;  /* 0x000000363c3e8211 */ /* 0x041fe400078c08ff */
[----:B------:R-:W-:Y:S02]  /*09d0*/  IADD3 R95, PT, PT, R71, 0x110, RZ ;  /* 0x00000110475f7810 */ /* 0x000fe40007ffe0ff */
[----:B------:R-:W-:-:S02]  /*09e0*/  @!P0 LEA.HI.X R63, R60, R55, R22, 0x1, P6 ;  /* 0x000000373c3f8211 */ /* 0x000fc400030f0c16 */
[----:B------:R-:W-:Y:S02]  /*09f0*/  ISETP.GE.U32.AND P6, PT, R95, UR4, PT ;  /* 0x000000045f007c0c */ /* 0x000fe4000bfc6070 */
[----:B------:R-:W-:Y:S01]  /*0a00*/  SHF.R.S32.HI R103, RZ, 0x1f, R95 ;  /* 0x0000001fff677819 */ /* 0x000fe2000001145f */
[----:B--2---:R-:W-:Y:S01]  /*0a10*/  @!P2 IMAD R22, R91, R56, RZ ;  /* 0x000000385b16a224 */ /* 0x004fe200078e02ff */
[----:B------:R-:W0:Y:S02]  /*0a20*/  @!P4 LDC.64 R60, c[0x0][0x390] ;  /* 0x0000e400ff3ccb82 */ /* 0x000e240000000a00 */
[----:B------:R-:W-:Y:S02]  /*0a30*/  ISETP.GE.AND.EX P6, PT, R103, UR5, PT, P6 ;  /* 0x0000000567007c0c */ /* 0x000fe4000bfc6360 */
[----:B----4-:R-:W-:Y:S02]  /*0a40*/  @!P2 MOV R64, R156 ;  /* 0x0000009c0040a202 */ /* 0x010fe40000000f00 */
[----:B------:R-:W-:Y:S01]  /*0a50*/  @!P2 MOV R65, R159 ;  /* 0x0000009f0041a202 */ /* 0x000fe20000000f00 */
[----:B------:R-:W-:Y:S01]  /*0a60*/  @!P2 IMAD R57, R69, R57, R22 ;  /* 0x000000394539a224 */ /* 0x000fe200078e0216 */
[----:B------:R-:W2:Y:S01]  /*0a70*/  @!P5 LDC.64 R54, c[0x0][0x3e0] ;  /* 0x0000f800ff36db82 */ /* 0x000ea20000000a00 */
[----:B------:R-:W-:Y:S01]  /*0a80*/  MOV R91, RZ ;  /* 0x000000ff005b7202 */ /* 0x000fe20000000f00 */
[----:B---3--:R-:W-:-:S02]  /*0a90*/  @!P4 IMAD R22, R97, R52, RZ ;  /* 0x000000346116c224 */ /* 0x008fc400078e02ff */
[----:B------:R-:W-:Y:S01]  /*0aa0*/  @!P2 IMAD.WIDE.U32 R64, R69, R56, R64 ;  /* 0x000000384540a225 */ /* 0x000fe200078e0040 */
[----:B------:R-:W-:Y:S02]  /*0ab0*/  IADD3 R97, PT, PT, R71, 0x120, RZ ;  /* 0x0000012047617810 */ /* 0x000fe40007ffe0ff */
[----:B------:R3:W4:Y:S01]  /*0ac0*/  @!P0 LDG.E R91, desc[UR6][R62.64] ;  /* 0x000000063e5b8981 */ /* 0x000722000c1e1900 */
[----:B------:R-:W-:Y:S01]  /*0ad0*/  @!P4 IMAD R67, R89, R53, R22 ;  /* 0x000000355943c224 */ /* 0x000fe200078e0216 */
[----:B------:R-:W-:Y:S02]  /*0ae0*/  @!P2 IADD3 R22, PT, PT, R65, R57, RZ ;  /* 0x000000394116a210 */ /* 0x000fe40007ffe0ff */
[----:B------:R-:W2:Y:S01]  /*0af0*/  @!P6 LDC.64 R56, c[0x0][0x3e0] ;  /* 0x0000f800ff38eb82 */ /* 0x000ea20000000a00 */
[----:B------:R-:W-:Y:S02]  /*0b00*/  ISETP.GE.U32.AND P0, PT, R97, UR4, PT ;  /* 0x0000000461007c0c */ /* 0x000fe4000bf06070 */
[----:B------:R-:W-:-:S02]  /*0b10*/  SHF.R.S32.HI R105, RZ, 0x1f, R97 ;  /* 0x0000001fff697819 */ /* 0x000fc40000011461 */
[----:B---3--:R-:W-:Y:S02]  /*0b20*/  @!P4 MOV R62, R156 ;  /* 0x0000009c003ec202 */ /* 0x008fe40000000f00 */
[----:B------:R-:W-:Y:S02]  /*0b30*/  @!P4 MOV R63, R159 ;  /* 0x0000009f003fc202 */ /* 0x000fe40000000f00 */
[----:B------:R-:W-:Y:S01]  /*0b40*/  ISETP.GE.AND.EX P0, PT, R105, UR5, PT, P0 ;  /* 0x0000000569007c0c */ /* 0x000fe2000bf06300 */
[----:B------:R-:W-:Y:S01]  /*0b50*/  @!P4 IMAD.WIDE.U32 R52, R89, R52, R62 ;  /* 0x000000345934c225 */ /* 0x000fe200078e003e */
[C---:B-1----:R-:W-:Y:S02]  /*0b60*/  @!P2 LEA R68, P3, R64.reuse, R58, 0x1 ;  /* 0x0000003a4044a211 */ /* 0x042fe400078608ff */
[----:B------:R-:W1:Y:S01]  /*0b70*/  @!P5 LDC.64 R62, c[0x0][0x390] ;  /* 0x0000e400ff3edb82 */ /* 0x000e620000000a00 */
[----:B------:R-:W-:Y:S02]  /*0b80*/  MOV R99, RZ ;  /* 0x000000ff00637202 */ /* 0x000fe40000000f00 */
[----:B------:R-:W-:-:S02]  /*0b90*/  @!P2 LEA.HI.X R69, R64, R59, R22, 0x1, P3 ;  /* 0x0000003b4045a211 */ /* 0x000fc400018f0c16 */
[----:B------:R-:W-:Y:S02]  /*0ba0*/  @!P4 IADD3 R22, PT, PT, R53, R67, RZ ;  /* 0x000000433516c210 */ /* 0x000fe40007ffe0ff */
[C---:B0-----:R-:W-:Y:S01]  /*0bb0*/  @!P4 LEA R66, P3, R52.reuse, R60, 0x1 ;  /* 0x0000003c3442c211 */ /* 0x041fe200078608ff */
[----:B------:R-:W0:Y:S01]  /*0bc0*/  @!P6 LDC.64 R58, c[0x0][0x390] ;  /* 0x0000e400ff3aeb82 */ /* 0x000e220000000a00 */
[----:B------:R-:W-:Y:S01]  /*0bd0*/  IADD3 R89, PT, PT, R71, 0x1c0, RZ ;  /* 0x000001c047597810 */ /* 0x000fe20007ffe0ff */
[----:B--2---:R-:W-:Y:S01]  /*0be0*/  @!P5 IMAD R24, R101, R54, RZ ;  /* 0x000000366518d224 */ /* 0x004fe200078e02ff */
[----:B------:R-:W-:Y:S01]  /*0bf0*/  @!P4 LEA.HI.X R67, R52, R61, R22, 0x1, P3 ;  /* 0x0000003d3443c211 */ /* 0x000fe200018f0c16 */
[----:B------:R2:W3:Y:S01]  /*0c00*/  @!P2 LDG.E R99, desc[UR6][R68.64] ;  /* 0x000000064463a981 */ /* 0x0004e2000c1e1900 */
[----:B------:R-:W-:Y:S02]  /*0c10*/  @!P5 MOV R60, R156 ;  /* 0x0000009c003cd202 */ /* 0x000fe40000000f00 */
[----:B------:R-:W-:Y:S01]  /*0c20*/  @!P5 MOV R61, R159 ;  /* 0x0000009f003dd202 */ /* 0x000fe20000000f00 */
[----:B------:R-:W0:Y:S01]  /*0c30*/  @!P0 LDC.64 R52, c[0x0][0x3e0] ;  /* 0x0000f800ff348b82 */ /* 0x000e220000000a00 */
[----:B------:R-:W-:-:S02]  /*0c40*/  ISETP.GE.U32.AND P2, PT, R89, UR4, PT ;  /* 0x0000000459007c0c */ /* 0x000fc4000bf46070 */
[----:B------:R-:W-:Y:S01]  /*0c50*/  SHF.R.S32.HI R101, RZ, 0x1f, R89 ;  /* 0x0000001fff657819 */ /* 0x000fe20000011459 */
[C---:B------:R-:W-:Y:S01]  /*0c60*/  @!P5 IMAD R65, R93.reuse, R55, R24 ;  /* 0x000000375d41d224 */ /* 0x040fe200078e0218 */
[----:B------:R-:W-:Y:S01]  /*0c70*/  ISETP.GE.U32.AND P3, PT, R128, UR4, PT ;  /* 0x0000000480007c0c */ /* 0x000fe2000bf66070 */
[----:B------:R-:W-:Y:S01]  /*0c80*/  @!P5 IMAD.WIDE.U32 R54, R93, R54, R60 ;  /* 0x000000365d36d225 */ /* 0x000fe200078e003c */
[----:B------:R-:W-:Y:S02]  /*0c90*/  ISETP.GE.AND.EX P2, PT, R101, UR5, PT, P2 ;  /* 0x0000000565007c0c */ /* 0x000fe4000bf46320 */
[----:B------:R-:W-:Y:S01]  /*0ca0*/  MOV R109, RZ ;  /* 0x000000ff006d7202 */ /* 0x000fe20000000f00 */
[----:B------:R-:W-:Y:S01]  /*0cb0*/  @!P6 IMAD R22, R103, R56, RZ ;  /* 0x000000386716e224 */ /* 0x000fe200078e02ff */
[----:B------:R-:W-:Y:S02]  /*0cc0*/  @!P6 MOV R60, R156 ;  /* 0x0000009c003ce202 */ /* 0x000fe40000000f00 */
[----:B------:R-:W-:Y:S01]  /*0cd0*/  @!P6 MOV R61, R159 ;  /* 0x0000009f003de202 */ /* 0x000fe20000000f00 */
[----:B--2---:R-:W-:Y:S01]  /*0ce0*/  @!P6 IMAD R69, R95, R57, R22 ;  /* 0x000000395f45e224 */ /* 0x004fe200078e0216 */
[----:B------:R-:W-:Y:S01]  /*0cf0*/  ISETP.GE.AND.EX P3, PT, R23, UR5, PT, P3 ;  /* 0x0000000517007c0c */ /* 0x000fe2000bf66330 */
[----:B------:R0:W2:Y:S01]  /*0d00*/  @!P4 LDG.E R109, desc[UR6][R66.64] ;  /* 0x00000006426dc981 */ /* 0x0000a2000c1e1900 */
[----:B------:R-:W-:Y:S01]  /*0d10*/  @!P6 IMAD.WIDE.U32 R56, R95, R56, R60 ;  /* 0x000000385f38e225 */ /* 0x000fe200078e003c */
[----:B------:R-:W-:Y:S01]  /*0d20*/  @!P5 IADD3 R22, PT, PT, R55, R65, RZ ;  /* 0x000000413716d210 */ /* 0x000fe20007ffe0ff */
[----:B------:R-:W0:Y:S01]  /*0d30*/  @!P0 LDC.64 R60, c[0x0][0x390] ;  /* 0x0000e400ff3c8b82 */ /* 0x000e220000000a00 */
[----:B-1----:R-:W-:-:S04]  /*0d40*/  @!P5 LEA R64, P4, R54, R62, 0x1 ;  /* 0x0000003e3640d211 */ /* 0x002fc800078808ff */
[----:B------:R-:W-:-:S03]  /*0d50*/  @!P5 LEA.HI.X R65, R54, R63, R22, 0x1, P4 ;  /* 0x0000003f3641d211 */ /* 0x000fc600020f0c16 */
[----:B------:R-:W1:Y:S01]  /*0d60*/  @!P2 LDC.64 R62, c[0x0][0x3e0] ;  /* 0x0000f800ff3eab82 */ /* 0x000e620000000a00 */
[----:B------:R-:W-:Y:S02]  /*0d70*/  @!P6 IADD3 R22, PT, PT, R57, R69, RZ ;  /* 0x000000453916e210 */ /* 0x000fe40007ffe0ff */
[----:B0-----:R-:W-:Y:S02]  /*0d80*/  @!P6 LEA R66, P4, R56, R58, 0x1 ;  /* 0x0000003a3842e211 */ /* 0x001fe400078808ff */
[----:B------:R-:W-:-:S03]  /*0d90*/  MOV R119, RZ ;  /* 0x000000ff00777202 */ /* 0x000fc60000000f00 */
[----:B------:R-:W0:Y:S01]  /*0da0*/  @!P3 LDC.64 R54, c[0x0][0x3e0] ;  /* 0x0000f800ff36bb82 */ /* 0x000e220000000a00 */
[----:B------:R-:W-:Y:S01]  /*0db0*/  @!P6 LEA.HI.X R67, R56, R59, R22, 0x1, P4 ;  /* 0x0000003b3843e211 */ /* 0x000fe200020f0c16 */
[----:B------:R-:W-:Y:S01]  /*0dc0*/  @!P0 IMAD R24, R105, R52, RZ ;  /* 0x0000003469188224 */ /* 0x000fe200078e02ff */
[----:B------:R-:W-:Y:S01]  /*0dd0*/  @!P0 MOV R56, R156 ;  /* 0x0000009c00388202 */ /* 0x000fe20000000f00 */
[----:B------:R1:W2:Y:S01]  /*0de0*/  @!P5 LDG.E R119, desc[UR6][R64.64] ;  /* 0x000000064077d981 */ /* 0x0002a2000c1e1900 */
[----:B------:R-:W-:-:S03]  /*0df0*/  @!P0 MOV R57, R159 ;  /* 0x0000009f00398202 */ /* 0x000fc60000000f00 */
[----:B------:R-:W0:Y:S01]  /*0e00*/  @!P2 LDC.64 R58, c[0x0][0x390] ;  /* 0x0000e400ff3aab82 */ /* 0x000e220000000a00 */
[----:B------:R-:W-:Y:S01]  /*0e10*/  MOV R125, RZ ;  /* 0x000000ff007d7202 */ /* 0x000fe20000000f00 */
[C---:B------:R-:W-:Y:S01]  /*0e20*/  @!P0 IMAD R69, R97.reuse, R53, R24 ;  /* 0x0000003561458224 */ /* 0x040fe200078e0218 */
[----:B------:R-:W-:Y:S01]  /*0e30*/  ISETP.GE.U32.AND P5, PT, R126, UR4, PT ;  /* 0x000000047e007c0c */ /* 0x000fe2000bfa6070 */
[----:B------:R-:W-:Y:S01]  /*0e40*/  @!P0 IMAD.WIDE.U32 R52, R97, R52, R56 ;  /* 0x0000003461348225 */ /* 0x000fe200078e0038 */
[----:B------:R-:W-:Y:S02]  /*0e50*/  ISETP.GE.U32.AND P4, PT, R124, UR4, PT ;  /* 0x000000047c007c0c */ /* 0x000fe4000bf86070 */
[----:B------:R0:W2:Y:S01]  /*0e60*/  @!P6 LDG.E R125, desc[UR6][R66.64] ;  /* 0x00000006427de981 */ /* 0x0000a2000c1e1900 */
[----:B------:R-:W0:Y:S01]  /*0e70*/  @!P3 LDC.64 R56, c[0x0][0x390] ;  /* 0x0000e400ff38bb82 */ /* 0x000e220000000a00 */
[----:B------:R-:W-:Y:S02]  /*0e80*/  ISETP.GE.AND.EX P5, PT, R25, UR5, PT, P5 ;  /* 0x0000000519007c0c */ /* 0x000fe4000bfa6350 */
[----:B------:R-:W-:-:S02]  /*0e90*/  @!P0 IADD3 R22, PT, PT, R53, R69, RZ ;  /* 0x0000004535168210 */ /* 0x000fc40007ffe0ff */
[C---:B-1----:R-:W-:Y:S02]  /*0ea0*/  @!P0 LEA R64, P6, R52.reuse, R60, 0x1 ;  /* 0x0000003c34408211 */ /* 0x042fe400078c08ff */
[----:B------:R-:W-:Y:S02]  /*0eb0*/  ISETP.GE.AND.EX P4, PT, R27, UR5, PT, P4 ;  /* 0x000000051b007c0c */ /* 0x000fe4000bf86340 */
[----:B------:R-:W-:Y:S01]  /*0ec0*/  @!P0 LEA.HI.X R65, R52, R61, R22, 0x1, P6 ;  /* 0x0000003d34418211 */ /* 0x000fe200030f0c16 */
[----:B------:R-:W-:Y:S01]  /*0ed0*/  @!P2 IMAD R24, R101, R62, RZ ;  /* 0x0000003e6518a224 */ /* 0x000fe200078e02ff */
[----:B------:R-:W-:Y:S02]  /*0ee0*/  @!P2 MOV R60, R156 ;  /* 0x0000009c003ca202 */ /* 0x000fe40000000f00 */
[----:B------:R-:W-:Y:S01]  /*0ef0*/  @!P2 MOV R61, R159 ;  /* 0x0000009f003da202 */ /* 0x000fe20000000f00 */
[----:B0-----:R-:W-:Y:S02]  /*0f00*/  @!P3 IMAD R22, R23, R54, RZ ;  /* 0x000000361716b224 */ /* 0x001fe400078e02ff */
[----:B------:R-:W-:-:S02]  /*0f10*/  @!P2 IMAD R93, R89, R63, R24 ;  /* 0x0000003f595da224 */ /* 0x000fc400078e0218 */
[----:B------:R-:W-:Y:S01]  /*0f20*/  @!P2 IMAD.WIDE.U32 R60, R89, R62, R60 ;  /* 0x0000003e593ca225 */ /* 0x000fe200078e003c */
[----:B------:R-:W-:Y:S01]  /*0f30*/  @!P3 MOV R66, R156 ;  /* 0x0000009c0042b202 */ /* 0x000fe20000000f00 */
[----:B------:R-:W0:Y:S01]  /*0f40*/  @!P5 LDC.64 R62, c[0x0][0x3e0] ;  /* 0x0000f800ff3edb82 */ /* 0x000e220000000a00 */
[----:B------:R-:W-:Y:S01]  /*0f50*/  @!P3 MOV R67, R159 ;  /* 0x0000009f0043b202 */ /* 0x000fe20000000f00 */
[----:B------:R-:W-:Y:S01]  /*0f60*/  @!P3 IMAD R69, R128, R55, R22 ;  /* 0x000000378045b224 */ /* 0x000fe200078e0216 */
[----:B------:R-:W-:Y:S02]  /*0f70*/  MOV R127, RZ ;  /* 0x000000ff007f7202 */ /* 0x000fe40000000f00 */
[----:B------:R-:W-:Y:S02]  /*0f80*/  @!P2 IADD3 R22, PT, PT, R61, R93, RZ ;  /* 0x0000005d3d16a210 */ /* 0x000fe40007ffe0ff */
[----:B------:R-:W-:Y:S01]  /*0f90*/  @!P2 LEA R58, P6, R60, R58, 0x1 ;  /* 0x0000003a3c3aa211 */ /* 0x000fe200078c08ff */
[----:B------:R-:W1:Y:S01]  /*0fa0*/  @!P4 LDC.64 R52, c[0x0][0x3e0] ;  /* 0x0000f800ff34cb82 */ /* 0x000e620000000a00 */
[----:B------:R-:W-:Y:S01]  /*0fb0*/  @!P3 IMAD.WIDE.U32 R54, R128, R54, R66 ;  /* 0x000000368036b225 */ /* 0x000fe200078e0042 */
[----:B------:R-:W-:Y:S01]  /*0fc0*/  MOV R147, RZ ;  /* 0x000000ff00937202 */ /* 0x000fe20000000f00 */
[----:B------:R0:W2:Y:S01]  /*0fd0*/  @!P0 LDG.E R127, desc[UR6][R64.64] ;  /* 0x00000006407f8981 */ /* 0x0000a2000c1e1900 */
[----:B------:R-:W-:-:S02]  /*0fe0*/  @!P2 LEA.HI.X R59, R60, R59, R22, 0x1, P6 ;  /* 0x0000003b3c3ba211 */ /* 0x000fc400030f0c16 */
[----:B------:R-:W-:Y:S02]  /*0ff0*/  ISETP.GE.U32.AND P0, PT, R122, UR4, PT ;  /* 0x000000047a007c0c */ /* 0x000fe4000bf06070 */
[----:B------:R-:W1:Y:S01]  /*1000*/  @!P5 LDC.64 R60, c[0x0][0x390] ;  /* 0x0000e400ff3cdb82 */ /* 0x000e620000000a00 */
[----:B------:R-:W-:Y:S01]  /*1010*/  @!P3 IADD3 R22, PT, PT, R55, R69, RZ ;  /* 0x000000453716b210 */ /* 0x000fe20007ffe0ff */
[----:B------:R0:W2:Y:S01]  /*1020*/  @!P2 LDG.E R147, desc[UR6][R58.64] ;  /* 0x000000063a93a981 */ /* 0x0000a2000c1e1900 */
[C---:B------:R-:W-:Y:S02]  /*1030*/  @!P3 LEA R66, P6, R54.reuse, R56, 0x1 ;  /* 0x000000383642b211 */ /* 0x040fe400078c08ff */
[----:B------:R-:W-:Y:S02]  /*1040*/  ISETP.GE.AND.EX P2, PT, R29, UR5, PT, P0 ;  /* 0x000000051d007c0c */ /* 0x000fe4000bf46300 */
[----:B------:R-:W-:Y:S02]  /*1050*/  @!P3 LEA.HI.X R67, R54, R57, R22, 0x1, P6 ;  /* 0x000000393643b211 */ /* 0x000fe400030f0c16 */
[----:B------:R-:W1:Y:S01]  /*1060*/  @!P4 LDC.64 R56, c[0x0][0x390] ;  /* 0x0000e400ff38cb82 */ /* 0x000e620000000a00 */
[----:B------:R-:W-:-:S02]  /*1070*/  ISETP.GE.U32.AND P6, PT, R120, UR4, PT ;  /* 0x0000000478007c0c */ /* 0x000fc4000bfc6070 */
[----:B------:R-:W-:Y:S02]  /*1080*/  MOV R93, RZ ;  /* 0x000000ff005d7202 */ /* 0x000fe40000000f00 */
[----:B------:R-:W-:Y:S01]  /*1090*/  ISETP.GE.AND.EX P0, PT, R31, UR5, PT, P6 ;  /* 0x000000051f007c0c */ /* 0x000fe2000bf06360 */
[----:B0-----:R-:W-:Y:S01]  /*10a0*/  @!P5 IMAD R22, R25, R62, RZ ;  /* 0x0000003e1916d224 */ /* 0x001fe200078e02ff */
[----:B------:R-:W-:Y:S02]  /*10b0*/  @!P5 MOV R64, R156 ;  /* 0x0000009c0040d202 */ /* 0x000fe40000000f00 */
[----:B------:R-:W-:Y:S01]  /*10c0*/  @!P5 MOV R65, R159 ;  /* 0x0000009f0041d202 */ /* 0x000fe20000000f00 */
[----:B------:R-:W0:Y:S01]  /*10d0*/  @!P2 LDC.64 R58, c[0x0][0x3e0] ;  /* 0x0000f800ff3aab82 */ /* 0x000e220000000a00 */
[----:B------:R1:W3:Y:S01]  /*10e0*/  @!P3 LDG.E R93, desc[UR6][R66.64] ;  /* 0x00000006425db981 */ /* 0x0002e2000c1e1900 */
[----:B------:R-:W-:Y:S01]  /*10f0*/  @!P5 IMAD R63, R126, R63, R22 ;  /* 0x0000003f7e3fd224 */ /* 0x000fe200078e0216 */
[----:B------:R-:W-:Y:S01]  /*1100*/  ISETP.GE.U32.AND P3, PT, R118, UR4, PT ;  /* 0x0000000476007c0c */ /* 0x000fe2000bf66070 */
[----:B-1----:R-:W-:-:S02]  /*1110*/  @!P4 IMAD R22, R27, R52, RZ ;  /* 0x000000341b16c224 */ /* 0x002fc400078e02ff */
[----:B------:R-:W-:Y:S01]  /*1120*/  @!P5 IMAD.WIDE.U32 R64, R126, R62, R64 ;  /* 0x0000003e7e40d225 */ /* 0x000fe200078e0040 */
[----:B------:R-:W-:Y:S01]  /*1130*/  ISETP.GE.AND.EX P3, PT, R33, UR5, PT, P3 ;  /* 0x0000000521007c0c */ /* 0x000fe2000bf66330 */
[----:B------:R-:W1:Y:S01]  /*1140*/  @!P0 LDC.64 R54, c[0x0][0x3e0] ;  /* 0x0000f800ff368b82 */ /* 0x000e620000000a00 */
[----:B------:R-:W-:Y:S02]  /*1150*/  @!P4 MOV R66, R156 ;  /* 0x0000009c0042c202 */ /* 0x000fe40000000f00 */
[----:B------:R-:W-:Y:S01]  /*1160*/  @!P4 MOV R67, R159 ;  /* 0x0000009f0043c202 */ /* 0x000fe20000000f00 */
[----:B------:R-:W-:Y:S01]  /*1170*/  @!P4 IMAD R69, R124, R53, R22 ;  /* 0x000000357c45c224 */ /* 0x000fe200078e0216 */
[----:B------:R-:W-:Y:S02]  /*1180*/  @!P5 IADD3 R22, PT, PT, R65, R63, RZ ;  /* 0x0000003f4116d210 */ /* 0x000fe40007ffe0ff */
[----:B------:R-:W-:Y:S01]  /*1190*/  @!P5 LEA R62, P6, R64, R60, 0x1 ;  /* 0x0000003c403ed211 */ /* 0x000fe200078c08ff */
[----:B------:R-:W-:-:S02]  /*11a0*/  @!P4 IMAD.WIDE.U32 R66, R124, R52, R66 ;  /* 0x000000347c42c225 */ /* 0x000fc400078e0042 */
[----:B------:R-:W5:Y:S01]  /*11b0*/  @!P2 LDC.64 R52, c[0x0][0x390] ;  /* 0x0000e400ff34ab82 */ /* 0x000f620000000a00 */
[----:B------:R-:W-:Y:S02]  /*11c0*/  @!P5 LEA.HI.X R63, R64, R61, R22, 0x1, P6 ;  /* 0x0000003d403fd211 */ /* 0x000fe400030f0c16 */
[----:B------:R-:W-:Y:S02]  /*11d0*/  @!P4 IADD3 R22, PT, PT, R67, R69, RZ ;  /* 0x000000454316c210 */ /* 0x000fe40007ffe0ff */
[----:B------:R-:W-:-:S03]  /*11e0*/  @!P4 LEA R88, P6, R66, R56, 0x1 ;  /* 0x000000384258c211 */ /* 0x000fc600078c08ff */
[----:B------:R-:W5:Y:S01]  /*11f0*/  @!P3 LDC.64 R60, c[0x0][0x3e0] ;  /* 0x0000f800ff3cbb82 */ /* 0x000f620000000a00 */
[----:B------:R-:W-:Y:S01]  /*1200*/  @!P4 LEA.HI.X R89, R66, R57, R22, 0x1, P6 ;  /* 0x000000394259c211 */ /* 0x000fe200030f0c16 */
[----:B0-----:R-:W-:Y:S01]  /*1210*/  @!P2 IMAD R22, R29, R58, RZ ;  /* 0x0000003a1d16a224 */ /* 0x001fe200078e02ff */
[----:B------:R-:W-:-:S05]  /*1220*/  ISETP.GE.U32.AND P6, PT, R116, UR4, PT ;  /* 0x0000000474007c0c */ /* 0x000fca000bfc6070 */
[----:B------:R-:W0:Y:S01]  /*1230*/  @!P0 LDC.64 R56, c[0x0][0x390] ;  /* 0x0000e400ff388b82 */ /* 0x000e220000000a00 */
[----:B------:R-:W-:Y:S02]  /*1240*/  @!P2 MOV R64, R156 ;  /* 0x0000009c0040a202 */ /* 0x000fe40000000f00 */
[----:B------:R-:W-:Y:S02]  /*1250*/  @!P2 MOV R65, R159 ;  /* 0x0000009f0041a202 */ /* 0x000fe40000000f00 */
[----:B------:R-:W-:Y:S02]  /*1260*/  MOV R95, RZ ;  /* 0x000000ff005f7202 */ /* 0x000fe40000000f00 */
[----:B------:R-:W-:Y:S01]  /*1270*/  MOV R97, RZ ;  /* 0x000000ff00617202 */ /* 0x000fe20000000f00 */
[C---:B------:R-:W-:Y:S01]  /*1280*/  @!P2 IMAD R59, R122.reuse, R59, R22 ;  /* 0x0000003b7a3ba224 */ /* 0x040fe200078e0216 */
[----:B------:R-:W-:Y:S01]  /*1290*/  ISETP.GE.AND.EX P6, PT, R35, UR5, PT, P6 ;  /* 0x0000000523007c0c */ /* 0x000fe2000bfc6360 */
[----:B------:R-:W-:Y:S01]  /*12a0*/  @!P2 IMAD.WIDE.U32 R64, R122, R58, R64 ;  /* 0x0000003a7a40a225 */ /* 0x000fe200078e0040 */
[----:B------:R5:W2:Y:S04]  /*12b0*/  @!P5 LDG.E R95, desc[UR6][R62.64] ;  /* 0x000000063e5fd981 */ /* 0x000aa8000c1e1900 */
[----:B------:R-:W2:Y:S01]  /*12c0*/  @!P4 LDG.E R97, desc[UR6][R88.64] ;  /* 0x000000065861c981 */ /* 0x000ea2000c1e1900 */
[----:B------:R-:W-:Y:S01]  /*12d0*/  ISETP.GE.U32.AND P4, PT, R110, UR4, PT ;  /* 0x000000046e007c0c */ /* 0x000fe2000bf86070 */
[----:B-1----:R-:W-:Y:S01]  /*12e0*/  @!P0 IMAD R24, R31, R54, RZ ;  /* 0x000000361f188224 */ /* 0x002fe200078e02ff */
[----:B------:R-:W-:-:S02]  /*12f0*/  @!P2 IADD3 R22, PT, PT, R65, R59, RZ ;  /* 0x0000003b4116a210 */ /* 0x000fc40007ffe0ff */
[----:B------:R-:W1:Y:S01]  /*1300*/  @!P3 LDC.64 R58, c[0x0][0x390] ;  /* 0x0000e400ff3abb82 */ /* 0x000e620000000a00 */
[----:B-----5:R-:W-:Y:S02]  /*1310*/  @!P0 MOV R62, R156 ;  /* 0x0000009c003e8202 */ /* 0x020fe40000000f00 */
[----:B------:R-:W-:Y:S01]  /*1320*/  @!P0 MOV R63, R159 ;  /* 0x0000009f003f8202 */ /* 0x000fe20000000f00 */
[----:B------:R-:W-:Y:S01]  /*1330*/  @!P0 IMAD R67, R120, R55, R24 ;  /* 0x0000003778438224 */ /* 0x000fe200078e0218 */
[----:B------:R-:W-:Y:S02]  /*1340*/  ISETP.GE.AND.EX P4, PT, R37, UR5, PT, P4 ;  /* 0x0000000525007c0c */ /* 0x000fe4000bf86340 */
[----:B------:R-:W-:Y:S01]  /*1350*/  @!P2 LEA R68, P5, R64, R52, 0x1 ;  /* 0x000000344044a211 */ /* 0x000fe200078a08ff */
[----:B------:R-:W-:Y:S02]  /*1360*/  @!P0 IMAD.WIDE.U32 R62, R120, R54, R62 ;  /* 0x00000036783e8225 */ /* 0x000fe400078e003e */
[----:B------:R-:W5:Y:S01]  /*1370*/  @!P6 LDC.64 R54, c[0x0][0x3e0] ;  /* 0x0000f800ff36eb82 */ /* 0x000f620000000a00 */
[----:B------:R-:W-:Y:S01]  /*1380*/  @!P2 LEA.HI.X R69, R64, R53, R22, 0x1, P5 ;  /* 0x000000354045a211 */ /* 0x000fe200028f0c16 */
[----:B------:R-:W-:Y:S01]  /*1390*/  @!P3 IMAD R24, R33, R60, RZ ;  /* 0x0000003c2118b224 */ /* 0x000fe200078e02ff */
[----:B------:R-:W-:-:S02]  /*13a0*/  @!P0 IADD3 R22, PT, PT, R63, R67, RZ ;  /* 0x000000433f168210 */ /* 0x000fc40007ffe0ff */
[----:B0-----:R-:W-:Y:S02]  /*13b0*/  @!P0 LEA R66, P5, R62, R56, 0x1 ;  /* 0x000000383e428211 */ /* 0x001fe400078a08ff */
[----:B------:R-:W-:Y:S01]  /*13c0*/  @!P3 MOV R52, R156 ;  /* 0x0000009c0034b202 */ /* 0x000fe20000000f00 */
[----:B------:R-:W0:Y:S01]  /*13d0*/  @!P4 LDC.64 R64, c[0x0][0x390] ;  /* 0x0000e400ff40cb82 */ /* 0x000e220000000a00 */
[----:B------:R-:W-:Y:S01]  /*13e0*/  @!P3 MOV R53, R159 ;  /* 0x0000009f0035b202 */ /* 0x000fe20000000f00 */
[----:B------:R-:W-:Y:S01]  /*13f0*/  @!P3 IMAD R63, R118, R61, R24 ;  /* 0x0000003d763fb224 */ /* 0x000fe200078e0218 */
[----:B------:R-:W-:Y:S02]  /*1400*/  @!P0 LEA.HI.X R67, R62, R57, R22, 0x1, P5 ;  /* 0x000000393e438211 */ /* 0x000fe400028f0c16 */
[----:B------:R-:W-:Y:S01]  /*1410*/  ISETP.GE.U32.AND P5, PT, R108, UR4, PT ;  /* 0x000000046c007c0c */ /* 0x000fe2000bfa6070 */
[----:B------:R-:W-:Y:S02]  /*1420*/  @!P3 IMAD.WIDE.U32 R60, R118, R60, R52 ;  /* 0x0000003c763cb225 */ /* 0x000fe400078e0034 */
[----:B------:R-:W4:Y:S01]  /*1430*/  @!P6 LDC.64 R56, c[0x0][0x390] ;  /* 0x0000e400ff38eb82 */ /* 0x000f220000000a00 */
[----:B------:R-:W-:-:S02]  /*1440*/  MOV R103, RZ ;  /* 0x000000ff00677202 */ /* 0x000fc40000000f00 */
[----:B------:R-:W-:-:S05]  /*1450*/  ISETP.GE.AND.EX P5, PT, R39, UR5, PT, P5 ;  /* 0x0000000527007c0c */ /* 0x000fca000bfa6350 */
[----:B------:R-:W0:Y:S01]  /*1460*/  @!P4 LDC.64 R52, c[0x0][0x3e0] ;  /* 0x0000f800ff34cb82 */ /* 0x000e220000000a00 */
[----:B------:R-:W-:Y:S01]  /*1470*/  MOV R101, RZ ;  /* 0x000000ff00657202 */ /* 0x000fe20000000f00 */
[----:B------:R-:W2:Y:S01]  /*1480*/  @!P0 LDG.E R103, desc[UR6][R66.64] ;  /* 0x0000000642678981 */ /* 0x000ea2000c1e1900 */
[----:B------:R-:W-:Y:S02]  /*1490*/  @!P3 IADD3 R22, PT, PT, R61, R63, RZ ;  /* 0x0000003f3d16b210 */ /* 0x000fe40007ffe0ff */
[----:B-1----:R-:W-:Y:S02]  /*14a0*/  @!P3 LEA R58, P0, R60, R58, 0x1 ;  /* 0x0000003a3c3ab211 */ /* 0x002fe400078008ff */
[----:B------:R1:W2:Y:S01]  /*14b0*/  @!P2 LDG.E R101, desc[UR6][R68.64] ;  /* 0x000000064465a981 */ /* 0x0002a2000c1e1900 */
[----:B------:R-:W-:Y:S01]  /*14c0*/  ISETP.GE.U32.AND P2, PT, R106, UR4, PT ;  /* 0x000000046a007c0c */ /* 0x000fe2000bf46070 */
[----:B-----5:R-:W-:Y:S01]  /*14d0*/  @!P6 IMAD R24, R35, R54, RZ ;  /* 0x000000362318e224 */ /* 0x020fe200078e02ff */
[----:B------:R-:W-:Y:S01]  /*14e0*/  @!P3 LEA.HI.X R59, R60, R59, R22, 0x1, P0 ;  /* 0x0000003b3c3bb211 */ /* 0x000fe200000f0c16 */
[----:B------:R-:W5:Y:S01]  /*14f0*/  @!P5 LDC.64 R62, c[0x0][0x3e0] ;  /* 0x0000f800ff3edb82 */ /* 0x000f620000000a00 */
[----:B------:R-:W-:-:S02]  /*1500*/  @!P6 MOV R60, R156 ;  /* 0x0000009c003ce202 */ /* 0x000fc40000000f00 */
[----:B------:R-:W-:Y:S02]  /*1510*/  @!P6 MOV R61, R159 ;  /* 0x0000009f003de202 */ /* 0x000fe40000000f00 */
[----:B------:R-:W-:Y:S02]  /*1520*/  ISETP.GE.AND.EX P2, PT, R41, UR5, PT, P2 ;  /* 0x0000000529007c0c */ /* 0x000fe4000bf46320 */
[----:B------:R-:W-:Y:S01]  /*1530*/  MOV R105, RZ ;  /* 0x000000ff00697202 */ /* 0x000fe20000000f00 */
[----:B-1----:R-:W-:Y:S01]  /*1540*/  @!P6 IMAD R69, R116, R55, R24 ;  /* 0x000000377445e224 */ /* 0x002fe200078e0218 */
[----:B------:R-:W-:Y:S01]  /*1550*/  ISETP.GE.U32.AND P0, PT, R130, UR4, PT ;  /* 0x0000000482007c0c */ /* 0x000fe2000bf06070 */
[----:B------:R-:W-:Y:S01]  /*1560*/  @!P6 IMAD.WIDE.U32 R60, R116, R54, R60 ;  /* 0x00000036743ce225 */ /* 0x000fe200078e003c */
[----:B------:R-:W1:Y:S02]  /*1570*/  @!P5 LDC.64 R66, c[0x0][0x390] ;  /* 0x0000e400ff42db82 */ /* 0x000e640000000a00 */
[----:B------:R-:W-:Y:S01]  /*1580*/  ISETP.GE.AND.EX P0, PT, R21, UR5, PT, P0 ;  /* 0x0000000515007c0c */ /* 0x000fe2000bf06300 */
[----:B------:R4:W2:Y:S01]  /*1590*/  @!P3 LDG.E R105, desc[UR6][R58.64] ;  /* 0x000000063a69b981 */ /* 0x0008a2000c1e1900 */
[----:B------:R-:W-:Y:S01]  /*15a0*/  @!P6 IADD3 R22, PT, PT, R61, R69, RZ ;  /* 0x000000453d16e210 */ /* 0x000fe20007ffe0ff */
[----:B0-----:R-:W-:Y:S01]  /*15b0*/  @!P4 IMAD R24, R37, R52, RZ ;  /* 0x000000342518c224 */ /* 0x001fe200078e02ff */
[----:B----4-:R-:W-:-:S02]  /*15c0*/  @!P6 LEA R56, P3, R60, R56, 0x1 ;  /* 0x000000383c38e211 */ /* 0x010fc400078608ff */
[----:B------:R-:W-:Y:S01]  /*15d0*/  MOV R107, RZ ;  /* 0x000000ff006b7202 */ /* 0x000fe20000000f00 */
[----:B------:R-:W-:Y:S01]  /*15e0*/  @!P4 IMAD R61, R110, R53, R24 ;  /* 0x000000356e3dc224 */ /* 0x000fe200078e0218 */
[----:B------:R-:W0:Y:S01]  /*15f0*/  @!P2 LDC.64 R54, c[0x0][0x3e0] ;  /* 0x0000f800ff36ab82 */ /* 0x000e220000000a00 */
[----:B------:R-:W-:Y:S02]  /*1600*/  @!P4 MOV R58, R156 ;  /* 0x0000009c003ac202 */ /* 0x000fe40000000f00 */
[----:B------:R-:W-:Y:S02]  /*1610*/  @!P4 MOV R59, R159 ;  /* 0x0000009f003bc202 */ /* 0x000fe40000000f00 */
[----:B------:R-:W-:Y:S01]  /*1620*/  @!P6 LEA.HI.X R57, R60, R57, R22, 0x1, P3 ;  /* 0x000000393c39e211 */ /* 0x000fe200018f0c16 */
[----:B------:R-:W-:-:S04]  /*1630*/  @!P4 IMAD.WIDE.U32 R52, R110, R52, R58 ;  /* 0x000000346e34c225 */ /* 0x000fc800078e003a */
[----:B------:R4:W2:Y:S01]  /*1640*/  @!P6 LDG.E R107, desc[UR6][R56.64] ;  /* 0x00000006386be981 */ /* 0x0008a2000c1e1900 */
[----:B------:R-:W0:Y:S01]  /*1650*/  @!P0 LDC.64 R58, c[0x0][0x3e0] ;  /* 0x0000f800ff3a8b82 */ /* 0x000e220000000a00 */
[----:B------:R-:W-:Y:S02]  /*1660*/  @!P4 IADD3 R22, PT, PT, R53, R61, RZ ;  /* 0x0000003d3516c210 */ /* 0x000fe40007ffe0ff */
[----:B------:R-:W-:Y:S01]  /*1670*/  @!P4 LEA R64, P6, R52, R64, 0x1 ;  /* 0x000000403440c211 */ /* 0x000fe200078c08ff */
[----:B-----5:R-:W-:Y:S01]  /*1680*/  @!P5 IMAD R24, R39, R62, RZ ;  /* 0x0000003e2718d224 */ /* 0x020fe200078e02ff */
[----:B------:R-:W-:Y:S02]  /*1690*/  ISETP.GE.U32.AND P3, PT, R8, UR4, PT ;  /* 0x0000000408007c0c */ /* 0x000fe4000bf66070 */
[----:B------:R-:W-:Y:S01]  /*16a0*/  @!P4 LEA.HI.X R65, R52, R65, R22, 0x1, P6 ;  /* 0x000000413441c211 */ /* 0x000fe200030f0c16 */
[----:B----4-:R-:W4:Y:S01]  /*16b0*/  @!P0 LDC.64 R56, c[0x0][0x390] ;  /* 0x0000e400ff388b82 */ /* 0x010f220000000a00 */
[----:B------:R-:W-:-:S02]  /*16c0*/  @!P5 MOV R52, R156 ;  /* 0x0000009c0034d202 */ /* 0x000fc40000000f00 */
[----:B------:R-:W-:Y:S01]  /*16d0*/  @!P5 MOV R53, R159 ;  /* 0x0000009f0035d202 */ /* 0x000fe20000000f00 */
[C---:B------:R-:W-:Y:S01]  /*16e0*/  @!P5 IMAD R69, R108.reuse, R63, R24 ;  /* 0x0000003f6c45d224 */ /* 0x040fe200078e0218 */
[----:B------:R-:W-:Y:S01]  /*16f0*/  ISETP.GE.AND.EX P3, PT, R43, UR5, PT, P3 ;  /* 0x000000052b007c0c */ /* 0x000fe2000bf66330 */
[----:B------:R-:W-:Y:S01]  /*1700*/  @!P5 IMAD.WIDE.U32 R62, R108, R62, R52 ;  /* 0x0000003e6c3ed225 */ /* 0x000fe200078e0034 */
[----:B------:R-:W-:Y:S01]  /*1710*/  MOV R111, RZ ;  /* 0x000000ff006f7202 */ /* 0x000fe20000000f00 */
[----:B------:R-:W5:Y:S03]  /*1720*/  @!P2 LDC.64 R60, c[0x0][0x390] ;  /* 0x0000e400ff3cab82 */ /* 0x000f660000000a00 */
[----:B------:R-:W-:Y:S02]  /*1730*/  @!P5 IADD3 R22, PT, PT, R63, R69, RZ ;  /* 0x000000453f16d210 */ /* 0x000fe40007ffe0ff */
[----:B-1----:R-:W-:Y:S01]  /*1740*/  @!P5 LEA R66, P6, R62, R66, 0x1 ;  /* 0x000000423e42d211 */ /* 0x002fe200078c08ff */
[----:B0-----:R-:W-:Y:S01]  /*1750*/  @!P2 IMAD R24, R41, R54, RZ ;  /* 0x000000362918a224 */ /* 0x001fe200078e02ff */
[----:B------:R0:W2:Y:S01]  /*1760*/  @!P4 LDG.E R111, desc[UR6][R64.64] ;  /* 0x00000006406fc981 */ /* 0x0000a2000c1e1900 */
[----:B------:R-:W-:-:S02]  /*1770*/  @!P2 MOV R63, R159 ;  /* 0x0000009f003fa202 */ /* 0x000fc40000000f00 */
[----:B------:R-:W1:Y:S01]  /*1780*/  @!P3 LDC.64 R52, c[0x0][0x3e0] ;  /* 0x0000f800ff34bb82 */ /* 0x000e620000000a00 */
[----:B------:R-:W-:Y:S02]  /*1790*/  @!P5 LEA.HI.X R67, R62, R67, R22, 0x1, P6 ;  /* 0x000000433e43d211 */ /* 0x000fe400030f0c16 */
[----:B------:R-:W-:Y:S02]  /*17a0*/  @!P2 MOV R62, R156 ;  /* 0x0000009c003ea202 */ /* 0x000fe40000000f00 */
[----:B------:R-:W-:Y:S01]  /*17b0*/  ISETP.GE.U32.AND P4, PT, R9, UR4, PT ;  /* 0x0000000409007c0c */ /* 0x000fe2000bf86070 */
[C---:B------:R-:W-:Y:S02]  /*17c0*/  @!P2 IMAD R89, R106.reuse, R55, R24 ;  /* 0x000000376a59a224 */ /* 0x040fe400078e0218 */
[----:B------:R-:W-:Y:S01]  /*17d0*/  @!P2 IMAD.WIDE.U32 R54, R106, R54, R62 ;  /* 0x000000366a36a225 */ /* 0x000fe200078e003e */
[----:B------:R-:W-:Y:S01]  /*17e0*/  ISETP.GE.AND.EX P4, PT, R45, UR5, PT, P4 ;  /* 0x000000052d007c0c */ /* 0x000fe2000bf86340 */
[----:B0-----:R-:W0:Y:S01]  /*17f0*/  @!P3 LDC.64 R64, c[0x0][0x390] ;  /* 0x0000e400ff40bb82 */ /* 0x001e220000000a00 */
[----:B------:R-:W-:Y:S01]  /*1800*/  @!P0 MOV R62, R156 ;  /* 0x0000009c003e8202 */ /* 0x000fe20000000f00 */
[----:B------:R-:W-:Y:S01]  /*1810*/  @!P0 IMAD R22, R21, R58, RZ ;  /* 0x0000003a15168224 */ /* 0x000fe200078e02ff */
[----:B------:R-:W-:-:S02]  /*1820*/  @!P0 MOV R63, R159 ;  /* 0x0000009f003f8202 */ /* 0x000fc40000000f00 */
[----:B------:R-:W-:Y:S01]  /*1830*/  MOV R117, RZ ;  /* 0x000000ff00757202 */ /* 0x000fe20000000f00 */
[C---:B------:R-:W-:Y:S02]  /*1840*/  @!P0 IMAD R69, R130.reuse, R59, R22 ;  /* 0x0000003b82458224 */ /* 0x040fe400078e0216 */
[----:B------:R-:W-:-:S03]  /*1850*/  @!P0 IMAD.WIDE.U32 R58, R130, R58, R62 ;  /* 0x0000003a823a8225 */ /* 0x000fc600078e003e */
[----:B------:R1:W2:Y:S01]  /*1860*/  @!P5 LDG.E R117, desc[UR6][R66.64] ;  /* 0x000000064275d981 */ /* 0x0002a2000c1e1900 */
[----:B------:R-:W0:Y:S01]  /*1870*/  @!P4 LDC.64 R62, c[0x0][0x3e0] ;  /* 0x0000f800ff3ecb82 */ /* 0x000e220000000a00 */
[----:B------:R-:W-:Y:S02]  /*1880*/  @!P0 IADD3 R24, PT, PT, R59, R69, RZ ;  /* 0x000000453b188210 */ /* 0x000fe40007ffe0ff */
[C---:B----4-:R-:W-:Y:S02]  /*1890*/  @!P0 LEA R56, P5, R58.reuse, R56, 0x1 ;  /* 0x000000383a388211 */ /* 0x050fe400078a08ff */
[----:B------:R-:W-:Y:S02]  /*18a0*/  @!P2 IADD3 R22, PT, PT, R55, R89, RZ ;  /* 0x000000593716a210 */ /* 0x000fe40007ffe0ff */
[----:B------:R-:W-:Y:S02]  /*18b0*/  @!P0 LEA.HI.X R57, R58, R57, R24, 0x1, P5 ;  /* 0x000000393a398211 */ /* 0x000fe400028f0c18 */
[----:B-----5:R-:W-:Y:S01]  /*18c0*/  @!P2 LEA R60, P6, R54, R60, 0x1 ;  /* 0x0000003c363ca211 */ /* 0x020fe200078c08ff */
[----:B------:R-:W4:Y:S01]  /*18d0*/  @!P4 LDC.64 R58, c[0x0][0x390] ;  /* 0x0000e400ff3acb82 */ /* 0x000f220000000a00 */
[----:B------:R-:W-:-:S02]  /*18e0*/  ISETP.GE.U32.AND P5, PT, R10, UR4, PT ;  /* 0x000000040a007c0c */ /* 0x000fc4000bfa6070 */
[----:B------:R-:W-:Y:S01]  /*18f0*/  @!P2 LEA.HI.X R61, R54, R61, R22, 0x1, P6 ;  /* 0x0000003d363da211 */ /* 0x000fe200030f0c16 */
[----:B-1----:R-:W-:Y:S01]  /*1900*/  @!P3 IMAD R22, R43, R52, RZ ;  /* 0x000000342b16b224 */ /* 0x002fe200078e02ff */
[----:B------:R-:W-:Y:S02]  /*1910*/  ISETP.GE.AND.EX P5, PT, R47, UR5, PT, P5 ;  /* 0x000000052f007c0c */ /* 0x000fe4000bfa6350 */
[----:B------:R-:W-:Y:S02]  /*1920*/  ISETP.GE.U32.AND P6, PT, R11, UR4, PT ;  /* 0x000000040b007c0c */ /* 0x000fe4000bfc6070 */
[----:B------:R-:W-:Y:S02]  /*1930*/  @!P3 MOV R54, R156 ;  /* 0x0000009c0036b202 */ /* 0x000fe40000000f00 */
[----:B------:R-:W-:Y:S01]  /*1940*/  @!P3 MOV R55, R159 ;  /* 0x0000009f0037b202 */ /* 0x000fe20000000f00 */
[----:B------:R-:W-:Y:S01]  /*1950*/  @!P3 IMAD R67, R8, R53, R22 ;  /* 0x000000350843b224 */ /* 0x000fe200078e0216 */
[----:B------:R-:W-:-:S02]  /*1960*/  MOV R121, RZ ;  /* 0x000000ff00797202 */ /* 0x000fc40000000f00 */
[----:B------:R-:W-:Y:S01]  /*1970*/  ISETP.GE.AND.EX P6, PT, R49, UR5, PT, P6 ;  /* 0x0000000531007c0c */ /* 0x000fe2000bfc6360 */
[----:B------:R-:W-:Y:S01]  /*1980*/  @!P3 IMAD.WIDE.U32 R52, R8, R52, R54 ;  /* 0x000000340834b225 */ /* 0x000fe200078e0036 */
[----:B------:R-:W-:Y:S01]  /*1990*/  MOV R89, RZ ;  /* 0x000000ff00597202 */ /* 0x000fe20000000f00 */
[----:B------:R-:W1:Y:S01]  /*19a0*/  @!P5 LDC.64 R54, c[0x0][0x3e0] ;  /* 0x0000f800ff36db82 */ /* 0x000e620000000a00 */
[----:B------:R5:W2:Y:S02]  /*19b0*/  @!P2 LDG.E R121, desc[UR6][R60.64] ;  /* 0x000000063c79a981 */ /* 0x000aa4000c1e1900 */
[----:B------:R-:W-:Y:S02]  /*19c0*/  @!P3 IADD3 R22, PT, PT, R53, R67, RZ ;  /* 0x000000433516b210 */ /* 0x000fe40007ffe0ff */
[----:B0-----:R-:W-:Y:S01]  /*19d0*/  @!P3 LEA R64, P2, R52, R64, 0x1 ;  /* 0x000000403440b211 */ /* 0x001fe200078408ff */
[----:B------:R0:W3:Y:S01]  /*19e0*/  @!P0 LDG.E R89, desc[UR6][R56.64] ;  /* 0x0000000638598981 */ /* 0x0000e2000c1e1900 */
[----:B------:R-:W-:-:S02]  /*19f0*/  @!P4 MOV R53, R159 ;  /* 0x0000009f0035c202 */ /* 0x000fc40000000f00 */
[----:B------:R-:W-:Y:S01]  /*1a00*/  @!P3 LEA.HI.X R65, R52, R65, R22, 0x1, P2 ;  /* 0x000000413441b211 */ /* 0x000fe200010f0c16 */
[----:B------:R-:W-:Y:S01]  /*1a10*/  @!P4 IMAD R22, R45, R62, RZ ;  /* 0x0000003e2d16c224 */ /* 0x000fe200078e02ff */
[----:B------:R-:W-:Y:S01]  /*1a20*/  ISETP.GE.U32.AND P2, PT, R12, UR4, PT ;  /* 0x000000040c007c0c */ /* 0x000fe2000bf46070 */
[----:B-----5:R-:W5:Y:S01]  /*1a30*/  @!P5 LDC.64 R60, c[0x0][0x390] ;  /* 0x0000e400ff3cdb82 */ /* 0x020f620000000a00 */
[----:B------:R-:W-:Y:S01]  /*1a40*/  @!P4 MOV R52, R156 ;  /* 0x0000009c0034c202 */ /* 0x000fe20000000f00 */
[----:B------:R-:W-:Y:S01]  /*1a50*/  @!P4 IMAD R67, R9, R63, R22 ;  /* 0x0000003f0943c224 */ /* 0x000fe200078e0216 */
[----:B------:R-:W-:Y:S02]  /*1a60*/  ISETP.GE.AND.EX P2, PT, R51, UR5, PT, P2 ;  /* 0x0000000533007c0c */ /* 0x000fe4000bf46320 */
[----:B------:R-:W-:-:S03]  /*1a70*/  MOV R123, RZ ;  /* 0x000000ff007b7202 */ /* 0x000fc60000000f00 */
[----:B0-----:R-:W0:Y:S01]  /*1a80*/  @!P6 LDC.64 R56, c[0x0][0x3e0] ;  /* 0x0000f800ff38eb82 */ /* 0x001e220000000a00 */
[----:B------:R-:W-:Y:S02]  /*1a90*/  @!P4 IMAD.WIDE.U32 R62, R9, R62, R52 ;  /* 0x0000003e093ec225 */ /* 0x000fe400078e0034 */
[----:B------:R5:W2:Y:S03]  /*1aa0*/  @!P3 LDG.E R123, desc[UR6][R64.64] ;  /* 0x00000006407bb981 */ /* 0x000aa6000c1e1900 */
[----:B------:R-:W-:Y:S02]  /*1ab0*/  @!P4 IADD3 R22, PT, PT, R63, R67, RZ ;  /* 0x000000433f16c210 */ /* 0x000fe40007ffe0ff */
[C---:B----4-:R-:W-:Y:S01]  /*1ac0*/  @!P4 LEA R68, P3, R62.reuse, R58, 0x1 ;  /* 0x0000003a3e44c211 */ /* 0x050fe200078608ff */
[----:B------:R-:W4:Y:S03]  /*1ad0*/  @!P2 LDC.64 R52, c[0x0][0x3e0] ;  /* 0x0000f800ff34ab82 */ /* 0x000f260000000a00 */
[----:B------:R-:W-:-:S02]  /*1ae0*/  @!P4 LEA.HI.X R69, R62, R59, R22, 0x1, P3 ;  /* 0x0000003b3e45c211 */ /* 0x000fc400018f0c16 */
[----:B------:R-:W-:-:S03]  /*1af0*/  ISETP.GE.U32.AND P3, PT, R13, UR4, PT ;  /* 0x000000040d007c0c */ /* 0x000fc6000bf66070 */
[----:B------:R-:W4:Y:S01]  /*1b00*/  @!P6 LDC.64 R58, c[0x0][0x390] ;  /* 0x0000e400ff3aeb82 */ /* 0x000f220000000a00 */
[----:B-1----:R-:W-:Y:S01]  /*1b10*/  @!P5 IMAD R22, R47, R54, RZ ;  /* 0x000000362f16d224 */ /* 0x002fe200078e02ff */
[----:B------:R-:W-:Y:S02]  /*1b20*/  ISETP.GE.AND.EX P3, PT, R73, UR5, PT, P3 ;  /* 0x0000000549007c0c */ /* 0x000fe4000bf66330 */
[-C--:B------:R-:W-:Y:S02]  /*1b30*/  @!P5 MOV R62, R156.reuse ;  /* 0x0000009c003ed202 */ /* 0x080fe40000000f00 */
[----:B------:R-:W-:Y:S01]  /*1b40*/  @!P5 MOV R63, R159 ;  /* 0x0000009f003fd202 */ /* 0x000fe20000000f00 */
[----:B------:R-:W-:Y:S01]  /*1b50*/  @!P5 IMAD R55, R10, R55, R22 ;  /* 0x000000370a37d224 */ /* 0x000fe200078e0216 */
[----:B------:R-:W-:Y:S01]  /*1b60*/  @!P6 MOV R66, R156 ;  /* 0x0000009c0042e202 */ /* 0x000fe20000000f00 */
[----:B0-----:R-:W-:Y:S01]  /*1b70*/  @!P6 IMAD R22, R49, R56, RZ ;  /* 0x000000383116e224 */ /* 0x001fe200078e02ff */
[----:B------:R-:W-:-:S02]  /*1b80*/  @!P6 MOV R67, R159 ;  /* 0x0000009f0043e202 */ /* 0x000fc40000000f00 */
[----:B------:R-:W-:Y:S01]  /*1b90*/  MOV R129, RZ ;  /* 0x000000ff00817202 */ /* 0x000fe20000000f00 */
[----:B------:R-:W-:-:S04]  /*1ba0*/  @!P5 IMAD.WIDE.U32 R62, R10, R54, R62 ;  /* 0x000000360a3ed225 */ /* 0x000fc800078e003e */
[C---:B------:R-:W-:Y:S01]  /*1bb0*/  @!P6 IMAD R113, R11.reuse, R57, R22 ;  /* 0x000000390b71e224 */ /* 0x040fe200078e0216 */
[----:B------:R-:W2:Y:S01]  /*1bc0*/  @!P4 LDG.E R129, desc[UR6][R68.64] ;  /* 0x000000064481c981 */ /* 0x000ea2000c1e1900 */
[----:B------:R-:W-:Y:S02]  /*1bd0*/  @!P6 IMAD.WIDE.U32 R66, R11, R56, R66 ;  /* 0x000000380b42e225 */ /* 0x000fe400078e0042 */
[----:B------:R-:W0:Y:S01]  /*1be0*/  @!P2 LDC.64 R56, c[0x0][0x390] ;  /* 0x0000e400ff38ab82 */ /* 0x000e220000000a00 */
[----:B------:R-:W-:Y:S02]  /*1bf0*/  @!P5 IADD3 R22, PT, PT, R63, R55, RZ ;  /* 0x000000373f16d210 */ /* 0x000fe40007ffe0ff */
[C---:B-----5:R-:W-:Y:S02]  /*1c00*/  @!P5 LEA R64, P4, R62.reuse, R60, 0x1 ;  /* 0x0000003c3e40d211 */ /* 0x060fe400078808ff */
[----:B------:R-:W-:Y:S02]  /*1c10*/  MOV R131, RZ ;  /* 0x000000ff00837202 */ /* 0x000fe40000000f00 */
[----:B------:R-:W-:Y:S01]  /*1c20*/  @!P5 LEA.HI.X R65, R62, R61, R22, 0x1, P4 ;  /* 0x0000003d3e41d211 */ /* 0x000fe200020f0c16 */
[----:B------:R-:W1:Y:S01]  /*1c30*/  @!P3 LDC.64 R54, c[0x0][0x3e0] ;  /* 0x0000f800ff36bb82 */ /* 0x000e620000000a00 */
[----:B------:R-:W-:Y:S01]  /*1c40*/  @!P6 IADD3 R22, PT, PT, R67, R113, RZ ;  /* 0x000000714316e210 */ /* 0x000fe20007ffe0ff */
[----:B----4-:R-:W-:Y:S01]  /*1c50*/  @!P2 IMAD R24, R51, R52, RZ ;  /* 0x000000343318a224 */ /* 0x010fe200078e02ff */
[----:B------:R-:W-:Y:S01]  /*1c60*/  @!P6 LEA R62, P4, R66, R58, 0x1 ;  /* 0x0000003a423ee211 */ /* 0x000fe200078808ff */
[----:B------:R0:W4:Y:S01]  /*1c70*/  @!P5 LDG.E R131, desc[UR6][R64.64] ;  /* 0x000000064083d981 */ /* 0x000122000c1e1900 */
[----:B------:R-:W-:-:S02]  /*1c80*/  @!P2 MOV R60, R156 ;  /* 0x0000009c003ca202 */ /* 0x000fc40000000f00 */
[----:B------:R-:W-:Y:S02]  /*1c90*/  @!P2 MOV R61, R159 ;  /* 0x0000009f003da202 */ /* 0x000fe40000000f00 */
[----:B------:R-:W-:Y:S02]  /*1ca0*/  ISETP.GE.U32.AND P5, PT, R14, UR4, PT ;  /* 0x000000040e007c0c */ /* 0x000fe4000bfa6070 */
[----:B------:R-:W-:Y:S01]  /*1cb0*/  @!P6 LEA.HI.X R63, R66, R59, R22, 0x1, P4 ;  /* 0x0000003b423fe211 */ /* 0x000fe200020f0c16 */
[C---:B------:R-:W-:Y:S02]  /*1cc0*/  @!P2 IMAD R59, R12.reuse, R53, R24 ;  /* 0x000000350c3ba224 */ /* 0x040fe400078e0218 */
[----:B------:R-:W-:Y:S01]  /*1cd0*/  @!P2 IMAD.WIDE.U32 R60, R12, R52, R60 ;  /* 0x000000340c3ca225 */ /* 0x000fe200078e003c */
[----:B------:R-:W-:Y:S01]  /*1ce0*/  ISETP.GE.AND.EX P5, PT, R75, UR5, PT, P5 ;  /* 0x000000054b007c0c */ /* 0x000fe2000bfa6350 */
[----:B------:R-:W5:Y:S01]  /*1cf0*/  @!P3 LDC.64 R52, c[0x0][0x390] ;  /* 0x0000e400ff34bb82 */ /* 0x000f620000000a00 */
[----:B------:R-:W-:-:S02]  /*1d00*/  ISETP.GE.U32.AND P4, PT, R15, UR4, PT ;  /* 0x000000040f007c0c */ /* 0x000fc4000bf86070 */
[----:B------:R-:W-:Y:S02]  /*1d10*/  MOV R133, RZ ;  /* 0x000000ff00857202 */ /* 0x000fe40000000f00 */
[----:B------:R-:W-:Y:S02]  /*1d20*/  ISETP.GE.AND.EX P4, PT, R77, UR5, PT, P4 ;  /* 0x000000054d007c0c */ /* 0x000fe4000bf86340 */
[----:B------:R-:W-:Y:S02]  /*1d30*/  @!P2 IADD3 R22, PT, PT, R61, R59, RZ ;  /* 0x0000003b3d16a210 */ /* 0x000fe40007ffe0ff */
[----:B------:R5:W4:Y:S01]  /*1d40*/  @!P6 LDG.E R133, desc[UR6][R62.64] ;  /* 0x000000063e85e981 */ /* 0x000b22000c1e1900 */
[----:B0-----:R-:W-:Y:S01]  /*1d50*/  @!P2 LEA R64, P6, R60, R56, 0x1 ;  /* 0x000000383c40a211 */ /* 0x001fe200078c08ff */
[----:B-1----:R-:W-:Y:S01]  /*1d60*/  @!P3 IMAD R24, R73, R54, RZ ;  /* 0x000000364918b224 */ /* 0x002fe200078e02ff */
[----:B------:R-:W0:Y:S01]  /*1d70*/  @!P5 LDC.64 R58, c[0x0][0x3e0] ;  /* 0x0000f800ff3adb82 */ /* 0x000e220000000a00 */
[----:B------:R-:W-:-:S02]  /*1d80*/  @!P3 MOV R56, R156 ;  /* 0x0000009c0038b202 */ /* 0x000fc40000000f00 */
[----:B------:R-:W-:Y:S02]  /*1d90*/  @!P2 LEA.HI.X R65, R60, R57, R22, 0x1, P6 ;  /* 0x000000393c41a211 */ /* 0x000fe400030f0c16 */
[----:B------:R-:W-:Y:S01]  /*1da0*/  @!P3 MOV R57, R159 ;  /* 0x0000009f0039b202 */ /* 0x000fe20000000f00 */
[C---:B------:R-:W-:Y:S01]  /*1db0*/  @!P3 IMAD R67, R13.reuse, R55, R24 ;  /* 0x000000370d43b224 */ /* 0x040fe200078e0218 */
[----:B------:R-:W-:Y:S01]  /*1dc0*/  MOV R135, RZ ;  /* 0x000000ff00877202 */ /* 0x000fe20000000f00 */
[----:B------:R-:W1:Y:S01]  /*1dd0*/  @!P4 LDC.64 R60, c[0x0][0x3e0] ;  /* 0x0000f800ff3ccb82 */ /* 0x000e620000000a00 */
[----:B------:R-:W-:Y:S01]  /*1de0*/  ISETP.GE.U32.AND P6, PT, R16, UR4, PT ;  /* 0x0000000410007c0c */ /* 0x000fe2000bfc6070 */
[----:B------:R-:W-:-:S03]  /*1df0*/  @!P3 IMAD.WIDE.U32 R54, R13, R54, R56 ;  /* 0x000000360d36b225 */ /* 0x000fc600078e0038 */
[----:B------:R5:W4:Y:S01]  /*1e00*/  @!P2 LDG.E R135, desc[UR6][R64.64] ;  /* 0x000000064087a981 */ /* 0x000b22000c1e1900 */
[----:B------:R-:W-:Y:S02]  /*1e10*/  ISETP.GE.AND.EX P6, PT, R79, UR5, PT, P6 ;  /* 0x000000054f007c0c */ /* 0x000fe4000bfc6360 */
[----:B------:R-:W1:Y:S01]  /*1e20*/  @!P5 LDC.64 R56, c[0x0][0x390] ;  /* 0x0000e400ff38db82 */ /* 0x000e620000000a00 */
[----:B------:R-:W-:Y:S02]  /*1e30*/  @!P3 IADD3 R22, PT, PT, R55, R67, RZ ;  /* 0x000000433716b210 */ /* 0x000fe40007ffe0ff */
[----:B-----5:R-:W-:-:S04]  /*1e40*/  @!P3 LEA R62, P2, R54, R52, 0x1 ;  /* 0x00000034363eb211 */ /* 0x020fc800078408ff */
[----:B------:R-:W-:Y:S02]  /*1e50*/  @!P3 LEA.HI.X R63, R54, R53, R22, 0x1, P2 ;  /* 0x00000035363fb211 */ /* 0x000fe400010f0c16 */
[----:B------:R-:W5:Y:S01]  /*1e60*/  @!P4 LDC.64 R52, c[0x0][0x390] ;  /* 0x0000e400ff34cb82 */ /* 0x000f620000000a00 */
[----:B------:R-:W-:Y:S01]  /*1e70*/  @!P5 MOV R64, R156 ;  /* 0x0000009c0040d202 */ /* 0x000fe20000000f00 */
[----:B0-----:R-:W-:Y:S01]  /*1e80*/  @!P5 IMAD R22, R75, R58, RZ ;  /* 0x0000003a4b16d224 */ /* 0x001fe200078e02ff */
[----:B------:R-:W-:-:S05]  /*1e90*/  @!P5 MOV R65, R159 ;  /* 0x0000009f0041d202 */ /* 0x000fca0000000f00 */
[----:B------:R-:W0:Y:S01]  /*1ea0*/  @!P6 LDC.64 R54, c[0x0][0x3e0] ;  /* 0x0000f800ff36eb82 */ /* 0x000e220000000a00 */
[----:B------:R-:W-:Y:S01]  /*1eb0*/  MOV R137, RZ ;  /* 0x000000ff00897202 */ /* 0x000fe20000000f00 */
[C---:B------:R-:W-:Y:S01]  /*1ec0*/  @!P5 IMAD R67, R14.reuse, R59, R22 ;  /* 0x0000003b0e43d224 */ /* 0x040fe200078e0216 */
[----:B------:R-:W-:Y:S01]  /*1ed0*/  @!P4 MOV R59, R159 ;  /* 0x0000009f003bc202 */ /* 0x000fe20000000f00 */
[----:B------:R-:W-:Y:S01]  /*1ee0*/  @!P5 IMAD.WIDE.U32 R64, R14, R58, R64 ;  /* 0x0000003a0e40d225 */ /* 0x000fe200078e0040 */
[----:B------:R-:W-:Y:S02]  /*1ef0*/  @!P4 MOV R58, R156 ;  /* 0x0000009c003ac202 */ /* 0x000fe40000000f00 */
[----:B------:R-:W-:Y:S01]  /*1f00*/  ISETP.GE.U32.AND P2, PT, R17, UR4, PT ;  /* 0x0000000411007c0c */ /* 0x000fe2000bf46070 */
[-C--:B-1----:R-:W-:Y:S01]  /*1f10*/  @!P4 IMAD R22, R77, R60.reuse, RZ ;  /* 0x0000003c4d16c224 */ /* 0x082fe200078e02ff */
[----:B------:R1:W4:Y:S03]  /*1f20*/  @!P3 LDG.E R137, desc[UR6][R62.64] ;  /* 0x000000063e89b981 */ /* 0x000326000c1e1900 */
[----:B------:R-:W-:Y:S01]  /*1f30*/  @!P4 IMAD R69, R15, R61, R22 ;  /* 0x0000003d0f45c224 */ /* 0x000fe200078e0216 */
[----:B------:R-:W-:Y:S01]  /*1f40*/  @!P5 IADD3 R22, PT, PT, R65, R67, RZ ;  /* 0x000000434116d210 */ /* 0x000fe20007ffe0ff */
[----:B------:R-:W-:Y:S01]  /*1f50*/  @!P4 IMAD.WIDE.U32 R60, R15, R60, R58 ;  /* 0x0000003c0f3cc225 */ /* 0x000fe200078e003a */
[----:B------:R-:W-:Y:S01]  /*1f60*/  ISETP.GE.AND.EX P2, PT, R81, UR5, PT, P2 ;  /* 0x0000000551007c0c */ /* 0x000fe2000bf46320 */
[----:B------:R-:W0:Y:S01]  /*1f70*/  @!P6 LDC.64 R58, c[0x0][0x390] ;  /* 0x0000e400ff3aeb82 */ /* 0x000e220000000a00 */
[----:B-1----:R-:W-:-:S04]  /*1f80*/  @!P5 LEA R62, P3, R64, R56, 0x1 ;  /* 0x00000038403ed211 */ /* 0x002fc800078608ff */
[----:B------:R-:W-:Y:S02]  /*1f90*/  @!P5 LEA.HI.X R63, R64, R57, R22, 0x1, P3 ;  /* 0x00000039403fd211 */ /* 0x000fe400018f0c16 */
[----:B------:R-:W-:Y:S02]  /*1fa0*/  @!P4 IADD3 R22, PT, PT, R61, R69, RZ ;  /* 0x000000453d16c210 */ /* 0x000fe40007ffe0ff */
[----:B-----5:R-:W-:-:S04]  /*1fb0*/  @!P4 LEA R56, P3, R60, R52, 0x1 ;  /* 0x000000343c38c211 */ /* 0x020fc800078608ff */
[----:B------:R-:W-:Y:S02]  /*1fc0*/  @!P4 LEA.HI.X R57, R60, R53, R22, 0x1, P3 ;  /* 0x000000353c39c211 */ /* 0x000fe400018f0c16 */
[----:B------:R-:W-:Y:S01]  /*1fd0*/  ISETP.GE.U32.AND P3, PT, R18, UR4, PT ;  /* 0x0000000412007c0c */ /* 0x000fe2000bf66070 */
[----:B0-----:R-:W-:Y:S01]  /*1fe0*/  @!P6 IMAD R24, R79, R54, RZ ;  /* 0x000000364f18e224 */ /* 0x001fe200078e02ff */
[----:B------:R-:W-:Y:S01]  /*1ff0*/  @!P6 MOV R60, R156 ;  /* 0x0000009c003ce202 */ /* 0x000fe20000000f00 */
[----:B------:R-:W0:Y:S01]  /*2000*/  @!P2 LDC.64 R52, c[0x0][0x3e0] ;  /* 0x0000f800ff34ab82 */ /* 0x000e220000000a00 */
[----:B------:R-:W-:Y:S02]  /*2010*/  @!P6 MOV R61, R159 ;  /* 0x0000009f003de202 */ /* 0x000fe40000000f00 */
[----:B------:R-:W-:Y:S01]  /*2020*/  ISETP.GE.AND.EX P3, PT, R83, UR5, PT, P3 ;  /* 0x0000000553007c0c */ /* 0x000fe2000bf66330 */
[C---:B------:R-:W-:Y:S01]  /*2030*/  @!P6 IMAD R65, R16.reuse, R55, R24 ;  /* 0x000000371041e224 */ /* 0x040fe200078e0218 */
[----:B------:R-:W-:Y:S01]  /*2040*/  MOV R139, RZ ;  /* 0x000000ff008b7202 */ /* 0x000fe20000000f00 */
[----:B------:R-:W-:Y:S01]  /*2050*/  @!P6 IMAD.WIDE.U32 R54, R16, R54, R60 ;  /* 0x000000361036e225 */ /* 0x000fe200078e003c */
[----:B------:R-:W-:-:S02]  /*2060*/  MOV R141, RZ ;  /* 0x000000ff008d7202 */ /* 0x000fc40000000f00 */
[----:B------:R-:W-:Y:S02]  /*2070*/  IADD3 R71, PT, PT, R71, 0x1e0, RZ ;  /* 0x000001e047477810 */ /* 0x000fe40007ffe0ff */
[----:B------:R-:W-:Y:S01]  /*2080*/  @!P6 IADD3 R22, PT, PT, R55, R65, RZ ;  /* 0x000000413716e210 */ /* 0x000fe20007ffe0ff */
[----:B------:R1:W5:Y:S01]  /*2090*/  @!P5 LDG.E R139, desc[UR6][R62.64] ;  /* 0x000000063e8bd981 */ /* 0x000362000c1e1900 */
[----:B------:R-:W3:Y:S01]  /*20a0*/  @!P2 LDC.64 R64, c[0x0][0x390] ;  /* 0x0000e400ff40ab82 */ /* 0x000ee20000000a00 */
[----:B------:R-:W-:Y:S02]  /*20b0*/  SHF.R.S32.HI R67, RZ, 0x1f, R71 ;  /* 0x0000001fff437819 */ /* 0x000fe40000011447 */
[----:B------:R0:W5:Y:S01]  /*20c0*/  @!P4 LDG.E R141, desc[UR6][R56.64] ;  /* 0x00000006388dc981 */ /* 0x000162000c1e1900 */
[----:B------:R-:W-:Y:S02]  /*20d0*/  ISETP.GE.U32.AND P4, PT, R71, UR4, PT ;  /* 0x0000000447007c0c */ /* 0x000fe4000bf86070 */
[----:B------:R-:W-:-:S02]  /*20e0*/  @!P6 LEA R58, P5, R54, R58, 0x1 ;  /* 0x0000003a363ae211 */ /* 0x000fc400078a08ff */
[----:B------:R-:W3:Y:S01]  /*20f0*/  @!P3 LDC.64 R60, c[0x0][0x390] ;  /* 0x0000e400ff3cbb82 */ /* 0x000ee20000000a00 */
[----:B------:R-:W-:Y:S02]  /*2100*/  ISETP.GE.AND.EX P4, PT, R67, UR5, PT, P4 ;  /* 0x0000000543007c0c */ /* 0x000fe4000bf86340 */
[----:B------:R-:W-:-:S05]  /*2110*/  @!P6 LEA.HI.X R59, R54, R59, R22, 0x1, P5 ;  /* 0x0000003b363be211 */ /* 0x000fca00028f0c16 */
[----:B-1----:R-:W1:Y:S01]  /*2120*/  @!P3 LDC.64 R62, c[0x0][0x3e0] ;  /* 0x0000f800ff3ebb82 */ /* 0x002e620000000a00 */
[----:B------:R-:W-:Y:S01]  /*2130*/  ISETP.GE.U32.AND P5, PT, R19, UR4, PT ;  /* 0x0000000413007c0c */ /* 0x000fe2000bfa6070 */
[----:B0-----:R-:W-:-:S03]  /*2140*/  @!P2 IMAD R22, R81, R52, RZ ;  /* 0x000000345116a224 */ /* 0x001fc600078e02ff */
[----:B------:R-:W-:Y:S02]  /*2150*/  ISETP.GE.AND.EX P5, PT, R85, UR5, PT, P5 ;  /* 0x0000000555007c0c */ /* 0x000fe4000bfa6350 */
[----:B------:R-:W-:Y:S02]  /*2160*/  @!P2 MOV R54, R156 ;  /* 0x0000009c0036a202 */ /* 0x000fe40000000f00 */
[----:B------:R-:W-:Y:S01]  /*2170*/  @!P2 MOV R55, R159 ;  /* 0x0000009f0037a202 */ /* 0x000fe20000000f00 */
[C---:B------:R-:W-:Y:S01]  /*2180*/  @!P2 IMAD R69, R17.reuse, R53, R22 ;  /* 0x000000351145a224 */ /* 0x040fe200078e0216 */
[----:B------:R-:W-:Y:S01]  /*2190*/  MOV R143, RZ ;  /* 0x000000ff008f7202 */ /* 0x000fe20000000f00 */
[----:B------:R-:W0:Y:S01]  /*21a0*/  @!P4 LDC.64 R56, c[0x0][0x3e0] ;  /* 0x0000f800ff38cb82 */ /* 0x000e220000000a00 */
[----:B------:R-:W-:-:S04]  /*21b0*/  @!P2 IMAD.WIDE.U32 R52, R17, R52, R54 ;  /* 0x000000341134a225 */ /* 0x000fc800078e0036 */
[----:B------:R1:W5:Y:S01]  /*21c0*/  @!P6 LDG.E R143, desc[UR6][R58.64] ;  /* 0x000000063a8fe981 */ /* 0x000362000c1e1900 */
[----:B------:R-:W-:Y:S02]  /*21d0*/  @!P2 IADD3 R22, PT, PT, R53, R69, RZ ;  /* 0x000000453516a210 */ /* 0x000fe40007ffe0ff */
[----:B------:R-:W0:Y:S01]  /*21e0*/  @!P5 LDC.64 R54, c[0x0][0x3e0] ;  /* 0x0000f800ff36db82 */ /* 0x000e220000000a00 */
[----:B---3--:R-:W-:Y:S01]  /*21f0*/  @!P2 LEA R64, P6, R52, R64, 0x1 ;  /* 0x000000403440a211 */ /* 0x008fe200078c08ff */
[----:B-1----:R-:W-:-:S03]  /*2200*/  @!P3 IMAD R24, R83, R62, RZ ;  /* 0x0000003e5318b224 */ /* 0x002fc600078e02ff */
[----:B------:R-:W-:Y:S02]  /*2210*/  @!P2 LEA.HI.X R65, R52, R65, R22, 0x1, P6 ;  /* 0x000000413441a211 */ /* 0x000fe400030f0c16 */
[----:B------:R-:W-:Y:S01]  /*2220*/  @!P3 MOV R58, R156 ;  /* 0x0000009c003ab202 */ /* 0x000fe20000000f00 */
[----:B------:R-:W1:Y:S01]  /*2230*/  @!P4 LDC.64 R52, c[0x0][0x390] ;  /* 0x0000e400ff34cb82 */ /* 0x000e620000000a00 */
[----:B------:R-:W-:Y:S01]  /*2240*/  @!P3 MOV R59, R159 ;  /* 0x0000009f003bb202 */ /* 0x000fe20000000f00 */
[C---:B------:R-:W-:Y:S01]  /*2250*/  @!P3 IMAD R69, R18.reuse, R63, R24 ;  /* 0x0000003f1245b224 */ /* 0x040fe200078e0218 */
[----:B------:R-:W-:Y:S01]  /*2260*/  MOV R145, RZ ;  /* 0x000000ff00917202 */ /* 0x000fe20000000f00 */
[----:B------:R-:W-:-:S04]  /*2270*/  @!P3 IMAD.WIDE.U32 R62, R18, R62, R58 ;  /* 0x0000003e123eb225 */ /* 0x000fc800078e003a */
[----:B------:R-:W3:Y:S01]  /*2280*/  @!P5 LDC.64 R58, c[0x0][0x390] ;  /* 0x0000e400ff3adb82 */ /* 0x000ee20000000a00 */
[----:B------:R-:W5:Y:S01]  /*2290*/  @!P2 LDG.E R145, desc[UR6][R64.64] ;  /* 0x000000064091a981 */ /* 0x000f62000c1e1900 */
        /* <DEDUP_REMOVED lines=8> */
[----:B------:R-:W-:-:S02]  /*2320*/  @!P5 IMAD R22, R85, R54, RZ ;  /* 0x000000365516d224 */ /* 0x000fc400078e02ff */
[----:B------:R-:W-:Y:S01]  /*2330*/  @!P4 IMAD.WIDE.U32 R62, R71, R56, R62 ;  /* 0x00000038473ec225 */ /* 0x000fe200078e003e */
[----:B------:R-:W-:Y:S02]  /*2340*/  @!P5 MOV R56, R156 ;  /* 0x0000009c0038d202 */ /* 0x000fe40000000f00 */
[----:B------:R-:W-:Y:S01]  /*2350*/  MOV R149, RZ ;  /* 0x000000ff00957202 */ /* 0x000fe20000000f00 */
[----:B------:R-:W-:Y:S01]  /*2360*/  @!P5 IMAD R55, R19, R55, R22 ;  /* 0x000000371337d224 */ /* 0x000fe200078e0216 */
[----:B------:R-:W-:Y:S01]  /*2370*/  @!P4 IADD3 R22, PT, PT, R63, R67, RZ ;  /* 0x000000433f16c210 */ /* 0x000fe20007ffe0ff */
[----:B------:R-:W-:Y:S01]  /*2380*/  @!P5 IMAD.WIDE.U32 R56, R19, R54, R56 ;  /* 0x000000361338d225 */ /* 0x000fe200078e0038 */
[C---:B-1----:R-:W-:Y:S02]  /*2390*/  @!P4 LEA R52, P2, R62.reuse, R52, 0x1 ;  /* 0x000000343e34c211 */ /* 0x042fe400078408ff */
[----:B------:R-:W-:Y:S01]  /*23a0*/  MOV R151, RZ ;  /* 0x000000ff00977202 */ /* 0x000fe20000000f00 */
[----:B------:R-:W5:Y:S01]  /*23b0*/  @!P3 LDG.E R149, desc[UR6][R60.64] ;  /* 0x000000063c95b981 */ /* 0x000f62000c1e1900 */
[----:B------:R-:W-:-:S02]  /*23c0*/  @!P4 LEA.HI.X R53, R62, R53, R22, 0x1, P2 ;  /* 0x000000353e35c211 */ /* 0x000fc400010f0c16 */
[----:B------:R-:W-:Y:S02]  /*23d0*/  @!P5 IADD3 R22, PT, PT, R57, R55, RZ ;  /* 0x000000373916d210 */ /* 0x000fe40007ffe0ff */
[C---:B---3--:R-:W-:Y:S01]  /*23e0*/  @!P5 LEA R58, P2, R56.reuse, R58, 0x1 ;  /* 0x0000003a383ad211 */ /* 0x048fe200078408ff */
[----:B------:R0:W3:Y:S01]  /*23f0*/  @!P4 LDG.E R151, desc[UR6][R52.64] ;  /* 0x000000063497c981 */ /* 0x0000e2000c1e1900 */
[----:B------:R-:W-:Y:S02]  /*2400*/  MOV R153, RZ ;  /* 0x000000ff00997202 */ /* 0x000fe40000000f00 */
[----:B------:R-:W-:-:S05]  /*2410*/  @!P5 LEA.HI.X R59, R56, R59, R22, 0x1, P2 ;  /* 0x0000003b383bd211 */ /* 0x000fca00010f0c16 */
[----:B------:R-:W3:Y:S01]  /*2420*/  @!P5 LDG.E R153, desc[UR6][R58.64] ;  /* 0x000000063a99d981 */ /* 0x000ee2000c1e1900 */
[--C-:B------:R-:W-:Y:S02]  /*2430*/  HADD2.F32 R22, -RZ, R87.reuse.H0_H0 ;  /* 0x20000057ff167230 */ /* 0x100fe40000004100 */
[----:B------:R-:W-:-:S05]  /*2440*/  HADD2.F32 R87, -RZ, R87.H1_H1 ;  /* 0x30000057ff577230 */ /* 0x000fca0000004100 */
[C---:B------:R-:W-:Y:S01]  /*2450*/  FADD.FTZ R28, R22.reuse, R87 ;  /* 0x00000057161c7221 */ /* 0x040fe20000010000 */
[----:B------:R-:W-:Y:S01]  /*2460*/  FMUL.FTZ R55, R87, R87 ;  /* 0x0000005757377220 */ /* 0x000fe20000410000 */
[--C-:B------:R-:W-:Y:S02]  /*2470*/  HADD2.F32 R26, -RZ, R91.reuse.H0_H0 ;  /* 0x2000005bff1a7230 */ /* 0x100fe40000004100 */
[----:B------:R-:W-:Y:S01]  /*2480*/  FADD.FTZ R28, RZ, R28 ;  /* 0x0000001cff1c7221 */ /* 0x000fe20000010000 */
[----:B------:R-:W-:Y:S02]  /*2490*/  HADD2.F32 R91, -RZ, R91.H1_H1 ;  /* 0x3000005bff5b7230 */ /* 0x000fe40000004100 */
[----:B------:R-:W-:-:S04]  /*24a0*/  FFMA.FTZ R55, R22, R22, R55 ;  /* 0x0000001616377223 */ /* 0x000fc80000010037 */
[----:B------:R-:W-:Y:S01]  /*24b0*/  FADD.FTZ R55, RZ, R55 ;  /* 0x00000037ff377221 */ /* 0x000fe20000010000 */
[----:B------:R-:W-:Y:S01]  /*24c0*/  FADD.FTZ R32, R26, R91 ;  /* 0x0000005b1a207221 */ /* 0x000fe20000010000 */
[--C-:B------:R-:W-:Y:S02]  /*24d0*/  HADD2.F32 R24, -RZ, R89.reuse.H0_H0 ;  /* 0x20000059ff187230 */ /* 0x100fe40000004100 */
[----:B------:R-:W-:-:S05]  /*24e0*/  HADD2.F32 R89, -RZ, R89.H1_H1 ;  /* 0x30000059ff597230 */ /* 0x000fca0000004100 */
[----:B0-----:R-:W-:Y:S01]  /*24f0*/  FADD.FTZ R53, R24, R89 ;  /* 0x0000005918357221 */ /* 0x001fe20000010000 */
[----:B------:R-:W-:-:S03]  /*2500*/  FMUL.FTZ R57, R89, R89 ;  /* 0x0000005959397220 */ /* 0x000fc60000410000 */
[----:B------:R-:W-:Y:S01]  /*2510*/  FADD.FTZ R53, R28, R53 ;  /* 0x000000351c357221 */ /* 0x000fe20000010000 */
[--C-:B------:R-:W-:Y:S02]  /*2520*/  HADD2.F32 R28, -RZ, R93.reuse.H0_H0 ;  /* 0x2000005dff1c7230 */ /* 0x100fe40000004100 */
[----:B------:R-:W-:Y:S01]  /*2530*/  FFMA.FTZ R30, R24, R24, R57 ;  /* 0x00000018181e7223 */ /* 0x000fe20000010039 */
[----:B------:R-:W-:Y:S02]  /*2540*/  HADD2.F32 R93, -RZ, R93.H1_H1 ;  /* 0x3000005dff5d7230 */ /* 0x000fe40000004100 */
[----:B------:R-:W-:Y:S01]  /*2550*/  FMUL.FTZ R57, R91, R91 ;  /* 0x0000005b5b397220 */ /* 0x000fe20000410000 */
[----:B------:R-:W-:Y:S01]  /*2560*/  FADD.FTZ R32, R53, R32 ;  /* 0x0000002035207221 */ /* 0x000fe20000010000 */
[----:B------:R-:W-:Y:S01]  /*2570*/  FADD.FTZ R55, R55, R30 ;  /* 0x0000001e37377221 */ /* 0x000fe20000010000 */
[--C-:B--2---:R-:W-:Y:S02]  /*2580*/  HADD2.F32 R30, -RZ, R95.reuse.H0_H0 ;  /* 0x2000005fff1e7230 */ /* 0x104fe40000004100 */
        /* <DEDUP_REMOVED lines=71> */
[----:B------:R-:W-:Y:S02]  /*2a00*/  HADD2.F32 R119, -RZ, R119.H1_H1 ;  /* 0x30000077ff777230 */ /* 0x000fe40000004100 */
[----:B------:R-:W-:Y:S01]  /*2a10*/  FFMA.FTZ R54, R46, R46, R55 ;  /* 0x0000002e2e367223 */ /* 0x000fe20000010037 */
[----:B------:R-:W-:Y:S01]  /*2a20*/  FMUL.FTZ R55, R117, R117 ;  /* 0x0000007575377220 */ /* 0x000fe20000410000 */
[----:B------:R-:W-:Y:S01]  /*2a30*/  FADD.FTZ R52, R52, R53 ;  /* 0x0000003534347221 */ /* 0x000fe20000010000 */
[----:B------:R-:W-:-:S02]  /*2a40*/  HADD2.F32 R72, -RZ, R121.H0_H0 ;  /* 0x20000079ff487230 */ /* 0x000fc40000004100 */
[----:B------:R-:W-:Y:S01]  /*2a50*/  FADD.FTZ R53, R50, R119 ;  /* 0x0000007732357221 */ /* 0x000fe20000010000 */
[----:B------:R-:W-:Y:S02]  /*2a60*/  HADD2.F32 R121, -RZ, R121.H1_H1 ;  /* 0x30000079ff797230 */ /* 0x000fe40000004100 */
[----:B------:R-:W-:Y:S01]  /*2a70*/  FADD.FTZ R54, R57, R54 ;  /* 0x0000003639367221 */ /* 0x000fe20000010000 */
[----:B------:R-:W-:Y:S01]  /*2a80*/  FFMA.FTZ R55, R48, R48, R55 ;  /* 0x0000003030377223 */ /* 0x000fe20000010037 */
[----:B------:R-:W-:Y:S01]  /*2a90*/  FMUL.FTZ R57, R119, R119 ;  /* 0x0000007777397220 */ /* 0x000fe20000410000 */
[----:B------:R-:W-:Y:S01]  /*2aa0*/  FADD.FTZ R52, R52, R53 ;  /* 0x0000003534347221 */ /* 0x000fe20000010000 */
[--C-:B------:R-:W-:Y:S02]  /*2ab0*/  HADD2.F32 R74, -RZ, R123.reuse.H0_H0 ;  /* 0x2000007bff4a7230 */ /* 0x100fe40000004100 */
[----:B------:R-:W-:Y:S01]  /*2ac0*/  FADD.FTZ R54, R54, R55 ;  /* 0x0000003736367221 */ /* 0x000fe20000010000 */
[----:B------:R-:W-:Y:S01]  /*2ad0*/  FADD.FTZ R53, R72, R121 ;  /* 0x0000007948357221 */ /* 0x000fe20000010000 */
[----:B------:R-:W-:-:S02]  /*2ae0*/  HADD2.F32 R123, -RZ, R123.H1_H1 ;  /* 0x3000007bff7b7230 */ /* 0x000fc40000004100 */
[----:B------:R-:W-:Y:S01]  /*2af0*/  FFMA.FTZ R57, R50, R50, R57 ;  /* 0x0000003232397223 */ /* 0x000fe20000010039 */
        /* <DEDUP_REMOVED lines=15> */
[--C-:B------:R-:W-:Y:S02]  /*2bf0*/  HADD2.F32 R80, -RZ, R129.reuse.H0_H0 ;  /* 0x20000081ff507230 */ /* 0x100fe40000004100 */
[----:B------:R-:W-:Y:S01]  /*2c00*/  FADD.FTZ R54, R54, R57 ;  /* 0x0000003936367221 */ /* 0x000fe20000010000 */
[----:B------:R-:W-:Y:S01]  /*2c10*/  FADD.FTZ R52, R52, R53 ;  /* 0x0000003534347221 */ /* 0x000fe20000010000 */
[----:B------:R-:W-:Y:S01]  /*2c20*/  FFMA.FTZ R55, R76, R76, R55 ;  /* 0x0000004c4c377223 */ /* 0x000fe20000010037 */
[----:B------:R-:W-:-:S02]  /*2c30*/  HADD2.F32 R129, -RZ, R129.H1_H1 ;  /* 0x30000081ff817230 */ /* 0x000fc40000004100 */
[----:B------:R-:W-:Y:S01]  /*2c40*/  FADD.FTZ R53, R78, R127 ;  /* 0x0000007f4e357221 */ /* 0x000fe20000010000 */
[----:B------:R-:W-:Y:S01]  /*2c50*/  FMUL.FTZ R57, R127, R127 ;  /* 0x0000007f7f397220 */ /* 0x000fe20000410000 */
[----:B------:R-:W-:Y:S01]  /*2c60*/  FADD.FTZ R54, R54, R55 ;  /* 0x0000003736367221 */ /* 0x000fe20000010000 */
[--C-:B----4-:R-:W-:Y:S02]  /*2c70*/  HADD2.F32 R82, -RZ, R131.reuse.H0_H0 ;  /* 0x20000083ff527230 */ /* 0x110fe40000004100 */
        /* <DEDUP_REMOVED lines=8> */
[----:B------:R-:W-:Y:S02]  /*2d00*/  HADD2.F32 R133, -RZ, R133.H1_H1 ;  /* 0x30000085ff857230 */ /* 0x000fe40000004100 */
[----:B------:R-:W-:Y:S01]  /*2d10*/  FADD.FTZ R52, R52, R53 ;  /* 0x0000003534347221 */ /* 0x000fe20000010000 */
[----:B------:R-:W-:Y:S01]  /*2d20*/  FMUL.FTZ R57, R131, R131 ;  /* 0x0000008383397220 */ /* 0x000fe20000410000 */
        /* <DEDUP_REMOVED lines=22> */
[----:B-----5:R-:W-:-:S02]  /*2e90*/  HADD2.F32 R90, -RZ, R139.H0_H0 ;  /* 0x2000008bff5a7230 */ /* 0x020fc40000004100 */
[----:B------:R-:W-:Y:S02]  /*2ea0*/  HADD2.F32 R139, -RZ, R139.H1_H1 ;  /* 0x3000008bff8b7230 */ /* 0x000fe40000004100 */
[--C-:B------:R-:W-:Y:S02]  /*2eb0*/  HADD2.F32 R92, -RZ, R141.reuse.H0_H0 ;  /* 0x2000008dff5c7230 */ /* 0x100fe40000004100 */
        /* <DEDUP_REMOVED lines=11> */
[----:B------:R-:W-:Y:S02]  /*2f70*/  FADD.FTZ R52, R52, R53 ;  /* 0x0000003534347221 */ /* 0x000fe40000010000 */
[----:B------:R-:W-:Y:S01]  /*2f80*/  FADD.FTZ R54, R54, R55 ;  /* 0x0000003736367221 */ /* 0x000fe20000010000 */
[----:B------:R-:W-:Y:S02]  /*2f90*/  HADD2.F32 R98, -RZ, R147.H1_H1 ;  /* 0x30000093ff627230 */ /* 0x000fe40000004100 */
[--C-:B------:R-:W-:Y:S02]  /*2fa0*/  HADD2.F32 R94, -RZ, R143.reuse.H1_H1 ;  /* 0x3000008fff5e7230 */ /* 0x100fe40000004100 */
[----:B------:R-:W-:-:S03]  /*2fb0*/  HADD2.F32 R143, -RZ, R143.H0_H0 ;  /* 0x2000008fff8f7230 */ /* 0x000fc60000004100 */
[----:B------:R-:W-:Y:S02]  /*2fc0*/  FMUL.FTZ R56, R94, R94 ;  /* 0x0000005e5e387220 */ /* 0x000fe40000410000 */
[C---:B------:R-:W-:Y:S02]  /*2fd0*/  FADD.FTZ R53, R143.reuse, R94 ;  /* 0x0000005e8f357221 */ /* 0x040fe40000010000 */
[----:B------:R-:W-:Y:S01]  /*2fe0*/  FFMA.FTZ R55, R143, R143, R56 ;  /* 0x0000008f8f377223 */ /* 0x000fe20000010038 */
[----:B------:R-:W-:Y:S02]  /*2ff0*/  HADD2.F32 R147, -RZ, R147.H0_H0 ;  /* 0x20000093ff937230 */ /* 0x000fe40000004100 */
[----:B------:R-:W-:Y:S01]  /*3000*/  FADD.FTZ R52, R52, R53 ;  /* 0x0000003534347221 */ /* 0x000fe20000010000 */
[--C-:B------:R-:W-:Y:S02]  /*3010*/  HADD2.F32 R96, -RZ, R145.reuse.H1_H1 ;  /* 0x30000091ff607230 */ /* 0x100fe40000004100 */
[----:B------:R-:W-:-:S03]  /*3020*/  HADD2.F32 R145, -RZ, R145.H0_H0 ;  /* 0x20000091ff917230 */ /* 0x000fc60000004100 */
[----:B------:R-:W-:Y:S01]  /*3030*/  FMUL.FTZ R56, R96, R96 ;  /* 0x0000006060387220 */ /* 0x000fe20000410000 */
[----:B------:R-:W-:Y:S01]  /*3040*/  FADD.FTZ R54, R54, R55 ;  /* 0x0000003736367221 */ /* 0x000fe20000010000 */
[C---:B------:R-:W-:Y:S02]  /*3050*/  FADD.FTZ R53, R145.reuse, R96 ;  /* 0x0000006091357221 */ /* 0x040fe40000010000 */
[----:B------:R-:W-:Y:S01]  /*3060*/  FFMA.FTZ R55, R145, R145, R56 ;  /* 0x0000009191377223 */ /* 0x000fe20000010038 */
[----:B------:R-:W-:Y:S01]  /*3070*/  FMUL.FTZ R56, R98, R98 ;  /* 0x0000006262387220 */ /* 0x000fe20000410000 */
[----:B------:R-:W-:Y:S01]  /*3080*/  FADD.FTZ R52, R52, R53 ;  /* 0x0000003534347221 */ /* 0x000fe20000010000 */
[C---:B------:R-:W-:Y:S01]  /*3090*/  FADD.FTZ R53, R147.reuse, R98 ;  /* 0x0000006293357221 */ /* 0x040fe20000010000 */
[----:B------:R-:W-:Y:S01]  /*30a0*/  FADD.FTZ R54, R54, R55 ;  /* 0x0000003736367221 */ /* 0x000fe20000010000 */
[----:B------:R-:W-:Y:S02]  /*30b0*/  FFMA.FTZ R55, R147, R147, R56 ;  /* 0x0000009393377223 */ /* 0x000fe40000010038 */
[----:B------:R-:W-:Y:S01]  /*30c0*/  FADD.FTZ R52, R52, R53 ;  /* 0x0000003534347221 */ /* 0x000fe20000010000 */
[----:B------:R-:W-:-:S02]  /*30d0*/  HADD2.F32 R100, -RZ, R149.H1_H1 ;  /* 0x30000095ff647230 */ /* 0x000fc40000004100 */
[----:B------:R-:W-:-:S03]  /*30e0*/  HADD2.F32 R149, -RZ, R149.H0_H0 ;  /* 0x20000095ff957230 */ /* 0x000fc60000004100 */
[----:B------:R-:W-:Y:S01]  /*30f0*/  FMUL.FTZ R56, R100, R100 ;  /* 0x0000006464387220 */ /* 0x000fe20000410000 */
[--C-:B---3--:R-:W-:Y:S02]  /*3100*/  HADD2.F32 R102, -RZ, R151.reuse.H1_H1 ;  /* 0x30000097ff667230 */ /* 0x108fe40000004100 */
[----:B------:R-:W-:Y:S01]  /*3110*/  FADD.FTZ R54, R54, R55 ;  /* 0x0000003736367221 */ /* 0x000fe20000010000 */
[C---:B------:R-:W-:Y:S01]  /*3120*/  FADD.FTZ R53, R149.reuse, R100 ;  /* 0x0000006495357221 */ /* 0x040fe20000010000 */
[----:B------:R-:W-:Y:S01]  /*3130*/  FFMA.FTZ R55, R149, R149, R56 ;  /* 0x0000009595377223 */ /* 0x000fe20000010038 */
[----:B------:R-:W-:Y:S02]  /*3140*/  HADD2.F32 R151, -RZ, R151.H0_H0 ;  /* 0x20000097ff977230 */ /* 0x000fe40000004100 */
        /* <DEDUP_REMOVED lines=52> */
.L_x_3184:
[----:B------:R-:W-:Y:S05]  /*3490*/  BSYNC.RECONVERGENT B0 ;  /* 0x0000000000007941 */ /* 0x000fea0003800200 */
.L_x_3183:
        /* <DEDUP_REMOVED lines=34> */
.L_x_3186:
[----:B------:R-:W-:Y:S05]  /*36c0*/  BSYNC.RECONVERGENT B0 ;  /* 0x0000000000007941 */ /* 0x000fea0003800200 */
.L_x_3185:
        /* <DEDUP_REMOVED lines=27> */
.L_x_3189:
[----:B------:R-:W3:Y:S04]  /*3880*/  LDG.E.STRONG.GPU R54, desc[UR6][R52.64] ;  /* 0x0000000634367981 */ /* 0x000ee8000c1ef900 */
[----:B---3--:R-:W-:Y:S01]  /*3890*/  CCTL.IVALL ;  /* 0x00000000ff00798f */ /* 0x008fe20002000000 */
[----:B------:R-:W-:Y:S05]  /*38a0*/  YIELD ;  /* 0x0000000000007946 */ /* 0x000fea0003800000 */
[----:B------:R-:W-:-:S13]  /*38b0*/  ISETP.NE.AND P2, PT, R54, R59, PT ;  /* 0x0000003b3600720c */ /* 0x000fda0003f45270 */
[----:B------:R-:W-:Y:S05]  /*38c0*/  @P2 BRA `(.L_x_3189) ;  /* 0xfffffffc00ec2947 */ /* 0x000fea000383ffff */
.L_x_3188:
        /* <DEDUP_REMOVED lines=16> */
.L_x_3191:
        /* <DEDUP_REMOVED lines=62> */
.L_x_3190:
        /* <DEDUP_REMOVED lines=38> */
.L_x_3192:
        /* <DEDUP_REMOVED lines=19> */
.L_x_3193:
        /* <DEDUP_REMOVED lines=9> */
.L_x_3194:
[----:B------:R-:W-:Y:S05]  /*41d0*/  BSYNC.RECONVERGENT B0 ;  /* 0x0000000000007941 */ /* 0x000fea0003800200 */
.L_x_3187:
[----:B------:R-:W4:Y:S01]  /*41e0*/  S2UR UR5, SR_CgaCtaId ;  /* 0x00000000000579c3 */ /* 0x000f220000008800 */
[----:B------:R-:W5:Y:S01]  /*41f0*/  LDCU UR8, c[0x0][0x414] ;  /* 0x00008280ff0877ac */ /* 0x000f620008000800 */
[----:B------:R-:W-:Y:S01]  /*4200*/  LOP3.LUT R63, R20, 0xffff, RZ, 0xc0, !PT ;  /* 0x0000ffff143f7812 */ /* 0x000fe200078ec0ff */
[----:B------:R-:W-:-:S03]  /*4210*/  UMOV UR4, 0x400 ;  /* 0x0000040000047882 */ /* 0x000fc60000000000 */
[----:B------:R-:W-:Y:S02]  /*4220*/  IADD3 R63, PT, PT, R132, R63, RZ ;  /* 0x0000003f843f7210 */ /* 0x000fe40007ffe0ff */
[----:B---3--:R-:W2:Y:S08]  /*4230*/  @P1 LDC.64 R52, c[0x0][0x388] ;  /* 0x0000e200ff341b82 */ /* 0x008eb00000000a00 */
[----:B-1----:R-:W1:Y:S01]  /*4240*/  LDC.64 R56, c[0x0][0x398] ;  /* 0x0000e600ff387b82 */ /* 0x002e620000000a00 */
[----:B----4-:R-:W-:-:S07]  /*4250*/  ULEA UR4, UR5, UR4, 0x18 ;  /* 0x0000000405047291 */ /* 0x010fce000f8ec0ff */
[----:B------:R-:W3:Y:S01]  /*4260*/  LDC.64 R54, c[0x0][0x3a0] ;  /* 0x0000e800ff367b82 */ /* 0x000ee20000000a00 */
[----:B------:R-:W4:Y:S01]  /*4270*/  LDCU UR5, c[0x0][0x404] ;  /* 0x00008080ff0577ac */ /* 0x000f220008000800 */
[----:B--2---:R-:W-:-:S04]  /*4280*/  @P1 IMAD.WIDE R58, R0, 0x8, R52 ;  /* 0x00000008003a1825 */ /* 0x004fc800078e0234 */
[----:B-----5:R-:W-:Y:S01]  /*4290*/  @P1 FMUL.FTZ R52, R112, UR8 ;  /* 0x0000000870341c20 */ /* 0x020fe20008410000 */
[----:B------:R-:W-:Y:S01]  /*42a0*/  @P1 FMUL.FTZ R53, R113, UR8 ;  /* 0x0000000871351c20 */ /* 0x000fe20008410000 */
[----:B------:R-:W-:Y:S04]  /*42b0*/  @!P3 STS.64 [UR4+0x78], R112 ;  /* 0x00007870ff00b988 */ /* 0x000fe80008000a04 */
[----:B------:R4:W-:Y:S01]  /*42c0*/  @P1 STG.E.64 desc[UR6][R58.64], R52 ;  /* 0x000000343a001986 */ /* 0x0009e2000c101b06 */
[C---:B-1----:R-:W-:Y:S01]  /*42d0*/  IMAD.WIDE R60, R63.reuse, 0x2, R56 ;  /* 0x000000023f3c7825 */ /* 0x042fe200078e0238 */
        /* <DEDUP_REMOVED lines=64> */
.L_x_3198:
[----:B------:R-:W-:Y:S05]  /*46e0*/  BSYNC.RECONVERGENT B1 ;  /* 0x0000000000017941 */ /* 0x000fea0003800200 */
.L_x_3197:
        /* <DEDUP_REMOVED lines=20> */
.L_x_3200:
[----:B------:R-:W-:Y:S05]  /*4830*/  BSYNC.RECONVERGENT B1 ;  /* 0x0000000000017941 */ /* 0x000fea0003800200 */
.L_x_3199:
        /* <DEDUP_REMOVED lines=20> */
.L_x_3202:
[----:B------:R-:W-:Y:S05]  /*4980*/  BSYNC.RECONVERGENT B1 ;  /* 0x0000000000017941 */ /* 0x000fea0003800200 */
.L_x_3201:
        /* <DEDUP_REMOVED lines=30> */
.L_x_3204:
[----:B------:R-:W-:Y:S05]  /*4b70*/  BSYNC.RECONVERGENT B1 ;  /* 0x0000000000017941 */ /* 0x000fea0003800200 */
.L_x_3203:
        /* <DEDUP_REMOVED lines=17> */
[----:B------:R-:W-:Y:S02]  /*4c90*/  F2FP.F16.F32.PACK_AB R53, R71, R30 ;  /* 0x0000001e4735723e */ /* 0x000fe400000000ff */
[----:B------:R-:W-:-:S05]  /*4ca0*/  LEA.HI.X R55, R52, UR11, R55, 0x1, P4 ;  /* 0x0000000b34377c11 */ /* 0x000fca000a0f0c37 */
[----:B------:R4:W-:Y:S02]  /*4cb0*/  STG.E desc[UR6][R54.64], R53 ;  /* 0x0000003536007986 */ /* 0x0009e4000c101906 */
.L_x_3206:
[----:B------:R-:W-:Y:S05]  /*4cc0*/  BSYNC.RECONVERGENT B1 ;  /* 0x0000000000017941 */ /* 0x000fea0003800200 */
.L_x_3205:
        /* <DEDUP_REMOVED lines=17> */
[----:B------:R-:W-:Y:S02]  /*4de0*/  F2FP.F16.F32.PACK_AB R53, R71, R32 ;  /* 0x000000204735723e */ /* 0x000fe400000000ff */
[----:B------:R-:W-:-:S05]  /*4df0*/  LEA.HI.X R55, R52, UR11, R55, 0x1, P0 ;  /* 0x0000000b34377c11 */ /* 0x000fca00080f0c37 */
[----:B------:R0:W-:Y:S02]  /*4e00*/  STG.E desc[UR6][R54.64], R53 ;  /* 0x0000003536007986 */ /* 0x0001e4000c101906 */
.L_x_3208:
[----:B------:R-:W-:Y:S05]  /*4e10*/  BSYNC.RECONVERGENT B1 ;  /* 0x0000000000017941 */ /* 0x000fea0003800200 */
.L_x_3207:
        /* <DEDUP_REMOVED lines=20> */
.L_x_3210:
[----:B------:R-:W-:Y:S05]  /*4f60*/  BSYNC.RECONVERGENT B1 ;  /* 0x0000000000017941 */ /* 0x000fea0003800200 */
.L_x_3209:
        /* <DEDUP_REMOVED lines=20> */
.L_x_3212:
[----:B------:R-:W-:Y:S05]  /*50b0*/  BSYNC.RECONVERGENT B1 ;  /* 0x0000000000017941 */ /* 0x000fea0003800200 */
.L_x_3211:
        /* <DEDUP_REMOVED lines=32> */
.L_x_3214:
[----:B------:R-:W-:Y:S05]  /*52c0*/  BSYNC.RECONVERGENT B1 ;  /* 0x0000000000017941 */ /* 0x000fea0003800200 */
.L_x_3213:
        /* <DEDUP_REMOVED lines=20> */
.L_x_3216:
[----:B------:R-:W-:Y:S05]  /*5410*/  BSYNC.RECONVERGENT B1 ;  /* 0x0000000000017941 */ /* 0x000fea0003800200 */
.L_x_3215:
        /* <DEDUP_REMOVED lines=20> */
.L_x_3218:
[----:B------:R-:W-:Y:S05]  /*5560*/  BSYNC.RECONVERGENT B1 ;  /* 0x0000000000017941 */ /* 0x000fea0003800200 */
.L_x_3217:
        /* <DEDUP_REMOVED lines=20> */
.L_x_3220:
[----:B------:R-:W-:Y:S05]  /*56b0*/  BSYNC.RECONVERGENT B1 ;  /* 0x0000000000017941 */ /* 0x000fea0003800200 */
.L_x_3219:
        /* <DEDUP_REMOVED lines=20> */
.L_x_3222:
[----:B------:R-:W-:Y:S05]  /*5800*/  BSYNC.RECONVERGENT B1 ;  /* 0x0000000000017941 */ /* 0x000fea0003800200 */
.L_x_3221:
        /* <DEDUP_REMOVED lines=29> */
.L_x_3224:
[----:B------:R-:W-:Y:S05]  /*59e0*/  BSYNC.RECONVERGENT B1 ;  /* 0x0000000000017941 */ /* 0x000fea0003800200 */
.L_x_3223:
        /* <DEDUP_REMOVED lines=20> */
.L_x_3226:
[----:B------:R-:W-:Y:S05]  /*5b30*/  BSYNC.RECONVERGENT B1 ;  /* 0x0000000000017941 */ /* 0x000fea0003800200 */
.L_x_3225:
        /* <DEDUP_REMOVED lines=20> */
.L_x_3228:
[----:B------:R-:W-:Y:S05]  /*5c80*/  BSYNC.RECONVERGENT B1 ;  /* 0x0000000000017941 */ /* 0x000fea0003800200 */
.L_x_3227:
        /* <DEDUP_REMOVED lines=20> */
.L_x_3230:
[----:B------:R-:W-:Y:S05]  /*5dd0*/  BSYNC.RECONVERGENT B1 ;  /* 0x0000000000017941 */ /* 0x000fea0003800200 */
.L_x_3229:
        /* <DEDUP_REMOVED lines=29> */
.L_x_3232:
[----:B------:R-:W-:Y:S05]  /*5fb0*/  BSYNC.RECONVERGENT B1 ;  /* 0x0000000000017941 */ /* 0x000fea0003800200 */
.L_x_3231:
        /* <DEDUP_REMOVED lines=20> */
.L_x_3234:
[----:B------:R-:W-:Y:S05]  /*6100*/  BSYNC.RECONVERGENT B1 ;  /* 0x0000000000017941 */ /* 0x000fea0003800200 */
.L_x_3233:
        /* <DEDUP_REMOVED lines=20> */
.L_x_3236:
[----:B------:R-:W-:Y:S05]  /*6250*/  BSYNC.RECONVERGENT B1 ;  /* 0x0000000000017941 */ /* 0x000fea0003800200 */
.L_x_3235:
        /* <DEDUP_REMOVED lines=20> */
.L_x_3238:
[----:B------:R-:W-:Y:S05]  /*63a0*/  BSYNC.RECONVERGENT B1 ;  /* 0x0000000000017941 */ /* 0x000fea0003800200 */
.L_x_3237:
        /* <DEDUP_REMOVED lines=30> */
.L_x_3240:
[----:B------:R-:W-:Y:S05]  /*6590*/  BSYNC.RECONVERGENT B1 ;  /* 0x0000000000017941 */ /* 0x000fea0003800200 */
.L_x_3239:
        /* <DEDUP_REMOVED lines=20> */
.L_x_3242:
[----:B------:R-:W-:Y:S05]  /*66e0*/  BSYNC.RECONVERGENT B1 ;  /* 0x0000000000017941 */ /* 0x000fea0003800200 */
.L_x_3241:
        /* <DEDUP_REMOVED lines=20> */
.L_x_3244:
[----:B------:R-:W-:Y:S05]  /*6830*/  BSYNC.RECONVERGENT B1 ;  /* 0x0000000000017941 */ /* 0x000fea0003800200 */
.L_x_3243:
        /* <DEDUP_REMOVED lines=20> */
.L_x_3246:
[----:B------:R-:W-:Y:S05]  /*6980*/  BSYNC.RECONVERGENT B1 ;  /* 0x0000000000017941 */ /* 0x000fea0003800200 */
.L_x_3245:
        /* <DEDUP_REMOVED lines=20> */
.L_x_3248:
[----:B------:R-:W-:Y:S05]  /*6ad0*/  BSYNC.RECONVERGENT B1 ;  /* 0x0000000000017941 */ /* 0x000fea0003800200 */
.L_x_3247:
        /* <DEDUP_REMOVED lines=32> */
.L_x_3250:
[----:B------:R-:W-:Y:S05]  /*6ce0*/  BSYNC.RECONVERGENT B1 ;  /* 0x0000000000017941 */ /* 0x000fea0003800200 */
.L_x_3249:
        /* <DEDUP_REMOVED lines=20> */
.L_x_3252:
[----:B------:R-:W-:Y:S05]  /*6e30*/  BSYNC.RECONVERGENT B1 ;  /* 0x0000000000017941 */ /* 0x000fea0003800200 */
.L_x_3251:
        /* <DEDUP_REMOVED lines=20> */
.L_x_3254:
[----:B------:R-:W-:Y:S05]  /*6f80*/  BSYNC.RECONVERGENT B1 ;  /* 0x0000000000017941 */ /* 0x000fea0003800200 */
.L_x_3253:
        /* <DEDUP_REMOVED lines=20> */
.L_x_3256:
[----:B------:R-:W-:Y:S05]  /*70d0*/  BSYNC.RECONVERGENT B1 ;  /* 0x0000000000017941 */ /* 0x000fea0003800200 */
.L_x_3255:
        /* <DEDUP_REMOVED lines=20> */
.L_x_3258:
[----:B------:R-:W-:Y:S05]  /*7220*/  BSYNC.RECONVERGENT B1 ;  /* 0x0000000000017941 */ /* 0x000fea0003800200 */
.L_x_3257:
        /* <DEDUP_REMOVED lines=10> */
[----:B------:R-:W-:Y:S01]  /*72d0*/  F2FP.F16.F32.PACK_AB R55, R55, R22 ;  /* 0x000000163737723e */ /* 0x000fe200000000ff */
        /* <DEDUP_REMOVED lines=8> */
.L_x_3196:
        /* <DEDUP_REMOVED lines=38> */
.L_x_3261:
[----:B------:R-:W-:Y:S05]  /*75c0*/  BSYNC.RECONVERGENT B1 ;  /* 0x0000000000017941 */ /* 0x000fea0003800200 */
.L_x_3260:
[----:B------:R-:W-:Y:S04]  /*75d0*/  BSSY.RECONVERGENT B1, `(.L_x_3262) ;  /* 0x000001e000017945 */ /* 0x000fe80003800200 */
[----:B------:R-:W-:Y:S05]  /*75e0*/  @P0 BRA `(.L_x_3263) ;  /* 0x0000000000700947 */ /* 0x000fea0003800000 */
[--C-:B------:R-:W-:Y:S01]  /*75f0*/  FADD.FTZ R24, R24, -R56.reuse ;  /* 0x8000003818187221 */ /* 0x100fe20000010000 */
[----:B------:R-:W-:Y:S01]  /*7600*/  FADD.FTZ R22, R89, -R56 ;  /* 0x8000003859167221 */ /* 0x000fe20000010000 */
[----:B------:R-:W1:Y:S01]  /*7610*/  LDCU.64 UR8, c[0x0][0x3e0] ;  /* 0x00007c00ff0877ac */ /* 0x000e620008000a00 */
[----:B------:R-:W-:Y:S01]  /*7620*/  MOV R54, R156 ;  /* 0x0000009c00367202 */ /* 0x000fe20000000f00 */
[----:B------:R-:W-:Y:S01]  /*7630*/  FMUL.FTZ R24, R24, R57 ;  /* 0x0000003918187220 */ /* 0x000fe20000410000 */
[----:B------:R-:W-:Y:S01]  /*7640*/  MOV R55, R159 ;  /* 0x0000009f00377202 */ /* 0x000fe20000000f00 */
[----:B------:R-:W2:Y:S02]  /*7650*/  LDCU.64 UR10, c[0x0][0x380] ;  /* 0x00007000ff0a77ac */ /* 0x000ea40008000a00 */
[----:B0-----:R-:W-:Y:S01]  /*7660*/  FFMA.FTZ R53, R67, R24, R70 ;  /* 0x0000001843357223 */ /* 0x001fe20000010046 */
[----:B------:R-:W-:-:S03]  /*7670*/  FMUL.FTZ R24, R22, R57 ;  /* 0x0000003916187220 */ /* 0x000fc60000410000 */
[----:B------:R-:W-:Y:S01]  /*7680*/  FMUL.FTZ R22, R53, -1.4426950216293334961 ;  /* 0xbfb8aa3b35167820 */ /* 0x000fe20000410000 */
[----:B------:R-:W-:-:S04]  /*7690*/  FFMA.FTZ R114, R68, R24, R69 ;  /* 0x0000001844727223 */ /* 0x000fc80000010045 */
[----:B------:R-:W-:Y:S01]  /*76a0*/  FMUL.FTZ R52, R114, -1.4426950216293334961 ;  /* 0xbfb8aa3b72347820 */ /* 0x000fe20000410000 */
        /* <DEDUP_REMOVED lines=16> */
.L_x_3263:
[----:B------:R-:W-:Y:S05]  /*77b0*/  BSYNC.RECONVERGENT B1 ;  /* 0x0000000000017941 */ /* 0x000fea0003800200 */
.L_x_3262:
[----:B------:R-:W-:Y:S04]  /*77c0*/  BSSY.RECONVERGENT B1, `(.L_x_3264) ;  /* 0x000001e000017945 */ /* 0x000fe80003800200 */
[----:B------:R-:W-:Y:S05]  /*77d0*/  @P4 BRA `(.L_x_3265) ;  /* 0x0000000000704947 */ /* 0x000fea0003800000 */
[--C-:B------:R-:W-:Y:S01]  /*77e0*/  FADD.FTZ R26, R26, -R56.reuse ;  /* 0x800000381a1a7221 */ /* 0x100fe20000010000 */
[----:B------:R-:W-:Y:S01]  /*77f0*/  FADD.FTZ R22, R91, -R56 ;  /* 0x800000385b167221 */ /* 0x000fe20000010000 */
[----:B------:R-:W2:Y:S01]  /*7800*/  LDCU.64 UR8, c[0x0][0x3e0] ;  /* 0x00007c00ff0877ac */ /* 0x000ea20008000a00 */
[----:B01----:R-:W-:Y:S01]  /*7810*/  MOV R52, R156 ;  /* 0x0000009c00347202 */ /* 0x003fe20000000f00 */
        /* <DEDUP_REMOVED lines=24> */
.L_x_3265:
[----:B------:R-:W-:Y:S05]  /*79a0*/  BSYNC.RECONVERGENT B1 ;  /* 0x0000000000017941 */ /* 0x000fea0003800200 */
.L_x_3264:
        /* <DEDUP_REMOVED lines=38> */
[----:B------:R-:W-:-:S05]  /*7c10*/  F2FP.F16.F32.PACK_AB R87, R87, R24 ;  /* 0x000000185757723e */ /* 0x000fca00000000ff */
[----:B------:R3:W-:Y:S02]  /*7c20*/  STG.E desc[UR6][R52.64], R87 ;  /* 0x0000005734007986 */ /* 0x0007e4000c101906 */
.L_x_3267:
[----:B------:R-:W-:Y:S05]  /*7c30*/  BSYNC.RECONVERGENT B1 ;  /* 0x0000000000017941 */ /* 0x000fea0003800200 */
.L_x_3266:
        /* <DEDUP_REMOVED lines=28> */
[----:B------:R-:W-:-:S05]  /*7e00*/  F2FP.F16.F32.PACK_AB R71, R71, R24 ;  /* 0x000000184747723e */ /* 0x000fca00000000ff */
[----:B------:R4:W-:Y:S02]  /*7e10*/  STG.E desc[UR6][R52.64], R71 ;  /* 0x0000004734007986 */ /* 0x0009e4000c101906 */
.L_x_3269:
[----:B------:R-:W-:Y:S05]  /*7e20*/  BSYNC.RECONVERGENT B1 ;  /* 0x0000000000017941 */ /* 0x000fea0003800200 */
.L_x_3268:
        /* <DEDUP_REMOVED lines=30> */
.L_x_3271:
[----:B------:R-:W-:Y:S05]  /*8010*/  BSYNC.RECONVERGENT B1 ;  /* 0x0000000000017941 */ /* 0x000fea0003800200 */
.L_x_3270:
        /* <DEDUP_REMOVED lines=30> */
.L_x_3273:
[----:B------:R-:W-:Y:S05]  /*8200*/  BSYNC.RECONVERGENT B1 ;  /* 0x0000000000017941 */ /* 0x000fea0003800200 */
.L_x_3272:
        /* <DEDUP_REMOVED lines=30> */
.L_x_3275:
[----:B------:R-:W-:Y:S05]  /*83f0*/  BSYNC.RECONVERGENT B1 ;  /* 0x0000000000017941 */ /* 0x000fea0003800200 */
.L_x_3274:
        /* <DEDUP_REMOVED lines=42> */
.L_x_3277:
[----:B------:R-:W-:Y:S05]  /*86a0*/  BSYNC.RECONVERGENT B1 ;  /* 0x0000000000017941 */ /* 0x000fea0003800200 */
.L_x_3276:
        /* <DEDUP_REMOVED lines=30> */
.L_x_3279:
[----:B------:R-:W-:Y:S05]  /*8890*/  BSYNC.RECONVERGENT B1 ;  /* 0x0000000000017941 */ /* 0x000fea0003800200 */
.L_x_3278:
        /* <DEDUP_REMOVED lines=30> */
.L_x_3281:
[----:B------:R-:W-:Y:S05]  /*8a80*/  BSYNC.RECONVERGENT B1 ;  /* 0x0000000000017941 */ /* 0x000fea0003800200 */
.L_x_3280:
        /* <DEDUP_REMOVED lines=30> */
.L_x_3283:
[----:B------:R-:W-:Y:S05]  /*8c70*/  BSYNC.RECONVERGENT B1 ;  /* 0x0000000000017941 */ /* 0x000fea0003800200 */
.L_x_3282:
        /* <DEDUP_REMOVED lines=30> */
.L_x_3285:
[----:B------:R-:W-:Y:S05]  /*8e60*/  BSYNC.RECONVERGENT B1 ;  /* 0x0000000000017941 */ /* 0x000fea0003800200 */
.L_x_3284:
        /* <DEDUP_REMOVED lines=39> */
.L_x_3287:
[----:B------:R-:W-:Y:S05]  /*90e0*/  BSYNC.RECONVERGENT B1 ;  /* 0x0000000000017941 */ /* 0x000fea0003800200 */
.L_x_3286:
        /* <DEDUP_REMOVED lines=30> */
.L_x_3289:
[----:B------:R-:W-:Y:S05]  /*92d0*/  BSYNC.RECONVERGENT B1 ;  /* 0x0000000000017941 */ /* 0x000fea0003800200 */
.L_x_3288:
        /* <DEDUP_REMOVED lines=30> */
.L_x_3291:
[----:B------:R-:W-:Y:S05]  /*94c0*/  BSYNC.RECONVERGENT B1 ;  /* 0x0000000000017941 */ /* 0x000fea0003800200 */
.L_x_3290:
        /* <DEDUP_REMOVED lines=30> */
.L_x_3293:
[----:B------:R-:W-:Y:S05]  /*96b0*/  BSYNC.RECONVERGENT B1 ;  /* 0x0000000000017941 */ /* 0x000fea0003800200 */
.L_x_3292:
        /* <DEDUP_REMOVED lines=39> */
.L_x_3295:
[----:B------:R-:W-:Y:S05]  /*9930*/  BSYNC.RECONVERGENT B1 ;  /* 0x0000000000017941 */ /* 0x000fea0003800200 */
.L_x_3294:
        /* <DEDUP_REMOVED lines=30> */
.L_x_3297:
[----:B------:R-:W-:Y:S05]  /*9b20*/  BSYNC.RECONVERGENT B1 ;  /* 0x0000000000017941 */ /* 0x000fea0003800200 */
.L_x_3296:
        /* <DEDUP_REMOVED lines=30> */
.L_x_3299:
[----:B------:R-:W-:Y:S05]  /*9d10*/  BSYNC.RECONVERGENT B1 ;  /* 0x0000000000017941 */ /* 0x000fea0003800200 */
.L_x_3298:
        /* <DEDUP_REMOVED lines=30> */
.L_x_3301:
[----:B------:R-:W-:Y:S05]  /*9f00*/  BSYNC.RECONVERGENT B1 ;  /* 0x0000000000017941 */ /* 0x000fea0003800200 */
.L_x_3300:
        /* <DEDUP_REMOVED lines=40> */
.L_x_3303:
[----:B------:R-:W-:Y:S05]  /*a190*/  BSYNC.RECONVERGENT B1 ;  /* 0x0000000000017941 */ /* 0x000fea0003800200 */
.L_x_3302:
        /* <DEDUP_REMOVED lines=30> */
.L_x_3305:
[----:B------:R-:W-:Y:S05]  /*a380*/  BSYNC.RECONVERGENT B1 ;  /* 0x0000000000017941 */ /* 0x000fea0003800200 */
.L_x_3304:
        /* <DEDUP_REMOVED lines=30> */
.L_x_3307:
[----:B------:R-:W-:Y:S05]  /*a570*/  BSYNC.RECONVERGENT B1 ;  /* 0x0000000000017941 */ /* 0x000fea0003800200 */
.L_x_3306:
        /* <DEDUP_REMOVED lines=30> */
.L_x_3309:
[----:B------:R-:W-:Y:S05]  /*a760*/  BSYNC.RECONVERGENT B1 ;  /* 0x0000000000017941 */ /* 0x000fea0003800200 */
.L_x_3308:
        /* <DEDUP_REMOVED lines=30> */
.L_x_3311:
[----:B------:R-:W-:Y:S05]  /*a950*/  BSYNC.RECONVERGENT B1 ;  /* 0x0000000000017941 */ /* 0x000fea0003800200 */
.L_x_3310:
        /* <DEDUP_REMOVED lines=42> */
.L_x_3313:
[----:B------:R-:W-:Y:S05]  /*ac00*/  BSYNC.RECONVERGENT B1 ;  /* 0x0000000000017941 */ /* 0x000fea0003800200 */
.L_x_3312:
        /* <DEDUP_REMOVED lines=30> */
.L_x_3315:
[----:B------:R-:W-:Y:S05]  /*adf0*/  BSYNC.RECONVERGENT B1 ;  /* 0x0000000000017941 */ /* 0x000fea0003800200 */
.L_x_3314:
        /* <DEDUP_REMOVED lines=30> */
.L_x_3317:
[----:B------:R-:W-:Y:S05]  /*afe0*/  BSYNC.RECONVERGENT B1 ;  /* 0x0000000000017941 */ /* 0x000fea0003800200 */
.L_x_3316:
        /* <DEDUP_REMOVED lines=30> */
.L_x_3319:
[----:B------:R-:W-:Y:S05]  /*b1d0*/  BSYNC.RECONVERGENT B1 ;  /* 0x0000000000017941 */ /* 0x000fea0003800200 */
.L_x_3318:
        /* <DEDUP_REMOVED lines=30> */
.L_x_3321:
[----:B------:R-:W-:Y:S05]  /*b3c0*/  BSYNC.RECONVERGENT B1 ;  /* 0x0000000000017941 */ /* 0x000fea0003800200 */
.L_x_3320:
        /* <DEDUP_REMOVED lines=28> */
.L_x_3259:
[----:B------:R-:W-:Y:S05]  /*b590*/  BSYNC.RECONVERGENT B0 ;  /* 0x0000000000007941 */ /* 0x000fea0003800200 */
.L_x_3195:
        /* <DEDUP_REMOVED lines=8> */
.L_x_3323:
        /* <DEDUP_REMOVED lines=14> */
.L_x_4548:


//--------------------- .text._Z35group_norm_nhwc_fwd_one_pass_kernelI11Fp16IOFp16WLi64ELi48ELi384EEv26Group_norm_nhwc_fwd_params --------------------------
	.section	.text._Z35group_norm_nhwc_fwd_one_pass_kernelI11Fp16IOFp16WLi64ELi48ELi384EEv26Group_norm_nhwc_fwd_params,"ax",@progbits
	.align	128
        .global         _Z35group_norm_nhwc_fwd_one_pass_kernelI11Fp16IOFp16WLi64ELi48ELi384EEv26Group_norm_nhwc_fwd_params
        .type           _Z35group_norm_nhwc_fwd_one_pass_kernelI11Fp16IOFp16WLi64ELi48ELi384EEv26Group_norm_nhwc_fwd_params,@function
        .size           _Z35group_norm_nhwc_fwd_one_pass_kernelI11Fp16IOFp16WLi64ELi48ELi384EEv26Group_norm_nhwc_fwd_params,(.L_x_4549 - _Z35group_norm_nhwc_fwd_one_pass_kernelI11Fp16IOFp16WLi64ELi48ELi384EEv26Group_norm_nhwc_fwd_params)
        .other          _Z35group_norm_nhwc_fwd_one_pass_kernelI11Fp16IOFp16WLi64ELi48ELi384EEv26Group_norm_nhwc_fwd_params,@"STO_CUDA_ENTRY STV_DEFAULT"
_Z35group_norm_nhwc_fwd_one_pass_kernelI11Fp16IOFp16WLi64ELi48ELi384EEv26Group_norm_nhwc_fwd_params:
.text._Z35group_norm_nhwc_fwd_one_pass_kernelI11Fp16IOFp16WLi64ELi48ELi384EEv26Group_norm_nhwc_fwd_params:
        /* <DEDUP_REMOVED lines=25> */
.L_x_3351:
[----:B0-----:R-:W0:Y:S01]  /*0190*/  LDC R0, c[0x0][0x3f8] ;  /* 0x0000fe00ff007b82 */ /* 0x001e220000000800 */
[----:B------:R-:W-:Y:S01]  /*01a0*/  IABS R8, UR8 ;  /* 0x0000000800087c13 */ /* 0x000fe20008000000 */
[----:B-1----:R-:W1:Y:S01]  /*01b0*/  LDCU.64 UR10, c[0x0][0x3e8] ;  /* 0x00007d00ff0a77ac */ /* 0x002e620008000a00 */
[----:B------:R-:W-:Y:S01]  /*01c0*/  VIADD R19, R23, 0x10 ;  /* 0x0000001017137836 */ /* 0x000fe20000000000 */
[----:B------:R-:W-:Y:S01]  /*01d0*/  SHF.R.S32.HI R17, RZ, 0x1f, R23 ;  /* 0x0000001fff117819 */ /* 0x000fe20000011417 */
[----:B--2---:R-:W2:Y:S03]  /*01e0*/  LDCU.64 UR12, c[0x0][0x3f0] ;  /* 0x00007e00ff0c77ac */ /* 0x004ea60008000a00 */
[----:B------:R-:W-:Y:S02]  /*01f0*/  SHF.R.S32.HI R15, RZ, 0x1f, R19 ;  /* 0x0000001fff0f7819 */ /* 0x000fe40000011413 */
[----:B0--3--:R-:W-:-:S02]  /*0200*/  IABS R5, R0 ;  /* 0x0000000000057213 */ /* 0x009fc40000000000 */
[----:B------:R-:W-:Y:S02]  /*0210*/  ISETP.NE.AND P3, PT, R0, RZ, PT ;  /* 0x000000ff0000720c */ /* 0x000fe40003f65270 */
        /* <DEDUP_REMOVED lines=15> */
[-C--:B------:R-:W-:Y:S01]  /*0310*/  @!P2 IADD3 R2, PT, PT, R2, -R5.reuse, RZ ;  /* 0x800000050202a210 */ /* 0x080fe20007ffe0ff */
[----:B------:R-:W-:Y:S01]  /*0320*/  IMAD R3, R3, 0xaab, RZ ;  /* 0x00000aab03037824 */ /* 0x000fe200078e02ff */
[----:B------:R-:W-:Y:S02]  /*0330*/  @!P2 IADD3 R13, PT, PT, R13, 0x1, RZ ;  /* 0x000000010d0da810 */ /* 0x000fe40007ffe0ff */
[----:B------:R-:W-:Y:S02]  /*0340*/  ISETP.GE.U32.AND P1, PT, R2, R5, PT ;  /* 0x000000050200720c */ /* 0x000fe40003f26070 */
[----:B------:R-:W-:Y:S02]  /*0350*/  LOP3.LUT R2, R0, UR8, RZ, 0x3c, !PT ;  /* 0x0000000800027c12 */ /* 0x000fe4000f8e3cff */
[----:B------:R-:W-:Y:S02]  /*0360*/  SHF.R.U32.HI R3, RZ, 0x10, R3 ;  /* 0x00000010ff037819 */ /* 0x000fe40000011603 */
[----:B------:R-:W-:-:S02]  /*0370*/  ISETP.GE.AND P4, PT, R2, RZ, PT ;  /* 0x000000ff0200720c */ /* 0x000fc40003f86270 */
[----:B------:R-:W-:Y:S02]  /*0380*/  PRMT R2, R3, 0x9910, RZ ;  /* 0x0000991003027816 */ /* 0x000fe400000000ff */
[----:B-1----:R-:W-:-:S03]  /*0390*/  ISETP.GE.U32.AND P2, PT, R19, UR10, PT ;  /* 0x0000000a13007c0c */ /* 0x002fc6000bf46070 */
[----:B------:R-:W-:Y:S01]  /*03a0*/  IMAD R2, R2, 0x18, RZ ;  /* 0x0000001802027824 */ /* 0x000fe200078e02ff */
[----:B------:R-:W-:Y:S02]  /*03b0*/  ISETP.GE.AND.EX P2, PT, R15, UR11, PT, P2 ;  /* 0x0000000b0f007c0c */ /* 0x000fe4000bf46320 */
[----:B------:R-:W-:Y:S02]  /*03c0*/  @P1 IADD3 R13, PT, PT, R13, 0x1, RZ ;  /* 0x000000010d0d1810 */ /* 0x000fe40007ffe0ff */
[----:B------:R-:W-:Y:S02]  /*03d0*/  IADD3 R2, PT, PT, RZ, -R2, RZ ;  /* 0x80000002ff027210 */ /* 0x000fe40007ffe0ff */
[----:B------:R-:W-:Y:S02]  /*03e0*/  @!P4 IADD3 R13, PT, PT, -R13, RZ, RZ ;  /* 0x000000ff0d0dc210 */ /* 0x000fe40007ffe1ff */
[----:B------:R-:W-:Y:S01]  /*03f0*/  PRMT R3, R2, 0x7710, RZ ;  /* 0x0000771002037816 */ /* 0x000fe200000000ff */
[C---:B------:R-:W-:Y:S01]  /*0400*/  VIADD R2, R23.reuse, 0x20 ;  /* 0x0000002017027836 */ /* 0x040fe20000000000 */
[----:B------:R-:W-:-:S02]  /*0410*/  ISETP.GE.U32.AND P1, PT, R23, UR10, PT ;  /* 0x0000000a17007c0c */ /* 0x000fc4000bf26070 */
[----:B------:R-:W-:Y:S01]  /*0420*/  @!P3 LOP3.LUT R13, RZ, R0, RZ, 0x33, !PT ;  /* 0x00000000ff0db212 */ /* 0x000fe200078e33ff */
[----:B------:R-:W0:Y:S01]  /*0430*/  @!P2 LDC.64 R4, c[0x0][0x3e0] ;  /* 0x0000f800ff04ab82 */ /* 0x000e220000000a00 */
[----:B------:R-:W-:Y:S02]  /*0440*/  IADD3 R3, PT, PT, R3, R6, RZ ;  /* 0x0000000603037210 */ /* 0x000fe40007ffe0ff */
[----:B------:R-:W-:Y:S02]  /*0450*/  ISETP.GE.AND.EX P1, PT, R17, UR11, PT, P1 ;  /* 0x0000000b11007c0c */ /* 0x000fe4000bf26310 */
[----:B------:R-:W-:Y:S02]  /*0460*/  IADD3 R21, PT, PT, -R13, RZ, RZ ;  /* 0x000000ff0d157210 */ /* 0x000fe40007ffe1ff */
[----:B------:R-:W-:Y:S01]  /*0470*/  SHF.L.U32 R3, R3, 0x1, RZ ;  /* 0x0000000103037819 */ /* 0x000fe200000006ff */
[----:B------:R-:W1:Y:S01]  /*0480*/  @!P2 LDC.64 R10, c[0x0][0x390] ;  /* 0x0000e400ff0aab82 */ /* 0x000e620000000a00 */
[----:B------:R-:W-:Y:S01]  /*0490*/  ISETP.GE.U32.AND P3, PT, R2, UR10, PT ;  /* 0x0000000a02007c0c */ /* 0x000fe2000bf66070 */
[----:B------:R-:W-:Y:S01]  /*04a0*/  IMAD R21, R0, R21, UR8 ;  /* 0x0000000800157e24 */ /* 0x000fe2000f8e0215 */
[----:B------:R-:W-:-:S02]  /*04b0*/  LOP3.LUT R26, R3, 0xffff, RZ, 0xc0, !PT ;  /* 0x0000ffff031a7812 */ /* 0x000fc400078ec0ff */
[----:B------:R-:W-:Y:S01]  /*04c0*/  SHF.R.S32.HI R3, RZ, 0x1f, R2 ;  /* 0x0000001fff037819 */ /* 0x000fe20000011402 */
[----:B------:R-:W-:Y:S01]  /*04d0*/  IMAD R21, R21, 0x30, RZ ;  /* 0x0000003015157824 */ /* 0x000fe200078e02ff */
[----:B------:R-:W-:Y:S01]  /*04e0*/  SHF.R.S32.HI R0, RZ, 0x1f, R13 ;  /* 0x0000001fff007819 */ /* 0x000fe2000001140d */
[----:B------:R-:W3:Y:S01]  /*04f0*/  @!P1 LDC.64 R8, c[0x0][0x3e0] ;  /* 0x0000f800ff089b82 */ /* 0x000ee20000000a00 */
[----:B------:R-:W-:Y:S02]  /*0500*/  ISETP.GE.AND.EX P3, PT, R3, UR11, PT, P3 ;  /* 0x0000000b03007c0c */ /* 0x000fe4000bf66330 */
[C---:B------:R-:W-:Y:S01]  /*0510*/  IADD3 R26, P4, PT, R21.reuse, R26, RZ ;  /* 0x0000001a151a7210 */ /* 0x040fe20007f9e0ff */
[----:B--2---:R-:W-:Y:S01]  /*0520*/  IMAD R12, R0, UR12, RZ ;  /* 0x0000000c000c7c24 */ /* 0x004fe2000f8e02ff */
[----:B------:R-:W-:Y:S02]  /*0530*/  SHF.R.S32.HI R0, RZ, 0x1f, R7 ;  /* 0x0000001fff007819 */ /* 0x000fe40000011407 */
[----:B------:R-:W-:Y:S01]  /*0540*/  LEA.HI.X.SX32 R27, R21, RZ, 0x1, P4 ;  /* 0x000000ff151b7211 */ /* 0x000fe200020f0eff */
[----:B0-----:R-:W-:Y:S01]  /*0550*/  @!P2 IMAD R16, R15, R4, RZ ;  /* 0x000000040f10a224 */ /* 0x001fe200078e02ff */
[----:B------:R-:W-:Y:S01]  /*0560*/  ISETP.GE.U32.AND P4, PT, R7, UR10, PT ;  /* 0x0000000a07007c0c */ /* 0x000fe2000bf86070 */
[----:B------:R-:W-:-:S02]  /*0570*/  IMAD R25, R13, UR13, R12 ;  /* 0x0000000d0d197c24 */ /* 0x000fc4000f8e020c */
[----:B------:R-:W-:Y:S01]  /*0580*/  IMAD.WIDE.U32 R26, R13, UR12, R26 ;  /* 0x0000000c0d1a7c25 */ /* 0x000fe2000f8e001a */
[----:B------:R-:W-:Y:S01]  /*0590*/  ISETP.GE.AND.EX P4, PT, R0, UR11, PT, P4 ;  /* 0x0000000b00007c0c */ /* 0x000fe2000bf86340 */
[----:B------:R-:W0:Y:S02]  /*05a0*/  @!P3 LDC.64 R14, c[0x0][0x3e0] ;  /* 0x0000f800ff0ebb82 */ /* 0x000e240000000a00 */
[----:B------:R-:W-:Y:S01]  /*05b0*/  @!P2 IMAD R16, R19, R5, R16 ;  /* 0x000000051310a224 */ /* 0x000fe200078e0210 */
[----:B------:R-:W-:Y:S02]  /*05c0*/  IADD3 R25, PT, PT, R27, R25, RZ ;  /* 0x000000191b197210 */ /* 0x000fe40007ffe0ff */
[-C--:B------:R-:W-:Y:S02]  /*05d0*/  @!P2 MOV R24, R26.reuse ;  /* 0x0000001a0018a202 */ /* 0x080fe40000000f00 */
[----:B------:R-:W-:Y:S01]  /*05e0*/  @!P1 MOV R28, R26 ;  /* 0x0000001a001c9202 */ /* 0x000fe20000000f00 */
[----:B------:R-:W2:Y:S01]  /*05f0*/  @!P1 LDC.64 R12, c[0x0][0x390] ;  /* 0x0000e400ff0c9b82 */ /* 0x000ea20000000a00 */
[----:B------:R-:W-:Y:S01]  /*0600*/  @!P1 MOV R29, R25 ;  /* 0x00000019001d9202 */ /* 0x000fe20000000f00 */
[----:B------:R-:W-:-:S04]  /*0610*/  @!P2 IMAD.WIDE.U32 R18, R19, R4, R24 ;  /* 0x000000041312a225 */ /* 0x000fc800078e0018 */
[-C--:B---3--:R-:W-:Y:S02]  /*0620*/  @!P1 IMAD R20, R17, R8.reuse, RZ ;  /* 0x0000000811149224 */ /* 0x088fe400078e02ff */
[----:B------:R-:W-:Y:S01]  /*0630*/  @!P1 IMAD.WIDE.U32 R28, R23, R8, R28 ;  /* 0x00000008171c9225 */ /* 0x000fe200078e001c */
[----:B------:R-:W3:Y:S03]  /*0640*/  @!P4 LDC.64 R4, c[0x0][0x3e0] ;  /* 0x0000f800ff04cb82 */ /* 0x000ee60000000a00 */
[----:B------:R-:W-:Y:S01]  /*0650*/  @!P2 IMAD.IADD R8, R19, 0x1, R16 ;  /* 0x000000011308a824 */ /* 0x000fe200078e0210 */
[C---:B-1----:R-:W-:Y:S01]  /*0660*/  @!P2 LEA R16, P5, R18.reuse, R10, 0x1 ;  /* 0x0000000a1210a211 */ /* 0x042fe200078a08ff */
[----:B------:R-:W-:Y:S01]  /*0670*/  @!P1 IMAD R20, R23, R9, R20 ;  /* 0x0000000917149224 */ /* 0x000fe200078e0214 */
[----:B------:R-:W-:Y:S01]  /*0680*/  @!P3 MOV R19, R25 ;  /* 0x000000190013b202 */ /* 0x000fe20000000f00 */
[----:B0-----:R-:W-:Y:S01]  /*0690*/  @!P3 IMAD R3, R3, R14, RZ ;  /* 0x0000000e0303b224 */ /* 0x001fe200078e02ff */
[----:B------:R-:W-:-:S02]  /*06a0*/  @!P2 LEA.HI.X R17, R18, R11, R8, 0x1, P5 ;  /* 0x0000000b1211a211 */ /* 0x000fc400028f0c08 */
[----:B------:R-:W0:Y:S01]  /*06b0*/  @!P3 LDC.64 R8, c[0x0][0x390] ;  /* 0x0000e400ff08bb82 */ /* 0x000e220000000a00 */
[----:B------:R-:W-:Y:S01]  /*06c0*/  @!P3 MOV R18, R26 ;  /* 0x0000001a0012b202 */ /* 0x000fe20000000f00 */
[----:B------:R-:W-:Y:S01]  /*06d0*/  @!P3 IMAD R15, R2, R15, R3 ;  /* 0x0000000f020fb224 */ /* 0x000fe200078e0203 */
[----:B------:R-:W-:Y:S01]  /*06e0*/  @!P1 IADD3 R20, PT, PT, R29, R20, RZ ;  /* 0x000000141d149210 */ /* 0x000fe20007ffe0ff */
[----:B------:R-:W-:Y:S01]  /*06f0*/  HFMA2 R3, -RZ, RZ, 0, 0 ;  /* 0x00000000ff037431 */ /* 0x000fe200000001ff */
[----:B--2---:R-:W-:Y:S01]  /*0700*/  @!P1 LEA R12, P5, R28, R12, 0x1 ;  /* 0x0000000c1c0c9211 */ /* 0x004fe200078a08ff */
[----:B------:R-:W-:-:S04]  /*0710*/  @!P3 IMAD.WIDE.U32 R18, R2, R14, R18 ;  /* 0x0000000e0212b225 */ /* 0x000fc800078e0012 */
[----:B------:R-:W-:Y:S01]  /*0720*/  HFMA2 R2, -RZ, RZ, 0, 0 ;  /* 0x00000000ff027431 */ /* 0x000fe200000001ff */
[----:B------:R-:W1:Y:S01]  /*0730*/  @!P4 LDC.64 R10, c[0x0][0x390] ;  /* 0x0000e400ff0acb82 */ /* 0x000e620000000a00 */
[----:B------:R-:W-:Y:S01]  /*0740*/  @!P1 LEA.HI.X R13, R28, R13, R20, 0x1, P5 ;  /* 0x0000000d1c0d9211 */ /* 0x000fe200028f0c14 */
[----:B---3--:R-:W-:Y:S01]  /*0750*/  @!P4 IMAD R0, R0, R4, RZ ;  /* 0x000000040000c224 */ /* 0x008fe200078e02ff */
[----:B------:R-:W2:Y:S04]  /*0760*/  @!P2 LDG.E R3, desc[UR16][R16.64] ;  /* 0x000000101003a981 */ /* 0x000ea8000c1e1900 */
[----:B------:R3:W5:Y:S01]  /*0770*/  @!P1 LDG.E R2, desc[UR16][R12.64] ;  /* 0x000000100c029981 */ /* 0x000762000c1e1900 */
[----:B------:R-:W-:Y:S01]  /*0780*/  @!P4 IMAD R29, R7, R5, R0 ;  /* 0x00000005071dc224 */ /* 0x000fe200078e0200 */
[----:B------:R-:W-:Y:S01]  /*0790*/  @!P3 IADD3 R15, PT, PT, R19, R15, RZ ;  /* 0x0000000f130fb210 */ /* 0x000fe20007ffe0ff */
[----:B------:R-:W-:Y:S01]  /*07a0*/  HFMA2 R0, -RZ, RZ, 0, 0 ;  /* 0x00000000ff007431 */ /* 0x000fe200000001ff */
[----:B0-----:R-:W-:-:S04]  /*07b0*/  @!P3 LEA R8, P2, R18, R8, 0x1 ;  /* 0x000000081208b211 */ /* 0x001fc800078408ff */
[----:B------:R-:W-:Y:S01]  /*07c0*/  @!P3 LEA.HI.X R9, R18, R9, R15, 0x1, P2 ;  /* 0x000000091209b211 */ /* 0x000fe200010f0c0f */
[----:B---3--:R-:W-:Y:S01]  /*07d0*/  @!P4 IMAD.MOV.U32 R12, RZ, RZ, R26 ;  /* 0x000000ffff0cc224 */ /* 0x008fe200078e001a */
[----:B------:R-:W-:-:S03]  /*07e0*/  @!P4 MOV R13, R25 ;  /* 0x00000019000dc202 */ /* 0x000fc60000000f00 */
[----:B------:R-:W3:Y:S01]  /*07f0*/  @!P3 LDG.E R0, desc[UR16][R8.64] ;  /* 0x000000100800b981 */ /* 0x000ee2000c1e1900 */
[----:B------:R-:W-:-:S05]  /*0800*/  @!P4 IMAD.WIDE.U32 R4, R7, R4, R12 ;  /* 0x000000040704c225 */ /* 0x000fca00078e000c */
[----:B------:R-:W-:Y:S02]  /*0810*/  @!P4 IADD3 R5, PT, PT, R5, R29, RZ ;  /* 0x0000001d0505c210 */ /* 0x000fe40007ffe0ff */
[----:B-1----:R-:W-:-:S04]  /*0820*/  @!P4 LEA R10, P2, R4, R10, 0x1 ;  /* 0x0000000a040ac211 */ /* 0x002fc800078408ff */
[----:B------:R-:W-:Y:S02]  /*0830*/  @!P4 LEA.HI.X R11, R4, R11, R5, 0x1, P2 ;  /* 0x0000000b040bc211 */ /* 0x000fe400010f0c05 */
[----:B------:R-:W-:-:S06]  /*0840*/  MOV R4, RZ ;  /* 0x000000ff00047202 */ /* 0x000fcc0000000f00 */
[----:B------:R0:W4:Y:S02]  /*0850*/  @!P4 LDG.E R4, desc[UR16][R10.64] ;  /* 0x000000100a04c981 */ /* 0x000124000c1e1900 */
[----:B0-----:R-:W0:Y:S02]  /*0860*/  S2R R11, SR_LANEID ;  /* 0x00000000000b7919 */ /* 0x001e240000000000 */
[C---:B0-----:R-:W-:Y:S02]  /*0870*/  ISETP.GT.AND P2, PT, R11.reuse, 0x1e, PT ;  /* 0x0000001e0b00780c */ /* 0x041fe40003f44270 */
[----:B------:R-:W-:Y:S01]  /*0880*/  ISETP.GT.AND P3, PT, R11, 0xf, PT ;  /* 0x0000000f0b00780c */ /* 0x000fe20003f64270 */
[----:B------:R-:W-:Y:S01]  /*0890*/  BSSY.RECONVERGENT B0, `(.L_x_3324) ;  /* 0x000003f000007945 */ /* 0x000fe20003800200 */
[----:B--2---:R-:W-:Y:S02]  /*08a0*/  HADD2.F32 R17, -RZ, R3.H1_H1 ;  /* 0x30000003ff117230 */ /* 0x004fe40000004100 */
[----:B-----5:R-:W-:-:S02]  /*08b0*/  HADD2.F32 R19, -RZ, R2.H1_H1 ;  /* 0x30000002ff137230 */ /* 0x020fc40000004100 */
[----:B------:R-:W-:Y:S02]  /*08c0*/  HADD2.F32 R18, -RZ, R2.H0_H0 ;  /* 0x20000002ff127230 */ /* 0x000fe40000004100 */
[----:B------:R-:W-:Y:S02]  /*08d0*/  HADD2.F32 R20, -RZ, R3.H0_H0 ;  /* 0x20000003ff147230 */ /* 0x000fe40000004100 */
[----:B------:R-:W-:Y:S01]  /*08e0*/  FMUL.FTZ R3, R19, R19 ;  /* 0x0000001313037220 */ /* 0x000fe20000410000 */
[----:B------:R-:W-:Y:S01]  /*08f0*/  FMUL.FTZ R5, R17, R17 ;  /* 0x0000001111057220 */ /* 0x000fe20000410000 */
[C---:B------:R-:W-:Y:S02]  /*0900*/  FADD.FTZ R2, R18.reuse, R19 ;  /* 0x0000001312027221 */ /* 0x040fe40000010000 */
[----:B------:R-:W-:Y:S01]  /*0910*/  FFMA.FTZ R3, R18, R18, R3 ;  /* 0x0000001212037223 */ /* 0x000fe20000010003 */
[C---:B------:R-:W-:Y:S01]  /*0920*/  FADD.FTZ R7, R20.reuse, R17 ;  /* 0x0000001114077221 */ /* 0x040fe20000010000 */
[----:B------:R-:W-:Y:S01]  /*0930*/  FADD.FTZ R2, RZ, R2 ;  /* 0x00000002ff027221 */ /* 0x000fe20000010000 */
[----:B------:R-:W-:Y:S01]  /*0940*/  FFMA.FTZ R8, R20, R20, R5 ;  /* 0x0000001414087223 */ /* 0x000fe20000010005 */
[----:B------:R-:W-:Y:S01]  /*0950*/  FADD.FTZ R5, RZ, R3 ;  /* 0x00000003ff057221 */ /* 0x000fe20000010000 */
[----:B---3--:R-:W-:-:S02]  /*0960*/  HADD2.F32 R16, -RZ, R0.H1_H1 ;  /* 0x30000000ff107230 */ /* 0x008fc40000004100 */
[----:B------:R-:W-:Y:S01]  /*0970*/  FADD.FTZ R7, R2, R7 ;  /* 0x0000000702077221 */ /* 0x000fe20000010000 */
[----:B------:R-:W-:Y:S02]  /*0980*/  HADD2.F32 R3, -RZ, R0.H0_H0 ;  /* 0x20000000ff037230 */ /* 0x000fe40000004100 */
[----:B------:R-:W-:Y:S01]  /*0990*/  FADD.FTZ R5, R5, R8 ;  /* 0x0000000805057221 */ /* 0x000fe20000010000 */
[----:B------:R-:W-:-:S04]  /*09a0*/  FMUL.FTZ R8, R16, R16 ;  /* 0x0000001010087220 */ /* 0x000fc80000410000 */
[C---:B------:R-:W-:Y:S01]  /*09b0*/  FFMA.FTZ R8, R3.reuse, R3, R8 ;  /* 0x0000000303087223 */ /* 0x040fe20000010008 */
[--C-:B----4-:R-:W-:Y:S02]  /*09c0*/  HADD2.F32 R2, -RZ, R4.reuse.H1_H1 ;  /* 0x30000004ff027230 */ /* 0x110fe40000004100 */
[----:B------:R-:W-:Y:S02]  /*09d0*/  HADD2.F32 R0, -RZ, R4.H0_H0 ;  /* 0x20000004ff007230 */ /* 0x000fe40000004100 */
[----:B------:R-:W-:Y:S01]  /*09e0*/  FADD.FTZ R4, R3, R16 ;  /* 0x0000001003047221 */ /* 0x000fe20000010000 */
        /* <DEDUP_REMOVED lines=41> */
.L_x_3325:
[----:B------:R-:W-:Y:S05]  /*0c80*/  BSYNC.RECONVERGENT B0 ;  /* 0x0000000000007941 */ /* 0x000fea0003800200 */
.L_x_3324:
        /* <DEDUP_REMOVED lines=36> */
.L_x_3327:
[----:B------:R-:W-:Y:S05]  /*0ed0*/  BSYNC.RECONVERGENT B0 ;  /* 0x0000000000007941 */ /* 0x000fea0003800200 */
.L_x_3326:
        /* <DEDUP_REMOVED lines=17> */
[----:B------:R-:W-:Y:S01]  /*0ff0*/  IMAD.U32 R7, RZ, RZ, UR12 ;  /* 0x0000000cff077e24 */ /* 0x000fe2000f8e00ff */
[----:B------:R-:W-:Y:S01]  /*1000*/  UIMAD.WIDE.U32 UR10, UR10, 0x8, UR18 ;  /* 0x000000080a0a78a5 */ /* 0x000fe2000f8e0012 */
[----:B------:R-:W-:-:S03]  /*1010*/  SEL R11, R22, RZ, !P2 ;  /* 0x000000ff160b7207 */ /* 0x000fc60005000000 */
[----:B-1----:R-:W-:Y:S02]  /*1020*/  MOV R13, UR5 ;  /* 0x00000005000d7c02 */ /* 0x002fe40008000f00 */
        /* <DEDUP_REMOVED lines=10> */
.L_x_3330:
[----:B---3--:R-:W3:Y:S04]  /*10d0*/  LDG.E.STRONG.GPU R6, desc[UR16][R8.64] ;  /* 0x0000001008067981 */ /* 0x008ee8000c1ef900 */
[----:B---3--:R-:W-:Y:S01]  /*10e0*/  CCTL.IVALL ;  /* 0x00000000ff00798f */ /* 0x008fe20002000000 */
[----:B------:R-:W-:Y:S05]  /*10f0*/  YIELD ;  /* 0x0000000000007946 */ /* 0x000fea0003800000 */
[----:B------:R-:W-:-:S13]  /*1100*/  ISETP.NE.AND P2, PT, R6, R11, PT ;  /* 0x0000000b0600720c */ /* 0x000fda0003f45270 */
[----:B------:R-:W-:Y:S05]  /*1110*/  @P2 BRA `(.L_x_3330) ;  /* 0xfffffffc00ec2947 */ /* 0x000fea000383ffff */
.L_x_3329:
        /* <DEDUP_REMOVED lines=15> */
.L_x_3332:
        /* <DEDUP_REMOVED lines=26> */
[----:B--2---:R-:W-:Y:S01]  /*13b0*/  MOV R12, UR24 ;  /* 0x00000018000c7c02 */ /* 0x004fe20008000f00 */
[----:B-1----:R-:W-:-:S02]  /*13c0*/  IMAD.U32 R13, RZ, RZ, UR25 ;  /* 0x00000019ff0d7e24 */ /* 0x002fc4000f8e00ff */
        /* <DEDUP_REMOVED lines=32> */
[----:B------:R-:W-:Y:S01]  /*15d0*/  IMAD.U32 R8, RZ, RZ, UR24 ;  /* 0x00000018ff087e24 */ /* 0x000fe2000f8e00ff */
[----:B------:R-:W-:Y:S01]  /*15e0*/  MOV R9, UR25 ;  /* 0x0000001900097c02 */ /* 0x000fe20008000f00 */
        /* <DEDUP_REMOVED lines=29> */
.L_x_3331:
[----:B------:R-:W-:-:S13]  /*17c0*/  LOP3.LUT P2, RZ, R22, 0x7, RZ, 0xc0, !PT ;  /* 0x0000000716ff7812 */ /* 0x000fda000784c0ff */
[----:B------:R-:W-:Y:S05]  /*17d0*/  @!P2 BRA `(.L_x_3328) ;  /* 0x000000040070a947 */ /* 0x000fea0003800000 */
[----:B---3--:R-:W-:-:S04]  /*17e0*/  LOP3.LUT R6, R22, 0x7, RZ, 0xc0, !PT ;  /* 0x0000000716067812 */ /* 0x008fc800078ec0ff */
[----:B------:R-:W-:-:S04]  /*17f0*/  IADD3 R6, PT, PT, R6, -0x1, RZ ;  /* 0xffffffff06067810 */ /* 0x000fc80007ffe0ff */
[----:B------:R-:W-:-:S13]  /*1800*/  ISETP.GE.U32.AND P2, PT, R6, 0x3, PT ;  /* 0x000000030600780c */ /* 0x000fda0003f46070 */
[----:B------:R-:W-:Y:S05]  /*1810*/  @!P2 BRA `(.L_x_3333) ;  /* 0x0000000000b8a947 */ /* 0x000fea0003800000 */
[----:B------:R-:W-:Y:S02]  /*1820*/  UIADD3 UR12, UPT, UPT, UR5, 0x1, URZ ;  /* 0x00000001050c7890 */ /* 0x000fe4000fffe0ff */
[----:B------:R-:W-:Y:S01]  /*1830*/  IMAD.U32 R6, RZ, RZ, UR5 ;  /* 0x00000005ff067e24 */ /* 0x000fe2000f8e00ff */
[----:B------:R-:W-:Y:S02]  /*1840*/  UIADD3 UR9, UPT, UPT, UR5, 0x2, URZ ;  /* 0x0000000205097890 */ /* 0x000fe4000fffe0ff */
[----:B------:R-:W-:Y:S02]  /*1850*/  UIADD3 UR14, UPT, UPT, UR5, 0x3, URZ ;  /* 0x00000003050e7890 */ /* 0x000fe4000fffe0ff */
        /* <DEDUP_REMOVED lines=14> */
[----:B------:R-:W-:Y:S01]  /*1940*/  MOV R6, UR10 ;  /* 0x0000000a00067c02 */ /* 0x000fe20008000f00 */
[----:B------:R-:W-:Y:S01]  /*1950*/  @!UP0 UIMAD UR9, UR9, UR20, UR6 ;  /* 0x00000014090982a4 */ /* 0x000fe2000f8e0206 */
[----:B------:R-:W-:Y:S01]  /*1960*/  MOV R7, UR11 ;  /* 0x0000000b00077c02 */ /* 0x000fe20008000f00 */
[----:B------:R-:W-:Y:S02]  /*1970*/  @!UP1 UIMAD.WIDE.U32 UR12, UR12, 0x8, UR18 ;  /* 0x000000080c0c98a5 */ /* 0x000fe4000f8e0012 */
[----:B------:R-:W-:Y:S02]  /*1980*/  @!UP2 UIMAD UR14, UR14, UR20, UR6 ;  /* 0x000000140e0ea2a4 */ /* 0x000fe4000f8e0206 */
[----:B------:R-:W-:Y:S01]  /*1990*/  @!UP0 UIMAD.WIDE.U32 UR10, UR9, 0x8, UR18 ;  /* 0x00000008090a88a5 */ /* 0x000fe2000f8e0012 */
[----:B------:R-:W0:Y:S01]  /*19a0*/  @!P2 LDG.E.64 R6, desc[UR16][R6.64] ;  /* 0x000000100606a981 */ /* 0x000e22000c1e1b00 */
[----:B------:R-:W-:Y:S01]  /*19b0*/  MOV R8, UR12 ;  /* 0x0000000c00087c02 */ /* 0x000fe20008000f00 */
[----:B------:R-:W-:Y:S01]  /*19c0*/  IMAD.U32 R9, RZ, RZ, UR13 ;  /* 0x0000000dff097e24 */ /* 0x000fe2000f8e00ff */
[----:B------:R-:W-:-:S02]  /*19d0*/  @!UP2 UIMAD.WIDE.U32 UR12, UR14, 0x8, UR18 ;  /* 0x000000080e0ca8a5 */ /* 0x000fc4000f8e0012 */
[----:B------:R-:W-:Y:S02]  /*19e0*/  MOV R10, UR10 ;  /* 0x0000000a000a7c02 */ /* 0x000fe40008000f00 */
[----:B------:R-:W-:Y:S01]  /*19f0*/  MOV R11, UR11 ;  /* 0x0000000b000b7c02 */ /* 0x000fe20008000f00 */
[----:B------:R-:W3:Y:S01]  /*1a00*/  @!P4 LDG.E.64 R8, desc[UR16][R8.64] ;  /* 0x000000100808c981 */ /* 0x000ee2000c1e1b00 */
[----:B--2---:R-:W-:Y:S02]  /*1a10*/  MOV R12, UR12 ;  /* 0x0000000c000c7c02 */ /* 0x004fe40008000f00 */
[----:B-1----:R-:W-:Y:S02]  /*1a20*/  MOV R13, UR13 ;  /* 0x0000000d000d7c02 */ /* 0x002fe40008000f00 */
        /* <DEDUP_REMOVED lines=13> */
.L_x_3333:
        /* <DEDUP_REMOVED lines=28> */
.L_x_3334:
        /* <DEDUP_REMOVED lines=13> */
.L_x_3335:
[----:B------:R-:W-:Y:S05]  /*1d90*/  BSYNC.RECONVERGENT B0 ;  /* 0x0000000000007941 */ /* 0x000fea0003800200 */
.L_x_3328:
        /* <DEDUP_REMOVED lines=76> */
.L_x_3339:
[----:B------:R-:W-:Y:S05]  /*2260*/  BSYNC.RECONVERGENT B1 ;  /* 0x0000000000017941 */ /* 0x000fea0003800200 */
.L_x_3338:
        /* <DEDUP_REMOVED lines=29> */
.L_x_3341:
[----:B------:R-:W-:Y:S05]  /*2440*/  BSYNC.RECONVERGENT B1 ;  /* 0x0000000000017941 */ /* 0x000fea0003800200 */
.L_x_3340:
        /* <DEDUP_REMOVED lines=9> */
[----:B------:R-:W-:Y:S01]  /*24e0*/  FMUL.FTZ R16, R16, R5 ;  /* 0x0000000510107220 */ /* 0x000fe20000410000 */
[----:B------:R-:W-:-:S03]  /*24f0*/  FFMA.FTZ R3, R6, R3, R8 ;  /* 0x0000000306037223 */ /* 0x000fc60000010008 */
[----:B------:R-:W-:Y:S01]  /*2500*/  FFMA.FTZ R16, R7, R16, R9 ;  /* 0x0000001007107223 */ /* 0x000fe20000010009 */
[----:B--2---:R-:W-:-:S04]  /*2510*/  IMAD R19, R19, UR10, RZ ;  /* 0x0000000a13137c24 */ /* 0x004fc8000f8e02ff */
[----:B------:R-:W-:Y:S01]  /*2520*/  F2FP.F16.F32.PACK_AB R3, R16, R3 ;  /* 0x000000031003723e */ /* 0x000fe200000000ff */
[----:B------:R-:W-:-:S04]  /*2530*/  IMAD.WIDE.U32 R10, R14, UR10, R10 ;  /* 0x0000000a0e0a7c25 */ /* 0x000fc8000f8e000a */
[----:B------:R-:W-:Y:S01]  /*2540*/  IMAD R19, R14, UR11, R19 ;  /* 0x0000000b0e137c24 */ /* 0x000fe2000f8e0213 */
[----:B0-----:R-:W-:-:S04]  /*2550*/  LEA R12, P1, R10, UR18, 0x1 ;  /* 0x000000120a0c7c11 */ /* 0x001fc8000f8208ff */
[----:B------:R-:W-:-:S04]  /*2560*/  IADD3 R19, PT, PT, R11, R19, RZ ;  /* 0x000000130b137210 */ /* 0x000fc80007ffe0ff */
[----:B------:R-:W-:-:S05]  /*2570*/  LEA.HI.X R13, R10, UR19, R19, 0x1, P1 ;  /* 0x000000130a0d7c11 */ /* 0x000fca00088f0c13 */
[----:B------:R2:W-:Y:S02]  /*2580*/  STG.E desc[UR16][R12.64], R3 ;  /* 0x000000030c007986 */ /* 0x0005e4000c101910 */
.L_x_3343:
[----:B------:R-:W-:Y:S05]  /*2590*/  BSYNC.RECONVERGENT B1 ;  /* 0x0000000000017941 */ /* 0x000fea0003800200 */
.L_x_3342:
[----:B------:R-:W-:Y:S05]  /*25a0*/  @P3 BRA `(.L_x_3344) ;  /* 0x0000000800643947 */ /* 0x000fea0003800000 */
[----:B------:R-:W3:Y:S01]  /*25b0*/  LDCU.64 UR10, c[0x0][0x3e0] ;  /* 0x00007c00ff0a77ac */ /* 0x000ee20008000a00 */
[----:B------:R-:W-:Y:S02]  /*25c0*/  IMAD.MOV.U32 R24, RZ, RZ, R26 ;  /* 0x000000ffff187224 */ /* 0x000fe400078e001a */
        /* <DEDUP_REMOVED lines=16> */
.L_x_3337:
        /* <DEDUP_REMOVED lines=35> */
.L_x_3346:
[----:B0-----:R-:W-:Y:S05]  /*2900*/  BSYNC.RECONVERGENT B1 ;  /* 0x0000000000017941 */ /* 0x001fea0003800200 */
.L_x_3345:
        /* <DEDUP_REMOVED lines=22> */
[----:B0-----:R-:W-:Y:S02]  /*2a70*/  IMAD R19, R10, UR10, RZ ;  /* 0x0000000a0a137c24 */ /* 0x001fe4000f8e02ff */
[----:B------:R-:W-:Y:S02]  /*2a80*/  IMAD.MOV.U32 R10, RZ, RZ, R26 ;  /* 0x000000ffff0a7224 */ /* 0x000fe400078e001a */
        /* <DEDUP_REMOVED lines=15> */
.L_x_3348:
[----:B------:R-:W-:Y:S05]  /*2b80*/  BSYNC.RECONVERGENT B1 ;  /* 0x0000000000017941 */ /* 0x000fea0003800200 */
.L_x_3347:
        /* <DEDUP_REMOVED lines=30> */
.L_x_3350:
[----:B------:R-:W-:Y:S05]  /*2d70*/  BSYNC.RECONVERGENT B1 ;  /* 0x0000000000017941 */ /* 0x000fea0003800200 */
.L_x_3349:
        /* <DEDUP_REMOVED lines=28> */
.L_x_3344:
[----:B------:R-:W-:Y:S05]  /*2f40*/  BSYNC.RECONVERGENT B0 ;  /* 0x0000000000007941 */ /* 0x000fea0003800200 */
.L_x_3336:
[----:B------:R-:W-:Y:S02]  /*2f50*/  UIADD3 UR8, UPT, UPT, UR20, UR8, URZ ;  /* 0x0000000814087290 */ /* 0x000fe4000fffe0ff */
[----:B------:R-:W-:Y:S02]  /*2f60*/  UIADD3 UR4, UPT, UPT, UR4, 0x1, URZ ;  /* 0x0000000104047890 */ /* 0x000fe4000fffe0ff */
[----:B------:R-:W-:-:S09]  /*2f70*/  UISETP.GE.AND UP0, UPT, UR8, UR7, UPT ;  /* 0x000000070800728c */ /* 0x000fd2000bf06270 */
[----:B------:R-:W-:Y:S05]  /*2f80*/  BRA.U !UP0, `(.L_x_3351) ;  /* 0xffffffd108807547 */ /* 0x000fea000b83ffff */
[----:B------:R-:W-:Y:S05]  /*2f90*/  EXIT ;  /* 0x000000000000794d */ /* 0x000fea0003800000 */
.L_x_3352:
        /* <DEDUP_REMOVED lines=14> */
.L_x_4549:


//--------------------- .text._Z35group_norm_nhwc_fwd_one_pass_kernelI11Fp16IOFp16WLi128ELi48ELi384EEv26Group_norm_nhwc_fwd_params --------------------------
	.section	.text._Z35group_norm_nhwc_fwd_one_pass_kernelI11Fp16IOFp16WLi128ELi48ELi384EEv26Group_norm_nhwc_fwd_params,"ax",@progbits
	.align	128
        .global         _Z35group_norm_nhwc_fwd_one_pass_kernelI11Fp16IOFp16WLi128ELi48ELi384EEv26Group_norm_nhwc_fwd_params
        .type           _Z35group_norm_nhwc_fwd_one_pass_kernelI11Fp16IOFp16WLi128ELi48ELi384EEv26Group_norm_nhwc_fwd_params,@function
        .size           _Z35group_norm_nhwc_fwd_one_pass_kernelI11Fp16IOFp16WLi128ELi48ELi384EEv26Group_norm_nhwc_fwd_params,(.L_x_4550 - _Z35group_norm_nhwc_fwd_one_pass_kernelI11Fp16IOFp16WLi128ELi48ELi384EEv26Group_norm_nhwc_fwd_params)
        .other          _Z35group_norm_nhwc_fwd_one_pass_kernelI11Fp16IOFp16WLi128ELi48ELi384EEv26Group_norm_nhwc_fwd_params,@"STO_CUDA_ENTRY STV_DEFAULT"
_Z35group_norm_nhwc_fwd_one_pass_kernelI11Fp16IOFp16WLi128ELi48ELi384EEv26Group_norm_nhwc_fwd_params:
.text._Z35group_norm_nhwc_fwd_one_pass_kernelI11Fp16IOFp16WLi128ELi48ELi384EEv26Group_norm_nhwc_fwd_params:
        /* <DEDUP_REMOVED lines=36> */
.L_x_3396:
[----:B0-----:R-:W0:Y:S01]  /*0240*/  LDCU UR5, c[0x0][0x3f8] ;  /* 0x00007f00ff0577ac */ /* 0x001e220008000800 */
[----:B---3--:R-:W-:Y:S01]  /*0250*/  IABS R6, UR7 ;  /* 0x0000000700067c13 */ /* 0x008fe20008000000 */
[----:B------:R-:W-:Y:S01]  /*0260*/  HFMA2 R16, -RZ, RZ, 0, 0 ;  /* 0x00000000ff107431 */ /* 0x000fe200000001ff */
[C---:B-12---:R-:W-:Y:S01]  /*0270*/  IADD3 R13, PT, PT, R31.reuse, 0x10, RZ ;  /* 0x000000101f0d7810 */ /* 0x046fe20007ffe0ff */
[----:B------:R-:W1:Y:S01]  /*0280*/  LDCU.64 UR14, c[0x0][0x3e8] ;  /* 0x00007d00ff0e77ac */ /* 0x000e620008000a00 */
[----:B------:R-:W-:Y:S01]  /*0290*/  IADD3 R21, PT, PT, R31, 0x20, RZ ;  /* 0x000000201f157810 */ /* 0x000fe20007ffe0ff */
[----:B------:R-:W-:Y:S01]  /*02a0*/  IMAD.MOV.U32 R14, RZ, RZ, RZ ;  /* 0x000000ffff0e7224 */ /* 0x000fe200078e00ff */
        /* <DEDUP_REMOVED lines=96> */
[----:B----4-:R-:W-:Y:S02]  /*08b0*/  SHF.R.S32.HI R13, RZ, 0x1f, R0 ;  /* 0x0000001fff0d7819 */ /* 0x010fe40000011400 */
[----:B------:R-:W-:Y:S02]  /*08c0*/  @!P1 MOV R9, R33 ;  /* 0x0000002100099202 */ /* 0x000fe40000000f00 */
[----:B------:R-:W-:Y:S01]  /*08d0*/  ISETP.GE.AND.EX P4, PT, R13, UR15, PT, P4 ;  /* 0x0000000f0d007c0c */ /* 0x000fe2000bf86340 */
[C---:B------:R-:W-:Y:S01]  /*08e0*/  @!P1 IMAD R17, R36.reuse, R7, R17 ;  /* 0x0000000724119224 */ /* 0x040fe200078e0211 */
[----:B------:R-:W-:Y:S01]  /*08f0*/  @!P2 IADD3 R15, PT, PT, R19, R15, RZ ;  /* 0x0000000f130fa210 */ /* 0x000fe20007ffe0ff */
[----:B------:R-:W-:Y:S01]  /*0900*/  @!P1 IMAD.WIDE.U32 R36, R36, R6, R8 ;  /* 0x0000000624249225 */ /* 0x000fe200078e0008 */
[----:B---3--:R-:W-:Y:S01]  /*0910*/  @!P2 LEA R20, P6, R18, R10, 0x1 ;  /* 0x0000000a1214a211 */ /* 0x008fe200078c08ff */
[----:B------:R-:W3:Y:S01]  /*0920*/  @!P3 LDC.64 R8, c[0x0][0x390] ;  /* 0x0000e400ff08bb82 */ /* 0x000ee20000000a00 */
[----:B------:R-:W-:-:S02]  /*0930*/  SHF.R.S32.HI R7, RZ, 0x1f, R30 ;  /* 0x0000001fff077819 */ /* 0x000fc4000001141e */
[----:B------:R-:W-:Y:S02]  /*0940*/  ISETP.GE.U32.AND P5, PT, R30, UR14, PT ;  /* 0x0000000e1e007c0c */ /* 0x000fe4000bfa6070 */
[----:B------:R-:W-:Y:S02]  /*0950*/  @!P2 LEA.HI.X R21, R18, R11, R15, 0x1, P6 ;  /* 0x0000000b1215a211 */ /* 0x000fe400030f0c0f */
[----:B------:R-:W-:Y:S02]  /*0960*/  ISETP.GE.AND.EX P5, PT, R7, UR15, PT, P5 ;  /* 0x0000000f07007c0c */ /* 0x000fe4000bfa6350 */
[----:B------:R-:W-:Y:S02]  /*0970*/  @!P1 IADD3 R17, PT, PT, R37, R17, RZ ;  /* 0x0000001125119210 */ /* 0x000fe40007ffe0ff */
[----:B0-----:R-:W-:Y:S01]  /*0980*/  @!P1 LEA R18, P6, R36, R2, 0x1 ;  /* 0x0000000224129211 */ /* 0x001fe200078c08ff */
[----:B-1----:R-:W-:-:S03]  /*0990*/  @!P3 IMAD R6, R27, R4, RZ ;  /* 0x000000041b06b224 */ /* 0x002fc600078e02ff */
[----:B------:R-:W-:Y:S01]  /*09a0*/  @!P1 LEA.HI.X R19, R36, R3, R17, 0x1, P6 ;  /* 0x0000000324139211 */ /* 0x000fe200030f0c11 */
[----:B------:R-:W-:Y:S01]  /*09b0*/  @!P3 IMAD R15, R31, R5, R6 ;  /* 0x000000051f0fb224 */ /* 0x000fe200078e0206 */
[----:B------:R-:W0:Y:S01]  /*09c0*/  @!P4 LDC.64 R2, c[0x0][0x3e0] ;  /* 0x0000f800ff02cb82 */ /* 0x000e220000000a00 */
[----:B------:R-:W-:Y:S01]  /*09d0*/  HFMA2 R6, -RZ, RZ, 0, 0 ;  /* 0x00000000ff067431 */ /* 0x000fe200000001ff */
[----:B------:R-:W-:Y:S02]  /*09e0*/  @!P3 MOV R10, R34 ;  /* 0x00000022000ab202 */ /* 0x000fe40000000f00 */
        /* <DEDUP_REMOVED lines=27> */
[----:B------:R-:W-:Y:S01]  /*0ba0*/  @!P5 IADD3 R7, PT, PT, R5, R7, RZ ;  /* 0x000000070507d210 */ /* 0x000fe20007ffe0ff */
[----:B------:R-:W-:Y:S01]  /*0bb0*/  HFMA2 R5, -RZ, RZ, 0, 0 ;  /* 0x00000000ff057431 */ /* 0x000fe200000001ff */
[----:B------:R-:W-:-:S02]  /*0bc0*/  @!P4 IADD3 R15, PT, PT, R21, R15, RZ ;  /* 0x0000000f150fc210 */ /* 0x000fc40007ffe0ff */
[----:B---3--:R-:W-:-:S04]  /*0bd0*/  @!P4 LEA R8, P3, R20, R8, 0x1 ;  /* 0x000000081408c211 */ /* 0x008fc800078608ff */
[----:B------:R-:W-:Y:S02]  /*0be0*/  @!P4 LEA.HI.X R9, R20, R9, R15, 0x1, P3 ;  /* 0x000000091409c211 */ /* 0x000fe400018f0c0f */
[----:B0-----:R-:W-:-:S03]  /*0bf0*/  @!P5 LEA R20, P3, R4, R10, 0x1 ;  /* 0x0000000a0414d211 */ /* 0x001fc600078608ff */
[----:B------:R0:W3:Y:S01]  /*0c00*/  @!P4 LDG.E R5, desc[UR12][R8.64] ;  /* 0x0000000c0805c981 */ /* 0x0000e2000c1e1900 */
[----:B-1----:R-:W-:Y:S01]  /*0c10*/  @!P2 IMAD R10, R25, R12, RZ ;  /* 0x0000000c190aa224 */ /* 0x002fe200078e02ff */
[----:B------:R-:W-:-:S03]  /*0c20*/  @!P5 LEA.HI.X R21, R4, R11, R7, 0x1, P3 ;  /* 0x0000000b0415d211 */ /* 0x000fc600018f0c07 */
[C---:B------:R-:W-:Y:S01]  /*0c30*/  @!P2 IMAD R7, R29.reuse, R13, R10 ;  /* 0x0000000d1d07a224 */ /* 0x040fe200078e020a */
[----:B0-----:R-:W-:Y:S02]  /*0c40*/  @!P2 MOV R8, R34 ;  /* 0x000000220008a202 */ /* 0x001fe40000000f00 */
[----:B------:R-:W-:Y:S02]  /*0c50*/  @!P2 MOV R9, R33 ;  /* 0x000000210009a202 */ /* 0x000fe40000000f00 */
[----:B------:R-:W-:Y:S01]  /*0c60*/  CS2R R10, SRZ ;  /* 0x00000000000a7805 */ /* 0x000fe2000001ff00 */
[----:B------:R-:W-:-:S05]  /*0c70*/  @!P2 IMAD.WIDE.U32 R12, R29, R12, R8 ;  /* 0x0000000c1d0ca225 */ /* 0x000fca00078e0008 */
[----:B------:R-:W3:Y:S01]  /*0c80*/  @!P5 LDG.E R10, desc[UR12][R20.64] ;  /* 0x0000000c140ad981 */ /* 0x000ee2000c1e1900 */
[----:B------:R-:W-:Y:S01]  /*0c90*/  @!P2 IMAD.IADD R4, R13, 0x1, R7 ;  /* 0x000000010d04a824 */ /* 0x000fe200078e0207 */
[----:B------:R-:W-:-:S04]  /*0ca0*/  @!P2 LEA R2, P3, R12, R2, 0x1 ;  /* 0x000000020c02a211 */ /* 0x000fc800078608ff */
        /* <DEDUP_REMOVED lines=43> */
[----:B------:R-:W-:Y:S01]  /*0f60*/  FADD.FTZ R0, R4, R7 ;  /* 0x0000000704007221 */ /* 0x000fe20000010000 */
[----:B------:R-:W-:-:S03]  /*0f70*/  HADD2.F32 R5, -RZ, R10.H1_H1 ;  /* 0x3000000aff057230 */ /* 0x000fc60000004100 */
[----:B------:R-:W-:Y:S01]  /*0f80*/  FADD.FTZ R9, R3, R0 ;  /* 0x0000000003097221 */ /* 0x000fe20000010000 */
[----:B------:R-:W-:Y:S02]  /*0f90*/  HADD2.F32 R2, -RZ, R10.H0_H0 ;  /* 0x2000000aff027230 */ /* 0x000fe40000004100 */
[----:B------:R-:W-:-:S03]  /*0fa0*/  FMUL.FTZ R21, R5, R5 ;  /* 0x0000000505157220 */ /* 0x000fc60000410000 */
[C---:B------:R-:W-:Y:S01]  /*0fb0*/  FADD.FTZ R10, R2.reuse, R5 ;  /* 0x00000005020a7221 */ /* 0x040fe20000010000 */
[--C-:B------:R-:W-:Y:S02]  /*0fc0*/  HADD2.F32 R3, -RZ, R11.reuse.H1_H1 ;  /* 0x3000000bff037230 */ /* 0x100fe40000004100 */
        /* <DEDUP_REMOVED lines=45> */
.L_x_3354:
[----:B------:R-:W-:Y:S05]  /*12a0*/  BSYNC.RECONVERGENT B0 ;  /* 0x0000000000007941 */ /* 0x000fea0003800200 */
.L_x_3353:
        /* <DEDUP_REMOVED lines=36> */
.L_x_3356:
[----:B------:R-:W-:Y:S05]  /*14f0*/  BSYNC.RECONVERGENT B0 ;  /* 0x0000000000007941 */ /* 0x000fea0003800200 */
.L_x_3355:
        /* <DEDUP_REMOVED lines=31> */
.L_x_3359:
[----:B---3--:R-:W2:Y:S04]  /*16f0*/  LDG.E.STRONG.GPU R8, desc[UR12][R20.64] ;  /* 0x0000000c14087981 */ /* 0x008ea8000c1ef900 */
[----:B--2---:R-:W-:Y:S01]  /*1700*/  CCTL.IVALL ;  /* 0x00000000ff00798f */ /* 0x004fe20002000000 */
[----:B------:R-:W-:Y:S05]  /*1710*/  YIELD ;  /* 0x0000000000007946 */ /* 0x000fea0003800000 */
[----:B------:R-:W-:-:S13]  /*1720*/  ISETP.NE.AND P2, PT, R8, R37, PT ;  /* 0x000000250800720c */ /* 0x000fda0003f45270 */
[----:B------:R-:W-:Y:S05]  /*1730*/  @P2 BRA `(.L_x_3359) ;  /* 0xfffffffc00ec2947 */ /* 0x000fea000383ffff */
.L_x_3358:
        /* <DEDUP_REMOVED lines=15> */
.L_x_3361:
        /* <DEDUP_REMOVED lines=91> */
.L_x_3360:
        /* <DEDUP_REMOVED lines=52> */
.L_x_3362:
[----:B------:R-:W-:-:S13]  /*2120*/  LOP3.LUT P2, R8, R22, 0x3, RZ, 0xc0, !PT ;  /* 0x0000000316087812 */ /* 0x000fda000784c0ff */
[----:B------:R-:W-:Y:S05]  /*2130*/  @!P2 BRA `(.L_x_3357) ;  /* 0x0000000000a0a947 */ /* 0x000fea0003800000 */
[----:B------:R-:W-:-:S13]  /*2140*/  ISETP.NE.AND P2, PT, R8, 0x1, PT ;  /* 0x000000010800780c */ /* 0x000fda0003f45270 */
[----:B------:R-:W-:Y:S05]  /*2150*/  @!P2 BRA `(.L_x_3363) ;  /* 0x000000000060a947 */ /* 0x000fea0003800000 */
[----:B------:R-:W-:Y:S01]  /*2160*/  MOV R8, UR5 ;  /* 0x0000000500087c02 */ /* 0x000fe20008000f00 */
[----:B------:R-:W-:-:S03]  /*2170*/  UIADD3 UR9, UPT, UPT, UR5, 0x1, URZ ;  /* 0x0000000105097890 */ /* 0x000fc6000fffe0ff */
[----:B------:R-:W-:-:S03]  /*2180*/  ISETP.EQ.OR P4, PT, R8, UR17, P3 ;  /* 0x0000001108007c0c */ /* 0x000fc60009f82670 */
[----:B------:R-:W-:-:S05]  /*2190*/  IMAD.U32 R8, RZ, RZ, UR9 ;  /* 0x00000009ff087e24 */ /* 0x000fca000f8e00ff */
[----:B------:R-:W-:-:S05]  /*21a0*/  ISETP.EQ.OR P2, PT, R8, UR17, P3 ;  /* 0x0000001108007c0c */ /* 0x000fca0009f42670 */
        /* <DEDUP_REMOVED lines=19> */
.L_x_3363:
        /* <DEDUP_REMOVED lines=13> */
.L_x_3364:
[----:B------:R-:W-:Y:S05]  /*23b0*/  BSYNC.RECONVERGENT B0 ;  /* 0x0000000000007941 */ /* 0x000fea0003800200 */
.L_x_3357:
        /* <DEDUP_REMOVED lines=68> */
.L_x_3368:
[----:B------:R-:W-:Y:S05]  /*2800*/  BSYNC.RECONVERGENT B1 ;  /* 0x0000000000017941 */ /* 0x000fea0003800200 */
.L_x_3367:
        /* <DEDUP_REMOVED lines=24> */
.L_x_3370:
[----:B------:R-:W-:Y:S05]  /*2990*/  BSYNC.RECONVERGENT B1 ;  /* 0x0000000000017941 */ /* 0x000fea0003800200 */
.L_x_3369:
        /* <DEDUP_REMOVED lines=25> */
.L_x_3372:
[----:B------:R-:W-:Y:S05]  /*2b30*/  BSYNC.RECONVERGENT B1 ;  /* 0x0000000000017941 */ /* 0x000fea0003800200 */
.L_x_3371:
        /* <DEDUP_REMOVED lines=36> */
.L_x_3374:
[----:B------:R-:W-:Y:S05]  /*2d80*/  BSYNC.RECONVERGENT B1 ;  /* 0x0000000000017941 */ /* 0x000fea0003800200 */
.L_x_3373:
        /* <DEDUP_REMOVED lines=20> */
.L_x_3376:
[----:B------:R-:W-:Y:S05]  /*2ed0*/  BSYNC.RECONVERGENT B1 ;  /* 0x0000000000017941 */ /* 0x000fea0003800200 */
.L_x_3375:
        /* <DEDUP_REMOVED lines=20> */
.L_x_3378:
[----:B------:R-:W-:Y:S05]  /*3020*/  BSYNC.RECONVERGENT B1 ;  /* 0x0000000000017941 */ /* 0x000fea0003800200 */
.L_x_3377:
        /* <DEDUP_REMOVED lines=20> */
.L_x_3380:
[----:B------:R-:W-:Y:S05]  /*3170*/  BSYNC.RECONVERGENT B1 ;  /* 0x0000000000017941 */ /* 0x000fea0003800200 */
.L_x_3379:
        /* <DEDUP_REMOVED lines=20> */
.L_x_3366:
        /* <DEDUP_REMOVED lines=33> */
.L_x_3383:
[----:B------:R-:W-:Y:S05]  /*34d0*/  BSYNC.RECONVERGENT B1 ;  /* 0x0000000000017941 */ /* 0x000fea0003800200 */
.L_x_3382:
        /* <DEDUP_REMOVED lines=26> */
[----:B------:R-:W-:Y:S02]  /*3680*/  IMAD.MOV.U32 R9, RZ, RZ, R33 ;  /* 0x000000ffff097224 */ /* 0x000fe400078e0021 */
[----:B------:R-:W-:-:S04]  /*3690*/  IMAD.WIDE.U32 R8, R23, UR14, R8 ;  /* 0x0000000e17087c25 */ /* 0x000fc8000f8e0008 */
[----:B------:R-:W-:Y:S01]  /*36a0*/  FMUL.FTZ R23, R19, R36 ;  /* 0x0000002413177220 */ /* 0x000fe20000410000 */
[----:B------:R-:W-:Y:S02]  /*36b0*/  IADD3 R9, PT, PT, R9, R18, RZ ;  /* 0x0000001209097210 */ /* 0x000fe40007ffe0ff */
[C---:B-1----:R-:W-:Y:S02]  /*36c0*/  LEA R18, P2, R8.reuse, UR18, 0x1 ;  /* 0x0000001208127c11 */ /* 0x042fe4000f8408ff */
[----:B------:R-:W-:Y:S02]  /*36d0*/  F2FP.F16.F32.PACK_AB R23, R23, R16 ;  /* 0x000000101717723e */ /* 0x000fe400000000ff */
[----:B------:R-:W-:-:S05]  /*36e0*/  LEA.HI.X R19, R8, UR19, R9, 0x1, P2 ;  /* 0x0000001308137c11 */ /* 0x000fca00090f0c09 */
[----:B------:R0:W-:Y:S04]  /*36f0*/  STG.E desc[UR12][R18.64], R23 ;  /* 0x0000001712007986 */ /* 0x0001e8000c10190c */
.L_x_3385:
[----:B------:R-:W-:Y:S05]  /*3700*/  BSYNC.RECONVERGENT B1 ;  /* 0x0000000000017941 */ /* 0x000fea0003800200 */
.L_x_3384:
        /* <DEDUP_REMOVED lines=35> */
.L_x_3387:
[----:B------:R-:W-:Y:S05]  /*3940*/  BSYNC.RECONVERGENT B1 ;  /* 0x0000000000017941 */ /* 0x000fea0003800200 */
.L_x_3386:
        /* <DEDUP_REMOVED lines=44> */
.L_x_3389:
[----:B------:R-:W-:Y:S05]  /*3c10*/  BSYNC.RECONVERGENT B1 ;  /* 0x0000000000017941 */ /* 0x000fea0003800200 */
.L_x_3388:
        /* <DEDUP_REMOVED lines=30> */
.L_x_3391:
[----:B------:R-:W-:Y:S05]  /*3e00*/  BSYNC.RECONVERGENT B1 ;  /* 0x0000000000017941 */ /* 0x000fea0003800200 */
.L_x_3390:
        /* <DEDUP_REMOVED lines=30> */
.L_x_3393:
[----:B------:R-:W-:Y:S05]  /*3ff0*/  BSYNC.RECONVERGENT B1 ;  /* 0x0000000000017941 */ /* 0x000fea0003800200 */
.L_x_3392:
        /* <DEDUP_REMOVED lines=30> */
.L_x_3395:
[----:B------:R-:W-:Y:S05]  /*41e0*/  BSYNC.RECONVERGENT B1 ;  /* 0x0000000000017941 */ /* 0x000fea0003800200 */
.L_x_3394:
        /* <DEDUP_REMOVED lines=29> */
.L_x_3381:
[----:B------:R-:W-:Y:S05]  /*43c0*/  BSYNC.RECONVERGENT B0 ;  /* 0x0000000000007941 */ /* 0x000fea0003800200 */
.L_x_3365:
        /* <DEDUP_REMOVED lines=8> */
.L_x_3397:
        /* <DEDUP_REMOVED lines=11> */
.L_x_4550:


//--------------------- .text._Z35group_norm_nhwc_fwd_one_pass_kernelI11Fp16IOFp16WLi256ELi48ELi384EEv26Group_norm_nhwc_fwd_params --------------------------
	.section	.text._Z35group_norm_nhwc_fwd_one_pass_kernelI11Fp16IOFp16WLi256ELi48ELi384EEv26Group_norm_nhwc_fwd_params,"ax",@progbits
	.align	128
        .global         _Z35group_norm_nhwc_fwd_one_pass_kernelI11Fp16IOFp16WLi256ELi48ELi384EEv26Group_norm_nhwc_fwd_params
        .type           _Z35group_norm_nhwc_fwd_one_pass_kernelI11Fp16IOFp16WLi256ELi48ELi384EEv26Group_norm_nhwc_fwd_params,@function
        .size           _Z35group_norm_nhwc_fwd_one_pass_kernelI11Fp16IOFp16WLi256ELi48ELi384EEv26Group_norm_nhwc_fwd_params,(.L_x_4551 - _Z35group_norm_nhwc_fwd_one_pass_kernelI11Fp16IOFp16WLi256ELi48ELi384EEv26Group_norm_nhwc_fwd_params)
        .other          _Z35group_norm_nhwc_fwd_one_pass_kernelI11Fp16IOFp16WLi256ELi48ELi384EEv26Group_norm_nhwc_fwd_params,@"STO_CUDA_ENTRY STV_DEFAULT"
_Z35group_norm_nhwc_fwd_one_pass_kernelI11Fp16IOFp16WLi256ELi48ELi384EEv26Group_norm_nhwc_fwd_params:
.text._Z35group_norm_nhwc_fwd_one_pass_kernelI11Fp16IOFp16WLi256ELi48ELi384EEv26Group_norm_nhwc_fwd_params:
        /* <DEDUP_REMOVED lines=41> */
.L_x_3473:
        /* <DEDUP_REMOVED lines=429> */
.L_x_3399:
[----:B------:R-:W-:Y:S05]  /*1d60*/  BSYNC.RECONVERGENT B0 ;  /* 0x0000000000007941 */ /* 0x000fea0003800200 */
.L_x_3398:
        /* <DEDUP_REMOVED lines=36> */
.L_x_3401:
[----:B------:R-:W-:Y:S05]  /*1fb0*/  BSYNC.RECONVERGENT B0 ;  /* 0x0000000000007941 */ /* 0x000fea0003800200 */
.L_x_3400:
        /* <DEDUP_REMOVED lines=25> */
.L_x_3404:
[----:B----4-:R-:W2:Y:S04]  /*2150*/  LDG.E.STRONG.GPU R18, desc[UR8][R16.64] ;  /* 0x0000000810127981 */ /* 0x010ea8000c1ef900 */
[----:B--2---:R-:W-:Y:S01]  /*2160*/  CCTL.IVALL ;  /* 0x00000000ff00798f */ /* 0x004fe20002000000 */
[----:B------:R-:W-:Y:S05]  /*2170*/  YIELD ;  /* 0x0000000000007946 */ /* 0x000fea0003800000 */
[----:B------:R-:W-:-:S13]  /*2180*/  ISETP.NE.AND P3, PT, R18, R23, PT ;  /* 0x000000171200720c */ /* 0x000fda0003f65270 */
[----:B------:R-:W-:Y:S05]  /*2190*/  @P3 BRA `(.L_x_3404) ;  /* 0xfffffffc00ec3947 */ /* 0x000fea000383ffff */
.L_x_3403:
        /* <DEDUP_REMOVED lines=15> */
.L_x_3406:
        /* <DEDUP_REMOVED lines=60> */
.L_x_3405:
        /* <DEDUP_REMOVED lines=35> */
.L_x_3407:
        /* <DEDUP_REMOVED lines=18> */
.L_x_3408:
        /* <DEDUP_REMOVED lines=9> */
.L_x_3409:
[----:B------:R-:W-:Y:S05]  /*2a30*/  BSYNC.RECONVERGENT B0 ;  /* 0x0000000000007941 */ /* 0x000fea0003800200 */
.L_x_3402:
        /* <DEDUP_REMOVED lines=69> */
.L_x_3413:
[----:B------:R-:W-:Y:S05]  /*2e90*/  BSYNC.RECONVERGENT B1 ;  /* 0x0000000000017941 */ /* 0x000fea0003800200 */
.L_x_3412:
        /* <DEDUP_REMOVED lines=20> */
.L_x_3415:
[----:B------:R-:W-:Y:S05]  /*2fe0*/  BSYNC.RECONVERGENT B1 ;  /* 0x0000000000017941 */ /* 0x000fea0003800200 */
.L_x_3414:
        /* <DEDUP_REMOVED lines=20> */
.L_x_3417:
[----:B------:R-:W-:Y:S05]  /*3130*/  BSYNC.RECONVERGENT B1 ;  /* 0x0000000000017941 */ /* 0x000fea0003800200 */
.L_x_3416:
        /* <DEDUP_REMOVED lines=20> */
.L_x_3419:
[----:B------:R-:W-:Y:S05]  /*3280*/  BSYNC.RECONVERGENT B1 ;  /* 0x0000000000017941 */ /* 0x000fea0003800200 */
.L_x_3418:
        /* <DEDUP_REMOVED lines=42> */
.L_x_3421:
[----:B------:R-:W-:Y:S05]  /*3530*/  BSYNC.RECONVERGENT B1 ;  /* 0x0000000000017941 */ /* 0x000fea0003800200 */
.L_x_3420:
        /* <DEDUP_REMOVED lines=20> */
.L_x_3423:
[----:B------:R-:W-:Y:S05]  /*3680*/  BSYNC.RECONVERGENT B1 ;  /* 0x0000000000017941 */ /* 0x000fea0003800200 */
.L_x_3422:
        /* <DEDUP_REMOVED lines=20> */
.L_x_3425:
[----:B------:R-:W-:Y:S05]  /*37d0*/  BSYNC.RECONVERGENT B1 ;  /* 0x0000000000017941 */ /* 0x000fea0003800200 */
.L_x_3424:
        /* <DEDUP_REMOVED lines=20> */
.L_x_3427:
[----:B------:R-:W-:Y:S05]  /*3920*/  BSYNC.RECONVERGENT B1 ;  /* 0x0000000000017941 */ /* 0x000fea0003800200 */
.L_x_3426:
        /* <DEDUP_REMOVED lines=20> */
.L_x_3429:
[----:B------:R-:W-:Y:S05]  /*3a70*/  BSYNC.RECONVERGENT B1 ;  /* 0x0000000000017941 */ /* 0x000fea0003800200 */
.L_x_3428:
        /* <DEDUP_REMOVED lines=20> */
.L_x_3431:
[----:B------:R-:W-:Y:S05]  /*3bc0*/  BSYNC.RECONVERGENT B1 ;  /* 0x0000000000017941 */ /* 0x000fea0003800200 */
.L_x_3430:
        /* <DEDUP_REMOVED lines=40> */
.L_x_3433:
[----:B------:R-:W-:Y:S05]  /*3e50*/  BSYNC.RECONVERGENT B1 ;  /* 0x0000000000017941 */ /* 0x000fea0003800200 */
.L_x_3432:
        /* <DEDUP_REMOVED lines=20> */
.L_x_3435:
[----:B------:R-:W-:Y:S05]  /*3fa0*/  BSYNC.RECONVERGENT B1 ;  /* 0x0000000000017941 */ /* 0x000fea0003800200 */
.L_x_3434:
        /* <DEDUP_REMOVED lines=20> */
.L_x_3437:
[----:B------:R-:W-:Y:S05]  /*40f0*/  BSYNC.RECONVERGENT B1 ;  /* 0x0000000000017941 */ /* 0x000fea0003800200 */
.L_x_3436:
        /* <DEDUP_REMOVED lines=20> */
.L_x_3439:
[----:B------:R-:W-:Y:S05]  /*4240*/  BSYNC.RECONVERGENT B1 ;  /* 0x0000000000017941 */ /* 0x000fea0003800200 */
.L_x_3438:
        /* <DEDUP_REMOVED lines=20> */
.L_x_3441:
[----:B------:R-:W-:Y:S05]  /*4390*/  BSYNC.RECONVERGENT B1 ;  /* 0x0000000000017941 */ /* 0x000fea0003800200 */
.L_x_3440:
        /* <DEDUP_REMOVED lines=19> */
.L_x_3411:
        /* <DEDUP_REMOVED lines=39> */
.L_x_3444:
[----:B------:R-:W-:Y:S05]  /*4740*/  BSYNC.RECONVERGENT B1 ;  /* 0x0000000000017941 */ /* 0x000fea0003800200 */
.L_x_3443:
        /* <DEDUP_REMOVED lines=30> */
.L_x_3446:
[----:B------:R-:W-:Y:S05]  /*4930*/  BSYNC.RECONVERGENT B1 ;  /* 0x0000000000017941 */ /* 0x000fea0003800200 */
.L_x_3445:
        /* <DEDUP_REMOVED lines=30> */
.L_x_3448:
[----:B------:R-:W-:Y:S05]  /*4b20*/  BSYNC.RECONVERGENT B1 ;  /* 0x0000000000017941 */ /* 0x000fea0003800200 */
.L_x_3447:
        /* <DEDUP_REMOVED lines=30> */
.L_x_3450:
[----:B------:R-:W-:Y:S05]  /*4d10*/  BSYNC.RECONVERGENT B1 ;  /* 0x0000000000017941 */ /* 0x000fea0003800200 */
.L_x_3449:
        /* <DEDUP_REMOVED lines=52> */
.L_x_3452:
[----:B------:R-:W-:Y:S05]  /*5060*/  BSYNC.RECONVERGENT B1 ;  /* 0x0000000000017941 */ /* 0x000fea0003800200 */
.L_x_3451:
        /* <DEDUP_REMOVED lines=30> */
.L_x_3454:
[----:B------:R-:W-:Y:S05]  /*5250*/  BSYNC.RECONVERGENT B1 ;  /* 0x0000000000017941 */ /* 0x000fea0003800200 */
.L_x_3453:
        /* <DEDUP_REMOVED lines=30> */
.L_x_3456:
[----:B------:R-:W-:Y:S05]  /*5440*/  BSYNC.RECONVERGENT B1 ;  /* 0x0000000000017941 */ /* 0x000fea0003800200 */
.L_x_3455:
        /* <DEDUP_REMOVED lines=30> */
.L_x_3458:
[----:B------:R-:W-:Y:S05]  /*5630*/  BSYNC.RECONVERGENT B1 ;  /* 0x0000000000017941 */ /* 0x000fea0003800200 */
.L_x_3457:
        /* <DEDUP_REMOVED lines=30> */
.L_x_3460:
[----:B------:R-:W-:Y:S05]  /*5820*/  BSYNC.RECONVERGENT B1 ;  /* 0x0000000000017941 */ /* 0x000fea0003800200 */
.L_x_3459:
        /* <DEDUP_REMOVED lines=30> */
.L_x_3462:
[----:B------:R-:W-:Y:S05]  /*5a10*/  BSYNC.RECONVERGENT B1 ;  /* 0x0000000000017941 */ /* 0x000fea0003800200 */
.L_x_3461:
        /* <DEDUP_REMOVED lines=50> */
.L_x_3464:
[----:B------:R-:W-:Y:S05]  /*5d40*/  BSYNC.RECONVERGENT B1 ;  /* 0x0000000000017941 */ /* 0x000fea0003800200 */
.L_x_3463:
        /* <DEDUP_REMOVED lines=30> */
.L_x_3466:
[----:B------:R-:W-:Y:S05]  /*5f30*/  BSYNC.RECONVERGENT B1 ;  /* 0x0000000000017941 */ /* 0x000fea0003800200 */
.L_x_3465:
        /* <DEDUP_REMOVED lines=30> */
.L_x_3468:
[----:B------:R-:W-:Y:S05]  /*6120*/  BSYNC.RECONVERGENT B1 ;  /* 0x0000000000017941 */ /* 0x000fea0003800200 */
.L_x_3467:
        /* <DEDUP_REMOVED lines=30> */
.L_x_3470:
[----:B------:R-:W-:Y:S05]  /*6310*/  BSYNC.RECONVERGENT B1 ;  /* 0x0000000000017941 */ /* 0x000fea0003800200 */
.L_x_3469:
        /* <DEDUP_REMOVED lines=30> */
.L_x_3472:
[----:B------:R-:W-:Y:S05]  /*6500*/  BSYNC.RECONVERGENT B1 ;  /* 0x0000000000017941 */ /* 0x000fea0003800200 */
.L_x_3471:
        /* <DEDUP_REMOVED lines=28> */
.L_x_3442:
[----:B------:R-:W-:Y:S05]  /*66d0*/  BSYNC.RECONVERGENT B0 ;  /* 0x0000000000007941 */ /* 0x000fea0003800200 */
.L_x_3410:
[----:B------:R-:W-:Y:S02]  /*66e0*/  IADD3 R61, PT, PT, R57, R61, RZ ;  /* 0x0000003d393d7210 */ /* 0x000fe40007ffe0ff */
[----:B------:R-:W-:Y:S02]  /*66f0*/  IADD3 R62, PT, PT, R62, 0x1, RZ ;  /* 0x000000013e3e7810 */ /* 0x000fe40007ffe0ff */
[----:B------:R-:W-:-:S13]  /*6700*/  ISETP.GE.AND P1, PT, R61, UR5, PT ;  /* 0x000000053d007c0c */ /* 0x000fda000bf26270 */
[----:B------:R-:W-:Y:S05]  /*6710*/  @!P1 BRA `(.L_x_3473) ;  /* 0xffffff9800dc9947 */ /* 0x000fea000383ffff */
[----:B------:R-:W-:Y:S05]  /*6720*/  EXIT ;  /* 0x000000000000794d */ /* 0x000fea0003800000 */
.L_x_3474:
        /* <DEDUP_REMOVED lines=13> */
.L_x_4551:


//--------------------- .text._Z35group_norm_nhwc_fwd_one_pass_kernelI11Fp16IOFp16WLi512ELi48ELi384EEv26Group_norm_nhwc_fwd_params --------------------------
	.section	.text._Z35group_norm_nhwc_fwd_one_pass_kernelI11Fp16IOFp16WLi512ELi48ELi384EEv26Group_norm_nhwc_fwd_params,"ax",@progbits
	.align	128
        .global         _Z35group_norm_nhwc_fwd_one_pass_kernelI11Fp16IOFp16WLi512ELi48ELi384EEv26Group_norm_nhwc_fwd_params
        .type           _Z35group_norm_nhwc_fwd_one_pass_kernelI11Fp16IOFp16WLi512ELi48ELi384EEv26Group_norm_nhwc_fwd_params,@function
        .size           _Z35group_norm_nhwc_fwd_one_pass_kernelI11Fp16IOFp16WLi512ELi48ELi384EEv26Group_norm_nhwc_fwd_params,(.L_x_4552 - _Z35group_norm_nhwc_fwd_one_pass_kernelI11Fp16IOFp16WLi512ELi48ELi384EEv26Group_norm_nhwc_fwd_params)
        .other          _Z35group_norm_nhwc_fwd_one_pass_kernelI11Fp16IOFp16WLi512ELi48ELi384EEv26Group_norm_nhwc_fwd_params,@"STO_CUDA_ENTRY STV_DEFAULT"
_Z35group_norm_nhwc_fwd_one_pass_kernelI11Fp16IOFp16WLi512ELi48ELi384EEv26Group_norm_nhwc_fwd_params:
.text._Z35group_norm_nhwc_fwd_one_pass_kernelI11Fp16IOFp16WLi512ELi48ELi384EEv26Group_norm_nhwc_fwd_params:
        /* <DEDUP_REMOVED lines=75> */
.L_x_3614:
        /* <DEDUP_REMOVED lines=766> */
.L_x_3476:
[----:B------:R-:W-:Y:S05]  /*3490*/  BSYNC.RECONVERGENT B0 ;  /* 0x0000000000007941 */ /* 0x000fea0003800200 */
.L_x_3475:
        /* <DEDUP_REMOVED lines=34> */
.L_x_3478:
[----:B------:R-:W-:Y:S05]  /*36c0*/  BSYNC.RECONVERGENT B0 ;  /* 0x0000000000007941 */ /* 0x000fea0003800200 */
.L_x_3477:
        /* <DEDUP_REMOVED lines=27> */
.L_x_3481:
[----:B------:R-:W3:Y:S04]  /*3880*/  LDG.E.STRONG.GPU R54, desc[UR6][R52.64] ;  /* 0x0000000634367981 */ /* 0x000ee8000c1ef900 */
[----:B---3--:R-:W-:Y:S01]  /*3890*/  CCTL.IVALL ;  /* 0x00000000ff00798f */ /* 0x008fe20002000000 */
[----:B------:R-:W-:Y:S05]  /*38a0*/  YIELD ;  /* 0x0000000000007946 */ /* 0x000fea0003800000 */
[----:B------:R-:W-:-:S13]  /*38b0*/  ISETP.NE.AND P2, PT, R54, R59, PT ;  /* 0x0000003b3600720c */ /* 0x000fda0003f45270 */
[----:B------:R-:W-:Y:S05]  /*38c0*/  @P2 BRA `(.L_x_3481) ;  /* 0xfffffffc00ec2947 */ /* 0x000fea000383ffff */
.L_x_3480:
        /* <DEDUP_REMOVED lines=16> */
.L_x_3483:
        /* <DEDUP_REMOVED lines=62> */
.L_x_3482:
        /* <DEDUP_REMOVED lines=38> */
.L_x_3484:
        /* <DEDUP_REMOVED lines=19> */
.L_x_3485:
        /* <DEDUP_REMOVED lines=9> */
.L_x_3486:
[----:B------:R-:W-:Y:S05]  /*41d0*/  BSYNC.RECONVERGENT B0 ;  /* 0x0000000000007941 */ /* 0x000fea0003800200 */
.L_x_3479:
        /* <DEDUP_REMOVED lines=80> */
.L_x_3490:
[----:B------:R-:W-:Y:S05]  /*46e0*/  BSYNC.RECONVERGENT B1 ;  /* 0x0000000000017941 */ /* 0x000fea0003800200 */
.L_x_3489:
        /* <DEDUP_REMOVED lines=20> */
.L_x_3492:
[----:B------:R-:W-:Y:S05]  /*4830*/  BSYNC.RECONVERGENT B1 ;  /* 0x0000000000017941 */ /* 0x000fea0003800200 */
.L_x_3491:
        /* <DEDUP_REMOVED lines=20> */
.L_x_3494:
[----:B------:R-:W-:Y:S05]  /*4980*/  BSYNC.RECONVERGENT B1 ;  /* 0x0000000000017941 */ /* 0x000fea0003800200 */
.L_x_3493:
        /* <DEDUP_REMOVED lines=30> */
.L_x_3496:
[----:B------:R-:W-:Y:S05]  /*4b70*/  BSYNC.RECONVERGENT B1 ;  /* 0x0000000000017941 */ /* 0x000fea0003800200 */
.L_x_3495:
        /* <DEDUP_REMOVED lines=20> */
.L_x_3498:
[----:B------:R-:W-:Y:S05]  /*4cc0*/  BSYNC.RECONVERGENT B1 ;  /* 0x0000000000017941 */ /* 0x000fea0003800200 */
.L_x_3497:
        /* <DEDUP_REMOVED lines=20> */
.L_x_3500:
[----:B------:R-:W-:Y:S05]  /*4e10*/  BSYNC.RECONVERGENT B1 ;  /* 0x0000000000017941 */ /* 0x000fea0003800200 */
.L_x_3499:
        /* <DEDUP_REMOVED lines=20> */
.L_x_3502:
[----:B------:R-:W-:Y:S05]  /*4f60*/  BSYNC.RECONVERGENT B1 ;  /* 0x0000000000017941 */ /* 0x000fea0003800200 */
.L_x_3501:
        /* <DEDUP_REMOVED lines=20> */
.L_x_3504:
[----:B------:R-:W-:Y:S05]  /*50b0*/  BSYNC.RECONVERGENT B1 ;  /* 0x0000000000017941 */ /* 0x000fea0003800200 */
.L_x_3503:
        /* <DEDUP_REMOVED lines=32> */
.L_x_3506:
[----:B------:R-:W-:Y:S05]  /*52c0*/  BSYNC.RECONVERGENT B1 ;  /* 0x0000000000017941 */ /* 0x000fea0003800200 */
.L_x_3505:
        /* <DEDUP_REMOVED lines=20> */
.L_x_3508:
[----:B------:R-:W-:Y:S05]  /*5410*/  BSYNC.RECONVERGENT B1 ;  /* 0x0000000000017941 */ /* 0x000fea0003800200 */
.L_x_3507:
        /* <DEDUP_REMOVED lines=20> */
.L_x_3510:
[----:B------:R-:W-:Y:S05]  /*5560*/  BSYNC.RECONVERGENT B1 ;  /* 0x0000000000017941 */ /* 0x000fea0003800200 */
.L_x_3509:
        /* <DEDUP_REMOVED lines=20> */
.L_x_3512:
[----:B------:R-:W-:Y:S05]  /*56b0*/  BSYNC.RECONVERGENT B1 ;  /* 0x0000000000017941 */ /* 0x000fea0003800200 */
.L_x_3511:
        /* <DEDUP_REMOVED lines=20> */
.L_x_3514:
[----:B------:R-:W-:Y:S05]  /*5800*/  BSYNC.RECONVERGENT B1 ;  /* 0x0000000000017941 */ /* 0x000fea0003800200 */
.L_x_3513:
        /* <DEDUP_REMOVED lines=29> */
.L_x_3516:
[----:B------:R-:W-:Y:S05]  /*59e0*/  BSYNC.RECONVERGENT B1 ;  /* 0x0000000000017941 */ /* 0x000fea0003800200 */
.L_x_3515:
        /* <DEDUP_REMOVED lines=20> */
.L_x_3518:
[----:B------:R-:W-:Y:S05]  /*5b30*/  BSYNC.RECONVERGENT B1 ;  /* 0x0000000000017941 */ /* 0x000fea0003800200 */
.L_x_3517:
        /* <DEDUP_REMOVED lines=20> */
.L_x_3520:
[----:B------:R-:W-:Y:S05]  /*5c80*/  BSYNC.RECONVERGENT B1 ;  /* 0x0000000000017941 */ /* 0x000fea0003800200 */
.L_x_3519:
        /* <DEDUP_REMOVED lines=20> */
.L_x_3522:
[----:B------:R-:W-:Y:S05]  /*5dd0*/  BSYNC.RECONVERGENT B1 ;  /* 0x0000000000017941 */ /* 0x000fea0003800200 */
.L_x_3521:
        /* <DEDUP_REMOVED lines=29> */
.L_x_3524:
[----:B------:R-:W-:Y:S05]  /*5fb0*/  BSYNC.RECONVERGENT B1 ;  /* 0x0000000000017941 */ /* 0x000fea0003800200 */
.L_x_3523:
        /* <DEDUP_REMOVED lines=20> */
.L_x_3526:
[----:B------:R-:W-:Y:S05]  /*6100*/  BSYNC.RECONVERGENT B1 ;  /* 0x0000000000017941 */ /* 0x000fea0003800200 */
.L_x_3525:
        /* <DEDUP_REMOVED lines=20> */
.L_x_3528:
[----:B------:R-:W-:Y:S05]  /*6250*/  BSYNC.RECONVERGENT B1 ;  /* 0x0000000000017941 */ /* 0x000fea0003800200 */
.L_x_3527:
        /* <DEDUP_REMOVED lines=20> */
.L_x_3530:
[----:B------:R-:W-:Y:S05]  /*63a0*/  BSYNC.RECONVERGENT B1 ;  /* 0x0000000000017941 */ /* 0x000fea0003800200 */
.L_x_3529:
        /* <DEDUP_REMOVED lines=30> */
.L_x_3532:
[----:B------:R-:W-:Y:S05]  /*6590*/  BSYNC.RECONVERGENT B1 ;  /* 0x0000000000017941 */ /* 0x000fea0003800200 */
.L_x_3531:
        /* <DEDUP_REMOVED lines=20> */
.L_x_3534:
[----:B------:R-:W-:Y:S05]  /*66e0*/  BSYNC.RECONVERGENT B1 ;  /* 0x0000000000017941 */ /* 0x000fea0003800200 */
.L_x_3533:
        /* <DEDUP_REMOVED lines=20> */
.L_x_3536:
[----:B------:R-:W-:Y:S05]  /*6830*/  BSYNC.RECONVERGENT B1 ;  /* 0x0000000000017941 */ /* 0x000fea0003800200 */
.L_x_3535:
        /* <DEDUP_REMOVED lines=20> */
.L_x_3538:
[----:B------:R-:W-:Y:S05]  /*6980*/  BSYNC.RECONVERGENT B1 ;  /* 0x0000000000017941 */ /* 0x000fea0003800200 */
.L_x_3537:
        /* <DEDUP_REMOVED lines=20> */
.L_x_3540:
[----:B------:R-:W-:Y:S05]  /*6ad0*/  BSYNC.RECONVERGENT B1 ;  /* 0x0000000000017941 */ /* 0x000fea0003800200 */
.L_x_3539:
        /* <DEDUP_REMOVED lines=32> */
.L_x_3542:
[----:B------:R-:W-:Y:S05]  /*6ce0*/  BSYNC.RECONVERGENT B1 ;  /* 0x0000000000017941 */ /* 0x000fea0003800200 */
.L_x_3541:
        /* <DEDUP_REMOVED lines=20> */
.L_x_3544:
[----:B------:R-:W-:Y:S05]  /*6e30*/  BSYNC.RECONVERGENT B1 ;  /* 0x0000000000017941 */ /* 0x000fea0003800200 */
.L_x_3543:
        /* <DEDUP_REMOVED lines=20> */
.L_x_3546:
[----:B------:R-:W-:Y:S05]  /*6f80*/  BSYNC.RECONVERGENT B1 ;  /* 0x0000000000017941 */ /* 0x000fea0003800200 */
.L_x_3545:
        /* <DEDUP_REMOVED lines=20> */
.L_x_3548:
[----:B------:R-:W-:Y:S05]  /*70d0*/  BSYNC.RECONVERGENT B1 ;  /* 0x0000000000017941 */ /* 0x000fea0003800200 */
.L_x_3547:
        /* <DEDUP_REMOVED lines=20> */
.L_x_3550:
[----:B------:R-:W-:Y:S05]  /*7220*/  BSYNC.RECONVERGENT B1 ;  /* 0x0000000000017941 */ /* 0x000fea0003800200 */
.L_x_3549:
        /* <DEDUP_REMOVED lines=19> */
.L_x_3488:
        /* <DEDUP_REMOVED lines=38> */
.L_x_3553:
[----:B------:R-:W-:Y:S05]  /*75c0*/  BSYNC.RECONVERGENT B1 ;  /* 0x0000000000017941 */ /* 0x000fea0003800200 */
.L_x_3552:
        /* <DEDUP_REMOVED lines=30> */
.L_x_3555:
[----:B------:R-:W-:Y:S05]  /*77b0*/  BSYNC.RECONVERGENT B1 ;  /* 0x0000000000017941 */ /* 0x000fea0003800200 */
.L_x_3554:
        /* <DEDUP_REMOVED lines=30> */
.L_x_3557:
[----:B------:R-:W-:Y:S05]  /*79a0*/  BSYNC.RECONVERGENT B1 ;  /* 0x0000000000017941 */ /* 0x000fea0003800200 */
.L_x_3556:
        /* <DEDUP_REMOVED lines=40> */
.L_x_3559:
[----:B------:R-:W-:Y:S05]  /*7c30*/  BSYNC.RECONVERGENT B1 ;  /* 0x0000000000017941 */ /* 0x000fea0003800200 */
.L_x_3558:
        /* <DEDUP_REMOVED lines=30> */
.L_x_3561:
[----:B------:R-:W-:Y:S05]  /*7e20*/  BSYNC.RECONVERGENT B1 ;  /* 0x0000000000017941 */ /* 0x000fea0003800200 */
.L_x_3560:
        /* <DEDUP_REMOVED lines=30> */
.L_x_3563:
[----:B------:R-:W-:Y:S05]  /*8010*/  BSYNC.RECONVERGENT B1 ;  /* 0x0000000000017941 */ /* 0x000fea0003800200 */
.L_x_3562:
        /* <DEDUP_REMOVED lines=30> */
.L_x_3565:
[----:B------:R-:W-:Y:S05]  /*8200*/  BSYNC.RECONVERGENT B1 ;  /* 0x0000000000017941 */ /* 0x000fea0003800200 */
.L_x_3564:
        /* <DEDUP_REMOVED lines=30> */
.L_x_3567:
[----:B------:R-:W-:Y:S05]  /*83f0*/  BSYNC.RECONVERGENT B1 ;  /* 0x0000000000017941 */ /* 0x000fea0003800200 */
.L_x_3566:
        /* <DEDUP_REMOVED lines=42> */
.L_x_3569:
[----:B------:R-:W-:Y:S05]  /*86a0*/  BSYNC.RECONVERGENT B1 ;  /* 0x0000000000017941 */ /* 0x000fea0003800200 */
.L_x_3568:
        /* <DEDUP_REMOVED lines=30> */
.L_x_3571:
[----:B------:R-:W-:Y:S05]  /*8890*/  BSYNC.RECONVERGENT B1 ;  /* 0x0000000000017941 */ /* 0x000fea0003800200 */
.L_x_3570:
        /* <DEDUP_REMOVED lines=30> */
.L_x_3573:
[----:B------:R-:W-:Y:S05]  /*8a80*/  BSYNC.RECONVERGENT B1 ;  /* 0x0000000000017941 */ /* 0x000fea0003800200 */
.L_x_3572:
        /* <DEDUP_REMOVED lines=30> */
.L_x_3575:
[----:B------:R-:W-:Y:S05]  /*8c70*/  BSYNC.RECONVERGENT B1 ;  /* 0x0000000000017941 */ /* 0x000fea0003800200 */
.L_x_3574:
        /* <DEDUP_REMOVED lines=30> */
.L_x_3577:
[----:B------:R-:W-:Y:S05]  /*8e60*/  BSYNC.RECONVERGENT B1 ;  /* 0x0000000000017941 */ /* 0x000fea0003800200 */
.L_x_3576:
        /* <DEDUP_REMOVED lines=39> */
.L_x_3579:
[----:B------:R-:W-:Y:S05]  /*90e0*/  BSYNC.RECONVERGENT B1 ;  /* 0x0000000000017941 */ /* 0x000fea0003800200 */
.L_x_3578:
        /* <DEDUP_REMOVED lines=30> */
.L_x_3581:
[----:B------:R-:W-:Y:S05]  /*92d0*/  BSYNC.RECONVERGENT B1 ;  /* 0x0000000000017941 */ /* 0x000fea0003800200 */
.L_x_3580:
        /* <DEDUP_REMOVED lines=30> */
.L_x_3583:
[----:B------:R-:W-:Y:S05]  /*94c0*/  BSYNC.RECONVERGENT B1 ;  /* 0x0000000000017941 */ /* 0x000fea0003800200 */
.L_x_3582:
        /* <DEDUP_REMOVED lines=30> */
.L_x_3585:
[----:B------:R-:W-:Y:S05]  /*96b0*/  BSYNC.RECONVERGENT B1 ;  /* 0x0000000000017941 */ /* 0x000fea0003800200 */
.L_x_3584:
        /* <DEDUP_REMOVED lines=39> */
.L_x_3587:
[----:B------:R-:W-:Y:S05]  /*9930*/  BSYNC.RECONVERGENT B1 ;  /* 0x0000000000017941 */ /* 0x000fea0003800200 */
.L_x_3586:
        /* <DEDUP_REMOVED lines=30> */
.L_x_3589:
[----:B------:R-:W-:Y:S05]  /*9b20*/  BSYNC.RECONVERGENT B1 ;  /* 0x0000000000017941 */ /* 0x000fea0003800200 */
.L_x_3588:
        /* <DEDUP_REMOVED lines=30> */
.L_x_3591:
[----:B------:R-:W-:Y:S05]  /*9d10*/  BSYNC.RECONVERGENT B1 ;  /* 0x0000000000017941 */ /* 0x000fea0003800200 */
.L_x_3590:
        /* <DEDUP_REMOVED lines=30> */
.L_x_3593:
[----:B------:R-:W-:Y:S05]  /*9f00*/  BSYNC.RECONVERGENT B1 ;  /* 0x0000000000017941 */ /* 0x000fea0003800200 */
.L_x_3592:
        /* <DEDUP_REMOVED lines=40> */
.L_x_3595:
[----:B------:R-:W-:Y:S05]  /*a190*/  BSYNC.RECONVERGENT B1 ;  /* 0x0000000000017941 */ /* 0x000fea0003800200 */
.L_x_3594:
        /* <DEDUP_REMOVED lines=30> */
.L_x_3597:
[----:B------:R-:W-:Y:S05]  /*a380*/  BSYNC.RECONVERGENT B1 ;  /* 0x0000000000017941 */ /* 0x000fea0003800200 */
.L_x_3596:
        /* <DEDUP_REMOVED lines=30> */
.L_x_3599:
[----:B------:R-:W-:Y:S05]  /*a570*/  BSYNC.RECONVERGENT B1 ;  /* 0x0000000000017941 */ /* 0x000fea0003800200 */
.L_x_3598:
        /* <DEDUP_REMOVED lines=30> */
.L_x_3601:
[----:B------:R-:W-:Y:S05]  /*a760*/  BSYNC.RECONVERGENT B1 ;  /* 0x0000000000017941 */ /* 0x000fea0003800200 */
.L_x_3600:
        /* <DEDUP_REMOVED lines=30> */
.L_x_3603:
[----:B------:R-:W-:Y:S05]  /*a950*/  BSYNC.RECONVERGENT B1 ;  /* 0x0000000000017941 */ /* 0x000fea0003800200 */
.L_x_3602:
        /* <DEDUP_REMOVED lines=42> */
.L_x_3605:
[----:B------:R-:W-:Y:S05]  /*ac00*/  BSYNC.RECONVERGENT B1 ;  /* 0x0000000000017941 */ /* 0x000fea0003800200 */
.L_x_3604:
        /* <DEDUP_REMOVED lines=30> */
.L_x_3607:
[----:B------:R-:W-:Y:S05]  /*adf0*/  BSYNC.RECONVERGENT B1 ;  /* 0x0000000000017941 */ /* 0x000fea0003800200 */
.L_x_3606:
        /* <DEDUP_REMOVED lines=30> */
.L_x_3609:
[----:B------:R-:W-:Y:S05]  /*afe0*/  BSYNC.RECONVERGENT B1 ;  /* 0x0000000000017941 */ /* 0x000fea0003800200 */
.L_x_3608:
        /* <DEDUP_REMOVED lines=30> */
.L_x_3611:
[----:B------:R-:W-:Y:S05]  /*b1d0*/  BSYNC.RECONVERGENT B1 ;  /* 0x0000000000017941 */ /* 0x000fea0003800200 */
.L_x_3610:
        /* <DEDUP_REMOVED lines=30> */
.L_x_3613:
[----:B------:R-:W-:Y:S05]  /*b3c0*/  BSYNC.RECONVERGENT B1 ;  /* 0x0000000000017941 */ /* 0x000fea0003800200 */
.L_x_3612:
        /* <DEDUP_REMOVED lines=28> */
.L_x_3551:
[----:B------:R-:W-:Y:S05]  /*b590*/  BSYNC.RECONVERGENT B0 ;  /* 0x0000000000007941 */ /* 0x000fea0003800200 */
.L_x_3487:
        /* <DEDUP_REMOVED lines=8> */
.L_x_3615:
        /* <DEDUP_REMOVED lines=14> */
.L_x_4552:


//--------------------- .text._Z35group_norm_nhwc_fwd_one_pass_kernelI11Fp32IOFp32WLi64ELi48ELi384EEv26Group_norm_nhwc_fwd_params --------------------------
	.section	.text._Z35group_norm_nhwc_fwd_one_pass_kernelI11Fp32IOFp32WLi64ELi48ELi384EEv26Group_norm_nhwc_fwd_params,"ax",@progbits
	.align	128
        .global         _Z35group_norm_nhwc_fwd_one_pass_kernelI11Fp32IOFp32WLi64ELi48ELi384EEv26Group_norm_nhwc_fwd_params
        .type           _Z35group_norm_nhwc_fwd_one_pass_kernelI11Fp32IOFp32WLi64ELi48ELi384EEv26Group_norm_nhwc_fwd_params,@function
        .size           _Z35group_norm_nhwc_fwd_one_pass_kernelI11Fp32IOFp32WLi64ELi48ELi384EEv26Group_norm_nhwc_fwd_params,(.L_x_4553 - _Z35group_norm_nhwc_fwd_one_pass_kernelI11Fp32IOFp32WLi64ELi48ELi384EEv26Group_norm_nhwc_fwd_params)
        .other          _Z35group_norm_nhwc_fwd_one_pass_kernelI11Fp32IOFp32WLi64ELi48ELi384EEv26Group_norm_nhwc_fwd_params,@"STO_CUDA_ENTRY STV_DEFAULT"
_Z35group_norm_nhwc_fwd_one_pass_kernelI11Fp32IOFp32WLi64ELi48ELi384EEv26Group_norm_nhwc_fwd_params:
.text._Z35group_norm_nhwc_fwd_one_pass_kernelI11Fp32IOFp32WLi64ELi48ELi384EEv26Group_norm_nhwc_fwd_params:
        /* <DEDUP_REMOVED lines=25> */
.L_x_3643:
[----:B0-----:R-:W0:Y:S01]  /*0190*/  LDC R0, c[0x0][0x3f8] ;  /* 0x0000fe00ff007b82 */ /* 0x001e220000000800 */
[----:B-1----:R-:W1:Y:S01]  /*01a0*/  S2R R8, SR_TID.X ;  /* 0x0000000000087919 */ /* 0x002e620000002100 */
[----:B--2---:R-:W2:Y:S01]  /*01b0*/  LDCU.64 UR10, c[0x0][0x3e8] ;  /* 0x00007d00ff0a77ac */ /* 0x004ea20008000a00 */
[C---:B------:R-:W-:Y:S02]  /*01c0*/  IADD3 R11, PT, PT, R23.reuse, 0x10, RZ ;  /* 0x00000010170b7810 */ /* 0x040fe40007ffe0ff */
[----:B------:R-:W-:Y:S01]  /*01d0*/  IADD3 R21, PT, PT, R23, 0x20, RZ ;  /* 0x0000002017157810 */ /* 0x000fe20007ffe0ff */
[----:B---3--:R-:W3:Y:S01]  /*01e0*/  LDCU.64 UR12, c[0x0][0x3f0] ;  /* 0x00007e00ff0c77ac */ /* 0x008ee20008000a00 */
[----:B------:R-:W-:Y:S02]  /*01f0*/  SHF.R.S32.HI R29, RZ, 0x1f, R23 ;  /* 0x0000001fff1d7819 */ /* 0x000fe40000011417 */
[----:B------:R-:W-:Y:S02]  /*0200*/  SHF.R.S32.HI R13, RZ, 0x1f, R21 ;  /* 0x0000001fff0d7819 */ /* 0x000fe40000011415 */
[----:B0-----:R-:W-:-:S02]  /*0210*/  IABS R7, R0 ;  /* 0x0000000000077213 */ /* 0x001fc40000000000 */
[----:B------:R-:W-:Y:S02]  /*0220*/  ISETP.NE.AND P3, PT, R0, RZ, PT ;  /* 0x000000ff0000720c */ /* 0x000fe40003f65270 */
[----:B------:R-:W0:Y:S08]  /*0230*/  I2F.RP R4, R7 ;  /* 0x0000000700047306 */ /* 0x000e300000209400 */
[----:B0-----:R-:W0:Y:S02]  /*0240*/  MUFU.RCP R4, R4 ;  /* 0x0000000400047308 */ /* 0x001e240000001000 */
[----:B0---4-:R-:W-:-:S06]  /*0250*/  IADD3 R2, PT, PT, R4, 0xffffffe, RZ ;  /* 0x0ffffffe04027810 */ /* 0x011fcc0007ffe0ff */
[----:B-----5:R0:W5:Y:S02]  /*0260*/  F2I.FTZ.U32.TRUNC.NTZ R3, R2 ;  /* 0x0000000200037305 */ /* 0x020164000021f000 */
[----:B0-----:R-:W-:Y:S01]  /*0270*/  HFMA2 R2, -RZ, RZ, 0, 0 ;  /* 0x00000000ff027431 */ /* 0x001fe200000001ff */
[----:B-----5:R-:W-:-:S05]  /*0280*/  IADD3 R6, PT, PT, RZ, -R3, RZ ;  /* 0x80000003ff067210 */ /* 0x020fca0007ffe0ff */
[----:B------:R-:W-:Y:S01]  /*0290*/  IMAD R5, R6, R7, RZ ;  /* 0x0000000706057224 */ /* 0x000fe200078e02ff */
[----:B------:R-:W-:-:S03]  /*02a0*/  IABS R6, UR8 ;  /* 0x0000000800067c13 */ /* 0x000fc60008000000 */
[----:B------:R-:W-:-:S06]  /*02b0*/  IMAD.HI.U32 R3, R3, R5, R2 ;  /* 0x0000000503037227 */ /* 0x000fcc00078e0002 */
[----:B------:R-:W-:-:S05]  /*02c0*/  IMAD.HI.U32 R5, R3, R6, RZ ;  /* 0x0000000603057227 */ /* 0x000fca00078e00ff */
[----:B------:R-:W-:-:S05]  /*02d0*/  IADD3 R3, PT, PT, -R5, RZ, RZ ;  /* 0x000000ff05037210 */ /* 0x000fca0007ffe1ff */
[----:B------:R-:W-:Y:S01]  /*02e0*/  IMAD R2, R7, R3, R6 ;  /* 0x0000000307027224 */ /* 0x000fe200078e0206 */
[----:B-1----:R-:W-:-:S04]  /*02f0*/  LOP3.LUT R3, R8, 0xffff, RZ, 0xc0, !PT ;  /* 0x0000ffff08037812 */ /* 0x002fc800078ec0ff */
[----:B------:R-:W-:Y:S01]  /*0300*/  ISETP.GT.U32.AND P2, PT, R7, R2, PT ;  /* 0x000000020700720c */ /* 0x000fe20003f44070 */
[----:B------:R-:W-:-:S05]  /*0310*/  IMAD R3, R3, 0xaab, RZ ;  /* 0x00000aab03037824 */ /* 0x000fca00078e02ff */
[----:B------:R-:W-:-:S07]  /*0320*/  SHF.R.U32.HI R3, RZ, 0x10, R3 ;  /* 0x00000010ff037819 */ /* 0x000fce0000011603 */
[----:B------:R-:W-:Y:S01]  /*0330*/  @!P2 IMAD.IADD R2, R2, 0x1, -R7 ;  /* 0x000000010202a824 */ /* 0x000fe200078e0a07 */
[----:B------:R-:W-:Y:S02]  /*0340*/  @!P2 IADD3 R5, PT, PT, R5, 0x1, RZ ;  /* 0x000000010505a810 */ /* 0x000fe40007ffe0ff */
[----:B--2---:R-:W-:Y:S02]  /*0350*/  ISETP.GE.U32.AND P2, PT, R11, UR10, PT ;  /* 0x0000000a0b007c0c */ /* 0x004fe4000bf46070 */
[----:B------:R-:W-:Y:S02]  /*0360*/  ISETP.GE.U32.AND P1, PT, R2, R7, PT ;  /* 0x000000070200720c */ /* 0x000fe40003f26070 */
[----:B------:R-:W-:-:S04]  /*0370*/  LOP3.LUT R2, R0, UR8, RZ, 0x3c, !PT ;  /* 0x0000000800027c12 */ /* 0x000fc8000f8e3cff */
[----:B------:R-:W-:Y:S02]  /*0380*/  ISETP.GE.AND P4, PT, R2, RZ, PT ;  /* 0x000000ff0200720c */ /* 0x000fe40003f86270 */
[----:B------:R-:W-:Y:S02]  /*0390*/  PRMT R2, R3, 0x9910, RZ ;  /* 0x0000991003027816 */ /* 0x000fe400000000ff */
[----:B------:R-:W-:-:S03]  /*03a0*/  SHF.R.S32.HI R3, RZ, 0x1f, R11 ;  /* 0x0000001fff037819 */ /* 0x000fc6000001140b */
[----:B------:R-:W-:Y:S01]  /*03b0*/  IMAD R2, R2, 0x18, RZ ;  /* 0x0000001802027824 */ /* 0x000fe200078e02ff */
[----:B------:R-:W-:Y:S02]  /*03c0*/  ISETP.GE.AND.EX P2, PT, R3, UR11, PT, P2 ;  /* 0x0000000b03007c0c */ /* 0x000fe4000bf46320 */
[----:B------:R-:W-:Y:S02]  /*03d0*/  @P1 IADD3 R5, PT, PT, R5, 0x1, RZ ;  /* 0x0000000105051810 */ /* 0x000fe40007ffe0ff */
[----:B------:R-:W-:Y:S02]  /*03e0*/  IADD3 R2, PT, PT, RZ, -R2, RZ ;  /* 0x80000002ff027210 */ /* 0x000fe40007ffe0ff */
[----:B------:R-:W-:Y:S02]  /*03f0*/  @!P4 IADD3 R5, PT, PT, -R5, RZ, RZ ;  /* 0x000000ff0505c210 */ /* 0x000fe40007ffe1ff */
[----:B------:R-:W-:Y:S02]  /*0400*/  PRMT R7, R2, 0x7710, RZ ;  /* 0x0000771002077816 */ /* 0x000fe400000000ff */
[----:B------:R-:W-:-:S02]  /*0410*/  @!P3 LOP3.LUT R5, RZ, R0, RZ, 0x33, !PT ;  /* 0x00000000ff05b212 */ /* 0x000fc400078e33ff */
[----:B------:R-:W-:Y:S01]  /*0420*/  IADD3 R2, PT, PT, R7, R8, RZ ;  /* 0x0000000807027210 */ /* 0x000fe20007ffe0ff */
[----:B------:R-:W0:Y:S01]  /*0430*/  @!P2 LDC.64 R16, c[0x0][0x390] ;  /* 0x0000e400ff10ab82 */ /* 0x000e220000000a00 */
[----:B------:R-:W-:Y:S01]  /*0440*/  ISETP.GE.U32.AND P3, PT, R21, UR10, PT ;  /* 0x0000000a15007c0c */ /* 0x000fe2000bf66070 */
[--C-:B------:R-:W-:Y:S01]  /*0450*/  IMAD.MOV R9, RZ, RZ, -R5.reuse ;  /* 0x000000ffff097224 */ /* 0x100fe200078e0a05 */
[----:B------:R-:W-:Y:S02]  /*0460*/  SHF.L.U32 R2, R2, 0x1, RZ ;  /* 0x0000000102027819 */ /* 0x000fe400000006ff */
[----:B------:R-:W-:Y:S01]  /*0470*/  ISETP.GE.U32.AND P1, PT, R23, UR10, PT ;  /* 0x0000000a17007c0c */ /* 0x000fe2000bf26070 */
[----:B------:R-:W-:Y:S01]  /*0480*/  IMAD R0, R0, R9, UR8 ;  /* 0x0000000800007e24 */ /* 0x000fe2000f8e0209 */
[----:B------:R-:W-:Y:S01]  /*0490*/  ISETP.GE.AND.EX P3, PT, R13, UR11, PT, P3 ;  /* 0x0000000b0d007c0c */ /* 0x000fe2000bf66330 */
[----:B------:R-:W1:Y:S01]  /*04a0*/  @!P2 LDC.64 R6, c[0x0][0x3e0] ;  /* 0x0000f800ff06ab82 */ /* 0x000e620000000a00 */
[----:B------:R-:W-:Y:S01]  /*04b0*/  LOP3.LUT R27, R2, 0xffff, RZ, 0xc0, !PT ;  /* 0x0000ffff021b7812 */ /* 0x000fe200078ec0ff */
[----:B------:R-:W-:Y:S01]  /*04c0*/  IMAD R0, R0, 0x30, RZ ;  /* 0x0000003000007824 */ /* 0x000fe200078e02ff */
[----:B------:R-:W-:-:S02]  /*04d0*/  SHF.R.S32.HI R2, RZ, 0x1f, R5 ;  /* 0x0000001fff027819 */ /* 0x000fc40000011405 */
[----:B------:R-:W-:Y:S02]  /*04e0*/  ISETP.GE.AND.EX P1, PT, R29, UR11, PT, P1 ;  /* 0x0000000b1d007c0c */ /* 0x000fe4000bf26310 */
[----:B------:R-:W-:Y:S01]  /*04f0*/  IADD3 R26, P4, PT, R0, R27, RZ ;  /* 0x0000001b001a7210 */ /* 0x000fe20007f9e0ff */
[----:B---3--:R-:W-:Y:S01]  /*0500*/  IMAD R2, R2, UR12, RZ ;  /* 0x0000000c02027c24 */ /* 0x008fe2000f8e02ff */
[----:B------:R-:W-:Y:S02]  /*0510*/  IADD3 R9, PT, PT, R23, 0x30, RZ ;  /* 0x0000003017097810 */ /* 0x000fe40007ffe0ff */
[----:B------:R-:W-:Y:S01]  /*0520*/  LEA.HI.X.SX32 R27, R0, RZ, 0x1, P4 ;  /* 0x000000ff001b7211 */ /* 0x000fe200020f0eff */
[----:B------:R-:W-:Y:S01]  /*0530*/  IMAD R25, R5, UR13, R2 ;  /* 0x0000000d05197c24 */ /* 0x000fe2000f8e0202 */
[----:B------:R-:W-:Y:S02]  /*0540*/  ISETP.GE.U32.AND P4, PT, R9, UR10, PT ;  /* 0x0000000a09007c0c */ /* 0x000fe4000bf86070 */
[----:B------:R-:W-:Y:S01]  /*0550*/  SHF.R.S32.HI R19, RZ, 0x1f, R9 ;  /* 0x0000001fff137819 */ /* 0x000fe20000011409 */
[----:B------:R-:W-:-:S03]  /*0560*/  IMAD.WIDE.U32 R26, R5, UR12, R26 ;  /* 0x0000000c051a7c25 */ /* 0x000fc6000f8e001a */
[----:B------:R-:W-:Y:S01]  /*0570*/  ISETP.GE.AND.EX P4, PT, R19, UR11, PT, P4 ;  /* 0x0000000b13007c0c */ /* 0x000fe2000bf86340 */
[----:B------:R-:W-:Y:S01]  /*0580*/  @!P2 IMAD.MOV.U32 R24, RZ, RZ, R26 ;  /* 0x000000ffff18a224 */ /* 0x000fe200078e001a */
[----:B------:R-:W-:Y:S01]  /*0590*/  IADD3 R25, PT, PT, R27, R25, RZ ;  /* 0x000000191b197210 */ /* 0x000fe20007ffe0ff */
[-C--:B-1----:R-:W-:Y:S02]  /*05a0*/  @!P2 IMAD R4, R3, R6.reuse, RZ ;  /* 0x000000060304a224 */ /* 0x082fe400078e02ff */
[----:B------:R-:W1:Y:S02]  /*05b0*/  @!P3 LDC.64 R2, c[0x0][0x3e0] ;  /* 0x0000f800ff02bb82 */ /* 0x000e640000000a00 */
[C---:B------:R-:W-:Y:S02]  /*05c0*/  @!P2 IMAD R15, R11.reuse, R7, R4 ;  /* 0x000000070b0fa224 */ /* 0x040fe400078e0204 */
[----:B------:R-:W-:-:S04]  /*05d0*/  @!P2 IMAD.WIDE.U32 R6, R11, R6, R24 ;  /* 0x000000060b06a225 */ /* 0x000fc800078e0018 */
[----:B------:R-:W2:Y:S01]  /*05e0*/  @!P1 LDC.64 R4, c[0x0][0x3e0] ;  /* 0x0000f800ff049b82 */ /* 0x000ea20000000a00 */
[----:B------:R-:W-:Y:S02]  /*05f0*/  @!P2 IADD3 R7, PT, PT, R7, R15, RZ ;  /* 0x0000000f0707a210 */ /* 0x000fe40007ffe0ff */
[----:B0-----:R-:W-:-:S04]  /*0600*/  @!P2 LEA R16, P5, R6, R16, 0x2 ;  /* 0x000000100610a211 */ /* 0x001fc800078a10ff */
[----:B------:R-:W-:Y:S01]  /*0610*/  @!P2 LEA.HI.X R17, R6, R17, R7, 0x2, P5 ;  /* 0x000000110611a211 */ /* 0x000fe200028f1407 */
[----:B------:R-:W0:Y:S01]  /*0620*/  @!P3 LDC.64 R10, c[0x0][0x390] ;  /* 0x0000e400ff0abb82 */ /* 0x000e220000000a00 */
[----:B-1----:R-:W-:-:S07]  /*0630*/  @!P3 IMAD R12, R13, R2, RZ ;  /* 0x000000020d0cb224 */ /* 0x002fce00078e02ff */
[----:B------:R-:W1:Y:S01]  /*0640*/  @!P1 LDC.64 R14, c[0x0][0x390] ;  /* 0x0000e400ff0e9b82 */ /* 0x000e620000000a00 */
[----:B------:R-:W-:Y:S01]  /*0650*/  @!P3 MOV R13, R25 ;  /* 0x00000019000db202 */ /* 0x000fe20000000f00 */
[----:B--2---:R-:W-:-:S06]  /*0660*/  @!P1 IMAD R18, R29, R4, RZ ;  /* 0x000000041d129224 */ /* 0x004fcc00078e02ff */
[----:B------:R-:W2:Y:S01]  /*0670*/  @!P4 LDC.64 R6, c[0x0][0x3e0] ;  /* 0x0000f800ff06cb82 */ /* 0x000ea20000000a00 */
[----:B------:R-:W-:Y:S01]  /*0680*/  @!P3 IMAD R29, R21, R3, R12 ;  /* 0x00000003151db224 */ /* 0x000fe200078e020c */
[----:B------:R-:W-:-:S05]  /*0690*/  @!P3 MOV R12, R26 ;  /* 0x0000001a000cb202 */ /* 0x000fca0000000f00 */
[----:B------:R-:W-:Y:S01]  /*06a0*/  @!P3 IMAD.WIDE.U32 R2, R21, R2, R12 ;  /* 0x000000021502b225 */ /* 0x000fe200078e000c */
[----:B------:R-:W-:Y:S02]  /*06b0*/  @!P1 MOV R12, R26 ;  /* 0x0000001a000c9202 */ /* 0x000fe40000000f00 */
[----:B------:R-:W-:Y:S01]  /*06c0*/  @!P1 MOV R13, R25 ;  /* 0x00000019000d9202 */ /* 0x000fe20000000f00 */
[----:B------:R-:W-:Y:S01]  /*06d0*/  @!P1 IMAD R21, R23, R5, R18 ;  /* 0x0000000517159224 */ /* 0x000fe200078e0212 */
[C---:B0-----:R-:W-:Y:S01]  /*06e0*/  @!P3 LEA R10, P6, R2.reuse, R10, 0x2 ;  /* 0x0000000a020ab211 */ /* 0x041fe200078c10ff */
[----:B------:R-:W-:Y:S02]  /*06f0*/  @!P3 IMAD.IADD R3, R3, 0x1, R29 ;  /* 0x000000010303b824 */ /* 0x000fe400078e021d */
[----:B------:R-:W-:Y:S02]  /*0700*/  @!P1 IMAD.WIDE.U32 R4, R23, R4, R12 ;  /* 0x0000000417049225 */ /* 0x000fe400078e000c */
[----:B------:R-:W0:Y:S01]  /*0710*/  @!P4 LDC.64 R12, c[0x0][0x390] ;  /* 0x0000e400ff0ccb82 */ /* 0x000e220000000a00 */
[----:B------:R-:W-:Y:S01]  /*0720*/  @!P3 LEA.HI.X R11, R2, R11, R3, 0x2, P6 ;  /* 0x0000000b020bb211 */ /* 0x000fe200030f1403 */
[----:B------:R-:W-:Y:S01]  /*0730*/  HFMA2 R3, -RZ, RZ, 0, 0 ;  /* 0x00000000ff037431 */ /* 0x000fe200000001ff */
[----:B------:R-:W-:-:S02]  /*0740*/  @!P1 IADD3 R21, PT, PT, R5, R21, RZ ;  /* 0x0000001505159210 */ /* 0x000fc40007ffe0ff */
[C---:B-1----:R-:W-:Y:S01]  /*0750*/  @!P1 LEA R14, P5, R4.reuse, R14, 0x2 ;  /* 0x0000000e040e9211 */ /* 0x042fe200078a10ff */
[----:B--2---:R-:W-:Y:S01]  /*0760*/  @!P4 IMAD R18, R19, R6, RZ ;  /* 0x000000061312c224 */ /* 0x004fe200078e02ff */
[----:B------:R-:W-:Y:S02]  /*0770*/  @!P4 MOV R19, R25 ;  /* 0x000000190013c202 */ /* 0x000fe40000000f00 */
[----:B------:R-:W-:Y:S01]  /*0780*/  @!P1 LEA.HI.X R15, R4, R15, R21, 0x2, P5 ;  /* 0x0000000f040f9211 */ /* 0x000fe200028f1415 */
[C---:B------:R-:W-:Y:S01]  /*0790*/  @!P4 IMAD R21, R9.reuse, R7, R18 ;  /* 0x000000070915c224 */ /* 0x040fe200078e0212 */
[----:B------:R-:W-:Y:S02]  /*07a0*/  @!P4 MOV R18, R26 ;  /* 0x0000001a0012c202 */ /* 0x000fe40000000f00 */
[----:B------:R-:W-:Y:S02]  /*07b0*/  CS2R R4, SRZ ;  /* 0x0000000000047805 */ /* 0x000fe4000001ff00 */
[----:B------:R-:W-:Y:S01]  /*07c0*/  MOV R2, RZ ;  /* 0x000000ff00027202 */ /* 0x000fe20000000f00 */
[----:B------:R-:W-:-:S03]  /*07d0*/  @!P4 IMAD.WIDE.U32 R18, R9, R6, R18 ;  /* 0x000000060912c225 */ /* 0x000fc600078e0012 */
[----:B------:R-:W2:Y:S01]  /*07e0*/  @!P1 LDG.E.64 R4, desc[UR16][R14.64] ;  /* 0x000000100e049981 */ /* 0x000ea2000c1e1b00 */
[----:B------:R-:W-:Y:S01]  /*07f0*/  CS2R R6, SRZ ;  /* 0x0000000000067805 */ /* 0x000fe2000001ff00 */
[----:B------:R-:W-:Y:S02]  /*0800*/  @!P4 IMAD.IADD R9, R19, 0x1, R21 ;  /* 0x000000011309c824 */ /* 0x000fe400078e0215 */
[----:B------:R2:W3:Y:S01]  /*0810*/  @!P2 LDG.E.64 R2, desc[UR16][R16.64] ;  /* 0x000000101002a981 */ /* 0x0004e2000c1e1b00 */
[C---:B0-----:R-:W-:Y:S02]  /*0820*/  @!P4 LEA R12, P2, R18.reuse, R12, 0x2 ;  /* 0x0000000c120cc211 */ /* 0x041fe400078410ff */
[----:B------:R-:W-:Y:S01]  /*0830*/  CS2R R20, SRZ ;  /* 0x0000000000147805 */ /* 0x000fe2000001ff00 */
[----:B------:R-:W5:Y:S01]  /*0840*/  @!P3 LDG.E.64 R6, desc[UR16][R10.64] ;  /* 0x000000100a06b981 */ /* 0x000f62000c1e1b00 */
[----:B------:R-:W-:-:S05]  /*0850*/  @!P4 LEA.HI.X R13, R18, R13, R9, 0x2, P2 ;  /* 0x0000000d120dc211 */ /* 0x000fca00010f1409 */
[----:B------:R-:W4:Y:S01]  /*0860*/  @!P4 LDG.E.64 R20, desc[UR16][R12.64] ;  /* 0x000000100c14c981 */ /* 0x000f22000c1e1b00 */
[----:B------:R-:W0:Y:S02]  /*0870*/  S2R R9, SR_LANEID ;  /* 0x0000000000097919 */ /* 0x000e240000000000 */
[C---:B0-----:R-:W-:Y:S02]  /*0880*/  ISETP.GT.AND P2, PT, R9.reuse, 0x1e, PT ;  /* 0x0000001e0900780c */ /* 0x041fe40003f44270 */
[----:B------:R-:W-:Y:S01]  /*0890*/  ISETP.GT.AND P3, PT, R9, 0xf, PT ;  /* 0x0000000f0900780c */ /* 0x000fe20003f64270 */
[----:B------:R-:W-:Y:S01]  /*08a0*/  BSSY.RECONVERGENT B0, `(.L_x_3616) ;  /* 0x0000037000007945 */ /* 0x000fe20003800200 */
[----:B--2---:R-:W-:Y:S01]  /*08b0*/  FMUL.FTZ R17, R5, R5 ;  /* 0x0000000505117220 */ /* 0x004fe20000410000 */
[C---:B------:R-:W-:Y:S01]  /*08c0*/  FADD.FTZ R14, R4.reuse, R5 ;  /* 0x00000005040e7221 */ /* 0x040fe20000010000 */
[----:B---3--:R-:W-:Y:S02]  /*08d0*/  FMUL.FTZ R19, R3, R3 ;  /* 0x0000000303137220 */ /* 0x008fe40000410000 */
[----:B------:R-:W-:Y:S01]  /*08e0*/  FFMA.FTZ R17, R4, R4, R17 ;  /* 0x0000000404117223 */ /* 0x000fe20000010011 */
[C---:B------:R-:W-:Y:S01]  /*08f0*/  FADD.FTZ R15, R2.reuse, R3 ;  /* 0x00000003020f7221 */ /* 0x040fe20000010000 */
[----:B------:R-:W-:Y:S01]  /*0900*/  FADD.FTZ R14, RZ, R14 ;  /* 0x0000000eff0e7221 */ /* 0x000fe20000010000 */
[----:B------:R-:W-:Y:S01]  /*0910*/  FFMA.FTZ R16, R2, R2, R19 ;  /* 0x0000000202107223 */ /* 0x000fe20000010013 */
[----:B------:R-:W-:Y:S01]  /*0920*/  FADD.FTZ R17, RZ, R17 ;  /* 0x00000011ff117221 */ /* 0x000fe20000010000 */
[----:B-----5:R-:W-:Y:S01]  /*0930*/  FMUL.FTZ R19, R7, R7 ;  /* 0x0000000707137220 */ /* 0x020fe20000410000 */
[----:B------:R-:W-:Y:S01]  /*0940*/  FADD.FTZ R14, R14, R15 ;  /* 0x0000000f0e0e7221 */ /* 0x000fe20000010000 */
[C---:B------:R-:W-:Y:S01]  /*0950*/  FADD.FTZ R11, R6.reuse, R7 ;  /* 0x00000007060b7221 */ /* 0x040fe20000010000 */
[----:B------:R-:W-:Y:S01]  /*0960*/  FADD.FTZ R16, R17, R16 ;  /* 0x0000001011107221 */ /* 0x000fe20000010000 */
[----:B------:R-:W-:Y:S01]  /*0970*/  FFMA.FTZ R19, R6, R6, R19 ;  /* 0x0000000606137223 */ /* 0x000fe20000010013 */
[----:B----4-:R-:W-:Y:S01]  /*0980*/  FMUL.FTZ R13, R21, R21 ;  /* 0x00000015150d7220 */ /* 0x010fe20000410000 */
[----:B------:R-:W-:Y:S01]  /*0990*/  FADD.FTZ R11, R14, R11 ;  /* 0x0000000b0e0b7221 */ /* 0x000fe20000010000 */
[----:B------:R-:W-:Y:S01]  /*09a0*/  FADD.FTZ R12, R20, R21 ;  /* 0x00000015140c7221 */ /* 0x000fe20000010000 */
[----:B------:R-:W-:Y:S01]  /*09b0*/  FADD.FTZ R16, R16, R19 ;  /* 0x0000001310107221 */ /* 0x000fe20000010000 */
[----:B------:R-:W-:-:S02]  /*09c0*/  FFMA.FTZ R13, R20, R20, R13 ;  /* 0x00000014140d7223 */ /* 0x000fc4000001000d */
        /* <DEDUP_REMOVED lines=27> */
[----:B0-----:R-:W0:Y:S01]  /*0b80*/  @!P2 S2R R11, SR_CgaCtaId ;  /* 0x00000000000ba919 */ /* 0x001e220000008800 */
[----:B------:R-:W-:Y:S02]  /*0b90*/  @!P2 MOV R10, 0x400 ;  /* 0x00000400000aa802 */ /* 0x000fe40000000f00 */
[----:B------:R-:W-:-:S04]  /*0ba0*/  @!P2 SHF.R.U32.HI R9, RZ, 0x2, R8 ;  /* 0x00000002ff09a819 */ /* 0x000fc80000011608 */
[----:B------:R-:W-:Y:S02]  /*0bb0*/  @!P2 LOP3.LUT R9, R9, 0xf8, RZ, 0xc0, !PT ;  /* 0x000000f80909a812 */ /* 0x000fe400078ec0ff */
[----:B0-----:R-:W-:Y:S01]  /*0bc0*/  @!P2 LEA R12, R11, R10, 0x18 ;  /* 0x0000000a0b0ca211 */ /* 0x001fe200078ec0ff */
[----:B-1----:R-:W-:Y:S01]  /*0bd0*/  FADD.FTZ R10, R15, R16 ;  /* 0x000000100f0a7221 */ /* 0x002fe20000010000 */
[----:B--2---:R-:W-:Y:S02]  /*0be0*/  FADD.FTZ R11, R14, R17 ;  /* 0x000000110e0b7221 */ /* 0x004fe40000010000 */
[----:B------:R-:W-:-:S05]  /*0bf0*/  @!P2 IADD3 R9, PT, PT, R9, R12, RZ ;  /* 0x0000000c0909a210 */ /* 0x000fca0007ffe0ff */
[----:B------:R3:W-:Y:S02]  /*0c00*/  @!P2 STS.64 [R9+0x10], R10 ;  /* 0x0000100a0900a388 */ /* 0x0007e40000000a00 */
.L_x_3617:
[----:B------:R-:W-:Y:S05]  /*0c10*/  BSYNC.RECONVERGENT B0 ;  /* 0x0000000000007941 */ /* 0x000fea0003800200 */
.L_x_3616:
        /* <DEDUP_REMOVED lines=12> */
[----:B------:R-:W-:-:S03]  /*0ce0*/  FADD.FTZ R8, R11, R9 ;  /* 0x000000090b087221 */ /* 0x000fc60000010000 */
[----:B-1----:R-:W-:Y:S01]  /*0cf0*/  FADD.FTZ R29, R29, R16 ;  /* 0x000000101d1d7221 */ /* 0x002fe20000010000 */
[----:B------:R-:W-:Y:S02]  /*0d00*/  FADD.FTZ R16, R8, R17 ;  /* 0x0000001108107221 */ /* 0x000fe40000010000 */
[----:B0-----:R-:W0:Y:S01]  /*0d10*/  LDS.128 R8, [UR5+0x40] ;  /* 0x00004005ff087984 */ /* 0x001e220008000c00 */
        /* <DEDUP_REMOVED lines=20> */
.L_x_3619:
[----:B------:R-:W-:Y:S05]  /*0e60*/  BSYNC.RECONVERGENT B0 ;  /* 0x0000000000007941 */ /* 0x000fea0003800200 */
.L_x_3618:
        /* <DEDUP_REMOVED lines=20> */
[----:B--2---:R-:W-:Y:S01]  /*0fb0*/  IMAD.U32 R17, RZ, RZ, UR5 ;  /* 0x00000005ff117e24 */ /* 0x004fe2000f8e00ff */
        /* <DEDUP_REMOVED lines=10> */
.L_x_3622:
[----:B---3--:R-:W2:Y:S04]  /*1060*/  LDG.E.STRONG.GPU R12, desc[UR16][R8.64] ;  /* 0x00000010080c7981 */ /* 0x008ea8000c1ef900 */
[----:B--2---:R-:W-:Y:S01]  /*1070*/  CCTL.IVALL ;  /* 0x00000000ff00798f */ /* 0x004fe20002000000 */
[----:B------:R-:W-:Y:S05]  /*1080*/  YIELD ;  /* 0x0000000000007946 */ /* 0x000fea0003800000 */
[----:B------:R-:W-:-:S13]  /*1090*/  ISETP.NE.AND P2, PT, R12, R15, PT ;  /* 0x0000000f0c00720c */ /* 0x000fda0003f45270 */
[----:B------:R-:W-:Y:S05]  /*10a0*/  @P2 BRA `(.L_x_3622) ;  /* 0xfffffffc00ec2947 */ /* 0x000fea000383ffff */
.L_x_3621:
[----:B------:R-:W-:Y:S05]  /*10b0*/  WARPSYNC.ALL ;  /* 0x0000000000007948 */ /* 0x000fea0003800000 */
[----:B------:R-:W-:Y:S06]  /*10c0*/  BAR.SYNC.DEFER_BLOCKING 0x0 ;  /* 0x0000000000007b1d */ /* 0x000fec0000010000 */
[----:B------:R-:W-:Y:S01]  /*10d0*/  UMOV UR5, URZ ;  /* 0x000000ff00057c82 */ /* 0x000fe20008000000 */
[----:B------:R-:W-:Y:S05]  /*10e0*/  @!P4 BRA `(.L_x_3623) ;  /* 0x000000040098c947 */ /* 0x000fea0003800000 */
[----:B---3--:R-:W-:Y:S01]  /*10f0*/  LOP3.LUT R8, R22, 0x7ffffff8, RZ, 0xc0, !PT ;  /* 0x7ffffff816087812 */ /* 0x008fe200078ec0ff */
        /* <DEDUP_REMOVED lines=10> */
.L_x_3624:
[----:B------:R-:W-:Y:S01]  /*11a0*/  UIADD3 UR24, UPT, UPT, UR5, 0x1, URZ ;  /* 0x0000000105187890 */ /* 0x000fe2000fffe0ff */
[----:B------:R-:W-:Y:S01]  /*11b0*/  ISETP.EQ.OR P2, PT, RZ, UR23, P3 ;  /* 0x00000017ff007c0c */ /* 0x000fe20009f42670 */
[----:B------:R-:W-:-:S04]  /*11c0*/  UIADD3 UR25, UPT, UPT, UR5, 0x2, URZ ;  /* 0x0000000205197890 */ /* 0x000fc8000fffe0ff */
[----:B------:R-:W-:Y:S01]  /*11d0*/  MOV R9, UR24 ;  /* 0x0000001800097c02 */ /* 0x000fe20008000f00 */
[----:B------:R-:W-:Y:S01]  /*11e0*/  UIADD3 UR24, UPT, UPT, UR5, 0x3, URZ ;  /* 0x0000000305187890 */ /* 0x000fe2000fffe0ff */
[----:B------:R-:W-:Y:S02]  /*11f0*/  MOV R12, UR25 ;  /* 0x00000019000c7c02 */ /* 0x000fe40008000f00 */
[----:B------:R-:W-:Y:S02]  /*1200*/  ISETP.EQ.OR P4, PT, R9, UR15, P3 ;  /* 0x0000000f09007c0c */ /* 0x000fe40009f82670 */
[----:B------:R-:W-:Y:S02]  /*1210*/  ISETP.EQ.OR P6, PT, R12, UR15, P3 ;  /* 0x0000000f0c007c0c */ /* 0x000fe40009fc2670 */
[----:B------:R-:W-:Y:S01]  /*1220*/  MOV R9, UR24 ;  /* 0x0000001800097c02 */ /* 0x000fe20008000f00 */
[----:B------:R-:W-:-:S03]  /*1230*/  VOTEU.ALL UP0, P2 ;  /* 0x0000000000ff7886 */ /* 0x000fc60001000000 */
[----:B------:R-:W-:Y:S02]  /*1240*/  ISETP.EQ.OR P5, PT, R9, UR15, P3 ;  /* 0x0000000f09007c0c */ /* 0x000fe40009fa2670 */
[----:B------:R-:W-:-:S03]  /*1250*/  @!UP0 UIMAD.WIDE.U32 UR24, UR9, 0x8, UR18 ;  /* 0x00000008091888a5 */ /* 0x000fc6000f8e0012 */
[----:B------:R-:W-:Y:S02]  /*1260*/  VOTEU.ALL UP0, P4 ;  /* 0x0000000000ff7886 */ /* 0x000fe40002000000 */
[----:B------:R-:W-:Y:S01]  /*1270*/  VOTEU.ALL UP1, P6 ;  /* 0x0000000000ff7886 */ /* 0x000fe20003020000 */
[----:B------:R-:W-:Y:S02]  /*1280*/  MOV R12, UR24 ;  /* 0x00000018000c7c02 */ /* 0x000fe40008000f00 */
[----:B------:R-:W-:Y:S01]  /*1290*/  MOV R13, UR25 ;  /* 0x00000019000d7c02 */ /* 0x000fe20008000f00 */
[----:B------:R-:W-:Y:S02]  /*12a0*/  @!UP0 UIMAD.WIDE.U32 UR24, UR22, 0x8, UR18 ;  /* 0x00000008161888a5 */ /* 0x000fe4000f8e0012 */
[----:B------:R-:W-:Y:S01]  /*12b0*/  VOTEU.ALL UP0, P5 ;  /* 0x0000000000ff7886 */ /* 0x000fe20002800000 */
[----:B------:R-:W-:Y:S02]  /*12c0*/  @!UP1 UIMAD.WIDE.U32 UR26, UR11, 0x8, UR18 ;  /* 0x000000080b1a98a5 */ /* 0x000fe4000f8e0012 */
[----:B------:R-:W0:Y:S01]  /*12d0*/  @!P2 LDG.E.64 R12, desc[UR16][R12.64] ;  /* 0x000000100c0ca981 */ /* 0x000e22000c1e1b00 */
[----:B------:R-:W-:Y:S01]  /*12e0*/  IMAD.U32 R14, RZ, RZ, UR24 ;  /* 0x00000018ff0e7e24 */ /* 0x000fe2000f8e00ff */
[----:B------:R-:W-:Y:S01]  /*12f0*/  MOV R15, UR25 ;  /* 0x00000019000f7c02 */ /* 0x000fe20008000f00 */
[----:B------:R-:W-:Y:S01]  /*1300*/  @!UP0 UIMAD.WIDE.U32 UR24, UR10, 0x8, UR18 ;  /* 0x000000080a1888a5 */ /* 0x000fe2000f8e0012 */
[----:B-1----:R-:W-:-:S02]  /*1310*/  MOV R16, UR26 ;  /* 0x0000001a00107c02 */ /* 0x002fc40008000f00 */
[----:B--2---:R-:W-:Y:S02]  /*1320*/  MOV R17, UR27 ;  /* 0x0000001b00117c02 */ /* 0x004fe40008000f00 */
[----:B------:R-:W2:Y:S01]  /*1330*/  @!P4 LDG.E.64 R14, desc[UR16][R14.64] ;  /* 0x000000100e0ec981 */ /* 0x000ea2000c1e1b00 */
[----:B------:R-:W-:Y:S02]  /*1340*/  MOV R18, UR24 ;  /* 0x0000001800127c02 */ /* 0x000fe40008000f00 */
[----:B------:R-:W-:Y:S01]  /*1350*/  MOV R19, UR25 ;  /* 0x0000001900137c02 */ /* 0x000fe20008000f00 */
[----:B------:R-:W3:Y:S05]  /*1360*/  @!P6 LDG.E.64 R16, desc[UR16][R16.64] ;  /* 0x000000101010e981 */ /* 0x000eea000c1e1b00 */
[----:B------:R-:W4:Y:S01]  /*1370*/  @!P5 LDG.E.64 R18, desc[UR16][R18.64] ;  /* 0x000000101212d981 */ /* 0x000f22000c1e1b00 */
[----:B------:R-:W-:-:S02]  /*1380*/  UIADD3 UR24, UPT, UPT, UR5, 0x4, URZ ;  /* 0x0000000405187890 */ /* 0x000fc4000fffe0ff */
[----:B------:R-:W-:-:S04]  /*1390*/  UIADD3 UR25, UPT, UPT, UR5, 0x6, URZ ;  /* 0x0000000605197890 */ /* 0x000fc8000fffe0ff */
[----:B------:R-:W-:Y:S01]  /*13a0*/  IMAD.U32 R9, RZ, RZ, UR24 ;  /* 0x00000018ff097e24 */ /* 0x000fe2000f8e00ff */
[----:B------:R-:W-:Y:S01]  /*13b0*/  UIADD3 UR24, UPT, UPT, UR5, 0x5, URZ ;  /* 0x0000000505187890 */ /* 0x000fe2000fffe0ff */
[----:B0-----:R-:W-:Y:S01]  /*13c0*/  @!P2 FADD.FTZ R10, R10, R12 ;  /* 0x0000000c0a0aa221 */ /* 0x001fe20000010000 */
[----:B------:R-:W-:Y:S02]  /*13d0*/  @!P2 FADD.FTZ R11, R11, R13 ;  /* 0x0000000d0b0ba221 */ /* 0x000fe40000010000 */
[----:B------:R-:W-:Y:S02]  /*13e0*/  ISETP.EQ.OR P2, PT, R9, UR15, P3 ;  /* 0x0000000f09007c0c */ /* 0x000fe40009f42670 */
[----:B------:R-:W-:Y:S01]  /*13f0*/  MOV R9, UR24 ;  /* 0x0000001800097c02 */ /* 0x000fe20008000f00 */
[----:B------:R-:W-:Y:S01]  /*1400*/  UIADD3 UR24, UPT, UPT, UR5, 0x7, URZ ;  /* 0x0000000705187890 */ /* 0x000fe2000fffe0ff */
[----:B------:R-:W-:Y:S01]  /*1410*/  MOV R12, UR25 ;  /* 0x00000019000c7c02 */ /* 0x000fe20008000f00 */
[----:B--2---:R-:W-:Y:S01]  /*1420*/  @!P4 FADD.FTZ R10, R10, R14 ;  /* 0x0000000e0a0ac221 */ /* 0x004fe20000010000 */
[----:B------:R-:W-:Y:S01]  /*1430*/  @!P4 FADD.FTZ R11, R11, R15 ;  /* 0x0000000f0b0bc221 */ /* 0x000fe20000010000 */
[----:B------:R-:W-:-:S02]  /*1440*/  ISETP.EQ.OR P4, PT, R9, UR15, P3 ;  /* 0x0000000f09007c0c */ /* 0x000fc40009f82670 */
[----:B---3--:R-:W-:Y:S01]  /*1450*/  @!P6 FADD.FTZ R10, R10, R16 ;  /* 0x000000100a0ae221 */ /* 0x008fe20000010000 */
[----:B------:R-:W-:Y:S01]  /*1460*/  @!P6 FADD.FTZ R11, R11, R17 ;  /* 0x000000110b0be221 */ /* 0x000fe20000010000 */
[----:B------:R-:W-:Y:S02]  /*1470*/  ISETP.EQ.OR P6, PT, R12, UR15, P3 ;  /* 0x0000000f0c007c0c */ /* 0x000fe40009fc2670 */
        /* <DEDUP_REMOVED lines=45> */
.L_x_3623:
        /* <DEDUP_REMOVED lines=26> */
[----:B------:R-:W-:Y:S01]  /*18f0*/  IMAD.U32 R9, RZ, RZ, UR11 ;  /* 0x0000000bff097e24 */ /* 0x000fe2000f8e00ff */
[----:B------:R-:W-:Y:S02]  /*1900*/  @!UP1 UIMAD.WIDE.U32 UR12, UR12, 0x8, UR18 ;  /* 0x000000080c0c98a5 */ /* 0x000fe4000f8e0012 */
[----:B------:R-:W-:Y:S02]  /*1910*/  @!UP2 UIMAD UR14, UR14, UR20, UR6 ;  /* 0x000000140e0ea2a4 */ /* 0x000fe4000f8e0206 */
[----:B------:R-:W-:Y:S01]  /*1920*/  @!UP0 UIMAD.WIDE.U32 UR10, UR9, 0x8, UR18 ;  /* 0x00000008090a88a5 */ /* 0x000fe2000f8e0012 */
[----:B------:R-:W0:Y:S01]  /*1930*/  @!P2 LDG.E.64 R8, desc[UR16][R8.64] ;  /* 0x000000100808a981 */ /* 0x000e22000c1e1b00 */
[----:B------:R-:W-:Y:S02]  /*1940*/  MOV R12, UR12 ;  /* 0x0000000c000c7c02 */ /* 0x000fe40008000f00 */
[----:B------:R-:W-:Y:S01]  /*1950*/  MOV R13, UR13 ;  /* 0x0000000d000d7c02 */ /* 0x000fe20008000f00 */
[----:B------:R-:W-:Y:S01]  /*1960*/  @!UP2 UIMAD.WIDE.U32 UR12, UR14, 0x8, UR18 ;  /* 0x000000080e0ca8a5 */ /* 0x000fe2000f8e0012 */
[----:B-1----:R-:W-:-:S02]  /*1970*/  MOV R16, UR10 ;  /* 0x0000000a00107c02 */ /* 0x002fc40008000f00 */
[----:B--2---:R-:W-:Y:S02]  /*1980*/  MOV R17, UR11 ;  /* 0x0000000b00117c02 */ /* 0x004fe40008000f00 */
[----:B------:R-:W2:Y:S01]  /*1990*/  @!P4 LDG.E.64 R12, desc[UR16][R12.64] ;  /* 0x000000100c0cc981 */ /* 0x000ea2000c1e1b00 */
[----:B------:R-:W-:Y:S01]  /*19a0*/  MOV R14, UR12 ;  /* 0x0000000c000e7c02 */ /* 0x000fe20008000f00 */
[----:B------:R-:W-:Y:S02]  /*19b0*/  IMAD.U32 R15, RZ, RZ, UR13 ;  /* 0x0000000dff0f7e24 */ /* 0x000fe4000f8e00ff */
[----:B------:R-:W3:Y:S04]  /*19c0*/  @!P5 LDG.E.64 R16, desc[UR16][R16.64] ;  /* 0x000000101010d981 */ /* 0x000ee8000c1e1b00 */
[----:B------:R-:W4:Y:S01]  /*19d0*/  @!P6 LDG.E.64 R14, desc[UR16][R14.64] ;  /* 0x000000100e0ee981 */ /* 0x000f22000c1e1b00 */
[----:B------:R-:W-:-:S04]  /*19e0*/  MOV R18, UR5 ;  /* 0x0000000500127c02 */ /* 0x000fc80008000f00 */
[----:B------:R-:W-:-:S04]  /*19f0*/  IADD3 R18, PT, PT, R18, 0x4, RZ ;  /* 0x0000000412127810 */ /* 0x000fc80007ffe0ff */
[----:B------:R-:W-:Y:S01]  /*1a00*/  R2UR UR5, R18 ;  /* 0x00000000120572ca */ /* 0x000fe200000e0000 */
        /* <DEDUP_REMOVED lines=8> */
.L_x_3625:
        /* <DEDUP_REMOVED lines=28> */
.L_x_3626:
        /* <DEDUP_REMOVED lines=13> */
.L_x_3627:
[----:B------:R-:W-:Y:S05]  /*1d20*/  BSYNC.RECONVERGENT B0 ;  /* 0x0000000000007941 */ /* 0x000fea0003800200 */
.L_x_3620:
[----:B-1----:R-:W1:Y:S01]  /*1d30*/  S2R R16, SR_TID.X ;  /* 0x0000000000107919 */ /* 0x002e620000002100 */
[----:B------:R-:W4:Y:S01]  /*1d40*/  S2UR UR9, SR_CgaCtaId ;  /* 0x00000000000979c3 */ /* 0x000f220000008800 */
[----:B------:R-:W0:Y:S01]  /*1d50*/  LDCU UR10, c[0x0][0x414] ;  /* 0x00008280ff0a77ac */ /* 0x000e220008000800 */
[----:B------:R-:W-:Y:S01]  /*1d60*/  MOV R19, UR8 ;  /* 0x0000000800137c02 */ /* 0x000fe20008000f00 */
[----:B------:R-:W-:-:S05]  /*1d70*/  UMOV UR5, 0x400 ;  /* 0x0000040000057882 */ /* 0x000fca0000000000 */
[----:B------:R-:W2:Y:S08]  /*1d80*/  @P0 LDC.64 R14, c[0x0][0x388] ;  /* 0x0000e200ff0e0b82 */ /* 0x000eb00000000a00 */
[----:B---3--:R-:W3:Y:S01]  /*1d90*/  LDC.64 R12, c[0x0][0x398] ;  /* 0x0000e600ff0c7b82 */ /* 0x008ee20000000a00 */
[----:B0-----:R-:W-:Y:S01]  /*1da0*/  @P0 FMUL.FTZ R28, R10, UR10 ;  /* 0x0000000a0a1c0c20 */ /* 0x001fe20008410000 */
[----:B------:R-:W-:Y:S01]  /*1db0*/  @P0 FMUL.FTZ R29, R11, UR10 ;  /* 0x0000000a0b1d0c20 */ /* 0x000fe20008410000 */
[----:B----4-:R-:W-:Y:S01]  /*1dc0*/  ULEA UR5, UR9, UR5, 0x18 ;  /* 0x0000000509057291 */ /* 0x010fe2000f8ec0ff */
[----:B-1----:R-:W-:Y:S01]  /*1dd0*/  LOP3.LUT R8, R16, 0xffff, RZ, 0xc0, !PT ;  /* 0x0000ffff10087812 */ /* 0x002fe200078ec0ff */
[----:B--2---:R-:W-:-:S07]  /*1de0*/  @P0 IMAD.WIDE R18, R19, 0x8, R14 ;  /* 0x0000000813120825 */ /* 0x004fce00078e020e */
[----:B------:R-:W-:Y:S01]  /*1df0*/  @!P3 STS.64 [UR5+0x78], R10 ;  /* 0x0000780aff00b988 */ /* 0x000fe20008000a05 */
[----:B------:R-:W-:-:S03]  /*1e00*/  IMAD R8, R8, 0xaab, RZ ;  /* 0x00000aab08087824 */ /* 0x000fc600078e02ff */
[----:B------:R-:W-:Y:S02]  /*1e10*/  @P0 STG.E.64 desc[UR16][R18.64], R28 ;  /* 0x0000001c12000986 */ /* 0x000fe4000c101b10 */
[----:B------:R-:W-:-:S04]  /*1e20*/  SHF.R.U32.HI R8, RZ, 0x10, R8 ;  /* 0x00000010ff087819 */ /* 0x000fc80000011608 */
[----:B------:R-:W-:-:S05]  /*1e30*/  PRMT R8, R8, 0x9910, RZ ;  /* 0x0000991008087816 */ /* 0x000fca00000000ff */
[----:B------:R-:W-:-:S05]  /*1e40*/  IMAD R8, R8, 0x18, RZ ;  /* 0x0000001808087824 */ /* 0x000fca00078e02ff */
[----:B------:R-:W-:Y:S02]  /*1e50*/  IADD3 R17, PT, PT, RZ, -R8, RZ ;  /* 0x80000008ff117210 */ /* 0x000fe40007ffe0ff */
[----:B------:R-:W0:Y:S02]  /*1e60*/  LDC.64 R8, c[0x0][0x3a0] ;  /* 0x0000e800ff087b82 */ /* 0x000e240000000a00 */
[----:B------:R-:W-:-:S04]  /*1e70*/  PRMT R17, R17, 0x7710, RZ ;  /* 0x0000771011117816 */ /* 0x000fc800000000ff */
[----:B------:R-:W-:-:S04]  /*1e80*/  IADD3 R17, PT, PT, R17, R16, RZ ;  /* 0x0000001011117210 */ /* 0x000fc80007ffe0ff */
[----:B------:R-:W-:-:S04]  /*1e90*/  SHF.L.U32 R17, R17, 0x1, RZ ;  /* 0x0000000111117819 */ /* 0x000fc800000006ff */
[----:B------:R-:W-:-:S05]  /*1ea0*/  LOP3.LUT R17, R17, 0xffff, RZ, 0xc0, !PT ;  /* 0x0000ffff11117812 */ /* 0x000fca00078ec0ff */
[----:B------:R-:W-:-:S04]  /*1eb0*/  IMAD.IADD R17, R0, 0x1, R17 ;  /* 0x0000000100117824 */ /* 0x000fc800078e0211 */
[C---:B---3--:R-:W-:Y:S01]  /*1ec0*/  IMAD.WIDE R14, R17.reuse, 0x4, R12 ;  /* 0x00000004110e7825 */ /* 0x048fe200078e020c */
[----:B------:R-:W-:Y:S03]  /*1ed0*/  BAR.SYNC.DEFER_BLOCKING 0x0 ;  /* 0x0000000000007b1d */ /* 0x000fe60000010000 */
[----:B0-----:R-:W-:-:S03]  /*1ee0*/  IMAD.WIDE R16, R17, 0x4, R8 ;  /* 0x0000000411107825 */ /* 0x001fc600078e0208 */
[----:B------:R-:W5:Y:S04]  /*1ef0*/  LDG.E.64 R14, desc[UR16][R14.64] ;  /* 0x000000100e0e7981 */ /* 0x000f68000c1e1b00 */
[----:B------:R-:W5:Y:S01]  /*1f00*/  LDG.E.64 R16, desc[UR16][R16.64] ;  /* 0x0000001010107981 */ /* 0x000f62000c1e1b00 */
[----:B------:R-:W-:Y:S03]  /*1f10*/  BSSY.RECONVERGENT B0, `(.L_x_3628) ;  /* 0x00000ef000007945 */ /* 0x000fe60003800200 */
        /* <DEDUP_REMOVED lines=8> */
[----:B0-----:R-:W-:Y:S01]  /*1fa0*/  @P2 FADD.FTZ R0, R0, R9 ;  /* 0x0000000900002221 */ /* 0x001fe20000010000 */
[----:B------:R-:W-:-:S06]  /*1fb0*/  HFMA2 R9, -RZ, RZ, 1.875, 0 ;  /* 0x3f800000ff097431 */ /* 0x000fcc00000001ff */
        /* <DEDUP_REMOVED lines=13> */
[----:B------:R-:W-:Y:S02]  /*2090*/  IMAD.MOV.U32 R11, RZ, RZ, R25 ;  /* 0x000000ffff0b7224 */ /* 0x000fe400078e0019 */
[----:B------:R-:W-:Y:S01]  /*20a0*/  FADD.FTZ R4, -R12, R4 ;  /* 0x000000040c047221 */ /* 0x000fe20000010100 */
[----:B------:R-:W2:Y:S01]  /*20b0*/  LDCU.64 UR10, c[0x0][0x380] ;  /* 0x00007000ff0a77ac */ /* 0x000ea20008000a00 */
[----:B0-----:R-:W-:Y:S02]  /*20c0*/  IMAD R18, R18, UR18, RZ ;  /* 0x0000001212127c24 */ /* 0x001fe4000f8e02ff */
[----:B------:R-:W-:-:S04]  /*20d0*/  IMAD.WIDE.U32 R10, R23, UR18, R10 ;  /* 0x00000012170a7c25 */ /* 0x000fc8000f8e000a */
[----:B------:R-:W-:Y:S01]  /*20e0*/  IMAD R19, R23, UR19, R18 ;  /* 0x0000001317137c24 */ /* 0x000fe2000f8e0212 */
[----:B--2---:R-:W-:-:S04]  /*20f0*/  LEA R18, P1, R10, UR10, 0x2 ;  /* 0x0000000a0a127c11 */ /* 0x004fc8000f8210ff */
[----:B------:R-:W-:-:S04]  /*2100*/  IADD3 R19, PT, PT, R11, R19, RZ ;  /* 0x000000130b137210 */ /* 0x000fc80007ffe0ff */
[----:B------:R-:W-:Y:S01]  /*2110*/  LEA.HI.X R19, R10, UR11, R19, 0x2, P1 ;  /* 0x0000000b0a137c11 */ /* 0x000fe200088f1413 */
[----:B------:R-:W-:Y:S01]  /*2120*/  FADD.FTZ R10, -R12, R5 ;  /* 0x000000050c0a7221 */ /* 0x000fe20000010100 */
[----:B-1----:R-:W-:-:S03]  /*2130*/  FMUL.FTZ R5, R4, R9 ;  /* 0x0000000904057220 */ /* 0x002fc60000410000 */
[----:B------:R-:W-:Y:S01]  /*2140*/  FMUL.FTZ R10, R10, R9 ;  /* 0x000000090a0a7220 */ /* 0x000fe20000410000 */
[----:B-----5:R-:W-:-:S03]  /*2150*/  FFMA.FTZ R4, R14, R5, R16 ;  /* 0x000000050e047223 */ /* 0x020fc60000010010 */
[----:B------:R-:W-:-:S05]  /*2160*/  FFMA.FTZ R5, R15, R10, R17 ;  /* 0x0000000a0f057223 */ /* 0x000fca0000010011 */
[----:B------:R0:W-:Y:S02]  /*2170*/  STG.E.64 desc[UR16][R18.64], R4 ;  /* 0x0000000412007986 */ /* 0x0001e4000c101b10 */
.L_x_3631:
[----:B------:R-:W-:Y:S05]  /*2180*/  BSYNC.RECONVERGENT B1 ;  /* 0x0000000000017941 */ /* 0x000fea0003800200 */
.L_x_3630:
        /* <DEDUP_REMOVED lines=11> */
[----:B------:R-:W0:Y:S01]  /*2240*/  LDCU.64 UR10, c[0x0][0x3e0] ;  /* 0x00007c00ff0a77ac */ /* 0x000e220008000a00 */
[----:B------:R-:W-:Y:S01]  /*2250*/  MOV R5, R25 ;  /* 0x0000001900057202 */ /* 0x000fe20000000f00 */
[C---:B------:R-:W-:Y:S01]  /*2260*/  FADD.FTZ R2, -R12.reuse, R2 ;  /* 0x000000020c027221 */ /* 0x040fe20000010100 */
[----:B------:R-:W-:Y:S01]  /*2270*/  FADD.FTZ R28, -R12, R3 ;  /* 0x000000030c1c7221 */ /* 0x000fe20000010100 */
        /* <DEDUP_REMOVED lines=8> */
[----:B------:R-:W-:-:S05]  /*2300*/  IMAD.WIDE.U32 R4, R13, UR10, R4 ;  /* 0x0000000a0d047c25 */ /* 0x000fca000f8e0004 */
[----:B------:R-:W-:Y:S02]  /*2310*/  IADD3 R19, PT, PT, R5, R19, RZ ;  /* 0x0000001305137210 */ /* 0x000fe40007ffe0ff */
[----:B--2---:R-:W-:-:S04]  /*2320*/  LEA R18, P1, R4, UR18, 0x2 ;  /* 0x0000001204127c11 */ /* 0x004fc8000f8210ff */
[----:B------:R-:W-:-:S05]  /*2330*/  LEA.HI.X R19, R4, UR19, R19, 0x2, P1 ;  /* 0x0000001304137c11 */ /* 0x000fca00088f1413 */
[----:B------:R0:W-:Y:S04]  /*2340*/  STG.E.64 desc[UR16][R18.64], R2 ;  /* 0x0000000212007986 */ /* 0x0001e8000c101b10 */
.L_x_3633:
[----:B------:R-:W-:Y:S05]  /*2350*/  BSYNC.RECONVERGENT B1 ;  /* 0x0000000000017941 */ /* 0x000fea0003800200 */
.L_x_3632:
[----:B------:R-:W-:Y:S04]  /*2360*/  BSSY.RECONVERGENT B1, `(.L_x_3634) ;  /* 0x0000013000017945 */ /* 0x000fe80003800200 */
[----:B------:R-:W-:Y:S05]  /*2370*/  @P2 BRA `(.L_x_3635) ;  /* 0x0000000000442947 */ /* 0x000fea0003800000 */
[----:B------:R-:W2:Y:S01]  /*2380*/  LDCU.64 UR10, c[0x0][0x3e0] ;  /* 0x00007c00ff0a77ac */ /* 0x000ea20008000a00 */
[----:B0-----:R-:W-:Y:S01]  /*2390*/  MOV R2, R26 ;  /* 0x0000001a00027202 */ /* 0x001fe20000000f00 */
[----:B------:R-:W-:Y:S02]  /*23a0*/  IMAD.MOV.U32 R3, RZ, RZ, R25 ;  /* 0x000000ffff037224 */ /* 0x000fe400078e0019 */
[----:B------:R-:W-:Y:S01]  /*23b0*/  FADD.FTZ R6, -R12, R6 ;  /* 0x000000060c067221 */ /* 0x000fe20000010100 */
[----:B------:R-:W0:Y:S01]  /*23c0*/  LDCU.64 UR18, c[0x0][0x380] ;  /* 0x00007000ff1277ac */ /* 0x000e220008000a00 */
[----:B--2---:R-:W-:Y:S02]  /*23d0*/  IMAD R5, R10, UR10, RZ ;  /* 0x0000000a0a057c24 */ /* 0x004fe4000f8e02ff */
[----:B------:R-:W-:-:S04]  /*23e0*/  IMAD.WIDE.U32 R2, R0, UR10, R2 ;  /* 0x0000000a00027c25 */ /* 0x000fc8000f8e0002 */
[----:B------:R-:W-:Y:S02]  /*23f0*/  IMAD R13, R0, UR11, R5 ;  /* 0x0000000b000d7c24 */ /* 0x000fe4000f8e0205 */
[----:B------:R-:W-:Y:S01]  /*2400*/  FADD.FTZ R0, -R12, R7 ;  /* 0x000000070c007221 */ /* 0x000fe20000010100 */
[----:B-1----:R-:W-:Y:S01]  /*2410*/  FMUL.FTZ R5, R6, R9 ;  /* 0x0000000906057220 */ /* 0x002fe20000410000 */
[----:B0-----:R-:W-:Y:S02]  /*2420*/  LEA R4, P1, R2, UR18, 0x2 ;  /* 0x0000001202047c11 */ /* 0x001fe4000f8210ff */
[----:B------:R-:W-:Y:S01]  /*2430*/  IADD3 R13, PT, PT, R3, R13, RZ ;  /* 0x0000000d030d7210 */ /* 0x000fe20007ffe0ff */
[----:B------:R-:W-:Y:S01]  /*2440*/  FMUL.FTZ R0, R0, R9 ;  /* 0x0000000900007220 */ /* 0x000fe20000410000 */
[----:B-----5:R-:W-:Y:S02]  /*2450*/  FFMA.FTZ R6, R14, R5, R16 ;  /* 0x000000050e067223 */ /* 0x020fe40000010010 */
[----:B------:R-:W-:Y:S01]  /*2460*/  LEA.HI.X R5, R2, UR19, R13, 0x2, P1 ;  /* 0x0000001302057c11 */ /* 0x000fe200088f140d */
[----:B------:R-:W-:-:S05]  /*2470*/  FFMA.FTZ R7, R15, R0, R17 ;  /* 0x000000000f077223 */ /* 0x000fca0000010011 */
[----:B------:R2:W-:Y:S02]  /*2480*/  STG.E.64 desc[UR16][R4.64], R6 ;  /* 0x0000000604007986 */ /* 0x0005e4000c101b10 */
.L_x_3635:
[----:B------:R-:W-:Y:S05]  /*2490*/  BSYNC.RECONVERGENT B1 ;  /* 0x0000000000017941 */ /* 0x000fea0003800200 */
.L_x_3634:
[----:B------:R-:W-:Y:S05]  /*24a0*/  @P3 BRA `(.L_x_3636) ;  /* 0x0000000800543947 */ /* 0x000fea0003800000 */
[----:B------:R-:W3:Y:S01]  /*24b0*/  LDCU.64 UR10, c[0x0][0x3e0] ;  /* 0x00007c00ff0a77ac */ /* 0x000ee20008000a00 */
[----:B0-----:R-:W-:Y:S01]  /*24c0*/  MOV R2, R26 ;  /* 0x0000001a00027202 */ /* 0x001fe20000000f00 */
[C---:B------:R-:W-:Y:S01]  /*24d0*/  FADD.FTZ R20, -R12.reuse, R20 ;  /* 0x000000140c147221 */ /* 0x040fe20000010100 */
[----:B------:R-:W-:Y:S01]  /*24e0*/  MOV R3, R25 ;  /* 0x0000001900037202 */ /* 0x000fe20000000f00 */
[----:B------:R-:W0:Y:S01]  /*24f0*/  LDCU.64 UR12, c[0x0][0x380] ;  /* 0x00007000ff0c77ac */ /* 0x000e220008000a00 */
[----:B------:R-:W-:Y:S01]  /*2500*/  FADD.FTZ R12, -R12, R21 ;  /* 0x000000150c0c7221 */ /* 0x000fe20000010100 */
[----:B-12---:R-:W-:-:S03]  /*2510*/  FMUL.FTZ R5, R20, R9 ;  /* 0x0000000914057220 */ /* 0x006fc60000410000 */
[----:B------:R-:W-:Y:S01]  /*2520*/  FMUL.FTZ R12, R12, R9 ;  /* 0x000000090c0c7220 */ /* 0x000fe20000410000 */
[----:B-----5:R-:W-:-:S03]  /*2530*/  FFMA.FTZ R14, R14, R5, R16 ;  /* 0x000000050e0e7223 */ /* 0x020fc60000010010 */
[----:B------:R-:W-:Y:S01]  /*2540*/  FFMA.FTZ R15, R15, R12, R17 ;  /* 0x0000000c0f0f7223 */ /* 0x000fe20000010011 */
[----:B---3--:R-:W-:Y:S02]  /*2550*/  IMAD R11, R11, UR10, RZ ;  /* 0x0000000a0b0b7c24 */ /* 0x008fe4000f8e02ff */
[----:B------:R-:W-:-:S04]  /*2560*/  IMAD.WIDE.U32 R2, R8, UR10, R2 ;  /* 0x0000000a08027c25 */ /* 0x000fc8000f8e0002 */
[----:B------:R-:W-:Y:S01]  /*2570*/  IMAD R11, R8, UR11, R11 ;  /* 0x0000000b080b7c24 */ /* 0x000fe2000f8e020b */
[----:B0-----:R-:W-:-:S04]  /*2580*/  LEA R4, P1, R2, UR12, 0x2 ;  /* 0x0000000c02047c11 */ /* 0x001fc8000f8210ff */
[----:B------:R-:W-:-:S04]  /*2590*/  IADD3 R11, PT, PT, R3, R11, RZ ;  /* 0x0000000b030b7210 */ /* 0x000fc80007ffe0ff */
[----:B------:R-:W-:-:S05]  /*25a0*/  LEA.HI.X R5, R2, UR13, R11, 0x2, P1 ;  /* 0x0000000d02057c11 */ /* 0x000fca00088f140b */
[----:B------:R3:W-:Y:S01]  /*25b0*/  STG.E.64 desc[UR16][R4.64], R14 ;  /* 0x0000000e04007986 */ /* 0x0007e2000c101b10 */
[----:B------:R-:W-:Y:S05]  /*25c0*/  BRA `(.L_x_3636) ;  /* 0x00000008000c7947 */ /* 0x000fea0003800000 */
.L_x_3629:
[----:B------:R-:W2:Y:S01]  /*25d0*/  LDCU.64 UR18, c[0x0][0x3e8] ;  /* 0x00007d00ff1277ac */ /* 0x000ea20008000a00 */
[----:B------:R-:W-:Y:S01]  /*25e0*/  BSSY.RECONVERGENT B1, `(.L_x_3637) ;  /* 0x0000021000017945 */ /* 0x000fe20003800200 */
[C---:B------:R-:W-:Y:S01]  /*25f0*/  IADD3 R13, PT, PT, R23.reuse, 0x10, RZ ;  /* 0x00000010170d7810 */ /* 0x040fe20007ffe0ff */
[C---:B------:R-:W-:Y:S01]  /*2600*/  VIADD R8, R23.reuse, 0x20 ;  /* 0x0000002017087836 */ /* 0x040fe20000000000 */
[----:B0-----:R-:W-:Y:S01]  /*2610*/  IADD3 R0, PT, PT, R23, 0x30, RZ ;  /* 0x0000003017007810 */ /* 0x001fe20007ffe0ff */
[----:B------:R-:W-:Y:S06]  /*2620*/  @P1 BRA `(.L_x_3638) ;  /* 0x0000000000701947 */ /* 0x000fec0003800000 */
[----:B------:R-:W0:Y:S01]  /*2630*/  LDCU.64 UR10, c[0x0][0x3e0] ;  /* 0x00007c00ff0a77ac */ /* 0x000e220008000a00 */
[----:B------:R-:W-:Y:S01]  /*2640*/  SHF.R.S32.HI R10, RZ, 0x1f, R23 ;  /* 0x0000001fff0a7819 */ /* 0x000fe20000011417 */
[----:B------:R-:W-:Y:S01]  /*2650*/  FADD.FTZ R4, -R12, R4 ;  /* 0x000000040c047221 */ /* 0x000fe20000010100 */
[----:B------:R-:W-:Y:S01]  /*2660*/  MOV R18, R26 ;  /* 0x0000001a00127202 */ /* 0x000fe20000000f00 */
[----:B------:R-:W3:Y:S01]  /*2670*/  LDCU.64 UR12, c[0x0][0x380] ;  /* 0x00007000ff0c77ac */ /* 0x000ee20008000a00 */
[----:B------:R-:W-:Y:S01]  /*2680*/  MOV R19, R25 ;  /* 0x0000001900137202 */ /* 0x000fe20000000f00 */
[----:B0-----:R-:W-:Y:S02]  /*2690*/  IMAD R10, R10, UR10, RZ ;  /* 0x0000000a0a0a7c24 */ /* 0x001fe4000f8e02ff */
[----:B------:R-:W-:-:S04]  /*26a0*/  IMAD.WIDE.U32 R18, R23, UR10, R18 ;  /* 0x0000000a17127c25 */ /* 0x000fc8000f8e0012 */
[----:B------:R-:W-:Y:S01]  /*26b0*/  IMAD R11, R23, UR11, R10 ;  /* 0x0000000b170b7c24 */ /* 0x000fe2000f8e020a */
[----:B---3--:R-:W-:-:S04]  /*26c0*/  LEA R10, P1, R18, UR12, 0x2 ;  /* 0x0000000c120a7c11 */ /* 0x008fc8000f8210ff */
[----:B------:R-:W-:Y:S01]  /*26d0*/  IADD3 R11, PT, PT, R19, R11, RZ ;  /* 0x0000000b130b7210 */ /* 0x000fe20007ffe0ff */
[----:B-1----:R-:W-:-:S03]  /*26e0*/  FMUL.FTZ R19, R4, R9 ;  /* 0x0000000904137220 */ /* 0x002fc60000410000 */
[----:B------:R-:W-:Y:S01]  /*26f0*/  LEA.HI.X R11, R18, UR13, R11, 0x2, P1 ;  /* 0x0000000d120b7c11 */ /* 0x000fe200088f140b */
[----:B------:R-:W-:Y:S01]  /*2700*/  FADD.FTZ R18, -R12, R5 ;  /* 0x000000050c127221 */ /* 0x000fe20000010100 */
[----:B-----5:R-:W-:-:S03]  /*2710*/  FFMA.FTZ R4, R14, R19, R16 ;  /* 0x000000130e047223 */ /* 0x020fc60000010010 */
[----:B------:R-:W-:Y:S01]  /*2720*/  FMUL.FTZ R28, R18, R9 ;  /* 0x00000009121c7220 */ /* 0x000fe20000410000 */
[----:B------:R-:W-:-:S03]  /*2730*/  FMUL.FTZ R18, R4, -1.4426950216293334961 ;  /* 0xbfb8aa3b04127820 */ /* 0x000fc60000410000 */
[----:B------:R-:W-:-:S03]  /*2740*/  FFMA.FTZ R5, R15, R28, R17 ;  /* 0x0000001c0f057223 */ /* 0x000fc60000010011 */
[----:B------:R-:W0:Y:S01]  /*2750*/  MUFU.EX2 R18, R18 ;  /* 0x0000001200127308 */ /* 0x000e220000000800 */
[----:B------:R-:W-:-:S07]  /*2760*/  FMUL.FTZ R28, R5, -1.4426950216293334961 ;  /* 0xbfb8aa3b051c7820 */ /* 0x000fce0000410000 */
[----:B------:R-:W1:Y:S01]  /*2770*/  MUFU.EX2 R28, R28 ;  /* 0x0000001c001c7308 */ /* 0x000e620000000800 */
[----:B0-----:R-:W-:-:S07]  /*2780*/  FADD.FTZ R19, R18, 1 ;  /* 0x3f80000012137421 */ /* 0x001fce0000010000 */
[----:B------:R-:W0:Y:S01]  /*2790*/  MUFU.RCP R19, R19 ;  /* 0x0000001300137308 */ /* 0x000e220000001000 */
[----:B-1----:R-:W-:-:S07]  /*27a0*/  FADD.FTZ R29, R28, 1 ;  /* 0x3f8000001c1d7421 */ /* 0x002fce0000010000 */
[----:B------:R-:W1:Y:S01]  /*27b0*/  MUFU.RCP R29, R29 ;  /* 0x0000001d001d7308 */ /* 0x000e620000001000 */
[----:B0-----:R-:W-:Y:S01]  /*27c0*/  FMUL.FTZ R4, R4, R19 ;  /* 0x0000001304047220 */ /* 0x001fe20000410000 */
[----:B-1----:R-:W-:-:S05]  /*27d0*/  FMUL.FTZ R5, R5, R29 ;  /* 0x0000001d05057220 */ /* 0x002fca0000410000 */
[----:B------:R0:W-:Y:S02]  /*27e0*/  STG.E.64 desc[UR16][R10.64], R4 ;  /* 0x000000040a007986 */ /* 0x0001e4000c101b10 */
.L_x_3638:
[----:B--2---:R-:W-:Y:S05]  /*27f0*/  BSYNC.RECONVERGENT B1 ;  /* 0x0000000000017941 */ /* 0x004fea0003800200 */
.L_x_3637:
        /* <DEDUP_REMOVED lines=12> */
[----:B------:R-:W-:Y:S02]  /*28c0*/  IMAD.MOV.U32 R5, RZ, RZ, R25 ;  /* 0x000000ffff057224 */ /* 0x000fe400078e0019 */
[C---:B------:R-:W-:Y:S01]  /*28d0*/  FADD.FTZ R2, -R12.reuse, R2 ;  /* 0x000000020c027221 */ /* 0x040fe20000010100 */
[----:B------:R-:W-:Y:S01]  /*28e0*/  FADD.FTZ R18, -R12, R3 ;  /* 0x000000030c127221 */ /* 0x000fe20000010100 */
[----:B------:R-:W2:Y:S03]  /*28f0*/  LDCU.64 UR12, c[0x0][0x380] ;  /* 0x00007000ff0c77ac */ /* 0x000ea60008000a00 */
[----:B-1----:R-:W-:Y:S01]  /*2900*/  FMUL.FTZ R28, R18, R9 ;  /* 0x00000009121c7220 */ /* 0x002fe20000410000 */
[----:B0-----:R-:W-:-:S04]  /*2910*/  IMAD R4, R4, UR10, RZ ;  /* 0x0000000a04047c24 */ /* 0x001fc8000f8e02ff */
[----:B------:R-:W-:Y:S01]  /*2920*/  IMAD R19, R13, UR11, R4 ;  /* 0x0000000b0d137c24 */ /* 0x000fe2000f8e0204 */
[----:B------:R-:W-:-:S05]  /*2930*/  MOV R4, R26 ;  /* 0x0000001a00047202 */ /* 0x000fca0000000f00 */
[----:B------:R-:W-:-:S04]  /*2940*/  IMAD.WIDE.U32 R4, R13, UR10, R4 ;  /* 0x0000000a0d047c25 */ /* 0x000fc8000f8e0004 */
[----:B------:R-:W-:Y:S01]  /*2950*/  FMUL.FTZ R13, R2, R9 ;  /* 0x00000009020d7220 */ /* 0x000fe20000410000 */
[----:B------:R-:W-:-:S03]  /*2960*/  IADD3 R19, PT, PT, R5, R19, RZ ;  /* 0x0000001305137210 */ /* 0x000fc60007ffe0ff */
[----:B-----5:R-:W-:Y:S01]  /*2970*/  FFMA.FTZ R5, R14, R13, R16 ;  /* 0x0000000d0e057223 */ /* 0x020fe20000010010 */
[----:B------:R-:W-:Y:S01]  /*2980*/  FFMA.FTZ R13, R15, R28, R17 ;  /* 0x0000001c0f0d7223 */ /* 0x000fe20000010011 */
[C---:B--2---:R-:W-:Y:S02]  /*2990*/  LEA R2, P1, R4.reuse, UR12, 0x2 ;  /* 0x0000000c04027c11 */ /* 0x044fe4000f8210ff */
[----:B------:R-:W-:Y:S01]  /*29a0*/  FMUL.FTZ R18, R5, -1.4426950216293334961 ;  /* 0xbfb8aa3b05127820 */ /* 0x000fe20000410000 */
[----:B------:R-:W-:Y:S01]  /*29b0*/  FMUL.FTZ R28, R13, -1.4426950216293334961 ;  /* 0xbfb8aa3b0d1c7820 */ /* 0x000fe20000410000 */
[----:B------:R-:W-:-:S04]  /*29c0*/  LEA.HI.X R3, R4, UR13, R19, 0x2, P1 ;  /* 0x0000000d04037c11 */ /* 0x000fc800088f1413 */
[----:B------:R-:W0:Y:S08]  /*29d0*/  MUFU.EX2 R18, R18 ;  /* 0x0000001200127308 */ /* 0x000e300000000800 */
        /* <DEDUP_REMOVED lines=8> */
.L_x_3640:
[----:B------:R-:W-:Y:S05]  /*2a60*/  BSYNC.RECONVERGENT B1 ;  /* 0x0000000000017941 */ /* 0x000fea0003800200 */
.L_x_3639:
[----:B------:R-:W-:Y:S04]  /*2a70*/  BSSY.RECONVERGENT B1, `(.L_x_3641) ;  /* 0x000001d000017945 */ /* 0x000fe80003800200 */
[----:B------:R-:W-:Y:S05]  /*2a80*/  @P2 BRA `(.L_x_3642) ;  /* 0x00000000006c2947 */ /* 0x000fea0003800000 */
[C---:B------:R-:W-:Y:S01]  /*2a90*/  FADD.FTZ R6, -R12.reuse, R6 ;  /* 0x000000060c067221 */ /* 0x040fe20000010100 */
[----:B0-----:R-:W-:Y:S01]  /*2aa0*/  FADD.FTZ R2, -R12, R7 ;  /* 0x000000070c027221 */ /* 0x001fe20000010100 */
        /* <DEDUP_REMOVED lines=24> */
[----:B------:R2:W-:Y:S02]  /*2c30*/  STG.E.64 desc[UR16][R4.64], R2 ;  /* 0x0000000204007986 */ /* 0x0005e4000c101b10 */
.L_x_3642:
[----:B------:R-:W-:Y:S05]  /*2c40*/  BSYNC.RECONVERGENT B1 ;  /* 0x0000000000017941 */ /* 0x000fea0003800200 */
.L_x_3641:
[----:B------:R-:W-:Y:S05]  /*2c50*/  @P3 BRA `(.L_x_3636) ;  /* 0x0000000000683947 */ /* 0x000fea0003800000 */
[C---:B------:R-:W-:Y:S01]  /*2c60*/  FADD.FTZ R20, -R12.reuse, R20 ;  /* 0x000000140c147221 */ /* 0x040fe20000010100 */
[----:B------:R-:W-:Y:S01]  /*2c70*/  FADD.FTZ R12, -R12, R21 ;  /* 0x000000150c0c7221 */ /* 0x000fe20000010100 */
[----:B------:R-:W3:Y:S01]  /*2c80*/  LDCU.64 UR10, c[0x0][0x3e0] ;  /* 0x00007c00ff0a77ac */ /* 0x000ee20008000a00 */
[----:B------:R-:W-:Y:S01]  /*2c90*/  MOV R24, R26 ;  /* 0x0000001a00187202 */ /* 0x000fe20000000f00 */
[-C--:B012---:R-:W-:Y:S01]  /*2ca0*/  FMUL.FTZ R3, R20, R9.reuse ;  /* 0x0000000914037220 */ /* 0x087fe20000410000 */
[----:B------:R-:W-:Y:S01]  /*2cb0*/  FMUL.FTZ R12, R12, R9 ;  /* 0x000000090c0c7220 */ /* 0x000fe20000410000 */
[----:B------:R-:W0:Y:S02]  /*2cc0*/  LDCU.64 UR12, c[0x0][0x380] ;  /* 0x00007000ff0c77ac */ /* 0x000e240008000a00 */
        /* <DEDUP_REMOVED lines=10> */
[----:B-1----:R-:W-:Y:S01]  /*2d70*/  FADD.FTZ R4, R2, 1 ;  /* 0x3f80000002047421 */ /* 0x002fe20000010000 */
[----:B0-----:R-:W-:-:S03]  /*2d80*/  LEA R2, P1, R24, UR12, 0x2 ;  /* 0x0000000c18027c11 */ /* 0x001fc6000f8210ff */
[----:B------:R-:W0:Y:S01]  /*2d90*/  MUFU.RCP R5, R4 ;  /* 0x0000000400057308 */ /* 0x000e220000001000 */
[----:B--2---:R-:W-:Y:S01]  /*2da0*/  FADD.FTZ R6, R3, 1 ;  /* 0x3f80000003067421 */ /* 0x004fe20000010000 */
[----:B------:R-:W-:-:S06]  /*2db0*/  LEA.HI.X R3, R24, UR13, R11, 0x2, P1 ;  /* 0x0000000d18037c11 */ /* 0x000fcc00088f140b */
[----:B------:R-:W1:Y:S01]  /*2dc0*/  MUFU.RCP R6, R6 ;  /* 0x0000000600067308 */ /* 0x000e620000001000 */
[----:B0-----:R-:W-:Y:S01]  /*2dd0*/  FMUL.FTZ R14, R14, R5 ;  /* 0x000000050e0e7220 */ /* 0x001fe20000410000 */
[----:B-1----:R-:W-:-:S05]  /*2de0*/  FMUL.FTZ R15, R15, R6 ;  /* 0x000000060f0f7220 */ /* 0x002fca0000410000 */
[----:B------:R4:W-:Y:S02]  /*2df0*/  STG.E.64 desc[UR16][R2.64], R14 ;  /* 0x0000000e02007986 */ /* 0x0009e4000c101b10 */
.L_x_3636:
[----:B------:R-:W-:Y:S05]  /*2e00*/  BSYNC.RECONVERGENT B0 ;  /* 0x0000000000007941 */ /* 0x000fea0003800200 */
.L_x_3628:
[----:B------:R-:W-:Y:S02]  /*2e10*/  UIADD3 UR8, UPT, UPT, UR20, UR8, URZ ;  /* 0x0000000814087290 */ /* 0x000fe4000fffe0ff */
[----:B------:R-:W-:Y:S02]  /*2e20*/  UIADD3 UR4, UPT, UPT, UR4, 0x1, URZ ;  /* 0x0000000104047890 */ /* 0x000fe4000fffe0ff */
[----:B------:R-:W-:-:S09]  /*2e30*/  UISETP.GE.AND UP0, UPT, UR8, UR7, UPT ;  /* 0x000000070800728c */ /* 0x000fd2000bf06270 */
[----:B------:R-:W-:Y:S05]  /*2e40*/  BRA.U !UP0, `(.L_x_3643) ;  /* 0xffffffd108d07547 */ /* 0x000fea000b83ffff */
[----:B------:R-:W-:Y:S05]  /*2e50*/  EXIT ;  /* 0x000000000000794d */ /* 0x000fea0003800000 */
.L_x_3644:
        /* <DEDUP_REMOVED lines=10> */
.L_x_4553:


//--------------------- .text._Z35group_norm_nhwc_fwd_one_pass_kernelI11Fp32IOFp32WLi128ELi48ELi384EEv26Group_norm_nhwc_fwd_params --------------------------
	.section	.text._Z35group_norm_nhwc_fwd_one_pass_kernelI11Fp32IOFp32WLi128ELi48ELi384EEv26Group_norm_nhwc_fwd_params,"ax",@progbits
	.align	128
        .global         _Z35group_norm_nhwc_fwd_one_pass_kernelI11Fp32IOFp32WLi128ELi48ELi384EEv26Group_norm_nhwc_fwd_params
        .type           _Z35group_norm_nhwc_fwd_one_pass_kernelI11Fp32IOFp32WLi128ELi48ELi384EEv26Group_norm_nhwc_fwd_params,@function
        .size           _Z35group_norm_nhwc_fwd_one_pass_kernelI11Fp32IOFp32WLi128ELi48ELi384EEv26Group_norm_nhwc_fwd_params,(.L_x_4554 - _Z35group_norm_nhwc_fwd_one_pass_kernelI11Fp32IOFp32WLi128ELi48ELi384EEv26Group_norm_nhwc_fwd_params)
        .other          _Z35group_norm_nhwc_fwd_one_pass_kernelI11Fp32IOFp32WLi128ELi48ELi384EEv26Group_norm_nhwc_fwd_params,@"STO_CUDA_ENTRY STV_DEFAULT"
_Z35group_norm_nhwc_fwd_one_pass_kernelI11Fp32IOFp32WLi128ELi48ELi384EEv26Group_norm_nhwc_fwd_params:
.text._Z35group_norm_nhwc_fwd_one_pass_kernelI11Fp32IOFp32WLi128ELi48ELi384EEv26Group_norm_nhwc_fwd_params:
        /* <DEDUP_REMOVED lines=13> */
[----:B------:R-:W0:Y:S01]  /*00d0*/  LDCU UR17, c[0x0][0x374] ;  /* 0x00006e80ff1177ac */ /* 0x000e220008000800 */
        /* <DEDUP_REMOVED lines=9> */
[----:B------:R-:W-:Y:S02]  /*0170*/  SHF.R.U32.HI R31, RZ, 0x10, R0 ;  /* 0x00000010ff1f7819 */ /* 0x000fe40000011600 */
[----:B------:R-:W0:Y:S02]  /*0180*/  LDC R0, c[0x0][0x370] ;  /* 0x0000dc00ff007b82 */ /* 0x000e240000000800 */
        /* <DEDUP_REMOVED lines=11> */
.L_x_3688:
[----:B-1----:R-:W1:Y:S01]  /*0240*/  LDCU UR5, c[0x0][0x3f8] ;  /* 0x00007f00ff0577ac */ /* 0x002e620008000800 */
[----:B------:R-:W-:Y:S02]  /*0250*/  IABS R8, UR7 ;  /* 0x0000000700087c13 */ /* 0x000fe40008000000 */
[C---:B---3-5:R-:W-:Y:S01]  /*0260*/  IADD3 R17, PT, PT, R31.reuse, 0x10, RZ ;  /* 0x000000101f117810 */ /* 0x068fe20007ffe0ff */
[----:B--2---:R-:W2:Y:S01]  /*0270*/  LDCU.64 UR14, c[0x0][0x3f0] ;  /* 0x00007e00ff0e77ac */ /* 0x004ea20008000a00 */
[----:B------:R-:W-:Y:S02]  /*0280*/  LOP3.LUT R34, R26, 0xffff, RZ, 0xc0, !PT ;  /* 0x0000ffff1a227812 */ /* 0x000fe400078ec0ff */
[----:B------:R-:W-:Y:S02]  /*0290*/  SHF.R.S32.HI R13, RZ, 0x1f, R17 ;  /* 0x0000001fff0d7819 */ /* 0x000fe40000011411 */
[C---:B------:R-:W-:Y:S02]  /*02a0*/  IADD3 R15, PT, PT, R31.reuse, 0x20, RZ ;  /* 0x000000201f0f7810 */ /* 0x040fe40007ffe0ff */
[----:B------:R-:W-:-:S02]  /*02b0*/  IADD3 R16, PT, PT, R31, 0x50, RZ ;  /* 0x000000501f107810 */ /* 0x000fc40007ffe0ff */
[----:B------:R-:W-:Y:S02]  /*02c0*/  SHF.R.S32.HI R37, RZ, 0x1f, R15 ;  /* 0x0000001fff257819 */ /* 0x000fe4000001140f */
[----:B------:R-:W-:Y:S02]  /*02d0*/  IADD3 R14, PT, PT, R31, 0x30, RZ ;  /* 0x000000301f0e7810 */ /* 0x000fe40007ffe0ff */
[----:B-1--4-:R-:W-:-:S04]  /*02e0*/  MOV R2, UR5 ;  /* 0x0000000500027c02 */ /* 0x012fc80008000f00 */
[----:B------:R-:W-:-:S04]  /*02f0*/  IABS R5, R2 ;  /* 0x0000000200057213 */ /* 0x000fc80000000000 */
[----:B------:R-:W1:Y:S08]  /*0300*/  I2F.RP R4, R5 ;  /* 0x0000000500047306 */ /* 0x000e700000209400 */
[----:B-1----:R-:W1:Y:S02]  /*0310*/  MUFU.RCP R4, R4 ;  /* 0x0000000400047308 */ /* 0x002e640000001000 */
[----:B-1----:R-:W-:-:S02]  /*0320*/  IADD3 R2, PT, PT, R4, 0xffffffe, RZ ;  /* 0x0ffffffe04027810 */ /* 0x002fc40007ffe0ff */
[----:B------:R-:W-:-:S04]  /*0330*/  IADD3 R4, PT, PT, R31, 0x40, RZ ;  /* 0x000000401f047810 */ /* 0x000fc80007ffe0ff */
[----:B------:R1:W3:Y:S02]  /*0340*/  F2I.FTZ.U32.TRUNC.NTZ R3, R2 ;  /* 0x0000000200037305 */ /* 0x0002e4000021f000 */
[----:B-1----:R-:W-:Y:S01]  /*0350*/  HFMA2 R2, -RZ, RZ, 0, 0 ;  /* 0x00000000ff027431 */ /* 0x002fe200000001ff */
[----:B---3--:R-:W-:Y:S02]  /*0360*/  R2UR UR9, R3 ;  /* 0x00000000030972ca */ /* 0x008fe400000e0000 */
[----:B------:R-:W-:Y:S02]  /*0370*/  IADD3 R6, PT, PT, RZ, -R3, RZ ;  /* 0x80000003ff067210 */ /* 0x000fe40007ffe0ff */
[----:B------:R-:W-:-:S03]  /*0380*/  R2UR UR8, R2 ;  /* 0x00000000020872ca */ /* 0x000fc600000e0000 */
[----:B------:R-:W-:Y:S01]  /*0390*/  IMAD R7, R6, R5, RZ ;  /* 0x0000000506077224 */ /* 0x000fe200078e02ff */
[----:B------:R-:W-:-:S04]  /*03a0*/  MOV R6, R8 ;  /* 0x0000000800067202 */ /* 0x000fc80000000f00 */
[----:B------:R-:W-:-:S05]  /*03b0*/  R2UR UR10, R6 ;  /* 0x00000000060a72ca */ /* 0x000fca00000e0000 */
[----:B------:R-:W-:Y:S01]  /*03c0*/  IMAD.HI.U32 R7, R3, R7, UR8 ;  /* 0x0000000803077e27 */ /* 0x000fe2000f8e0007 */
[----:B------:R-:W-:-:S04]  /*03d0*/  SHF.R.S32.HI R3, RZ, 0x1f, R30 ;  /* 0x0000001fff037819 */ /* 0x000fc8000001141e */
[----:B------:R-:W-:-:S13]  /*03e0*/  R2UR UR8, R7 ;  /* 0x00000000070872ca */ /* 0x000fda00000e0000 */
[----:B------:R-:W-:Y:S02]  /*03f0*/  UIMAD.WIDE.U32 UR8, UR8, UR10, URZ ;  /* 0x0000000a080872a5 */ /* 0x000fe4000f8e00ff */
[----:B------:R-:W-:-:S04]  /*0400*/  ULOP3.LUT UR8, UR7, UR5, URZ, 0x3c, !UPT ;  /* 0x0000000507087292 */ /* 0x000fc8000f8e3cff */
[----:B------:R-:W-:-:S05]  /*0410*/  IADD3 R2, PT, PT, RZ, -UR9, RZ ;  /* 0x80000009ff027c10 */ /* 0x000fca000fffe0ff */
[C---:B------:R-:W-:Y:S01]  /*0420*/  IMAD R2, R5.reuse, R2, UR10 ;  /* 0x0000000a05027e24 */ /* 0x040fe2000f8e0202 */
[----:B------:R-:W1:Y:S04]  /*0430*/  LDCU.64 UR10, c[0x0][0x3e8] ;  /* 0x00007d00ff0a77ac */ /* 0x000e680008000a00 */
[----:B------:R-:W-:-:S13]  /*0440*/  ISETP.GT.U32.AND P1, PT, R5, R2, PT ;  /* 0x000000020500720c */ /* 0x000fda0003f24070 */
[----:B------:R-:W-:Y:S01]  /*0450*/  VOTEU.ANY UP0, P1 ;  /* 0x0000000000ff7886 */ /* 0x000fe20000800100 */
[----:B------:R-:W-:Y:S02]  /*0460*/  PLOP3.LUT P1, PT, PT, PT, UP0, 0x80, 0x8 ;  /* 0x000000000008781c */ /* 0x000fe40003f2f008 */
[----:B-1----:R-:W-:Y:S02]  /*0470*/  ISETP.GE.U32.AND P4, PT, R17, UR10, PT ;  /* 0x0000000a11007c0c */ /* 0x002fe4000bf86070 */
[----:B------:R-:W-:Y:S01]  /*0480*/  @!UP0 UIADD3 UR9, UPT, UPT, UR9, 0x1, URZ ;  /* 0x0000000109098890 */ /* 0x000fe2000fffe0ff */
[----:B------:R-:W-:Y:S01]  /*0490*/  ISETP.GE.U32.AND P5, PT, R15, UR10, PT ;  /* 0x0000000a0f007c0c */ /* 0x000fe2000bfa6070 */
[----:B------:R-:W-:Y:S01]  /*04a0*/  UISETP.GE.AND UP0, UPT, UR8, URZ, UPT ;  /* 0x000000ff0800728c */ /* 0x000fe2000bf06270 */
[----:B------:R-:W-:Y:S02]  /*04b0*/  ISETP.GE.AND.EX P4, PT, R13, UR11, PT, P4 ;  /* 0x0000000b0d007c0c */ /* 0x000fe4000bf86340 */
[----:B------:R-:W-:-:S02]  /*04c0*/  ISETP.GE.AND.EX P5, PT, R37, UR11, PT, P5 ;  /* 0x0000000b25007c0c */ /* 0x000fc4000bfa6350 */
[----:B------:R-:W-:Y:S02]  /*04d0*/  ISETP.GE.U32.AND P3, PT, R4, UR10, PT ;  /* 0x0000000a04007c0c */ /* 0x000fe4000bf66070 */
[----:B------:R-:W-:-:S04]  /*04e0*/  @!P1 IADD3 R2, PT, PT, R2, -R5, RZ ;  /* 0x8000000502029210 */ /* 0x000fc80007ffe0ff */
[----:B------:R-:W-:Y:S02]  /*04f0*/  ISETP.GE.U32.AND P1, PT, R2, R5, PT ;  /* 0x000000050200720c */ /* 0x000fe40003f26070 */
[----:B--2---:R-:W-:Y:S01]  /*0500*/  MOV R5, UR14 ;  /* 0x0000000e00057c02 */ /* 0x004fe20008000f00 */
[----:B------:R-:W1:Y:S08]  /*0510*/  @!P4 LDC.64 R6, c[0x0][0x3e0] ;  /* 0x0000f800ff06cb82 */ /* 0x000e700000000a00 */
[----:B------:R-:W2:Y:S02]  /*0520*/  @!P4 LDC.64 R28, c[0x0][0x390] ;  /* 0x0000e400ff1ccb82 */ /* 0x000ea40000000a00 */
[----:B------:R-:W-:Y:S01]  /*0530*/  VOTEU.ANY UP1, P1 ;  /* 0x0000000000ff7886 */ /* 0x000fe20000820100 */
[----:B------:R-:W-:-:S04]  /*0540*/  ISETP.GE.U32.AND P1, PT, R30, UR10, PT ;  /* 0x0000000a1e007c0c */ /* 0x000fc8000bf26070 */
[----:B------:R-:W-:Y:S01]  /*0550*/  @UP1 UIADD3 UR9, UPT, UPT, UR9, 0x1, URZ ;  /* 0x0000000109091890 */ /* 0x000fe2000fffe0ff */
[----:B------:R-:W-:Y:S01]  /*0560*/  ISETP.GE.AND.EX P1, PT, R3, UR11, PT, P1 ;  /* 0x0000000b03007c0c */ /* 0x000fe2000bf26310 */
[----:B------:R-:W-:Y:S01]  /*0570*/  UISETP.NE.AND UP1, UPT, UR5, URZ, UPT ;  /* 0x000000ff0500728c */ /* 0x000fe2000bf25270 */
[----:B------:R-:W3:Y:S01]  /*0580*/  @!P5 LDC.64 R20, c[0x0][0x390] ;  /* 0x0000e400ff14db82 */ /* 0x000ee20000000a00 */
[----:B------:R-:W-:-:S09]  /*0590*/  @!UP0 UIADD3 UR9, UPT, UPT, -UR9, URZ, URZ ;  /* 0x000000ff09098290 */ /* 0x000fd2000fffe1ff */
[----:B------:R-:W-:Y:S01]  /*05a0*/  @!UP1 ULOP3.LUT UR9, URZ, UR5, URZ, 0x33, !UPT ;  /* 0x00000005ff099292 */ /* 0x000fe2000f8e33ff */
[----:B------:R-:W4:Y:S03]  /*05b0*/  @!P1 LDC.64 R8, c[0x0][0x3e0] ;  /* 0x0000f800ff089b82 */ /* 0x000f260000000a00 */
[----:B------:R-:W-:-:S04]  /*05c0*/  UIADD3 UR8, UPT, UPT, -UR9, URZ, URZ ;  /* 0x000000ff09087290 */ /* 0x000fc8000fffe1ff */
[----:B------:R-:W-:Y:S01]  /*05d0*/  UIMAD UR8, UR5, UR8, UR7 ;  /* 0x00000008050872a4 */ /* 0x000fe2000f8e0207 */
[----:B------:R-:W5:Y:S01]  /*05e0*/  @!P1 LDC.64 R18, c[0x0][0x390] ;  /* 0x0000e400ff129b82 */ /* 0x000f620000000a00 */
[----:B------:R-:W-:Y:S02]  /*05f0*/  USHF.R.S32.HI UR5, URZ, 0x1f, UR9 ;  /* 0x0000001fff057899 */ /* 0x000fe40008011409 */
[----:B------:R-:W-:Y:S02]  /*0600*/  UIMAD UR8, UR8, 0x30, URZ ;  /* 0x00000030080878a4 */ /* 0x000fe4000f8e02ff */
[----:B------:R-:W-:-:S04]  /*0610*/  UIMAD UR5, UR5, UR14, URZ ;  /* 0x0000000e050572a4 */ /* 0x000fc8000f8e02ff */
[----:B------:R-:W-:Y:S01]  /*0620*/  IADD3 R34, P2, PT, R34, UR8, RZ ;  /* 0x0000000822227c10 */ /* 0x000fe2000ff5e0ff */
[----:B------:R-:W-:Y:S01]  /*0630*/  UIMAD UR5, UR9, UR15, UR5 ;  /* 0x0000000f090572a4 */ /* 0x000fe2000f8e0205 */
[----:B------:R-:W-:-:S04]  /*0640*/  MOV R2, UR8 ;  /* 0x0000000800027c02 */ /* 0x000fc80008000f00 */
[----:B------:R-:W-:Y:S01]  /*0650*/  LEA.HI.X.SX32 R35, R2, RZ, 0x1, P2 ;  /* 0x000000ff02237211 */ /* 0x000fe200010f0eff */
[----:B----4-:R-:W-:Y:S02]  /*0660*/  @!P1 IMAD R10, R3, R8, RZ ;  /* 0x00000008030a9224 */ /* 0x010fe400078e02ff */
[----:B------:R-:W4:Y:S01]  /*0670*/  @!P5 LDC.64 R2, c[0x0][0x3e0] ;  /* 0x0000f800ff02db82 */ /* 0x000f220000000a00 */
[----:B------:R-:W-:Y:S01]  /*0680*/  IMAD.WIDE.U32 R34, R5, UR9, R34 ;  /* 0x0000000905227c25 */ /* 0x000fe2000f8e0022 */
[----:B------:R-:W-:-:S03]  /*0690*/  SHF.R.S32.HI R5, RZ, 0x1f, R4 ;  /* 0x0000001fff057819 */ /* 0x000fc60000011404 */
[----:B------:R-:W-:Y:S01]  /*06a0*/  @!P1 IMAD.MOV.U32 R32, RZ, RZ, R34 ;  /* 0x000000ffff209224 */ /* 0x000fe200078e0022 */
[----:B------:R-:W-:Y:S01]  /*06b0*/  IADD3 R33, PT, PT, R35, UR5, RZ ;  /* 0x0000000523217c10 */ /* 0x000fe2000fffe0ff */
[C---:B------:R-:W-:Y:S01]  /*06c0*/  @!P1 IMAD R11, R30.reuse, R9, R10 ;  /* 0x000000091e0b9224 */ /* 0x040fe200078e020a */
[----:B------:R-:W-:Y:S01]  /*06d0*/  ISETP.GE.AND.EX P3, PT, R5, UR11, PT, P3 ;  /* 0x0000000b05007c0c */ /* 0x000fe2000bf66330 */
[----:B------:R-:W-:-:S05]  /*06e0*/  @!P1 IMAD.WIDE.U32 R8, R30, R8, R32 ;  /* 0x000000081e089225 */ /* 0x000fca00078e0020 */
[----:B------:R-:W-:Y:S02]  /*06f0*/  @!P1 IADD3 R9, PT, PT, R9, R11, RZ ;  /* 0x0000000b09099210 */ /* 0x000fe40007ffe0ff */
[----:B-----5:R-:W-:-:S05]  /*0700*/  @!P1 LEA R18, P2, R8, R18, 0x2 ;  /* 0x0000001208129211 */ /* 0x020fca00078410ff */
[----:B------:R-:W5:Y:S01]  /*0710*/  @!P3 LDC.64 R10, c[0x0][0x3e0] ;  /* 0x0000f800ff0abb82 */ /* 0x000f620000000a00 */
[----:B------:R-:W-:Y:S01]  /*0720*/  @!P1 LEA.HI.X R19, R8, R19, R9, 0x2, P2 ;  /* 0x0000001308139211 */ /* 0x000fe200010f1409 */
[----:B-1----:R-:W-:Y:S01]  /*0730*/  @!P4 IMAD R8, R13, R6, RZ ;  /* 0x000000060d08c224 */ /* 0x002fe200078e02ff */
[----:B------:R-:W-:Y:S01]  /*0740*/  @!P4 MOV R9, R33 ;  /* 0x000000210009c202 */ /* 0x000fe20000000f00 */
[----:B----4-:R-:W-:Y:S01]  /*0750*/  @!P5 IMAD R12, R37, R2, RZ ;  /* 0x00000002250cd224 */ /* 0x010fe200078e02ff */
[----:B------:R-:W-:Y:S01]  /*0760*/  ISETP.GE.U32.AND P2, PT, R16, UR10, PT ;  /* 0x0000000a10007c0c */ /* 0x000fe2000bf46070 */
[----:B------:R-:W-:Y:S01]  /*0770*/  @!P4 IMAD R13, R17, R7, R8 ;  /* 0x00000007110dc224 */ /* 0x000fe200078e0208 */
[-C--:B------:R-:W-:Y:S01]  /*0780*/  @!P4 MOV R8, R34.reuse ;  /* 0x000000220008c202 */ /* 0x080fe20000000f00 */
[----:B------:R-:W-:Y:S01]  /*0790*/  @!P5 IMAD R37, R15, R3, R12 ;  /* 0x000000030f25d224 */ /* 0x000fe200078e020c */
[----:B------:R-:W-:-:S03]  /*07a0*/  @!P3 MOV R12, R34 ;  /* 0x00000022000cb202 */ /* 0x000fc60000000f00 */
[----:B------:R-:W-:Y:S01]  /*07b0*/  @!P4 IMAD.WIDE.U32 R6, R17, R6, R8 ;  /* 0x000000061106c225 */ /* 0x000fe200078e0008 */
[----:B------:R-:W-:Y:S02]  /*07c0*/  SHF.R.S32.HI R17, RZ, 0x1f, R16 ;  /* 0x0000001fff117819 */ /* 0x000fe40000011410 */
[----:B------:R-:W-:Y:S02]  /*07d0*/  @!P5 MOV R8, R34 ;  /* 0x000000220008d202 */ /* 0x000fe40000000f00 */
[----:B------:R-:W-:Y:S02]  /*07e0*/  @!P5 MOV R9, R33 ;  /* 0x000000210009d202 */ /* 0x000fe40000000f00 */
[----:B------:R-:W-:Y:S02]  /*07f0*/  ISETP.GE.AND.EX P2, PT, R17, UR11, PT, P2 ;  /* 0x0000000b11007c0c */ /* 0x000fe4000bf46320 */
[----:B------:R-:W-:Y:S01]  /*0800*/  @!P4 IADD3 R13, PT, PT, R7, R13, RZ ;  /* 0x0000000d070dc210 */ /* 0x000fe20007ffe0ff */
[----:B------:R-:W-:Y:S01]  /*0810*/  @!P5 IMAD.WIDE.U32 R2, R15, R2, R8 ;  /* 0x000000020f02d225 */ /* 0x000fe200078e0008 */
[C---:B--2---:R-:W-:Y:S01]  /*0820*/  @!P4 LEA R28, P6, R6.reuse, R28, 0x2 ;  /* 0x0000001c061cc211 */ /* 0x044fe200078c10ff */
[----:B------:R-:W1:Y:S02]  /*0830*/  @!P3 LDC.64 R8, c[0x0][0x390] ;  /* 0x0000e400ff08bb82 */ /* 0x000e640000000a00 */
[----:B-----5:R-:W-:Y:S01]  /*0840*/  @!P3 IMAD R5, R5, R10, RZ ;  /* 0x0000000a0505b224 */ /* 0x020fe200078e02ff */
[----:B------:R-:W-:-:S02]  /*0850*/  @!P4 LEA.HI.X R29, R6, R29, R13, 0x2, P6 ;  /* 0x0000001d061dc211 */ /* 0x000fc400030f140d */
[----:B------:R-:W-:Y:S01]  /*0860*/  @!P5 IADD3 R37, PT, PT, R3, R37, RZ ;  /* 0x000000250325d210 */ /* 0x000fe20007ffe0ff */
[----:B------:R-:W-:Y:S01]  /*0870*/  HFMA2 R3, -RZ, RZ, 0, 0 ;  /* 0x00000000ff037431 */ /* 0x000fe200000001ff */
[C---:B---3--:R-:W-:Y:S01]  /*0880*/  @!P5 LEA R20, P6, R2.reuse, R20, 0x2 ;  /* 0x000000140214d211 */ /* 0x048fe200078c10ff */
[----:B------:R-:W2:Y:S01]  /*0890*/  @!P2 LDC.64 R6, c[0x0][0x3e0] ;  /* 0x0000f800ff06ab82 */ /* 0x000ea20000000a00 */
[----:B------:R-:W-:Y:S02]  /*08a0*/  @!P3 MOV R13, R33 ;  /* 0x00000021000db202 */ /* 0x000fe40000000f00 */
[----:B------:R-:W-:Y:S01]  /*08b0*/  @!P5 LEA.HI.X R21, R2, R21, R37, 0x2, P6 ;  /* 0x000000150215d211 */ /* 0x000fe200030f1425 */
[C---:B------:R-:W-:Y:S01]  /*08c0*/  @!P3 IMAD R37, R4.reuse, R11, R5 ;  /* 0x0000000b0425b224 */ /* 0x040fe200078e0205 */
[----:B------:R-:W-:Y:S01]  /*08d0*/  MOV R2, RZ ;  /* 0x000000ff00027202 */ /* 0x000fe20000000f00 */
[----:B------:R-:W-:Y:S01]  /*08e0*/  @!P3 IMAD.WIDE.U32 R10, R4, R10, R12 ;  /* 0x0000000a040ab225 */ /* 0x000fe200078e000c */
[----:B------:R-:W-:-:S04]  /*08f0*/  SHF.R.S32.HI R15, RZ, 0x1f, R14 ;  /* 0x0000001fff0f7819 */ /* 0x000fc8000001140e */
[----:B------:R1:W3:Y:S01]  /*0900*/  @!P4 LDG.E.64 R2, desc[UR12][R28.64] ;  /* 0x0000000c1c02c981 */ /* 0x0002e2000c1e1b00 */
[----:B------:R-:W-:Y:S02]  /*0910*/  ISETP.GE.U32.AND P4, PT, R14, UR10, PT ;  /* 0x0000000a0e007c0c */ /* 0x000fe4000bf86070 */
[----:B------:R-:W-:Y:S01]  /*0920*/  CS2R R4, SRZ ;  /* 0x0000000000047805 */ /* 0x000fe2000001ff00 */
[----:B------:R-:W4:Y:S01]  /*0930*/  @!P2 LDC.64 R12, c[0x0][0x390] ;  /* 0x0000e400ff0cab82 */ /* 0x000f220000000a00 */
[----:B------:R-:W-:Y:S02]  /*0940*/  ISETP.GE.U32.AND P6, PT, R31, UR10, PT ;  /* 0x0000000a1f007c0c */ /* 0x000fe4000bfc6070 */
[----:B------:R-:W-:Y:S02]  /*0950*/  ISETP.GE.AND.EX P4, PT, R15, UR11, PT, P4 ;  /* 0x0000000b0f007c0c */ /* 0x000fe4000bf86340 */
[----:B------:R4:W5:Y:S01]  /*0960*/  @!P5 LDG.E.64 R4, desc[UR12][R20.64] ;  /* 0x0000000c1404d981 */ /* 0x000962000c1e1b00 */
[----:B------:R-:W-:-:S02]  /*0970*/  ISETP.GE.AND.EX P5, PT, R25, UR11, PT, P6 ;  /* 0x0000000b19007c0c */ /* 0x000fc4000bfa6360 */
[----:B------:R-:W-:Y:S02]  /*0980*/  @!P3 IADD3 R37, PT, PT, R11, R37, RZ ;  /* 0x000000250b25b210 */ /* 0x000fe40007ffe0ff */
[C---:B-1----:R-:W-:Y:S01]  /*0990*/  @!P3 LEA R28, P6, R10.reuse, R8, 0x2 ;  /* 0x000000080a1cb211 */ /* 0x042fe200078c10ff */
[----:B--2---:R-:W-:Y:S01]  /*09a0*/  @!P2 IMAD R17, R17, R6, RZ ;  /* 0x000000061111a224 */ /* 0x004fe200078e02ff */
[----:B------:R-:W-:Y:S02]  /*09b0*/  @!P2 MOV R11, R33 ;  /* 0x00000021000ba202 */ /* 0x000fe40000000f00 */
[----:B------:R-:W-:Y:S01]  /*09c0*/  @!P3 LEA.HI.X R29, R10, R9, R37, 0x2, P6 ;  /* 0x000000090a1db211 */ /* 0x000fe200030f1425 */
[----:B------:R-:W-:Y:S01]  /*09d0*/  @!P2 IMAD R7, R16, R7, R17 ;  /* 0x000000071007a224 */ /* 0x000fe200078e0211 */
[----:B------:R-:W1:Y:S01]  /*09e0*/  @!P4 LDC.64 R8, c[0x0][0x3e0] ;  /* 0x0000f800ff08cb82 */ /* 0x000e620000000a00 */
[----:B------:R-:W-:-:S05]  /*09f0*/  @!P2 MOV R10, R34 ;  /* 0x00000022000aa202 */ /* 0x000fca0000000f00 */
[----:B------:R-:W-:Y:S02]  /*0a00*/  @!P2 IMAD.WIDE.U32 R16, R16, R6, R10 ;  /* 0x000000061010a225 */ /* 0x000fe400078e000a */
[----:B------:R-:W2:Y:S02]  /*0a10*/  @!P5 LDC.64 R10, c[0x0][0x3e0] ;  /* 0x0000f800ff0adb82 */ /* 0x000ea40000000a00 */
[----:B------:R-:W-:Y:S01]  /*0a20*/  @!P2 IMAD.IADD R17, R17, 0x1, R7 ;  /* 0x000000011111a824 */ /* 0x000fe200078e0207 */
[----:B----4-:R-:W-:-:S04]  /*0a30*/  @!P2 LEA R20, P6, R16, R12, 0x2 ;  /* 0x0000000c1014a211 */ /* 0x010fc800078c10ff */
[----:B------:R-:W-:Y:S01]  /*0a40*/  @!P2 LEA.HI.X R21, R16, R13, R17, 0x2, P6 ;  /* 0x0000000d1015a211 */ /* 0x000fe200030f1411 */
[----:B------:R-:W4:Y:S01]  /*0a50*/  @!P4 LDC.64 R6, c[0x0][0x390] ;  /* 0x0000e400ff06cb82 */ /* 0x000f220000000a00 */
[----:B------:R-:W-:Y:S02]  /*0a60*/  @!P4 MOV R16, R34 ;  /* 0x000000220010c202 */ /* 0x000fe40000000f00 */
[----:B------:R-:W-:-:S05]  /*0a70*/  @!P4 MOV R17, R33 ;  /* 0x000000210011c202 */ /* 0x000fca0000000f00 */
[----:B------:R-:W0:Y:S01]  /*0a80*/  @!P5 LDC.64 R12, c[0x0][0x390] ;  /* 0x0000e400ff0cdb82 */ /* 0x000e220000000a00 */
[-C--:B-1----:R-:W-:Y:S02]  /*0a90*/  @!P4 IMAD R15, R15, R8.reuse, RZ ;  /* 0x000000080f0fc224 */ /* 0x082fe400078e02ff */
[----:B------:R-:W-:-:S04]  /*0aa0*/  @!P4 IMAD.WIDE.U32 R16, R14, R8, R16 ;  /* 0x000000080e10c225 */ /* 0x000fc800078e0010 */
[----:B------:R-:W-:Y:S01]  /*0ab0*/  @!P4 IMAD R9, R14, R9, R15 ;  /* 0x000000090e09c224 */ /* 0x000fe200078e020f */
[----:B------:R-:W-:Y:S01]  /*0ac0*/  @!P5 MOV R14, R34 ;  /* 0x00000022000ed202 */ /* 0x000fe20000000f00 */
[-C--:B--2---:R-:W-:Y:S01]  /*0ad0*/  @!P5 IMAD R8, R25, R10.reuse, RZ ;  /* 0x0000000a1908d224 */ /* 0x084fe200078e02ff */
[----:B------:R-:W-:Y:S02]  /*0ae0*/  @!P5 MOV R15, R33 ;  /* 0x00000021000fd202 */ /* 0x000fe40000000f00 */
[----:B------:R-:W-:Y:S01]  /*0af0*/  @!P4 IADD3 R9, PT, PT, R17, R9, RZ ;  /* 0x000000091109c210 */ /* 0x000fe20007ffe0ff */
[C---:B------:R-:W-:Y:S02]  /*0b00*/  @!P5 IMAD R11, R31.reuse, R11, R8 ;  /* 0x0000000b1f0bd224 */ /* 0x040fe400078e0208 */
[----:B------:R-:W-:Y:S01]  /*0b10*/  @!P5 IMAD.WIDE.U32 R14, R31, R10, R14 ;  /* 0x0000000a1f0ed225 */ /* 0x000fe200078e000e */
[----:B----4-:R-:W-:-:S04]  /*0b20*/  @!P4 LEA R36, P6, R16, R6, 0x2 ;  /* 0x000000061024c211 */ /* 0x010fc800078c10ff */
[----:B------:R-:W-:Y:S02]  /*0b30*/  @!P4 LEA.HI.X R37, R16, R7, R9, 0x2, P6 ;  /* 0x000000071025c211 */ /* 0x000fe400030f1409 */
[----:B------:R-:W-:Y:S02]  /*0b40*/  CS2R R6, SRZ ;  /* 0x0000000000067805 */ /* 0x000fe4000001ff00 */
[----:B------:R-:W-:Y:S02]  /*0b50*/  @!P5 IADD3 R11, PT, PT, R15, R11, RZ ;  /* 0x0000000b0f0bd210 */ /* 0x000fe40007ffe0ff */
[----:B0-----:R-:W-:-:S04]  /*0b60*/  @!P5 LEA R12, P6, R14, R12, 0x2 ;  /* 0x0000000c0e0cd211 */ /* 0x001fc800078c10ff */
[----:B------:R-:W-:Y:S02]  /*0b70*/  @!P5 LEA.HI.X R13, R14, R13, R11, 0x2, P6 ;  /* 0x0000000d0e0dd211 */ /* 0x000fe400030f140b */
[----:B------:R-:W-:-:S03]  /*0b80*/  ISETP.GE.U32.AND P6, PT, R27, UR10, PT ;  /* 0x0000000a1b007c0c */ /* 0x000fc6000bfc6070 */
[----:B------:R0:W2:Y:S01]  /*0b90*/  @!P5 LDG.E.64 R6, desc[UR12][R12.64] ;  /* 0x0000000c0c06d981 */ /* 0x0000a2000c1e1b00 */
[----:B------:R-:W-:Y:S02]  /*0ba0*/  ISETP.GE.AND.EX P6, PT, R23, UR11, PT, P6 ;  /* 0x0000000b17007c0c */ /* 0x000fe4000bfc6360 */
[----:B------:R-:W-:Y:S02]  /*0bb0*/  CS2R R8, SRZ ;  /* 0x0000000000087805 */ /* 0x000fe4000001ff00 */
[----:B------:R-:W-:-:S04]  /*0bc0*/  CS2R R10, SRZ ;  /* 0x00000000000a7805 */ /* 0x000fc8000001ff00 */
[----:B------:R1:W4:Y:S01]  /*0bd0*/  @!P4 LDG.E.64 R8, desc[UR12][R36.64] ;  /* 0x0000000c2408c981 */ /* 0x000322000c1e1b00 */
[----:B0-----:R-:W-:-:S03]  /*0be0*/  CS2R R12, SRZ ;  /* 0x00000000000c7805 */ /* 0x001fc6000001ff00 */
[----:B------:R-:W4:Y:S01]  /*0bf0*/  @!P3 LDG.E.64 R10, desc[UR12][R28.64] ;  /* 0x0000000c1c0ab981 */ /* 0x000f22000c1e1b00 */
[----:B------:R-:W0:Y:S03]  /*0c00*/  @!P6 LDC.64 R14, c[0x0][0x3e0] ;  /* 0x0000f800ff0eeb82 */ /* 0x000e260000000a00 */
[----:B------:R0:W4:Y:S05]  /*0c10*/  @!P2 LDG.E.64 R12, desc[UR12][R20.64] ;  /* 0x0000000c140ca981 */ /* 0x00012a000c1e1b00 */
[----:B------:R-:W0:Y:S01]  /*0c20*/  @!P6 LDC.64 R16, c[0x0][0x390] ;  /* 0x0000e400ff10eb82 */ /* 0x000e220000000a00 */
[----:B-1----:R-:W-:-:S02]  /*0c30*/  @!P6 MOV R36, R34 ;  /* 0x000000220024e202 */ /* 0x002fc40000000f00 */
[----:B------:R-:W-:Y:S01]  /*0c40*/  @!P6 MOV R37, R33 ;  /* 0x000000210025e202 */ /* 0x000fe20000000f00 */
[-C--:B0-----:R-:W-:Y:S02]  /*0c50*/  @!P6 IMAD R20, R23, R14.reuse, RZ ;  /* 0x0000000e1714e224 */ /* 0x081fe400078e02ff */
[----:B------:R-:W-:-:S04]  /*0c60*/  @!P6 IMAD.WIDE.U32 R36, R27, R14, R36 ;  /* 0x0000000e1b24e225 */ /* 0x000fc800078e0024 */
[----:B------:R-:W-:Y:S01]  /*0c70*/  @!P6 IMAD R21, R27, R15, R20 ;  /* 0x0000000f1b15e224 */ /* 0x000fe200078e0214 */
[----:B------:R-:W-:-:S04]  /*0c80*/  CS2R R14, SRZ ;  /* 0x00000000000e7805 */ /* 0x000fc8000001ff00 */
[----:B------:R-:W-:Y:S02]  /*0c90*/  @!P6 IADD3 R28, PT, PT, R37, R21, RZ ;  /* 0x00000015251ce210 */ /* 0x000fe40007ffe0ff */
[----:B------:R5:W4:Y:S01]  /*0ca0*/  @!P1 LDG.E.64 R14, desc[UR12][R18.64] ;  /* 0x0000000c120e9981 */ /* 0x000b22000c1e1b00 */
[C---:B------:R-:W-:Y:S02]  /*0cb0*/  @!P6 LEA R16, P1, R36.reuse, R16, 0x2 ;  /* 0x000000102410e211 */ /* 0x040fe400078210ff */
[----:B------:R-:W-:Y:S02]  /*0cc0*/  CS2R R20, SRZ ;  /* 0x0000000000147805 */ /* 0x000fe4000001ff00 */
[----:B------:R-:W-:-:S05]  /*0cd0*/  @!P6 LEA.HI.X R17, R36, R17, R28, 0x2, P1 ;  /* 0x000000112411e211 */ /* 0x000fca00008f141c */
[----:B------:R0:W4:Y:S01]  /*0ce0*/  @!P6 LDG.E.64 R20, desc[UR12][R16.64] ;  /* 0x0000000c1014e981 */ /* 0x000122000c1e1b00 */
[----:B------:R-:W-:Y:S01]  /*0cf0*/  ISETP.GT.AND P1, PT, R22, 0x1e, PT ;  /* 0x0000001e1600780c */ /* 0x000fe20003f24270 */
[----:B---3--:R-:W-:-:S04]  /*0d00*/  FMUL.FTZ R37, R3, R3 ;  /* 0x0000000303257220 */ /* 0x008fc80000410000 */
[----:B------:R-:W-:Y:S01]  /*0d10*/  FFMA.FTZ R28, R2, R2, R37 ;  /* 0x00000002021c7223 */ /* 0x000fe20000010025 */
[----:B-----5:R-:W-:-:S04]  /*0d20*/  FMUL.FTZ R19, R5, R5 ;  /* 0x0000000505137220 */ /* 0x020fc80000410000 */
[----:B------:R-:W-:Y:S01]  /*0d30*/  FFMA.FTZ R19, R4, R4, R19 ;  /* 0x0000000404137223 */ /* 0x000fe20000010013 */
[----:B0-----:R-:W-:Y:S01]  /*0d40*/  FADD.FTZ R17, R2, R3 ;  /* 0x0000000302117221 */ /* 0x001fe20000010000 */
[----:B--2---:R-:W-:-:S04]  /*0d50*/  FMUL.FTZ R29, R7, R7 ;  /* 0x00000007071d7220 */ /* 0x004fc80000410000 */
[----:B------:R-:W-:-:S04]  /*0d60*/  FFMA.FTZ R29, R6, R6, R29 ;  /* 0x00000006061d7223 */ /* 0x000fc8000001001d */
[----:B------:R-:W-:-:S04]  /*0d70*/  FADD.FTZ R29, RZ, R29 ;  /* 0x0000001dff1d7221 */ /* 0x000fc80000010000 */
[----:B------:R-:W-:Y:S01]  /*0d80*/  FADD.FTZ R28, R29, R28 ;  /* 0x0000001c1d1c7221 */ /* 0x000fe20000010000 */
[----:B----4-:R-:W-:Y:S01]  /*0d90*/  FMUL.FTZ R29, R9, R9 ;  /* 0x00000009091d7220 */ /* 0x010fe20000410000 */
[----:B------:R-:W-:Y:S02]  /*0da0*/  FADD.FTZ R16, R6, R7 ;  /* 0x0000000706107221 */ /* 0x000fe40000010000 */
[----:B------:R-:W-:Y:S01]  /*0db0*/  FADD.FTZ R19, R28, R19 ;  /* 0x000000131c137221 */ /* 0x000fe20000010000 */
[----:B------:R-:W-:Y:S01]  /*0dc0*/  FFMA.FTZ R18, R8, R8, R29 ;  /* 0x0000000808127223 */ /* 0x000fe2000001001d */
[----:B------:R-:W-:-:S03]  /*0dd0*/  FADD.FTZ R16, RZ, R16 ;  /* 0x00000010ff107221 */ /* 0x000fc60000010000 */
[----:B------:R-:W-:Y:S01]  /*0de0*/  FADD.FTZ R18, R19, R18 ;  /* 0x0000001213127221 */ /* 0x000fe20000010000 */
[----:B------:R-:W-:Y:S01]  /*0df0*/  FMUL.FTZ R19, R11, R11 ;  /* 0x0000000b0b137220 */ /* 0x000fe20000410000 */
[----:B------:R-:W-:Y:S01]  /*0e00*/  FADD.FTZ R16, R16, R17 ;  /* 0x0000001110107221 */ /* 0x000fe20000010000 */
[----:B------:R-:W-:Y:S02]  /*0e10*/  FADD.FTZ R17, R4, R5 ;  /* 0x0000000504117221 */ /* 0x000fe40000010000 */
[----:B------:R-:W-:Y:S02]  /*0e20*/  FFMA.FTZ R19, R10, R10, R19 ;  /* 0x0000000a0a137223 */ /* 0x000fe40000010013 */
[----:B------:R-:W-:Y:S02]  /*0e30*/  FADD.FTZ R16, R16, R17 ;  /* 0x0000001110107221 */ /* 0x000fe40000010000 */
[----:B------:R-:W-:Y:S01]  /*0e40*/  FADD.FTZ R18, R18, R19 ;  /* 0x0000001312127221 */ /* 0x000fe20000010000 */
[----:B------:R-:W-:Y:S01]  /*0e50*/  FMUL.FTZ R19, R13, R13 ;  /* 0x0000000d0d137220 */ /* 0x000fe20000410000 */
[----:B------:R-:W-:-:S03]  /*0e60*/  FADD.FTZ R17, R8, R9 ;  /* 0x0000000908117221 */ /* 0x000fc60000010000 */
[----:B------:R-:W-:Y:S01]  /*0e70*/  FFMA.FTZ R19, R12, R12, R19 ;  /* 0x0000000c0c137223 */ /* 0x000fe20000010013 */
[----:B------:R-:W-:Y:S01]  /*0e80*/  FADD.FTZ R16, R16, R17 ;  /* 0x0000001110107221 */ /* 0x000fe20000010000 */
[----:B------:R-:W-:Y:S02]  /*0e90*/  FADD.FTZ R17, R10, R11 ;  /* 0x0000000b0a117221 */ /* 0x000fe40000010000 */
[----:B------:R-:W-:Y:S02]  /*0ea0*/  FADD.FTZ R18, R18, R19 ;  /* 0x0000001312127221 */ /* 0x000fe40000010000 */
[----:B------:R-:W-:Y:S01]  /*0eb0*/  FADD.FTZ R16, R16, R17 ;  /* 0x0000001110107221 */ /* 0x000fe20000010000 */
[----:B------:R-:W-:Y:S01]  /*0ec0*/  FADD.FTZ R17, R12, R13 ;  /* 0x0000000d0c117221 */ /* 0x000fe20000010000 */
[----:B------:R-:W-:-:S03]  /*0ed0*/  FMUL.FTZ R19, R15, R15 ;  /* 0x0000000f0f137220 */ /* 0x000fc60000410000 */
[----:B------:R-:W-:Y:S01]  /*0ee0*/  FADD.FTZ R16, R16, R17 ;  /* 0x0000001110107221 */ /* 0x000fe20000010000 */
[C---:B------:R-:W-:Y:S01]  /*0ef0*/  FFMA.FTZ R19, R14.reuse, R14, R19 ;  /* 0x0000000e0e137223 */ /* 0x040fe20000010013 */
[----:B------:R-:W-:-:S03]  /*0f00*/  FADD.FTZ R17, R14, R15 ;  /* 0x0000000f0e117221 */ /* 0x000fc60000010000 */
[----:B------:R-:W-:Y:S01]  /*0f10*/  FADD.FTZ R18, R18, R19 ;  /* 0x0000001312127221 */ /* 0x000fe20000010000 */
        /* <DEDUP_REMOVED lines=42> */
.L_x_3646:
[----:B------:R-:W-:Y:S05]  /*11c0*/  BSYNC.RECONVERGENT B0 ;  /* 0x0000000000007941 */ /* 0x000fea0003800200 */
.L_x_3645:
        /* <DEDUP_REMOVED lines=8> */
[----:B---3--:R-:W2:Y:S02]  /*1250*/  LDS.64 R16, [UR5+0x18] ;  /* 0x00001805ff107984 */ /* 0x008ea40008000a00 */
[----:B--2---:R-:W-:Y:S01]  /*1260*/  FADD.FTZ R29, R18, R16 ;  /* 0x00000010121d7221 */ /* 0x004fe20000010000 */
[----:B------:R-:W-:Y:S02]  /*1270*/  FADD.FTZ R28, R19, R17 ;  /* 0x00000011131c7221 */ /* 0x000fe40000010000 */
        /* <DEDUP_REMOVED lines=25> */
.L_x_3648:
[----:B------:R-:W-:Y:S05]  /*1410*/  BSYNC.RECONVERGENT B0 ;  /* 0x0000000000007941 */ /* 0x000fea0003800200 */
.L_x_3647:
[----:B------:R-:W-:Y:S05]  /*1420*/  @!P1 BRA `(.L_x_3649) ;  /* 0x0000000c00ac9947 */ /* 0x000fea0003800000 */
[----:B---3--:R-:W3:Y:S01]  /*1430*/  LDC.64 R16, c[0x0][0x3b8] ;  /* 0x0000ee00ff107b82 */ /* 0x008ee20000000a00 */
[----:B------:R-:W-:Y:S01]  /*1440*/  ULOP3.LUT UR9, UR4, 0x1, URZ, 0xc0, !UPT ;  /* 0x0000000104097892 */ /* 0x000fe2000f8ec0ff */
[----:B------:R-:W-:-:S03]  /*1450*/  ISETP.GE.U32.AND P3, PT, R0, 0x8, PT ;  /* 0x000000080000780c */ /* 0x000fc60003f66070 */
[----:B------:R-:W-:-:S06]  /*1460*/  UIMAD UR5, UR9, UR17, URZ ;  /* 0x00000011090572a4 */ /* 0x000fcc000f8e02ff */
[----:B------:R-:W-:-:S05]  /*1470*/  IMAD R28, R0, UR5, RZ ;  /* 0x00000005001c7c24 */ /* 0x000fca000f8e02ff */
[----:B--2---:R-:W-:-:S05]  /*1480*/  SHF.L.U32 R29, R28, 0x1, RZ ;  /* 0x000000011c1d7819 */ /* 0x004fca00000006ff */
        /* <DEDUP_REMOVED lines=13> */
[----:B-1----:R-:W-:Y:S02]  /*1560*/  MOV R36, UR5 ;  /* 0x0000000500247c02 */ /* 0x002fe40008000f00 */
[----:B------:R-:W-:Y:S01]  /*1570*/  MOV R37, UR10 ;  /* 0x0000000a00257c02 */ /* 0x000fe20008000f00 */
        /* <DEDUP_REMOVED lines=9> */
.L_x_3651:
[----:B---3--:R-:W2:Y:S04]  /*1610*/  LDG.E.STRONG.GPU R16, desc[UR12][R28.64] ;  /* 0x0000000c1c107981 */ /* 0x008ea8000c1ef900 */
[----:B--2---:R-:W-:Y:S01]  /*1620*/  CCTL.IVALL ;  /* 0x00000000ff00798f */ /* 0x004fe20002000000 */
[----:B------:R-:W-:Y:S05]  /*1630*/  YIELD ;  /* 0x0000000000007946 */ /* 0x000fea0003800000 */
[----:B------:R-:W-:-:S13]  /*1640*/  ISETP.NE.AND P1, PT, R16, R37, PT ;  /* 0x000000251000720c */ /* 0x000fda0003f25270 */
[----:B------:R-:W-:Y:S05]  /*1650*/  @P1 BRA `(.L_x_3651) ;  /* 0xfffffffc00ec1947 */ /* 0x000fea000383ffff */
.L_x_3650:
[----:B------:R-:W-:Y:S05]  /*1660*/  WARPSYNC.ALL ;  /* 0x0000000000007948 */ /* 0x000fea0003800000 */
[----:B------:R-:W-:Y:S06]  /*1670*/  BAR.SYNC.DEFER_BLOCKING 0x0 ;  /* 0x0000000000007b1d */ /* 0x000fec0000010000 */
[----:B------:R-:W-:Y:S01]  /*1680*/  UMOV UR5, URZ ;  /* 0x000000ff00057c82 */ /* 0x000fe20008000000 */
[----:B------:R-:W-:Y:S05]  /*1690*/  @!P3 BRA `(.L_x_3652) ;  /* 0x000000040098b947 */ /* 0x000fea0003800000 */
[----:B-1-3--:R-:W-:Y:S01]  /*16a0*/  LOP3.LUT R36, R0, 0x7ffffff8, RZ, 0xc0, !PT ;  /* 0x7ffffff800247812 */ /* 0x00afe200078ec0ff */
        /* <DEDUP_REMOVED lines=10> */
.L_x_3653:
[----:B------:R-:W-:-:S13]  /*1750*/  ISETP.EQ.OR P1, PT, RZ, UR23, P2 ;  /* 0x00000017ff007c0c */ /* 0x000fda0009722670 */
[----:B------:R-:W-:-:S05]  /*1760*/  VOTEU.ALL UP0, P1 ;  /* 0x0000000000ff7886 */ /* 0x000fca0000800000 */
[----:B------:R-:W-:-:S06]  /*1770*/  @!UP0 UIMAD.WIDE.U32 UR24, UR9, 0x8, UR14 ;  /* 0x00000008091888a5 */ /* 0x000fcc000f8e000e */
[----:B------:R-:W-:Y:S01]  /*1780*/  MOV R28, UR24 ;  /* 0x00000018001c7c02 */ /* 0x000fe20008000f00 */
[----:B------:R-:W-:Y:S01]  /*1790*/  IMAD.U32 R29, RZ, RZ, UR25 ;  /* 0x00000019ff1d7e24 */ /* 0x000fe2000f8e00ff */
        /* <DEDUP_REMOVED lines=86> */
.L_x_3652:
        /* <DEDUP_REMOVED lines=25> */
[----:B-1----:R-:W-:-:S04]  /*1e90*/  MOV R36, UR10 ;  /* 0x0000000a00247c02 */ /* 0x002fc80008000f00 */
        /* <DEDUP_REMOVED lines=19> */
[----:B------:R-:W-:-:S05]  /*1fd0*/  MOV R36, UR5 ;  /* 0x0000000500247c02 */ /* 0x000fca0008000f00 */
[----:B------:R-:W-:-:S05]  /*1fe0*/  VIADD R36, R36, 0x4 ;  /* 0x0000000424247836 */ /* 0x000fca0000000000 */
[----:B------:R-:W-:Y:S01]  /*1ff0*/  R2UR UR5, R36 ;  /* 0x00000000240572ca */ /* 0x000fe200000e0000 */
[----:B---3--:R-:W-:Y:S01]  /*2000*/  @!P5 FADD.FTZ R18, R18, R28 ;  /* 0x0000001c1212d221 */ /* 0x008fe20000010000 */
[----:B------:R-:W-:-:S03]  /*2010*/  @!P5 FADD.FTZ R19, R19, R29 ;  /* 0x0000001d1313d221 */ /* 0x000fc60000010000 */
[----:B--2---:R-:W-:Y:S01]  /*2020*/  @!P6 FADD.FTZ R18, R18, R16 ;  /* 0x000000101212e221 */ /* 0x004fe20000010000 */
[----:B------:R-:W-:-:S09]  /*2030*/  @!P6 FADD.FTZ R19, R19, R17 ;  /* 0x000000111313e221 */ /* 0x000fd20000010000 */
.L_x_3654:
        /* <DEDUP_REMOVED lines=21> */
[----:B-1----:R-:W-:-:S04]  /*2190*/  MOV R36, UR5 ;  /* 0x0000000500247c02 */ /* 0x002fc80008000f00 */
[----:B------:R-:W-:-:S04]  /*21a0*/  IADD3 R36, PT, PT, R36, 0x2, RZ ;  /* 0x0000000224247810 */ /* 0x000fc80007ffe0ff */
[----:B------:R-:W-:Y:S01]  /*21b0*/  R2UR UR5, R36 ;  /* 0x00000000240572ca */ /* 0x000fe200000e0000 */
[----:B0-----:R-:W-:Y:S01]  /*21c0*/  @!P3 FADD.FTZ R18, R18, R16 ;  /* 0x000000101212b221 */ /* 0x001fe20000010000 */
[----:B------:R-:W-:-:S03]  /*21d0*/  @!P3 FADD.FTZ R19, R19, R17 ;  /* 0x000000111313b221 */ /* 0x000fc60000010000 */
[----:B--2---:R-:W-:Y:S01]  /*21e0*/  @!P1 FADD.FTZ R18, R18, R28 ;  /* 0x0000001c12129221 */ /* 0x004fe20000010000 */
[----:B------:R-:W-:-:S09]  /*21f0*/  @!P1 FADD.FTZ R19, R19, R29 ;  /* 0x0000001d13139221 */ /* 0x000fd20000010000 */
.L_x_3655:
        /* <DEDUP_REMOVED lines=13> */
.L_x_3656:
[----:B------:R-:W-:Y:S05]  /*22d0*/  BSYNC.RECONVERGENT B0 ;  /* 0x0000000000007941 */ /* 0x000fea0003800200 */
.L_x_3649:
        /* <DEDUP_REMOVED lines=45> */
[----:B------:R-:W-:Y:S01]  /*25b0*/  MOV R36, R34 ;  /* 0x0000002200247202 */ /* 0x000fe20000000f00 */
[----:B------:R-:W-:Y:S01]  /*25c0*/  FADD.FTZ R6, R6, -UR5 ;  /* 0x8000000506067e21 */ /* 0x000fe20008010000 */
[----:B------:R-:W-:Y:S01]  /*25d0*/  MOV R37, R33 ;  /* 0x0000002100257202 */ /* 0x000fe20000000f00 */
[----:B------:R-:W1:Y:S01]  /*25e0*/  LDCU.64 UR10, c[0x0][0x380] ;  /* 0x00007000ff0a77ac */ /* 0x000e620008000a00 */
[----:B0-----:R-:W-:Y:S02]  /*25f0*/  IMAD R28, R25, UR18, RZ ;  /* 0x00000012191c7c24 */ /* 0x001fe4000f8e02ff */
[----:B------:R-:W-:-:S04]  /*2600*/  IMAD.WIDE.U32 R36, R31, UR18, R36 ;  /* 0x000000121f247c25 */ /* 0x000fc8000f8e0024 */
[----:B------:R-:W-:Y:S01]  /*2610*/  IMAD R29, R31, UR19, R28 ;  /* 0x000000131f1d7c24 */ /* 0x000fe2000f8e021c */
[----:B-1----:R-:W-:-:S04]  /*2620*/  LEA R28, P1, R36, UR10, 0x2 ;  /* 0x0000000a241c7c11 */ /* 0x002fc8000f8210ff */
[----:B------:R-:W-:-:S04]  /*2630*/  IADD3 R29, PT, PT, R37, R29, RZ ;  /* 0x0000001d251d7210 */ /* 0x000fc80007ffe0ff */
[----:B------:R-:W-:Y:S01]  /*2640*/  LEA.HI.X R29, R36, UR11, R29, 0x2, P1 ;  /* 0x0000000b241d7c11 */ /* 0x000fe200088f141d */
[----:B------:R-:W-:Y:S01]  /*2650*/  FADD.FTZ R36, R7, -UR5 ;  /* 0x8000000507247e21 */ /* 0x000fe20008010000 */
[----:B------:R-:W-:-:S03]  /*2660*/  FMUL.FTZ R7, R6, UR8 ;  /* 0x0000000806077c20 */ /* 0x000fc60008410000 */
[----:B------:R-:W-:Y:S01]  /*2670*/  FMUL.FTZ R36, R36, UR8 ;  /* 0x0000000824247c20 */ /* 0x000fe20008410000 */
[----:B-----5:R-:W-:-:S03]  /*2680*/  FFMA.FTZ R6, R16, R7, R18 ;  /* 0x0000000710067223 */ /* 0x020fc60000010012 */
[----:B------:R-:W-:-:S05]  /*2690*/  FFMA.FTZ R7, R17, R36, R19 ;  /* 0x0000002411077223 */ /* 0x000fca0000010013 */
[----:B------:R0:W-:Y:S02]  /*26a0*/  STG.E.64 desc[UR12][R28.64], R6 ;  /* 0x000000061c007986 */ /* 0x0001e4000c101b0c */
.L_x_3660:
[----:B------:R-:W-:Y:S05]  /*26b0*/  BSYNC.RECONVERGENT B1 ;  /* 0x0000000000017941 */ /* 0x000fea0003800200 */
.L_x_3659:
[----:B------:R-:W-:Y:S01]  /*26c0*/  VIADD R37, R31, 0x10 ;  /* 0x000000101f257836 */ /* 0x000fe20000000000 */
[----:B------:R-:W-:Y:S04]  /*26d0*/  BSSY.RECONVERGENT B1, `(.L_x_3661) ;  /* 0x0000016000017945 */ /* 0x000fe80003800200 */
[----:B------:R-:W-:Y:S02]  /*26e0*/  ISETP.GE.U32.AND P1, PT, R37, UR14, PT ;  /* 0x0000000e25007c0c */ /* 0x000fe4000bf26070 */
[----:B0-----:R-:W-:-:S04]  /*26f0*/  SHF.R.S32.HI R6, RZ, 0x1f, R37 ;  /* 0x0000001fff067819 */ /* 0x001fc80000011425 */
        /* <DEDUP_REMOVED lines=19> */
.L_x_3662:
[----:B------:R-:W-:Y:S05]  /*2830*/  BSYNC.RECONVERGENT B1 ;  /* 0x0000000000017941 */ /* 0x000fea0003800200 */
.L_x_3661:
[C---:B------:R-:W-:Y:S01]  /*2840*/  IADD3 R37, PT, PT, R31.reuse, 0x20, RZ ;  /* 0x000000201f257810 */ /* 0x040fe20007ffe0ff */
[----:B------:R-:W-:Y:S01]  /*2850*/  BSSY.RECONVERGENT B1, `(.L_x_3663) ;  /* 0x000001a000017945 */ /* 0x000fe20003800200 */
[----:B------:R-:W-:Y:S02]  /*2860*/  IADD3 R28, PT, PT, R31, 0x30, RZ ;  /* 0x000000301f1c7810 */ /* 0x000fe40007ffe0ff */
[----:B------:R-:W-:Y:S02]  /*2870*/  ISETP.GE.U32.AND P1, PT, R37, UR14, PT ;  /* 0x0000000e25007c0c */ /* 0x000fe4000bf26070 */
[----:B0-----:R-:W-:Y:S02]  /*2880*/  SHF.R.S32.HI R2, RZ, 0x1f, R37 ;  /* 0x0000001fff027819 */ /* 0x001fe40000011425 */
[----:B------:R-:W-:Y:S02]  /*2890*/  ISETP.GE.U32.AND P2, PT, R28, UR14, PT ;  /* 0x0000000e1c007c0c */ /* 0x000fe4000bf46070 */
[----:B------:R-:W-:-:S02]  /*28a0*/  ISETP.GE.AND.EX P1, PT, R2, UR15, PT, P1 ;  /* 0x0000000f02007c0c */ /* 0x000fc4000bf26310 */
[----:B------:R-:W-:-:S04]  /*28b0*/  SHF.R.S32.HI R29, RZ, 0x1f, R28 ;  /* 0x0000001fff1d7819 */ /* 0x000fc8000001141c */
[----:B------:R-:W-:-:S07]  /*28c0*/  ISETP.GE.AND.EX P2, PT, R29, UR15, PT, P2 ;  /* 0x0000000f1d007c0c */ /* 0x000fce000bf46320 */
[----:B------:R-:W-:Y:S06]  /*28d0*/  @P1 BRA `(.L_x_3664) ;  /* 0x0000000000441947 */ /* 0x000fec0003800000 */
[----:B------:R-:W0:Y:S01]  /*28e0*/  LDCU.64 UR10, c[0x0][0x3e0] ;  /* 0x00007c00ff0a77ac */ /* 0x000e220008000a00 */
[----:B------:R-:W-:Y:S01]  /*28f0*/  MOV R3, R33 ;  /* 0x0000002100037202 */ /* 0x000fe20000000f00 */
[----:B------:R-:W-:Y:S01]  /*2900*/  FADD.FTZ R4, R4, -UR5 ;  /* 0x8000000504047e21 */ /* 0x000fe20008010000 */
[----:B------:R-:W-:Y:S01]  /*2910*/  FADD.FTZ R5, R5, -UR5 ;  /* 0x8000000505057e21 */ /* 0x000fe20008010000 */
[----:B------:R-:W1:Y:S01]  /*2920*/  LDCU.64 UR18, c[0x0][0x380] ;  /* 0x00007000ff1277ac */ /* 0x000e620008000a00 */
[----:B0-----:R-:W-:-:S04]  /*2930*/  IMAD R2, R2, UR10, RZ ;  /* 0x0000000a02027c24 */ /* 0x001fc8000f8e02ff */
[----:B------:R-:W-:Y:S01]  /*2940*/  IMAD R7, R37, UR11, R2 ;  /* 0x0000000b25077c24 */ /* 0x000fe2000f8e0202 */
[----:B------:R-:W-:-:S05]  /*2950*/  MOV R2, R34 ;  /* 0x0000002200027202 */ /* 0x000fca0000000f00 */
[----:B------:R-:W-:-:S05]  /*2960*/  IMAD.WIDE.U32 R2, R37, UR10, R2 ;  /* 0x0000000a25027c25 */ /* 0x000fca000f8e0002 */
[----:B------:R-:W-:Y:S01]  /*2970*/  IADD3 R7, PT, PT, R3, R7, RZ ;  /* 0x0000000703077210 */ /* 0x000fe20007ffe0ff */
[----:B------:R-:W-:Y:S01]  /*2980*/  FMUL.FTZ R3, R4, UR8 ;  /* 0x0000000804037c20 */ /* 0x000fe20008410000 */
[----:B-1----:R-:W-:Y:S01]  /*2990*/  LEA R6, P1, R2, UR18, 0x2 ;  /* 0x0000001202067c11 */ /* 0x002fe2000f8210ff */
[----:B------:R-:W-:-:S03]  /*29a0*/  FMUL.FTZ R4, R5, UR8 ;  /* 0x0000000805047c20 */ /* 0x000fc60008410000 */
[----:B------:R-:W-:Y:S01]  /*29b0*/  LEA.HI.X R7, R2, UR19, R7, 0x2, P1 ;  /* 0x0000001302077c11 */ /* 0x000fe200088f1407 */
[----:B-----5:R-:W-:Y:S01]  /*29c0*/  FFMA.FTZ R2, R16, R3, R18 ;  /* 0x0000000310027223 */ /* 0x020fe20000010012 */
[----:B------:R-:W-:-:S05]  /*29d0*/  FFMA.FTZ R3, R17, R4, R19 ;  /* 0x0000000411037223 */ /* 0x000fca0000010013 */
[----:B------:R0:W-:Y:S02]  /*29e0*/  STG.E.64 desc[UR12][R6.64], R2 ;  /* 0x0000000206007986 */ /* 0x0001e4000c101b0c */
.L_x_3664:
[----:B------:R-:W-:Y:S05]  /*29f0*/  BSYNC.RECONVERGENT B1 ;  /* 0x0000000000017941 */ /* 0x000fea0003800200 */
.L_x_3663:
[----:B------:R-:W-:Y:S01]  /*2a00*/  BSSY.RECONVERGENT B1, `(.L_x_3665) ;  /* 0x0000015000017945 */ /* 0x000fe20003800200 */
[C---:B------:R-:W-:Y:S02]  /*2a10*/  IADD3 R4, PT, PT, R31.reuse, 0x40, RZ ;  /* 0x000000401f047810 */ /* 0x040fe40007ffe0ff */
[----:B------:R-:W-:Y:S01]  /*2a20*/  IADD3 R5, PT, PT, R31, 0x50, RZ ;  /* 0x000000501f057810 */ /* 0x000fe20007ffe0ff */
[----:B------:R-:W-:Y:S06]  /*2a30*/  @P2 BRA `(.L_x_3666) ;  /* 0x0000000000442947 */ /* 0x000fec0003800000 */
[----:B------:R-:W1:Y:S01]  /*2a40*/  LDCU.64 UR10, c[0x0][0x3e0] ;  /* 0x00007c00ff0a77ac */ /* 0x000e620008000a00 */
[----:B0-----:R-:W-:Y:S01]  /*2a50*/  MOV R2, R34 ;  /* 0x0000002200027202 */ /* 0x001fe20000000f00 */
[----:B------:R-:W-:Y:S01]  /*2a60*/  FADD.FTZ R8, R8, -UR5 ;  /* 0x8000000508087e21 */ /* 0x000fe20008010000 */
[----:B------:R-:W-:Y:S01]  /*2a70*/  MOV R3, R33 ;  /* 0x0000002100037202 */ /* 0x000fe20000000f00 */
[----:B------:R-:W0:Y:S01]  /*2a80*/  LDCU.64 UR18, c[0x0][0x380] ;  /* 0x00007000ff1277ac */ /* 0x000e220008000a00 */
[----:B------:R-:W-:Y:S01]  /*2a90*/  FADD.FTZ R9, R9, -UR5 ;  /* 0x8000000509097e21 */ /* 0x000fe20008010000 */
[----:B-1----:R-:W-:Y:S02]  /*2aa0*/  IMAD R29, R29, UR10, RZ ;  /* 0x0000000a1d1d7c24 */ /* 0x002fe4000f8e02ff */
[----:B------:R-:W-:-:S04]  /*2ab0*/  IMAD.WIDE.U32 R2, R28, UR10, R2 ;  /* 0x0000000a1c027c25 */ /* 0x000fc8000f8e0002 */
[----:B------:R-:W-:Y:S01]  /*2ac0*/  IMAD R29, R28, UR11, R29 ;  /* 0x0000000b1c1d7c24 */ /* 0x000fe2000f8e021d */
[----:B0-----:R-:W-:-:S04]  /*2ad0*/  LEA R6, P1, R2, UR18, 0x2 ;  /* 0x0000001202067c11 */ /* 0x001fc8000f8210ff */
[----:B------:R-:W-:Y:S01]  /*2ae0*/  IADD3 R29, PT, PT, R3, R29, RZ ;  /* 0x0000001d031d7210 */ /* 0x000fe20007ffe0ff */
[----:B------:R-:W-:Y:S01]  /*2af0*/  FMUL.FTZ R3, R8, UR8 ;  /* 0x0000000808037c20 */ /* 0x000fe20008410000 */
[----:B------:R-:W-:Y:S02]  /*2b00*/  FMUL.FTZ R8, R9, UR8 ;  /* 0x0000000809087c20 */ /* 0x000fe40008410000 */
[----:B------:R-:W-:Y:S01]  /*2b10*/  LEA.HI.X R7, R2, UR19, R29, 0x2, P1 ;  /* 0x0000001302077c11 */ /* 0x000fe200088f141d */
[----:B-----5:R-:W-:Y:S01]  /*2b20*/  FFMA.FTZ R2, R16, R3, R18 ;  /* 0x0000000310027223 */ /* 0x020fe20000010012 */
[----:B------:R-:W-:-:S05]  /*2b30*/  FFMA.FTZ R3, R17, R8, R19 ;  /* 0x0000000811037223 */ /* 0x000fca0000010013 */
[----:B------:R1:W-:Y:S02]  /*2b40*/  STG.E.64 desc[UR12][R6.64], R2 ;  /* 0x0000000206007986 */ /* 0x0003e4000c101b0c */
.L_x_3666:
[----:B------:R-:W-:Y:S05]  /*2b50*/  BSYNC.RECONVERGENT B1 ;  /* 0x0000000000017941 */ /* 0x000fea0003800200 */
.L_x_3665:
[----:B------:R-:W-:Y:S01]  /*2b60*/  ISETP.GE.U32.AND P2, PT, R4, UR14, PT ;  /* 0x0000000e04007c0c */ /* 0x000fe2000bf46070 */
[----:B------:R-:W-:Y:S01]  /*2b70*/  BSSY.RECONVERGENT B1, `(.L_x_3667) ;  /* 0x000001d000017945 */ /* 0x000fe20003800200 */
[----:B01----:R-:W-:Y:S02]  /*2b80*/  SHF.R.S32.HI R3, RZ, 0x1f, R4 ;  /* 0x0000001fff037819 */ /* 0x003fe40000011404 */
[----:B------:R-:W-:Y:S02]  /*2b90*/  SHF.R.S32.HI R28, RZ, 0x1f, R30 ;  /* 0x0000001fff1c7819 */ /* 0x000fe4000001141e */
[----:B------:R-:W-:Y:S02]  /*2ba0*/  ISETP.GE.AND.EX P2, PT, R3, UR15, PT, P2 ;  /* 0x0000000f03007c0c */ /* 0x000fe4000bf46320 */
[----:B------:R-:W-:Y:S02]  /*2bb0*/  ISETP.GE.U32.AND P3, PT, R5, UR14, PT ;  /* 0x0000000e05007c0c */ /* 0x000fe4000bf66070 */
[----:B------:R-:W-:-:S02]  /*2bc0*/  SHF.R.S32.HI R29, RZ, 0x1f, R5 ;  /* 0x0000001fff1d7819 */ /* 0x000fc40000011405 */
[----:B------:R-:W-:Y:S02]  /*2bd0*/  ISETP.GE.U32.AND P4, PT, R30, UR14, PT ;  /* 0x0000000e1e007c0c */ /* 0x000fe4000bf86070 */
[----:B------:R-:W-:Y:S02]  /*2be0*/  ISETP.GE.U32.AND P1, PT, R27, UR14, PT ;  /* 0x0000000e1b007c0c */ /* 0x000fe4000bf26070 */
        /* <DEDUP_REMOVED lines=10> */
[----:B0-----:R-:W-:Y:S02]  /*2c90*/  IMAD R3, R3, UR10, RZ ;  /* 0x0000000a03037c24 */ /* 0x001fe4000f8e02ff */
[----:B------:R-:W-:-:S04]  /*2ca0*/  IMAD.WIDE.U32 R6, R4, UR10, R6 ;  /* 0x0000000a04067c25 */ /* 0x000fc8000f8e0006 */
[----:B------:R-:W-:Y:S02]  /*2cb0*/  IMAD R9, R4, UR11, R3 ;  /* 0x0000000b04097c24 */ /* 0x000fe4000f8e0203 */
[----:B------:R-:W-:Y:S01]  /*2cc0*/  FMUL.FTZ R3, R10, UR8 ;  /* 0x000000080a037c20 */ /* 0x000fe20008410000 */
[----:B-1----:R-:W-:Y:S01]  /*2cd0*/  LEA R8, P2, R6, UR18, 0x2 ;  /* 0x0000001206087c11 */ /* 0x002fe2000f8410ff */
[----:B------:R-:W-:Y:S01]  /*2ce0*/  FMUL.FTZ R4, R11, UR8 ;  /* 0x000000080b047c20 */ /* 0x000fe20008410000 */
[----:B------:R-:W-:Y:S01]  /*2cf0*/  IADD3 R9, PT, PT, R7, R9, RZ ;  /* 0x0000000907097210 */ /* 0x000fe20007ffe0ff */
[----:B-----5:R-:W-:Y:S02]  /*2d00*/  FFMA.FTZ R2, R16, R3, R18 ;  /* 0x0000000310027223 */ /* 0x020fe40000010012 */
[----:B------:R-:W-:Y:S01]  /*2d10*/  FFMA.FTZ R3, R17, R4, R19 ;  /* 0x0000000411037223 */ /* 0x000fe20000010013 */
[----:B------:R-:W-:-:S05]  /*2d20*/  LEA.HI.X R9, R6, UR19, R9, 0x2, P2 ;  /* 0x0000001306097c11 */ /* 0x000fca00090f1409 */
[----:B------:R0:W-:Y:S02]  /*2d30*/  STG.E.64 desc[UR12][R8.64], R2 ;  /* 0x0000000208007986 */ /* 0x0001e4000c101b0c */
.L_x_3668:
[----:B------:R-:W-:Y:S05]  /*2d40*/  BSYNC.RECONVERGENT B1 ;  /* 0x0000000000017941 */ /* 0x000fea0003800200 */
.L_x_3667:
[----:B------:R-:W-:Y:S04]  /*2d50*/  BSSY.RECONVERGENT B1, `(.L_x_3669) ;  /* 0x0000013000017945 */ /* 0x000fe80003800200 */
[----:B------:R-:W-:Y:S05]  /*2d60*/  @P3 BRA `(.L_x_3670) ;  /* 0x0000000000443947 */ /* 0x000fea0003800000 */
[----:B------:R-:W1:Y:S01]  /*2d70*/  LDCU.64 UR10, c[0x0][0x3e0] ;  /* 0x00007c00ff0a77ac */ /* 0x000e620008000a00 */
[----:B0-----:R-:W-:Y:S01]  /*2d80*/  MOV R2, R34 ;  /* 0x0000002200027202 */ /* 0x001fe20000000f00 */
[----:B------:R-:W-:Y:S02]  /*2d90*/  IMAD.MOV.U32 R3, RZ, RZ, R33 ;  /* 0x000000ffff037224 */ /* 0x000fe400078e0021 */
[----:B------:R-:W-:Y:S01]  /*2da0*/  FADD.FTZ R12, R12, -UR5 ;  /* 0x800000050c0c7e21 */ /* 0x000fe20008010000 */
[----:B------:R-:W0:Y:S01]  /*2db0*/  LDCU.64 UR18, c[0x0][0x380] ;  /* 0x00007000ff1277ac */ /* 0x000e220008000a00 */
[----:B------:R-:W-:-:S04]  /*2dc0*/  FADD.FTZ R13, R13, -UR5 ;  /* 0x800000050d0d7e21 */ /* 0x000fc80008010000 */
[----:B------:R-:W-:Y:S01]  /*2dd0*/  FMUL.FTZ R8, R13, UR8 ;  /* 0x000000080d087c20 */ /* 0x000fe20008410000 */
[----:B-1----:R-:W-:Y:S02]  /*2de0*/  IMAD R4, R29, UR10, RZ ;  /* 0x0000000a1d047c24 */ /* 0x002fe4000f8e02ff */
[----:B------:R-:W-:-:S04]  /*2df0*/  IMAD.WIDE.U32 R2, R5, UR10, R2 ;  /* 0x0000000a05027c25 */ /* 0x000fc8000f8e0002 */
[----:B------:R-:W-:Y:S02]  /*2e00*/  IMAD R7, R5, UR11, R4 ;  /* 0x0000000b05077c24 */ /* 0x000fe4000f8e0204 */
[----:B------:R-:W-:Y:S01]  /*2e10*/  FMUL.FTZ R5, R12, UR8 ;  /* 0x000000080c057c20 */ /* 0x000fe20008410000 */
[----:B0-----:R-:W-:Y:S02]  /*2e20*/  LEA R6, P2, R2, UR18, 0x2 ;  /* 0x0000001202067c11 */ /* 0x001fe4000f8410ff */
[----:B------:R-:W-:Y:S01]  /*2e30*/  IADD3 R7, PT, PT, R3, R7, RZ ;  /* 0x0000000703077210 */ /* 0x000fe20007ffe0ff */
[----:B-----5:R-:W-:Y:S01]  /*2e40*/  FFMA.FTZ R4, R16, R5, R18 ;  /* 0x0000000510047223 */ /* 0x020fe20000010012 */
[----:B------:R-:W-:Y:S02]  /*2e50*/  FFMA.FTZ R5, R17, R8, R19 ;  /* 0x0000000811057223 */ /* 0x000fe40000010013 */
[----:B------:R-:W-:-:S05]  /*2e60*/  LEA.HI.X R7, R2, UR19, R7, 0x2, P2 ;  /* 0x0000001302077c11 */ /* 0x000fca00090f1407 */
[----:B------:R1:W-:Y:S02]  /*2e70*/  STG.E.64 desc[UR12][R6.64], R4 ;  /* 0x0000000406007986 */ /* 0x0003e4000c101b0c */
.L_x_3670:
[----:B------:R-:W-:Y:S05]  /*2e80*/  BSYNC.RECONVERGENT B1 ;  /* 0x0000000000017941 */ /* 0x000fea0003800200 */
.L_x_3669:
[----:B------:R-:W-:Y:S04]  /*2e90*/  BSSY.RECONVERGENT B1, `(.L_x_3671) ;  /* 0x0000013000017945 */ /* 0x000fe80003800200 */
[----:B------:R-:W-:Y:S05]  /*2ea0*/  @P4 BRA `(.L_x_3672) ;  /* 0x0000000000444947 */ /* 0x000fea0003800000 */
[----:B------:R-:W1:Y:S01]  /*2eb0*/  LDCU.64 UR10, c[0x0][0x3e0] ;  /* 0x00007c00ff0a77ac */ /* 0x000e620008000a00 */
[----:B0-----:R-:W-:Y:S01]  /*2ec0*/  MOV R2, R34 ;  /* 0x0000002200027202 */ /* 0x001fe20000000f00 */
[----:B------:R-:W-:Y:S01]  /*2ed0*/  FADD.FTZ R14, R14, -UR5 ;  /* 0x800000050e0e7e21 */ /* 0x000fe20008010000 */
[----:B------:R-:W-:Y:S01]  /*2ee0*/  MOV R3, R33 ;  /* 0x0000002100037202 */ /* 0x000fe20000000f00 */
        /* <DEDUP_REMOVED lines=9> */
[----:B-----5:R-:W-:-:S03]  /*2f80*/  FFMA.FTZ R6, R16, R5, R18 ;  /* 0x0000000510067223 */ /* 0x020fc60000010012 */
[----:B------:R-:W-:Y:S01]  /*2f90*/  LEA.HI.X R5, R2, UR19, R7, 0x2, P2 ;  /* 0x0000001302057c11 */ /* 0x000fe200090f1407 */
[----:B------:R-:W-:-:S05]  /*2fa0*/  FFMA.FTZ R7, R17, R8, R19 ;  /* 0x0000000811077223 */ /* 0x000fca0000010013 */
[----:B------:R2:W-:Y:S02]  /*2fb0*/  STG.E.64 desc[UR12][R4.64], R6 ;  /* 0x0000000604007986 */ /* 0x0005e4000c101b0c */
.L_x_3672:
[----:B------:R-:W-:Y:S05]  /*2fc0*/  BSYNC.RECONVERGENT B1 ;  /* 0x0000000000017941 */ /* 0x000fea0003800200 */
.L_x_3671:
[----:B------:R-:W-:Y:S05]  /*2fd0*/  @P1 BRA `(.L_x_3673) ;  /* 0x0000001000641947 */ /* 0x000fea0003800000 */
[----:B------:R-:W3:Y:S01]  /*2fe0*/  LDCU.64 UR10, c[0x0][0x3e0] ;  /* 0x00007c00ff0a77ac */ /* 0x000ee20008000a00 */
[----:B0-----:R-:W-:Y:S01]  /*2ff0*/  MOV R2, R34 ;  /* 0x0000002200027202 */ /* 0x001fe20000000f00 */
[----:B------:R-:W-:Y:S01]  /*3000*/  FADD.FTZ R20, R20, -UR5 ;  /* 0x8000000514147e21 */ /* 0x000fe20008010000 */
[----:B------:R-:W-:Y:S01]  /*3010*/  MOV R3, R33 ;  /* 0x0000002100037202 */ /* 0x000fe20000000f00 */
[----:B------:R-:W0:Y:S01]  /*3020*/  LDCU.64 UR14, c[0x0][0x380] ;  /* 0x00007000ff0e77ac */ /* 0x000e220008000a00 */
[----:B------:R-:W-:Y:S01]  /*3030*/  FADD.FTZ R21, R21, -UR5 ;  /* 0x8000000515157e21 */ /* 0x000fe20008010000 */
[----:B-12---:R-:W-:-:S03]  /*3040*/  FMUL.FTZ R5, R20, UR8 ;  /* 0x0000000814057c20 */ /* 0x006fc60008410000 */
[----:B------:R-:W-:Y:S01]  /*3050*/  FMUL.FTZ R6, R21, UR8 ;  /* 0x0000000815067c20 */ /* 0x000fe20008410000 */
        /* <DEDUP_REMOVED lines=10> */
.L_x_3658:
        /* <DEDUP_REMOVED lines=10> */
[----:B------:R-:W-:-:S04]  /*31a0*/  FADD.FTZ R7, R7, -UR5 ;  /* 0x8000000507077e21 */ /* 0x000fc80008010000 */
[----:B------:R-:W-:-:S04]  /*31b0*/  FMUL.FTZ R7, R7, UR8 ;  /* 0x0000000807077c20 */ /* 0x000fc80008410000 */
[----:B-----5:R-:W-:Y:S01]  /*31c0*/  FFMA.FTZ R7, R17, R7, R19 ;  /* 0x0000000711077223 */ /* 0x020fe20000010013 */
[----:B0-----:R-:W-:Y:S02]  /*31d0*/  IMAD R28, R25, UR14, RZ ;  /* 0x0000000e191c7c24 */ /* 0x001fe4000f8e02ff */
[----:B------:R-:W-:-:S04]  /*31e0*/  IMAD.WIDE.U32 R36, R31, UR14, R36 ;  /* 0x0000000e1f247c25 */ /* 0x000fc8000f8e0024 */
[----:B------:R-:W-:Y:S01]  /*31f0*/  IMAD R29, R31, UR15, R28 ;  /* 0x0000000f1f1d7c24 */ /* 0x000fe2000f8e021c */
[----:B-1----:R-:W-:-:S04]  /*3200*/  LEA R28, P1, R36, UR18, 0x2 ;  /* 0x00000012241c7c11 */ /* 0x002fc8000f8210ff */
[----:B------:R-:W-:Y:S01]  /*3210*/  IADD3 R29, PT, PT, R37, R29, RZ ;  /* 0x0000001d251d7210 */ /* 0x000fe20007ffe0ff */
[----:B------:R-:W-:-:S03]  /*3220*/  FMUL.FTZ R37, R6, UR8 ;  /* 0x0000000806257c20 */ /* 0x000fc60008410000 */
[----:B------:R-:W-:Y:S01]  /*3230*/  LEA.HI.X R29, R36, UR19, R29, 0x2, P1 ;  /* 0x00000013241d7c11 */ /* 0x000fe200088f141d */
        /* <DEDUP_REMOVED lines=8> */
[----:B-1----:R-:W-:-:S06]  /*32c0*/  FADD.FTZ R37, R36, 1 ;  /* 0x3f80000024257421 */ /* 0x002fcc0000010000 */
[----:B------:R-:W0:Y:S02]  /*32d0*/  MUFU.RCP R37, R37 ;  /* 0x0000002500257308 */ /* 0x000e240000001000 */
[----:B0-----:R-:W-:-:S05]  /*32e0*/  FMUL.FTZ R7, R7, R37 ;  /* 0x0000002507077220 */ /* 0x001fca0000410000 */
[----:B------:R0:W-:Y:S02]  /*32f0*/  STG.E.64 desc[UR12][R28.64], R6 ;  /* 0x000000061c007986 */ /* 0x0001e4000c101b0c */
.L_x_3675:
[----:B------:R-:W-:Y:S05]  /*3300*/  BSYNC.RECONVERGENT B1 ;  /* 0x0000000000017941 */ /* 0x000fea0003800200 */
.L_x_3674:
[----:B------:R-:W-:Y:S01]  /*3310*/  IADD3 R37, PT, PT, R31, 0x10, RZ ;  /* 0x000000101f257810 */ /* 0x000fe20007ffe0ff */
[----:B------:R-:W-:Y:S03]  /*3320*/  BSSY.RECONVERGENT B1, `(.L_x_3676) ;  /* 0x0000020000017945 */ /* 0x000fe60003800200 */
        /* <DEDUP_REMOVED lines=19> */
[----:B------:R-:W-:Y:S01]  /*3460*/  FFMA.FTZ R3, R17, R28, R19 ;  /* 0x0000001c11037223 */ /* 0x000fe20000010013 */
[----:B------:R-:W-:-:S03]  /*3470*/  FMUL.FTZ R28, R2, -1.4426950216293334961 ;  /* 0xbfb8aa3b021c7820 */ /* 0x000fc60000410000 */
[----:B------:R-:W-:-:S03]  /*3480*/  FMUL.FTZ R36, R3, -1.4426950216293334961 ;  /* 0xbfb8aa3b03247820 */ /* 0x000fc60000410000 */
        /* <DEDUP_REMOVED lines=9> */
.L_x_3677:
[----:B------:R-:W-:Y:S05]  /*3520*/  BSYNC.RECONVERGENT B1 ;  /* 0x0000000000017941 */ /* 0x000fea0003800200 */
.L_x_3676:
[C---:B------:R-:W-:Y:S01]  /*3530*/  IADD3 R29, PT, PT, R31.reuse, 0x20, RZ ;  /* 0x000000201f1d7810 */ /* 0x040fe20007ffe0ff */
[----:B------:R-:W-:Y:S01]  /*3540*/  BSSY.RECONVERGENT B1, `(.L_x_3678) ;  /* 0x0000021000017945 */ /* 0x000fe20003800200 */
[----:B------:R-:W-:Y:S02]  /*3550*/  IADD3 R28, PT, PT, R31, 0x40, RZ ;  /* 0x000000401f1c7810 */ /* 0x000fe40007ffe0ff */
[----:B------:R-:W-:Y:S02]  /*3560*/  ISETP.GE.U32.AND P1, PT, R29, UR10, PT ;  /* 0x0000000a1d007c0c */ /* 0x000fe4000bf26070 */
[----:B0-----:R-:W-:-:S04]  /*3570*/  SHF.R.S32.HI R2, RZ, 0x1f, R29 ;  /* 0x0000001fff027819 */ /* 0x001fc8000001141d */
[----:B------:R-:W-:-:S13]  /*3580*/  ISETP.GE.AND.EX P1, PT, R2, UR11, PT, P1 ;  /* 0x0000000b02007c0c */ /* 0x000fda000bf26310 */
[----:B------:R-:W-:Y:S05]  /*3590*/  @P1 BRA `(.L_x_3679) ;  /* 0x00000000006c1947 */ /* 0x000fea0003800000 */
[----:B------:R-:W0:Y:S01]  /*35a0*/  LDCU.64 UR14, c[0x0][0x3e0] ;  /* 0x00007c00ff0e77ac */ /* 0x000e220008000a00 */
[----:B------:R-:W-:Y:S02]  /*35b0*/  IMAD.MOV.U32 R3, RZ, RZ, R33 ;  /* 0x000000ffff037224 */ /* 0x000fe400078e0021 */
[----:B------:R-:W-:Y:S01]  /*35c0*/  FADD.FTZ R4, R4, -UR5 ;  /* 0x8000000504047e21 */ /* 0x000fe20008010000 */
[----:B------:R-:W-:Y:S01]  /*35d0*/  FADD.FTZ R5, R5, -UR5 ;  /* 0x8000000505057e21 */ /* 0x000fe20008010000 */
[----:B------:R-:W1:Y:S03]  /*35e0*/  LDCU.64 UR18, c[0x0][0x380] ;  /* 0x00007000ff1277ac */ /* 0x000e660008000a00 */
[----:B------:R-:W-:Y:S01]  /*35f0*/  FMUL.FTZ R36, R5, UR8 ;  /* 0x0000000805247c20 */ /* 0x000fe20008410000 */
[----:B0-----:R-:W-:-:S04]  /*3600*/  IMAD R2, R2, UR14, RZ ;  /* 0x0000000e02027c24 */ /* 0x001fc8000f8e02ff */
[----:B------:R-:W-:Y:S01]  /*3610*/  IMAD R7, R29, UR15, R2 ;  /* 0x0000000f1d077c24 */ /* 0x000fe2000f8e0202 */
[----:B------:R-:W-:-:S05]  /*3620*/  MOV R2, R34 ;  /* 0x0000002200027202 */ /* 0x000fca0000000f00 */
[----:B------:R-:W-:-:S05]  /*3630*/  IMAD.WIDE.U32 R2, R29, UR14, R2 ;  /* 0x0000000e1d027c25 */ /* 0x000fca000f8e0002 */
[----:B------:R-:W-:Y:S01]  /*3640*/  IADD3 R7, PT, PT, R3, R7, RZ ;  /* 0x0000000703077210 */ /* 0x000fe20007ffe0ff */
[----:B------:R-:W-:Y:S01]  /*3650*/  FMUL.FTZ R3, R4, UR8 ;  /* 0x0000000804037c20 */ /* 0x000fe20008410000 */
[----:B-1----:R-:W-:-:S04]  /*3660*/  LEA R6, P1, R2, UR18, 0x2 ;  /* 0x0000001202067c11 */ /* 0x002fc8000f8210ff */
[----:B------:R-:W-:Y:S01]  /*3670*/  LEA.HI.X R7, R2, UR19, R7, 0x2, P1 ;  /* 0x0000001302077c11 */ /* 0x000fe200088f1407 */
[----:B-----5:R-:W-:Y:S01]  /*3680*/  FFMA.FTZ R2, R16, R3, R18 ;  /* 0x0000000310027223 */ /* 0x020fe20000010012 */
        /* <DEDUP_REMOVED lines=12> */
.L_x_3679:
[----:B------:R-:W-:Y:S05]  /*3750*/  BSYNC.RECONVERGENT B1 ;  /* 0x0000000000017941 */ /* 0x000fea0003800200 */
.L_x_3678:
[----:B------:R-:W-:Y:S01]  /*3760*/  BSSY.RECONVERGENT B1, `(.L_x_3680) ;  /* 0x0000020000017945 */ /* 0x000fe20003800200 */
[----:B0-----:R-:W-:-:S03]  /*3770*/  IADD3 R6, PT, PT, R31, 0x50, RZ ;  /* 0x000000501f067810 */ /* 0x001fc60007ffe0ff */
[----:B------:R-:W-:Y:S05]  /*3780*/  @P4 BRA `(.L_x_3681) ;  /* 0x0000000000744947 */ /* 0x000fea0003800000 */
[----:B------:R-:W-:Y:S01]  /*3790*/  FADD.FTZ R8, R8, -UR5 ;  /* 0x8000000508087e21 */ /* 0x000fe20008010000 */
[----:B------:R-:W-:Y:S01]  /*37a0*/  FADD.FTZ R2, R9, -UR5 ;  /* 0x8000000509027e21 */ /* 0x000fe20008010000 */
[----:B------:R-:W0:Y:S01]  /*37b0*/  LDCU.64 UR14, c[0x0][0x3e0] ;  /* 0x00007c00ff0e77ac */ /* 0x000e220008000a00 */
[----:B------:R-:W-:Y:S01]  /*37c0*/  IADD3 R5, PT, PT, R31, 0x30, RZ ;  /* 0x000000301f057810 */ /* 0x000fe20007ffe0ff */
[----:B------:R-:W-:Y:S01]  /*37d0*/  FMUL.FTZ R3, R8, UR8 ;  /* 0x0000000808037c20 */ /* 0x000fe20008410000 */
[----:B------:R-:W-:Y:S01]  /*37e0*/  FMUL.FTZ R4, R2, UR8 ;  /* 0x0000000802047c20 */ /* 0x000fe20008410000 */
[----:B------:R-:W1:Y:S02]  /*37f0*/  LDCU.64 UR18, c[0x0][0x380] ;  /* 0x00007000ff1277ac */ /* 0x000e640008000a00 */
[----:B-----5:R-:W-:Y:S01]  /*3800*/  FFMA.FTZ R9, R16, R3, R18 ;  /* 0x0000000310097223 */ /* 0x020fe20000010012 */
[----:B------:R-:W-:Y:S01]  /*3810*/  FFMA.FTZ R7, R17, R4, R19 ;  /* 0x0000000411077223 */ /* 0x000fe20000010013 */
[----:B------:R-:W-:-:S02]  /*3820*/  SHF.R.S32.HI R4, RZ, 0x1f, R5 ;  /* 0x0000001fff047819 */ /* 0x000fc40000011405 */
        /* <DEDUP_REMOVED lines=9> */
[----:B0-----:R-:W-:Y:S01]  /*38c0*/  FADD.FTZ R8, R3, 1 ;  /* 0x3f80000003087421 */ /* 0x001fe20000010000 */
[----:B------:R-:W-:-:S06]  /*38d0*/  MOV R3, R33 ;  /* 0x0000002100037202 */ /* 0x000fcc0000000f00 */
[----:B------:R-:W0:Y:S01]  /*38e0*/  MUFU.RCP R8, R8 ;  /* 0x0000000800087308 */ /* 0x000e220000001000 */
[----:B------:R-:W-:-:S05]  /*38f0*/  IMAD.WIDE.U32 R2, R5, UR14, R2 ;  /* 0x0000000e05027c25 */ /* 0x000fca000f8e0002 */
[----:B------:R-:W-:Y:S02]  /*3900*/  IADD3 R29, PT, PT, R3, R29, RZ ;  /* 0x0000001d031d7210 */ /* 0x000fe40007ffe0ff */
[----:B-1----:R-:W-:-:S04]  /*3910*/  LEA R4, P1, R2, UR18, 0x2 ;  /* 0x0000001202047c11 */ /* 0x002fc8000f8210ff */
[----:B------:R-:W-:Y:S01]  /*3920*/  LEA.HI.X R5, R2, UR19, R29, 0x2, P1 ;  /* 0x0000001302057c11 */ /* 0x000fe200088f141d */
[----:B--2---:R-:W-:Y:S01]  /*3930*/  FMUL.FTZ R2, R9, R36 ;  /* 0x0000002409027220 */ /* 0x004fe20000410000 */
[----:B0-----:R-:W-:-:S05]  /*3940*/  FMUL.FTZ R3, R7, R8 ;  /* 0x0000000807037220 */ /* 0x001fca0000410000 */
[----:B------:R0:W-:Y:S02]  /*3950*/  STG.E.64 desc[UR12][R4.64], R2 ;  /* 0x0000000204007986 */ /* 0x0001e4000c101b0c */
.L_x_3681:
[----:B------:R-:W-:Y:S05]  /*3960*/  BSYNC.RECONVERGENT B1 ;  /* 0x0000000000017941 */ /* 0x000fea0003800200 */
.L_x_3680:
[----:B------:R-:W-:Y:S01]  /*3970*/  ISETP.GE.U32.AND P2, PT, R28, UR10, PT ;  /* 0x0000000a1c007c0c */ /* 0x000fe2000bf46070 */
[----:B------:R-:W-:Y:S01]  /*3980*/  BSSY.RECONVERGENT B1, `(.L_x_3682) ;  /* 0x0000027000017945 */ /* 0x000fe20003800200 */
[----:B0-----:R-:W-:Y:S02]  /*3990*/  SHF.R.S32.HI R2, RZ, 0x1f, R28 ;  /* 0x0000001fff027819 */ /* 0x001fe4000001141c */
        /* <DEDUP_REMOVED lines=32> */
[----:B-1----:R-:W-:-:S04]  /*3ba0*/  LEA R4, P2, R28, UR18, 0x2 ;  /* 0x000000121c047c11 */ /* 0x002fc8000f8410ff */
[----:B------:R-:W-:Y:S01]  /*3bb0*/  LEA.HI.X R5, R28, UR19, R5, 0x2, P2 ;  /* 0x000000131c057c11 */ /* 0x000fe200090f1405 */
[----:B--2---:R-:W-:Y:S01]  /*3bc0*/  FMUL.FTZ R2, R11, R36 ;  /* 0x000000240b027220 */ /* 0x004fe20000410000 */
[----:B0-----:R-:W-:-:S05]  /*3bd0*/  FMUL.FTZ R3, R9, R10 ;  /* 0x0000000a09037220 */ /* 0x001fca0000410000 */
[----:B------:R0:W-:Y:S02]  /*3be0*/  STG.E.64 desc[UR12][R4.64], R2 ;  /* 0x0000000204007986 */ /* 0x0001e4000c101b0c */
.L_x_3683:
[----:B------:R-:W-:Y:S05]  /*3bf0*/  BSYNC.RECONVERGENT B1 ;  /* 0x0000000000017941 */ /* 0x000fea0003800200 */
.L_x_3682:
[----:B------:R-:W-:Y:S04]  /*3c00*/  BSSY.RECONVERGENT B1, `(.L_x_3684) ;  /* 0x000001d000017945 */ /* 0x000fe80003800200 */
        /* <DEDUP_REMOVED lines=8> */
[----:B------:R-:W-:Y:S01]  /*3c90*/  FFMA.FTZ R9, R17, R4, R19 ;  /* 0x0000000411097223 */ /* 0x000fe20000010013 */
[----:B------:R-:W-:-:S02]  /*3ca0*/  MOV R3, R33 ;  /* 0x0000002100037202 */ /* 0x000fc40000000f00 */
        /* <DEDUP_REMOVED lines=11> */
[----:B0-----:R-:W-:-:S05]  /*3d60*/  LEA R4, P2, R2, UR18, 0x2 ;  /* 0x0000001202047c11 */ /* 0x001fca000f8410ff */
[----:B------:R-:W0:Y:S01]  /*3d70*/  MUFU.RCP R12, R12 ;  /* 0x0000000c000c7308 */ /* 0x000e220000001000 */
[----:B------:R-:W-:-:S04]  /*3d80*/  IADD3 R5, PT, PT, R3, R5, RZ ;  /* 0x0000000503057210 */ /* 0x000fc80007ffe0ff */
[----:B------:R-:W-:Y:S01]  /*3d90*/  LEA.HI.X R5, R2, UR19, R5, 0x2, P2 ;  /* 0x0000001302057c11 */ /* 0x000fe200090f1405 */
[----:B--2---:R-:W-:Y:S01]  /*3da0*/  FMUL.FTZ R2, R10, R11 ;  /* 0x0000000b0a027220 */ /* 0x004fe20000410000 */
[----:B0-----:R-:W-:-:S05]  /*3db0*/  FMUL.FTZ R3, R9, R12 ;  /* 0x0000000c09037220 */ /* 0x001fca0000410000 */
[----:B------:R1:W-:Y:S02]  /*3dc0*/  STG.E.64 desc[UR12][R4.64], R2 ;  /* 0x0000000204007986 */ /* 0x0003e4000c101b0c */
.L_x_3685:
[----:B------:R-:W-:Y:S05]  /*3dd0*/  BSYNC.RECONVERGENT B1 ;  /* 0x0000000000017941 */ /* 0x000fea0003800200 */
.L_x_3684:
[----:B------:R-:W-:Y:S04]  /*3de0*/  BSSY.RECONVERGENT B1, `(.L_x_3686) ;  /* 0x000001d000017945 */ /* 0x000fe80003800200 */
[----:B------:R-:W-:Y:S05]  /*3df0*/  @P4 BRA `(.L_x_3687) ;  /* 0x00000000006c4947 */ /* 0x000fea0003800000 */
[----:B------:R-:W-:Y:S01]  /*3e00*/  FADD.FTZ R14, R14, -UR5 ;  /* 0x800000050e0e7e21 */ /* 0x000fe20008010000 */
[----:B------:R-:W-:Y:S01]  /*3e10*/  FADD.FTZ R15, R15, -UR5 ;  /* 0x800000050f0f7e21 */ /* 0x000fe20008010000 */
[----:B------:R-:W2:Y:S02]  /*3e20*/  LDCU.64 UR14, c[0x0][0x3e0] ;  /* 0x00007c00ff0e77ac */ /* 0x000ea40008000a00 */
[----:B01----:R-:W-:Y:S01]  /*3e30*/  FMUL.FTZ R3, R14, UR8 ;  /* 0x000000080e037c20 */ /* 0x003fe20008410000 */
[----:B------:R-:W-:Y:S01]  /*3e40*/  FMUL.FTZ R8, R15, UR8 ;  /* 0x000000080f087c20 */ /* 0x000fe20008410000 */
[----:B------:R-:W0:Y:S02]  /*3e50*/  LDCU.64 UR18, c[0x0][0x380] ;  /* 0x00007000ff1277ac */ /* 0x000e240008000a00 */
[----:B-----5:R-:W-:Y:S01]  /*3e60*/  FFMA.FTZ R6, R16, R3, R18 ;  /* 0x0000000310067223 */ /* 0x020fe20000010012 */
[----:B------:R-:W-:Y:S01]  /*3e70*/  FFMA.FTZ R8, R17, R8, R19 ;  /* 0x0000000811087223 */ /* 0x000fe20000010013 */
[----:B------:R-:W-:-:S02]  /*3e80*/  MOV R3, R33 ;  /* 0x0000002100037202 */ /* 0x000fc40000000f00 */
        /* <DEDUP_REMOVED lines=11> */
[----:B0-----:R-:W-:-:S03]  /*3f40*/  LEA R4, P2, R2, UR18, 0x2 ;  /* 0x0000001202047c11 */ /* 0x001fc6000f8410ff */
[----:B------:R-:W0:Y:S01]  /*3f50*/  MUFU.RCP R11, R10 ;  /* 0x0000000a000b7308 */ /* 0x000e220000001000 */
[----:B------:R-:W-:-:S04]  /*3f60*/  IADD3 R7, PT, PT, R3, R7, RZ ;  /* 0x0000000703077210 */ /* 0x000fc80007ffe0ff */
[----:B------:R-:W-:Y:S01]  /*3f70*/  LEA.HI.X R5, R2, UR19, R7, 0x2, P2 ;  /* 0x0000001302057c11 */ /* 0x000fe200090f1407 */
[----:B-1----:R-:W-:Y:S01]  /*3f80*/  FMUL.FTZ R6, R6, R9 ;  /* 0x0000000906067220 */ /* 0x002fe20000410000 */
[----:B0-----:R-:W-:-:S05]  /*3f90*/  FMUL.FTZ R7, R8, R11 ;  /* 0x0000000b08077220 */ /* 0x001fca0000410000 */
[----:B------:R2:W-:Y:S02]  /*3fa0*/  STG.E.64 desc[UR12][R4.64], R6 ;  /* 0x0000000604007986 */ /* 0x0005e4000c101b0c */
.L_x_3687:
[----:B------:R-:W-:Y:S05]  /*3fb0*/  BSYNC.RECONVERGENT B1 ;  /* 0x0000000000017941 */ /* 0x000fea0003800200 */
.L_x_3686:
[----:B------:R-:W-:Y:S05]  /*3fc0*/  @P1 BRA `(.L_x_3673) ;  /* 0x0000000000681947 */ /* 0x000fea0003800000 */
[----:B------:R-:W-:Y:S01]  /*3fd0*/  FADD.FTZ R20, R20, -UR5 ;  /* 0x8000000514147e21 */ /* 0x000fe20008010000 */
[----:B------:R-:W-:Y:S01]  /*3fe0*/  FADD.FTZ R21, R21, -UR5 ;  /* 0x8000000515157e21 */ /* 0x000fe20008010000 */
[----:B------:R-:W3:Y:S01]  /*3ff0*/  LDCU.64 UR10, c[0x0][0x3e0] ;  /* 0x00007c00ff0a77ac */ /* 0x000ee20008000a00 */
[----:B------:R-:W-:Y:S01]  /*4000*/  MOV R32, R34 ;  /* 0x0000002200207202 */ /* 0x000fe20000000f00 */
[----:B01----:R-:W-:Y:S01]  /*4010*/  FMUL.FTZ R3, R20, UR8 ;  /* 0x0000000814037c20 */ /* 0x003fe20008410000 */
[----:B--2---:R-:W-:Y:S01]  /*4020*/  FMUL.FTZ R4, R21, UR8 ;  /* 0x0000000815047c20 */ /* 0x004fe20008410000 */
        /* <DEDUP_REMOVED lines=12> */
[----:B0-----:R-:W-:-:S05]  /*40f0*/  LEA R2, P1, R32, UR14, 0x2 ;  /* 0x0000000e20027c11 */ /* 0x001fca000f8210ff */
[----:B------:R-:W0:Y:S01]  /*4100*/  MUFU.RCP R4, R4 ;  /* 0x0000000400047308 */ /* 0x000e220000001000 */
[----:B--2---:R-:W-:Y:S01]  /*4110*/  FADD.FTZ R5, R3, 1 ;  /* 0x3f80000003057421 */ /* 0x004fe20000010000 */
[----:B------:R-:W-:-:S06]  /*4120*/  LEA.HI.X R3, R32, UR15, R9, 0x2, P1 ;  /* 0x0000000f20037c11 */ /* 0x000fcc00088f1409 */
[----:B------:R-:W1:Y:S01]  /*4130*/  MUFU.RCP R5, R5 ;  /* 0x0000000500057308 */ /* 0x000e620000001000 */
[----:B0-----:R-:W-:Y:S01]  /*4140*/  FMUL.FTZ R6, R7, R4 ;  /* 0x0000000407067220 */ /* 0x001fe20000410000 */
[----:B-1----:R-:W-:-:S05]  /*4150*/  FMUL.FTZ R7, R8, R5 ;  /* 0x0000000508077220 */ /* 0x002fca0000410000 */
[----:B------:R4:W-:Y:S02]  /*4160*/  STG.E.64 desc[UR12][R2.64], R6 ;  /* 0x0000000602007986 */ /* 0x0009e4000c101b0c */
.L_x_3673:
[----:B------:R-:W-:Y:S05]  /*4170*/  BSYNC.RECONVERGENT B0 ;  /* 0x0000000000007941 */ /* 0x000fea0003800200 */
.L_x_3657:
[----:B------:R-:W0:Y:S01]  /*4180*/  LDCU UR5, c[0x0][0x3f8] ;  /* 0x00007f00ff0577ac */ /* 0x000e220008000800 */
[----:B------:R-:W0:Y:S01]  /*4190*/  LDCU UR8, c[0x0][0x3c8] ;  /* 0x00007900ff0877ac */ /* 0x000e220008000800 */
[----:B------:R-:W-:Y:S02]  /*41a0*/  UIADD3 UR7, UPT, UPT, UR17, UR7, URZ ;  /* 0x0000000711077290 */ /* 0x000fe4000fffe0ff */
[----:B------:R-:W-:Y:S02]  /*41b0*/  UIADD3 UR4, UPT, UPT, UR4, 0x1, URZ ;  /* 0x0000000104047890 */ /* 0x000fe4000fffe0ff */
[----:B0-----:R-:W-:-:S04]  /*41c0*/  UIMAD UR5, UR5, UR8, URZ ;  /* 0x00000008050572a4 */ /* 0x001fc8000f8e02ff */
[----:B------:R-:W-:-:S09]  /*41d0*/  UISETP.GE.AND UP0, UPT, UR7, UR5, UPT ;  /* 0x000000050700728c */ /* 0x000fd2000bf06270 */
[----:B------:R-:W-:Y:S05]  /*41e0*/  BRA.U !UP0, `(.L_x_3688) ;  /* 0xffffffc108147547 */ /* 0x000fea000b83ffff */
[----:B------:R-:W-:Y:S05]  /*41f0*/  EXIT ;  /* 0x000000000000794d */ /* 0x000fea0003800000 */
.L_x_3689:
        /* <DEDUP_REMOVED lines=16> */
.L_x_4554:


//--------------------- .text._Z35group_norm_nhwc_fwd_one_pass_kernelI11Fp32IOFp32WLi256ELi48ELi384EEv26Group_norm_nhwc_fwd_params --------------------------
	.section	.text._Z35group_norm_nhwc_fwd_one_pass_kernelI11Fp32IOFp32WLi256ELi48ELi384EEv26Group_norm_nhwc_fwd_params,"ax",@progbits
	.align	128
        .global         _Z35group_norm_nhwc_fwd_one_pass_kernelI11Fp32IOFp32WLi256ELi48ELi384EEv26Group_norm_nhwc_fwd_params
        .type           _Z35group_norm_nhwc_fwd_one_pass_kernelI11Fp32IOFp32WLi256ELi48ELi384EEv26Group_norm_nhwc_fwd_params,@function
        .size           _Z35group_norm_nhwc_fwd_one_pass_kernelI11Fp32IOFp32WLi256ELi48ELi384EEv26Group_norm_nhwc_fwd_params,(.L_x_4555 - _Z35group_norm_nhwc_fwd_one_pass_kernelI11Fp32IOFp32WLi256ELi48ELi384EEv26Group_norm_nhwc_fwd_params)
        .other          _Z35group_norm_nhwc_fwd_one_pass_kernelI11Fp32IOFp32WLi256ELi48ELi384EEv26Group_norm_nhwc_fwd_params,@"STO_CUDA_ENTRY STV_DEFAULT"
_Z35group_norm_nhwc_fwd_one_pass_kernelI11Fp32IOFp32WLi256ELi48ELi384EEv26Group_norm_nhwc_fwd_params:
.text._Z35group_norm_nhwc_fwd_one_pass_kernelI11Fp32IOFp32WLi256ELi48ELi384EEv26Group_norm_nhwc_fwd_params:
        /* <DEDUP_REMOVED lines=14> */
[----:B------:R-:W0:Y:S01]  /*00e0*/  LDCU.64 UR8, c[0x0][0x358] ;  /* 0x00006b00ff0877ac */ /* 0x000e220008000a00 */
[----:B----4-:R-:W-:Y:S02]  /*00f0*/  ISETP.NE.U32.AND P1, PT, RZ, UR6, PT ;  /* 0x00000006ff007c0c */ /* 0x010fe4000bf25070 */
[----:B0-----:R-:W-:-:S02]  /*0100*/  LOP3.LUT R4, R2, 0xffff, RZ, 0xc0, !PT ;  /* 0x0000ffff02047812 */ /* 0x001fc400078ec0ff */
[----:B---3--:R-:W-:-:S03]  /*0110*/  LOP3.LUT P0, RZ, R2, R3, RZ, 0xfc, !PT ;  /* 0x0000000302ff7212 */ /* 0x008fc6000780fcff */
[----:B------:R-:W-:Y:S01]  /*0120*/  IMAD R4, R4, 0xaab, RZ ;  /* 0x00000aab04047824 */ /* 0x000fe200078e02ff */
[----:B------:R-:W-:-:S04]  /*0130*/  ISETP.NE.AND.EX P0, PT, RZ, UR7, !P0, P1 ;  /* 0x00000007ff007c0c */ /* 0x000fc8000c705310 */
[----:B------:R-:W-:Y:S02]  /*0140*/  SHF.R.U32.HI R6, RZ, 0x10, R4 ;  /* 0x00000010ff067819 */ /* 0x000fe40000011604 */
[----:B------:R-:W0:Y:S02]  /*0150*/  S2R R4, SR_LANEID ;  /* 0x0000000000047919 */ /* 0x000e240000000000 */
[----:B------:R-:W-:Y:S01]  /*0160*/  PRMT R10, R6, 0x9910, RZ ;  /* 0x00009910060a7816 */ /* 0x000fe200000000ff */
[----:B-1----:R-:W-:Y:S02]  /*0170*/  IMAD R69, R3, UR4, R6 ;  /* 0x0000000403457c24 */ /* 0x002fe4000f8e0206 */
[----:B------:R-:W1:Y:S02]  /*0180*/  LDC R6, c[0x0][0x370] ;  /* 0x0000dc00ff067b82 */ /* 0x000e640000000800 */
[----:B------:R-:W-:Y:S01]  /*0190*/  IMAD R10, R10, 0x18, RZ ;  /* 0x000000180a0a7824 */ /* 0x000fe200078e02ff */
[----:B------:R-:W-:-:S02]  /*01a0*/  IADD3 R68, PT, PT, R69, 0x10, RZ ;  /* 0x0000001045447810 */ /* 0x000fc40007ffe0ff */
[C---:B------:R-:W-:Y:S02]  /*01b0*/  IADD3 R67, PT, PT, R69.reuse, 0x20, RZ ;  /* 0x0000002045437810 */ /* 0x040fe40007ffe0ff */
[----:B------:R-:W-:Y:S02]  /*01c0*/  IADD3 R15, PT, PT, RZ, -R10, RZ ;  /* 0x8000000aff0f7210 */ /* 0x000fe40007ffe0ff */
[----:B------:R-:W-:Y:S02]  /*01d0*/  IADD3 R10, PT, PT, R69, 0x30, RZ ;  /* 0x00000030450a7810 */ /* 0x000fe40007ffe0ff */
[----:B------:R-:W-:Y:S02]  /*01e0*/  PRMT R15, R15, 0x7710, RZ ;  /* 0x000077100f0f7816 */ /* 0x000fe400000000ff */
[C---:B------:R-:W-:Y:S02]  /*01f0*/  IADD3 R11, PT, PT, R69.reuse, 0xe0, RZ ;  /* 0x000000e0450b7810 */ /* 0x040fe40007ffe0ff */
[----:B------:R-:W-:-:S02]  /*0200*/  IADD3 R12, PT, PT, R69, 0xf0, RZ ;  /* 0x000000f0450c7810 */ /* 0x000fc40007ffe0ff */
[----:B------:R-:W-:Y:S02]  /*0210*/  IADD3 R66, PT, PT, R15, R2, RZ ;  /* 0x000000020f427210 */ /* 0x000fe40007ffe0ff */
[----:B------:R-:W-:Y:S02]  /*0220*/  SHF.R.S32.HI R9, RZ, 0x1f, R69 ;  /* 0x0000001fff097819 */ /* 0x000fe40000011445 */
[----:B------:R-:W-:Y:S02]  /*0230*/  SHF.R.S32.HI R13, RZ, 0x1f, R68 ;  /* 0x0000001fff0d7819 */ /* 0x000fe40000011444 */
[----:B------:R-:W-:Y:S02]  /*0240*/  SHF.R.S32.HI R62, RZ, 0x1f, R67 ;  /* 0x0000001fff3e7819 */ /* 0x000fe40000011443 */
[----:B------:R-:W-:Y:S02]  /*0250*/  SHF.R.S32.HI R63, RZ, 0x1f, R10 ;  /* 0x0000001fff3f7819 */ /* 0x000fe4000001140a */
[----:B------:R-:W-:-:S02]  /*0260*/  SHF.R.S32.HI R64, RZ, 0x1f, R11 ;  /* 0x0000001fff407819 */ /* 0x000fc4000001140b */
[----:B------:R-:W-:Y:S02]  /*0270*/  SHF.R.S32.HI R65, RZ, 0x1f, R12 ;  /* 0x0000001fff417819 */ /* 0x000fe4000001140c */
[----:B0-2---:R-:W-:-:S07]  /*0280*/  SHF.L.U32 R66, R66, 0x1, RZ ;  /* 0x0000000142427819 */ /* 0x005fce00000006ff */
.L_x_3765:
[----:B0----5:R-:W0:Y:S01]  /*0290*/  LDC R21, c[0x0][0x3f8] ;  /* 0x0000fe00ff157b82 */ /* 0x021e220000000800 */
[----:B--2---:R-:W2:Y:S01]  /*02a0*/  LDCU.64 UR6, c[0x0][0x3e8] ;  /* 0x00007d00ff0677ac */ /* 0x004ea20008000a00 */
[C---:B---3--:R-:W-:Y:S02]  /*02b0*/  IADD3 R29, PT, PT, R69.reuse, 0x50, RZ ;  /* 0x00000050451d7810 */ /* 0x048fe40007ffe0ff */
[C---:B------:R-:W-:Y:S01]  /*02c0*/  IADD3 R31, PT, PT, R69.reuse, 0x60, RZ ;  /* 0x00000060451f7810 */ /* 0x040fe20007ffe0ff */
[----:B------:R-:W3:Y:S01]  /*02d0*/  LDCU.64 UR10, c[0x0][0x3f0] ;  /* 0x00007e00ff0a77ac */ /* 0x000ee20008000a00 */
[----:B-1----:R-:W-:Y:S02]  /*02e0*/  SHF.R.S32.HI R27, RZ, 0x1f, R29 ;  /* 0x0000001fff1b7819 */ /* 0x002fe4000001141d */
[----:B------:R-:W-:Y:S02]  /*02f0*/  SHF.R.S32.HI R35, RZ, 0x1f, R31 ;  /* 0x0000001fff237819 */ /* 0x000fe4000001141f */
[----:B------:R-:W-:-:S02]  /*0300*/  IADD3 R26, PT, PT, R69, 0x70, RZ ;  /* 0x00000070451a7810 */ /* 0x000fc40007ffe0ff */
[----:B------:R-:W-:Y:S02]  /*0310*/  LOP3.LUT R75, R66, 0xffff, RZ, 0xc0, !PT ;  /* 0x0000ffff424b7812 */ /* 0x000fe400078ec0ff */
[----:B------:R-:W-:Y:S02]  /*0320*/  SHF.R.S32.HI R39, RZ, 0x1f, R26 ;  /* 0x0000001fff277819 */ /* 0x000fe4000001141a */
[C---:B------:R-:W-:Y:S02]  /*0330*/  IADD3 R33, PT, PT, R69.reuse, 0x80, RZ ;  /* 0x0000008045217810 */ /* 0x040fe40007ffe0ff */
[----:B------:R-:W-:Y:S02]  /*0340*/  IADD3 R32, PT, PT, R69, 0x90, RZ ;  /* 0x0000009045207810 */ /* 0x000fe40007ffe0ff */
[----:B--2---:R-:W-:Y:S02]  /*0350*/  ISETP.GE.U32.AND P4, PT, R29, UR6, PT ;  /* 0x000000061d007c0c */ /* 0x004fe4000bf86070 */
[----:B------:R-:W-:-:S02]  /*0360*/  SHF.R.S32.HI R41, RZ, 0x1f, R33 ;  /* 0x0000001fff297819 */ /* 0x000fc40000011421 */
[----:B0---4-:R-:W-:Y:S02]  /*0370*/  IABS R17, R21 ;  /* 0x0000001500117213 */ /* 0x011fe40000000000 */
[C---:B------:R-:W-:Y:S02]  /*0380*/  ISETP.GE.AND.EX P4, PT, R27.reuse, UR7, PT, P4 ;  /* 0x000000071b007c0c */ /* 0x040fe4000bf86340 */
[----:B------:R-:W0:Y:S11]  /*0390*/  I2F.RP R16, R17 ;  /* 0x0000001100107306 */ /* 0x000e360000209400 */
[----:B------:R-:W2:Y:S01]  /*03a0*/  @!P4 LDC.64 R24, c[0x0][0x3e0] ;  /* 0x0000f800ff18cb82 */ /* 0x000ea20000000a00 */
[----:B0-----:R-:W0:Y:S02]  /*03b0*/  MUFU.RCP R16, R16 ;  /* 0x0000001000107308 */ /* 0x001e240000001000 */
[----:B0-----:R-:W-:Y:S01]  /*03c0*/  IADD3 R14, PT, PT, R16, 0xffffffe, RZ ;  /* 0x0ffffffe100e7810 */ /* 0x001fe20007ffe0ff */
[----:B--2---:R-:W-:-:S05]  /*03d0*/  @!P4 IMAD R28, R27, R24, RZ ;  /* 0x000000181b1cc224 */ /* 0x004fca00078e02ff */
[----:B------:R0:W2:Y:S01]  /*03e0*/  F2I.FTZ.U32.TRUNC.NTZ R15, R14 ;  /* 0x0000000e000f7305 */ /* 0x0000a2000021f000 */
[----:B------:R-:W-:Y:S01]  /*03f0*/  @!P4 IMAD R27, R29, R25, R28 ;  /* 0x000000191d1bc224 */ /* 0x000fe200078e021c */
[----:B0-----:R-:W-:Y:S02]  /*0400*/  MOV R14, RZ ;  /* 0x000000ff000e7202 */ /* 0x001fe40000000f00 */
[----:B--2---:R-:W-:-:S05]  /*0410*/  IADD3 R18, PT, PT, RZ, -R15, RZ ;  /* 0x8000000fff127210 */ /* 0x004fca0007ffe0ff */
[----:B------:R-:W-:Y:S01]  /*0420*/  IMAD R19, R18, R17, RZ ;  /* 0x0000001112137224 */ /* 0x000fe200078e02ff */
[----:B------:R-:W-:-:S03]  /*0430*/  IABS R18, R8 ;  /* 0x0000000800127213 */ /* 0x000fc60000000000 */
[----:B------:R-:W-:Y:S01]  /*0440*/  IMAD.HI.U32 R15, R15, R19, R14 ;  /* 0x000000130f0f7227 */ /* 0x000fe200078e000e */
[----:B------:R-:W-:-:S04]  /*0450*/  LOP3.LUT R14, R8, R21, RZ, 0x3c, !PT ;  /* 0x00000015080e7212 */ /* 0x000fc800078e3cff */
[----:B------:R-:W-:Y:S01]  /*0460*/  ISETP.GE.AND P3, PT, R14, RZ, PT ;  /* 0x000000ff0e00720c */ /* 0x000fe20003f66270 */
[----:B------:R-:W-:-:S05]  /*0470*/  IMAD.HI.U32 R15, R15, R18, RZ ;  /* 0x000000120f0f7227 */ /* 0x000fca00078e00ff */
[----:B------:R-:W-:-:S05]  /*0480*/  IADD3 R16, PT, PT, -R15, RZ, RZ ;  /* 0x000000ff0f107210 */ /* 0x000fca0007ffe1ff */
[C---:B------:R-:W-:Y:S02]  /*0490*/  IMAD R16, R17.reuse, R16, R18 ;  /* 0x0000001011107224 */ /* 0x040fe400078e0212 */
[----:B------:R-:W0:Y:S03]  /*04a0*/  @!P4 LDC.64 R18, c[0x0][0x390] ;  /* 0x0000e400ff12cb82 */ /* 0x000e260000000a00 */
[----:B------:R-:W-:-:S13]  /*04b0*/  ISETP.GT.U32.AND P2, PT, R17, R16, PT ;  /* 0x000000101100720c */ /* 0x000fda0003f44070 */
[-C--:B------:R-:W-:Y:S02]  /*04c0*/  @!P2 IADD3 R16, PT, PT, R16, -R17.reuse, RZ ;  /* 0x800000111010a210 */ /* 0x080fe40007ffe0ff */
[----:B------:R-:W-:Y:S02]  /*04d0*/  @!P2 IADD3 R15, PT, PT, R15, 0x1, RZ ;  /* 0x000000010f0fa810 */ /* 0x000fe40007ffe0ff */
[----:B------:R-:W-:Y:S02]  /*04e0*/  ISETP.GE.U32.AND P1, PT, R16, R17, PT ;  /* 0x000000111000720c */ /* 0x000fe40003f26070 */
[----:B------:R-:W-:-:S11]  /*04f0*/  ISETP.NE.AND P2, PT, R21, RZ, PT ;  /* 0x000000ff1500720c */ /* 0x000fd60003f45270 */
[----:B------:R-:W-:Y:S02]  /*0500*/  @P1 IADD3 R15, PT, PT, R15, 0x1, RZ ;  /* 0x000000010f0f1810 */ /* 0x000fe40007ffe0ff */
[----:B------:R-:W-:Y:S02]  /*0510*/  ISETP.GE.U32.AND P1, PT, R26, UR6, PT ;  /* 0x000000061a007c0c */ /* 0x000fe4000bf26070 */
[----:B------:R-:W-:Y:S02]  /*0520*/  @!P3 IADD3 R15, PT, PT, -R15, RZ, RZ ;  /* 0x000000ff0f0fb210 */ /* 0x000fe40007ffe1ff */
[----:B------:R-:W-:Y:S02]  /*0530*/  ISETP.GE.U32.AND P3, PT, R31, UR6, PT ;  /* 0x000000061f007c0c */ /* 0x000fe4000bf66070 */
[----:B------:R-:W-:Y:S02]  /*0540*/  @!P2 LOP3.LUT R15, RZ, R21, RZ, 0x33, !PT ;  /* 0x00000015ff0fa212 */ /* 0x000fe400078e33ff */
[----:B------:R-:W-:-:S02]  /*0550*/  ISETP.GE.AND.EX P3, PT, R35, UR7, PT, P3 ;  /* 0x0000000723007c0c */ /* 0x000fc4000bf66330 */
[----:B------:R-:W-:Y:S02]  /*0560*/  IADD3 R17, PT, PT, -R15, RZ, RZ ;  /* 0x000000ff0f117210 */ /* 0x000fe40007ffe1ff */
[----:B------:R-:W-:Y:S02]  /*0570*/  ISETP.GE.AND.EX P1, PT, R39, UR7, PT, P1 ;  /* 0x0000000727007c0c */ /* 0x000fe4000bf26310 */
[----:B------:R-:W-:Y:S01]  /*0580*/  SHF.R.S32.HI R14, RZ, 0x1f, R15 ;  /* 0x0000001fff0e7819 */ /* 0x000fe2000001140f */
[----:B------:R-:W-:Y:S01]  /*0590*/  IMAD R70, R21, R17, R8 ;  /* 0x0000001115467224 */ /* 0x000fe200078e0208 */
[----:B------:R-:W-:-:S03]  /*05a0*/  ISETP.GE.U32.AND P2, PT, R33, UR6, PT ;  /* 0x0000000621007c0c */ /* 0x000fc6000bf46070 */
[----:B------:R-:W-:Y:S01]  /*05b0*/  IMAD R70, R70, 0x30, RZ ;  /* 0x0000003046467824 */ /* 0x000fe200078e02ff */
[----:B------:R-:W-:Y:S01]  /*05c0*/  ISETP.GE.AND.EX P2, PT, R41, UR7, PT, P2 ;  /* 0x0000000729007c0c */ /* 0x000fe2000bf46320 */
[----:B------:R-:W2:Y:S01]  /*05d0*/  @!P3 LDC.64 R22, c[0x0][0x3e0] ;  /* 0x0000f800ff16bb82 */ /* 0x000ea20000000a00 */
[----:B---3--:R-:W-:Y:S02]  /*05e0*/  IMAD R14, R14, UR10, RZ ;  /* 0x0000000a0e0e7c24 */ /* 0x008fe4000f8e02ff */
[C---:B------:R-:W-:Y:S02]  /*05f0*/  IADD3 R74, P5, PT, R70.reuse, R75, RZ ;  /* 0x0000004b464a7210 */ /* 0x040fe40007fbe0ff */
[C---:B------:R-:W-:Y:S02]  /*0600*/  IMAD R73, R15.reuse, UR11, R14 ;  /* 0x0000000b0f497c24 */ /* 0x040fe4000f8e020e */
[----:B------:R-:W-:Y:S01]  /*0610*/  LEA.HI.X.SX32 R75, R70, RZ, 0x1, P5 ;  /* 0x000000ff464b7211 */ /* 0x000fe200028f0eff */
[----:B------:R-:W3:Y:S01]  /*0620*/  @!P3 LDC.64 R20, c[0x0][0x390] ;  /* 0x0000e400ff14bb82 */ /* 0x000ee20000000a00 */
[----:B------:R-:W-:Y:S01]  /*0630*/  ISETP.GE.U32.AND P5, PT, R32, UR6, PT ;  /* 0x0000000620007c0c */ /* 0x000fe2000bfa6070 */
[----:B------:R-:W-:-:S06]  /*0640*/  IMAD.WIDE.U32 R74, R15, UR10, R74 ;  /* 0x0000000a0f4a7c25 */ /* 0x000fcc000f8e004a */
[----:B------:R-:W4:Y:S01]  /*0650*/  @!P1 LDC.64 R14, c[0x0][0x3e0] ;  /* 0x0000f800ff0e9b82 */ /* 0x000f220000000a00 */
[----:B------:R-:W-:Y:S02]  /*0660*/  IADD3 R73, PT, PT, R75, R73, RZ ;  /* 0x000000494b497210 */ /* 0x000fe40007ffe0ff */
[----:B------:R-:W-:Y:S01]  /*0670*/  @!P4 MOV R72, R74 ;  /* 0x0000004a0048c202 */ /* 0x000fe20000000f00 */
[----:B--2---:R-:W-:-:S04]  /*0680*/  @!P3 IMAD R28, R35, R22, RZ ;  /* 0x00000016231cb224 */ /* 0x004fc800078e02ff */
[----:B------:R-:W2:Y:S01]  /*0690*/  @!P2 LDC.64 R16, c[0x0][0x3e0] ;  /* 0x0000f800ff10ab82 */ /* 0x000ea20000000a00 */
[----:B------:R-:W-:Y:S01]  /*06a0*/  @!P4 IMAD.WIDE.U32 R24, R29, R24, R72 ;  /* 0x000000181d18c225 */ /* 0x000fe200078e0048 */
[----:B------:R-:W-:Y:S02]  /*06b0*/  @!P3 MOV R29, R73 ;  /* 0x00000049001db202 */ /* 0x000fe40000000f00 */
[----:B------:R-:W-:Y:S01]  /*06c0*/  SHF.R.S32.HI R35, RZ, 0x1f, R32 ;  /* 0x0000001fff237819 */ /* 0x000fe20000011420 */
[----:B------:R-:W-:Y:S01]  /*06d0*/  @!P3 IMAD R37, R31, R23, R28 ;  /* 0x000000171f25b224 */ /* 0x000fe200078e021c */
[----:B------:R-:W-:Y:S02]  /*06e0*/  @!P3 MOV R28, R74 ;  /* 0x0000004a001cb202 */ /* 0x000fe40000000f00 */
[----:B------:R-:W-:Y:S02]  /*06f0*/  @!P4 IADD3 R25, PT, PT, R25, R27, RZ ;  /* 0x0000001b1919c210 */ /* 0x000fe40007ffe0ff */
[C---:B0-----:R-:W-:Y:S01]  /*0700*/  @!P4 LEA R18, P6, R24.reuse, R18, 0x2 ;  /* 0x000000121812c211 */ /* 0x041fe200078c10ff */
[----:B------:R-:W-:Y:S01]  /*0710*/  @!P3 IMAD.WIDE.U32 R22, R31, R22, R28 ;  /* 0x000000161f16b225 */ /* 0x000fe200078e001c */
[----:B------:R-:W-:Y:S01]  /*0720*/  ISETP.GE.AND.EX P5, PT, R35, UR7, PT, P5 ;  /* 0x0000000723007c0c */ /* 0x000fe2000bfa6350 */
[----:B------:R-:W0:Y:S01]  /*0730*/  @!P1 LDC.64 R30, c[0x0][0x390] ;  /* 0x0000e400ff1e9b82 */ /* 0x000e220000000a00 */
[----:B------:R-:W-:Y:S01]  /*0740*/  @!P4 LEA.HI.X R19, R24, R19, R25, 0x2, P6 ;  /* 0x000000131813c211 */ /* 0x000fe200030f1419 */
[----:B----4-:R-:W-:Y:S01]  /*0750*/  @!P1 IMAD R24, R39, R14, RZ ;  /* 0x0000000e27189224 */ /* 0x010fe200078e02ff */
[----:B------:R-:W-:-:S02]  /*0760*/  @!P3 IADD3 R23, PT, PT, R23, R37, RZ ;  /* 0x000000251717b210 */ /* 0x000fc40007ffe0ff */
[----:B---3--:R-:W-:Y:S01]  /*0770*/  @!P3 LEA R20, P6, R22, R20, 0x2 ;  /* 0x000000141614b211 */ /* 0x008fe200078c10ff */
[----:B------:R-:W-:Y:S01]  /*0780*/  @!P1 IMAD R37, R26, R15, R24 ;  /* 0x0000000f1a259224 */ /* 0x000fe200078e0218 */
[----:B------:R-:W-:Y:S01]  /*0790*/  MOV R15, RZ ;  /* 0x000000ff000f7202 */ /* 0x000fe20000000f00 */
[----:B------:R-:W3:Y:S01]  /*07a0*/  @!P2 LDC.64 R28, c[0x0][0x390] ;  /* 0x0000e400ff1cab82 */ /* 0x000ee20000000a00 */
[----:B------:R-:W-:Y:S02]  /*07b0*/  @!P3 LEA.HI.X R21, R22, R21, R23, 0x2, P6 ;  /* 0x000000151615b211 */ /* 0x000fe400030f1417 */
[----:B------:R-:W-:Y:S01]  /*07c0*/  @!P1 MOV R22, R74 ;  /* 0x0000004a00169202 */ /* 0x000fe20000000f00 */
[----:B--2---:R-:W-:Y:S01]  /*07d0*/  @!P2 IMAD R34, R41, R16, RZ ;  /* 0x000000102922a224 */ /* 0x004fe200078e02ff */
[----:B------:R-:W-:Y:S02]  /*07e0*/  @!P1 MOV R23, R73 ;  /* 0x0000004900179202 */ /* 0x000fe40000000f00 */
[----:B------:R-:W-:Y:S01]  /*07f0*/  IADD3 R41, PT, PT, R69, 0xa0, RZ ;  /* 0x000000a045297810 */ /* 0x000fe20007ffe0ff */
[----:B------:R-:W-:Y:S01]  /*0800*/  @!P2 IMAD R17, R33, R17, R34 ;  /* 0x000000112111a224 */ /* 0x000fe200078e0222 */
[----:B------:R-:W-:Y:S01]  /*0810*/  @!P2 MOV R24, R74 ;  /* 0x0000004a0018a202 */ /* 0x000fe20000000f00 */
[----:B------:R-:W-:Y:S01]  /*0820*/  @!P1 IMAD.WIDE.U32 R22, R26, R14, R22 ;  /* 0x0000000e1a169225 */ /* 0x000fe200078e0016 */
[----:B------:R-:W-:Y:S01]  /*0830*/  MOV R14, RZ ;  /* 0x000000ff000e7202 */ /* 0x000fe20000000f00 */
[----:B------:R-:W2:Y:S01]  /*0840*/  @!P5 LDC.64 R26, c[0x0][0x3e0] ;  /* 0x0000f800ff1adb82 */ /* 0x000ea20000000a00 */
[----:B------:R-:W-:-:S02]  /*0850*/  @!P2 MOV R25, R73 ;  /* 0x000000490019a202 */ /* 0x000fc40000000f00 */
[----:B------:R-:W-:Y:S02]  /*0860*/  SHF.R.S32.HI R39, RZ, 0x1f, R41 ;  /* 0x0000001fff277819 */ /* 0x000fe40000011429 */
[----:B------:R-:W4:Y:S01]  /*0870*/  @!P4 LDG.E.64 R14, desc[UR8][R18.64] ;  /* 0x00000008120ec981 */ /* 0x000f22000c1e1b00 */
[----:B------:R-:W-:Y:S01]  /*0880*/  ISETP.GE.U32.AND P4, PT, R41, UR6, PT ;  /* 0x0000000629007c0c */ /* 0x000fe2000bf86070 */
[----:B------:R-:W-:Y:S01]  /*0890*/  @!P2 IMAD.WIDE.U32 R24, R33, R16, R24 ;  /* 0x000000102118a225 */ /* 0x000fe200078e0018 */
[----:B------:R-:W-:Y:S02]  /*08a0*/  @!P1 IADD3 R16, PT, PT, R23, R37, RZ ;  /* 0x0000002517109210 */ /* 0x000fe40007ffe0ff */
[C---:B0-----:R-:W-:Y:S02]  /*08b0*/  @!P1 LEA R30, P6, R22.reuse, R30, 0x2 ;  /* 0x0000001e161e9211 */ /* 0x041fe400078c10ff */
[----:B------:R-:W-:Y:S02]  /*08c0*/  ISETP.GE.AND.EX P4, PT, R39, UR7, PT, P4 ;  /* 0x0000000727007c0c */ /* 0x000fe4000bf86340 */
[----:B------:R-:W-:-:S02]  /*08d0*/  @!P1 LEA.HI.X R31, R22, R31, R16, 0x2, P6 ;  /* 0x0000001f161f9211 */ /* 0x000fc400030f1410 */
[----:B------:R-:W-:Y:S02]  /*08e0*/  @!P2 IADD3 R22, PT, PT, R25, R17, RZ ;  /* 0x000000111916a210 */ /* 0x000fe40007ffe0ff */
[C---:B---3--:R-:W-:Y:S02]  /*08f0*/  @!P2 LEA R28, P6, R24.reuse, R28, 0x2 ;  /* 0x0000001c181ca211 */ /* 0x048fe400078c10ff */
[----:B------:R-:W-:Y:S02]  /*0900*/  CS2R R16, SRZ ;  /* 0x0000000000107805 */ /* 0x000fe4000001ff00 */
[----:B------:R-:W-:Y:S02]  /*0910*/  @!P2 LEA.HI.X R29, R24, R29, R22, 0x2, P6 ;  /* 0x0000001d181da211 */ /* 0x000fe400030f1416 */
[----:B------:R-:W0:Y:S01]  /*0920*/  @!P5 LDC.64 R24, c[0x0][0x390] ;  /* 0x0000e400ff18db82 */ /* 0x000e220000000a00 */
[----:B------:R-:W-:Y:S01]  /*0930*/  IADD3 R33, PT, PT, R69, 0x40, RZ ;  /* 0x0000004045217810 */ /* 0x000fe20007ffe0ff */
[----:B------:R3:W5:Y:S03]  /*0940*/  @!P3 LDG.E.64 R16, desc[UR8][R20.64] ;  /* 0x000000081410b981 */ /* 0x000766000c1e1b00 */
[----:B------:R-:W-:-:S03]  /*0950*/  ISETP.GE.U32.AND P3, PT, R33, UR6, PT ;  /* 0x0000000621007c0c */ /* 0x000fc6000bf66070 */
[----:B------:R-:W1:Y:S01]  /*0960*/  @!P4 LDC.64 R22, c[0x0][0x3e0] ;  /* 0x0000f800ff16cb82 */ /* 0x000e620000000a00 */
[----:B------:R-:W-:Y:S01]  /*0970*/  SHF.R.S32.HI R55, RZ, 0x1f, R33 ;  /* 0x0000001fff377819 */ /* 0x000fe20000011421 */
[----:B--2---:R-:W-:-:S03]  /*0980*/  @!P5 IMAD R35, R35, R26, RZ ;  /* 0x0000001a2323d224 */ /* 0x004fc600078e02ff */
[----:B------:R-:W-:Y:S02]  /*0990*/  ISETP.GE.AND.EX P3, PT, R55, UR7, PT, P3 ;  /* 0x0000000737007c0c */ /* 0x000fe4000bf66330 */
[----:B---3--:R-:W-:Y:S02]  /*09a0*/  @!P5 MOV R20, R74 ;  /* 0x0000004a0014d202 */ /* 0x008fe40000000f00 */
[----:B------:R-:W-:Y:S02]  /*09b0*/  @!P5 MOV R21, R73 ;  /* 0x000000490015d202 */ /* 0x000fe40000000f00 */
[----:B------:R-:W-:Y:S01]  /*09c0*/  CS2R R18, SRZ ;  /* 0x0000000000127805 */ /* 0x000fe2000001ff00 */
[C---:B------:R-:W-:Y:S01]  /*09d0*/  @!P5 IMAD R43, R32.reuse, R27, R35 ;  /* 0x0000001b202bd224 */ /* 0x040fe200078e0223 */
[----:B------:R-:W-:Y:S01]  /*09e0*/  IADD3 R49, PT, PT, R69, 0xb0, RZ ;  /* 0x000000b045317810 */ /* 0x000fe20007ffe0ff */
[----:B------:R-:W2:Y:S01]  /*09f0*/  @!P4 LDC.64 R34, c[0x0][0x390] ;  /* 0x0000e400ff22cb82 */ /* 0x000ea20000000a00 */
[----:B------:R-:W-:Y:S01]  /*0a00*/  @!P5 IMAD.WIDE.U32 R26, R32, R26, R20 ;  /* 0x0000001a201ad225 */ /* 0x000fe200078e0014 */
[----:B------:R-:W-:Y:S01]  /*0a10*/  CS2R R36, SRZ ;  /* 0x0000000000247805 */ /* 0x000fe2000001ff00 */
[----:B------:R1:W3:Y:S01]  /*0a20*/  @!P1 LDG.E.64 R18, desc[UR8][R30.64] ;  /* 0x000000081e129981 */ /* 0x0002e2000c1e1b00 */
[----:B------:R-:W-:-:S02]  /*0a30*/  ISETP.GE.U32.AND P1, PT, R49, UR6, PT ;  /* 0x0000000631007c0c */ /* 0x000fc4000bf26070 */
[----:B------:R-:W-:Y:S02]  /*0a40*/  SHF.R.S32.HI R51, RZ, 0x1f, R49 ;  /* 0x0000001fff337819 */ /* 0x000fe40000011431 */
[----:B------:R-:W-:Y:S01]  /*0a50*/  @!P5 IADD3 R27, PT, PT, R27, R43, RZ ;  /* 0x0000002b1b1bd210 */ /* 0x000fe20007ffe0ff */
[----:B------:R-:W2:Y:S01]  /*0a60*/  @!P3 LDC.64 R20, c[0x0][0x3e0] ;  /* 0x0000f800ff14bb82 */ /* 0x000ea20000000a00 */
[C---:B0-----:R-:W-:Y:S01]  /*0a70*/  @!P5 LEA R24, P6, R26.reuse, R24, 0x2 ;  /* 0x000000181a18d211 */ /* 0x041fe200078c10ff */
[----:B------:R0:W3:Y:S01]  /*0a80*/  @!P2 LDG.E.64 R36, desc[UR8][R28.64] ;  /* 0x000000081c24a981 */ /* 0x0000e2000c1e1b00 */
[----:B------:R-:W-:Y:S02]  /*0a90*/  IADD3 R47, PT, PT, R69, 0xc0, RZ ;  /* 0x000000c0452f7810 */ /* 0x000fe40007ffe0ff */
[----:B------:R-:W-:Y:S01]  /*0aa0*/  ISETP.GE.AND.EX P1, PT, R51, UR7, PT, P1 ;  /* 0x0000000733007c0c */ /* 0x000fe2000bf26310 */
[----:B-1----:R-:W-:Y:S01]  /*0ab0*/  @!P4 IMAD R30, R39, R22, RZ ;  /* 0x00000016271ec224 */ /* 0x002fe200078e02ff */
[----:B------:R-:W-:-:S02]  /*0ac0*/  @!P5 LEA.HI.X R25, R26, R25, R27, 0x2, P6 ;  /* 0x000000191a19d211 */ /* 0x000fc400030f141b */
[----:B------:R-:W-:Y:S02]  /*0ad0*/  ISETP.GE.U32.AND P2, PT, R47, UR6, PT ;  /* 0x000000062f007c0c */ /* 0x000fe4000bf46070 */
[----:B------:R-:W-:Y:S02]  /*0ae0*/  SHF.R.S32.HI R53, RZ, 0x1f, R47 ;  /* 0x0000001fff357819 */ /* 0x000fe4000001142f */
[----:B------:R-:W-:Y:S02]  /*0af0*/  @!P4 MOV R26, R74 ;  /* 0x0000004a001ac202 */ /* 0x000fe40000000f00 */
[----:B------:R-:W-:Y:S01]  /*0b00*/  @!P4 MOV R27, R73 ;  /* 0x00000049001bc202 */ /* 0x000fe20000000f00 */
[----:B------:R-:W-:Y:S01]  /*0b10*/  @!P4 IMAD R57, R41, R23, R30 ;  /* 0x000000172939c224 */ /* 0x000fe200078e021e */
[----:B------:R-:W-:Y:S02]  /*0b20*/  ISETP.GE.AND.EX P2, PT, R53, UR7, PT, P2 ;  /* 0x0000000735007c0c */ /* 0x000fe4000bf46320 */
[----:B------:R-:W-:Y:S01]  /*0b30*/  CS2R R38, SRZ ;  /* 0x0000000000267805 */ /* 0x000fe2000001ff00 */
[----:B------:R-:W1:Y:S01]  /*0b40*/  @!P1 LDC.64 R30, c[0x0][0x3e0] ;  /* 0x0000f800ff1e9b82 */ /* 0x000e620000000a00 */
[----:B------:R-:W-:Y:S01]  /*0b50*/  @!P4 IMAD.WIDE.U32 R22, R41, R22, R26 ;  /* 0x000000162916c225 */ /* 0x000fe200078e001a */
[----:B------:R-:W-:-:S03]  /*0b60*/  IADD3 R45, PT, PT, R69, 0xd0, RZ ;  /* 0x000000d0452d7810 */ /* 0x000fc60007ffe0ff */
[----:B------:R0:W3:Y:S03]  /*0b70*/  @!P5 LDG.E.64 R38, desc[UR8][R24.64] ;  /* 0x000000081826d981 */ /* 0x0000e6000c1e1b00 */
[----:B------:R-:W1:Y:S01]  /*0b80*/  @!P3 LDC.64 R26, c[0x0][0x390] ;  /* 0x0000e400ff1abb82 */ /* 0x000e620000000a00 */
[----:B------:R-:W-:Y:S02]  /*0b90*/  @!P4 IADD3 R23, PT, PT, R23, R57, RZ ;  /* 0x000000391717c210 */ /* 0x000fe40007ffe0ff */
[C---:B--2---:R-:W-:Y:S02]  /*0ba0*/  @!P4 LEA R34, P6, R22.reuse, R34, 0x2 ;  /* 0x000000221622c211 */ /* 0x044fe400078c10ff */
[----:B------:R-:W-:Y:S02]  /*0bb0*/  ISETP.GE.U32.AND P5, PT, R45, UR6, PT ;  /* 0x000000062d007c0c */ /* 0x000fe4000bfa6070 */
[----:B------:R-:W-:Y:S01]  /*0bc0*/  SHF.R.S32.HI R43, RZ, 0x1f, R45 ;  /* 0x0000001fff2b7819 */ /* 0x000fe2000001142d */
[----:B0-----:R-:W0:Y:S01]  /*0bd0*/  @!P2 LDC.64 R28, c[0x0][0x3e0] ;  /* 0x0000f800ff1cab82 */ /* 0x001e220000000a00 */
[----:B------:R-:W-:Y:S01]  /*0be0*/  @!P4 LEA.HI.X R35, R22, R35, R23, 0x2, P6 ;  /* 0x000000231623c211 */ /* 0x000fe200030f1417 */
[----:B------:R-:W-:Y:S01]  /*0bf0*/  @!P3 IMAD R32, R55, R20, RZ ;  /* 0x000000143720b224 */ /* 0x000fe200078e02ff */
[----:B------:R-:W-:-:S02]  /*0c00*/  @!P3 MOV R22, R74 ;  /* 0x0000004a0016b202 */ /* 0x000fc40000000f00 */
[----:B------:R-:W-:Y:S02]  /*0c10*/  @!P3 MOV R23, R73 ;  /* 0x000000490017b202 */ /* 0x000fe40000000f00 */
[----:B------:R-:W-:Y:S02]  /*0c20*/  CS2R R40, SRZ ;  /* 0x0000000000287805 */ /* 0x000fe4000001ff00 */
[----:B------:R-:W-:Y:S01]  /*0c30*/  ISETP.GE.AND.EX P5, PT, R43, UR7, PT, P5 ;  /* 0x000000072b007c0c */ /* 0x000fe2000bfa6350 */
[----:B------:R-:W2:Y:S01]  /*0c40*/  @!P1 LDC.64 R24, c[0x0][0x390] ;  /* 0x0000e400ff189b82 */ /* 0x000ea20000000a00 */
[C---:B------:R-:W-:Y:S01]  /*0c50*/  @!P3 IMAD R55, R33.reuse, R21, R32 ;  /* 0x000000152137b224 */ /* 0x040fe200078e0220 */
[----:B------:R-:W-:Y:S01]  /*0c60*/  ISETP.GE.U32.AND P6, PT, R68, UR6, PT ;  /* 0x0000000644007c0c */ /* 0x000fe2000bfc6070 */
[----:B------:R-:W-:Y:S01]  /*0c70*/  @!P3 IMAD.WIDE.U32 R20, R33, R20, R22 ;  /* 0x000000142114b225 */ /* 0x000fe200078e0016 */
[----:B------:R0:W3:Y:S02]  /*0c80*/  @!P4 LDG.E.64 R40, desc[UR8][R34.64] ;  /* 0x000000082228c981 */ /* 0x0000e4000c1e1b00 */
[----:B------:R-:W-:-:S02]  /*0c90*/  ISETP.GE.AND.EX P4, PT, R13, UR7, PT, P6 ;  /* 0x000000070d007c0c */ /* 0x000fc4000bf86360 */
[----:B------:R-:W2:Y:S01]  /*0ca0*/  @!P2 LDC.64 R32, c[0x0][0x390] ;  /* 0x0000e400ff20ab82 */ /* 0x000ea20000000a00 */
[----:B------:R-:W-:Y:S02]  /*0cb0*/  @!P3 IADD3 R21, PT, PT, R21, R55, RZ ;  /* 0x000000371515b210 */ /* 0x000fe40007ffe0ff */
[----:B-1----:R-:W-:Y:S01]  /*0cc0*/  @!P3 LEA R26, P6, R20, R26, 0x2 ;  /* 0x0000001a141ab211 */ /* 0x002fe200078c10ff */
[----:B------:R-:W-:-:S03]  /*0cd0*/  @!P1 IMAD R42, R51, R30, RZ ;  /* 0x0000001e332a9224 */ /* 0x000fc600078e02ff */
[----:B------:R-:W-:Y:S01]  /*0ce0*/  @!P3 LEA.HI.X R27, R20, R27, R21, 0x2, P6 ;  /* 0x0000001b141bb211 */ /* 0x000fe200030f1415 */
[----:B------:R-:W1:Y:S01]  /*0cf0*/  @!P5 LDC.64 R22, c[0x0][0x3e0] ;  /* 0x0000f800ff16db82 */ /* 0x000e620000000a00 */
[----:B------:R-:W-:Y:S02]  /*0d00*/  @!P1 MOV R20, R74 ;  /* 0x0000004a00149202 */ /* 0x000fe40000000f00 */
[----:B------:R-:W-:Y:S01]  /*0d10*/  @!P1 MOV R21, R73 ;  /* 0x0000004900159202 */ /* 0x000fe20000000f00 */
[----:B------:R-:W-:Y:S02]  /*0d20*/  @!P1 IMAD R51, R49, R31, R42 ;  /* 0x0000001f31339224 */ /* 0x000fe400078e022a */
[----:B0-----:R-:W-:Y:S02]  /*0d30*/  @!P2 IMAD R44, R53, R28, RZ ;  /* 0x0000001c352ca224 */ /* 0x001fe400078e02ff */
[----:B------:R-:W-:Y:S01]  /*0d40*/  @!P1 IMAD.WIDE.U32 R30, R49, R30, R20 ;  /* 0x0000001e311e9225 */ /* 0x000fe200078e0014 */
[----:B------:R-:W-:Y:S01]  /*0d50*/  @!P2 MOV R20, R74 ;  /* 0x0000004a0014a202 */ /* 0x000fe20000000f00 */
[----:B------:R-:W0:Y:S01]  /*0d60*/  @!P4 LDC.64 R48, c[0x0][0x390] ;  /* 0x0000e400ff30cb82 */ /* 0x000e220000000a00 */
[----:B------:R-:W-:Y:S01]  /*0d70*/  @!P2 MOV R21, R73 ;  /* 0x000000490015a202 */ /* 0x000fe20000000f00 */
[----:B------:R-:W-:Y:S01]  /*0d80*/  @!P2 IMAD R35, R47, R29, R44 ;  /* 0x0000001d2f23a224 */ /* 0x000fe200078e022c */
[----:B------:R-:W-:-:S02]  /*0d90*/  @!P1 IADD3 R31, PT, PT, R31, R51, RZ ;  /* 0x000000331f1f9210 */ /* 0x000fc40007ffe0ff */
[C---:B--2---:R-:W-:Y:S01]  /*0da0*/  @!P1 LEA R24, P6, R30.reuse, R24, 0x2 ;  /* 0x000000181e189211 */ /* 0x044fe200078c10ff */
[----:B------:R-:W-:Y:S02]  /*0db0*/  @!P2 IMAD.WIDE.U32 R28, R47, R28, R20 ;  /* 0x0000001c2f1ca225 */ /* 0x000fe400078e0014 */
[----:B------:R-:W2:Y:S01]  /*0dc0*/  @!P4 LDC.64 R20, c[0x0][0x3e0] ;  /* 0x0000f800ff14cb82 */ /* 0x000ea20000000a00 */
[----:B------:R-:W-:Y:S02]  /*0dd0*/  @!P1 LEA.HI.X R25, R30, R25, R31, 0x2, P6 ;  /* 0x000000191e199211 */ /* 0x000fe400030f141f */
[----:B------:R-:W-:Y:S02]  /*0de0*/  @!P2 IADD3 R29, PT, PT, R29, R35, RZ ;  /* 0x000000231d1da210 */ /* 0x000fe40007ffe0ff */
[----:B------:R-:W-:-:S03]  /*0df0*/  @!P2 LEA R32, P6, R28, R32, 0x2 ;  /* 0x000000201c20a211 */ /* 0x000fc600078c10ff */
[----:B------:R-:W0:Y:S01]  /*0e00*/  @!P5 LDC.64 R30, c[0x0][0x390] ;  /* 0x0000e400ff1edb82 */ /* 0x000e220000000a00 */
[----:B------:R-:W-:Y:S01]  /*0e10*/  @!P2 LEA.HI.X R33, R28, R33, R29, 0x2, P6 ;  /* 0x000000211c21a211 */ /* 0x000fe200030f141d */
[----:B-1----:R-:W-:Y:S01]  /*0e20*/  @!P5 IMAD R34, R43, R22, RZ ;  /* 0x000000162b22d224 */ /* 0x002fe200078e02ff */
[----:B------:R-:W-:Y:S02]  /*0e30*/  @!P5 MOV R28, R74 ;  /* 0x0000004a001cd202 */ /* 0x000fe40000000f00 */
[----:B------:R-:W-:Y:S01]  /*0e40*/  @!P5 MOV R29, R73 ;  /* 0x00000049001dd202 */ /* 0x000fe20000000f00 */
[----:B------:R-:W-:Y:S01]  /*0e50*/  @!P5 IMAD R35, R45, R23, R34 ;  /* 0x000000172d23d224 */ /* 0x000fe200078e0222 */
[----:B------:R-:W-:Y:S01]  /*0e60*/  ISETP.GE.U32.AND P6, PT, R67, UR6, PT ;  /* 0x0000000643007c0c */ /* 0x000fe2000bfc6070 */
[----:B------:R-:W-:Y:S01]  /*0e70*/  @!P5 IMAD.WIDE.U32 R22, R45, R22, R28 ;  /* 0x000000162d16d225 */ /* 0x000fe200078e001c */
[----:B------:R-:W-:Y:S02]  /*0e80*/  CS2R R44, SRZ ;  /* 0x00000000002c7805 */ /* 0x000fe4000001ff00 */
[----:B------:R-:W-:-:S02]  /*0e90*/  CS2R R42, SRZ ;  /* 0x00000000002a7805 */ /* 0x000fc4000001ff00 */
[----:B------:R-:W-:Y:S01]  /*0ea0*/  ISETP.GE.AND.EX P6, PT, R62, UR7, PT, P6 ;  /* 0x000000073e007c0c */ /* 0x000fe2000bfc6360 */
[----:B--2---:R-:W-:Y:S01]  /*0eb0*/  @!P4 IMAD R28, R13, R20, RZ ;  /* 0x000000140d1cc224 */ /* 0x004fe200078e02ff */
[----:B------:R1:W2:Y:S01]  /*0ec0*/  @!P1 LDG.E.64 R44, desc[UR8][R24.64] ;  /* 0x00000008182c9981 */ /* 0x0002a2000c1e1b00 */
[----:B------:R-:W-:Y:S02]  /*0ed0*/  ISETP.GE.U32.AND P1, PT, R69, UR6, PT ;  /* 0x0000000645007c0c */ /* 0x000fe4000bf26070 */
[----:B------:R-:W-:Y:S01]  /*0ee0*/  @!P4 IMAD R29, R68, R21, R28 ;  /* 0x00000015441dc224 */ /* 0x000fe200078e021c */
[----:B------:R0:W4:Y:S01]  /*0ef0*/  @!P3 LDG.E.64 R42, desc[UR8][R26.64] ;  /* 0x000000081a2ab981 */ /* 0x000122000c1e1b00 */
[----:B------:R-:W-:Y:S02]  /*0f00*/  @!P5 IADD3 R23, PT, PT, R23, R35, RZ ;  /* 0x000000231717d210 */ /* 0x000fe40007ffe0ff */
[----:B-1----:R-:W-:Y:S02]  /*0f10*/  @!P4 MOV R24, R74 ;  /* 0x0000004a0018c202 */ /* 0x002fe40000000f00 */
[----:B------:R-:W-:-:S02]  /*0f20*/  @!P4 MOV R25, R73 ;  /* 0x000000490019c202 */ /* 0x000fc40000000f00 */
[----:B0-----:R-:W-:Y:S01]  /*0f30*/  @!P5 LEA R30, P3, R22, R30, 0x2 ;  /* 0x0000001e161ed211 */ /* 0x001fe200078610ff */
[----:B------:R-:W0:Y:S01]  /*0f40*/  @!P6 LDC.64 R26, c[0x0][0x390] ;  /* 0x0000e400ff1aeb82 */ /* 0x000e220000000a00 */
[----:B------:R-:W-:Y:S01]  /*0f50*/  @!P4 IMAD.WIDE.U32 R20, R68, R20, R24 ;  /* 0x000000144414c225 */ /* 0x000fe200078e0018 */
[----:B------:R-:W-:Y:S02]  /*0f60*/  ISETP.GE.AND.EX P1, PT, R9, UR7, PT, P1 ;  /* 0x0000000709007c0c */ /* 0x000fe4000bf26310 */
[----:B------:R-:W-:Y:S02]  /*0f70*/  @!P5 LEA.HI.X R31, R22, R31, R23, 0x2, P3 ;  /* 0x0000001f161fd211 */ /* 0x000fe400018f1417 */
[----:B------:R-:W-:Y:S02]  /*0f80*/  @!P4 IADD3 R21, PT, PT, R21, R29, RZ ;  /* 0x0000001d1515c210 */ /* 0x000fe40007ffe0ff */
[----:B------:R-:W1:Y:S01]  /*0f90*/  @!P6 LDC.64 R22, c[0x0][0x3e0] ;  /* 0x0000f800ff16eb82 */ /* 0x000e620000000a00 */
[----:B------:R-:W-:-:S04]  /*0fa0*/  @!P4 LEA R48, P3, R20, R48, 0x2 ;  /* 0x000000301430c211 */ /* 0x000fc800078610ff */
[----:B------:R-:W-:Y:S02]  /*0fb0*/  @!P4 LEA.HI.X R49, R20, R49, R21, 0x2, P3 ;  /* 0x000000311431c211 */ /* 0x000fe400018f1415 */
[----:B------:R-:W-:Y:S01]  /*0fc0*/  ISETP.GE.U32.AND P3, PT, R10, UR6, PT ;  /* 0x000000060a007c0c */ /* 0x000fe2000bf66070 */
[----:B------:R-:W0:Y:S03]  /*0fd0*/  @!P1 LDC.64 R24, c[0x0][0x3e0] ;  /* 0x0000f800ff189b82 */ /* 0x000e260000000a00 */
[----:B------:R-:W-:-:S05]  /*0fe0*/  ISETP.GE.AND.EX P3, PT, R63, UR7, PT, P3 ;  /* 0x000000073f007c0c */ /* 0x000fca000bf66330 */
[----:B------:R-:W5:Y:S01]  /*0ff0*/  @!P1 LDC.64 R28, c[0x0][0x390] ;  /* 0x0000e400ff1c9b82 */ /* 0x000f620000000a00 */
[----:B------:R-:W-:Y:S02]  /*1000*/  CS2R R46, SRZ ;  /* 0x00000000002e7805 */ /* 0x000fe4000001ff00 */
[----:B------:R-:W-:-:S04]  /*1010*/  @!P6 MOV R35, R73 ;  /* 0x000000490023e202 */ /* 0x000fc80000000f00 */
[----:B------:R0:W3:Y:S01]  /*1020*/  @!P4 LDG.E.64 R46, desc[UR8][R48.64] ;  /* 0x00000008302ec981 */ /* 0x0000e2000c1e1b00 */
[----:B------:R-:W5:Y:S01]  /*1030*/  @!P3 LDC.64 R20, c[0x0][0x3e0] ;  /* 0x0000f800ff14bb82 */ /* 0x000f620000000a00 */
[----:B-1----:R-:W-:-:S04]  /*1040*/  @!P6 IMAD R34, R62, R22, RZ ;  /* 0x000000163e22e224 */ /* 0x002fc800078e02ff */
[----:B------:R-:W-:Y:S01]  /*1050*/  @!P6 IMAD R53, R67, R23, R34 ;  /* 0x000000174335e224 */ /* 0x000fe200078e0222 */
[----:B------:R-:W-:Y:S01]  /*1060*/  @!P6 MOV R34, R74 ;  /* 0x0000004a0022e202 */ /* 0x000fe20000000f00 */
[----:B0-----:R-:W-:Y:S01]  /*1070*/  @!P1 IMAD R50, R9, R24, RZ ;  /* 0x0000001809329224 */ /* 0x001fe200078e02ff */
[----:B------:R-:W-:-:S03]  /*1080*/  @!P1 MOV R48, R74 ;  /* 0x0000004a00309202 */ /* 0x000fc60000000f00 */
[----:B------:R-:W-:Y:S01]  /*1090*/  @!P6 IMAD.WIDE.U32 R34, R67, R22, R34 ;  /* 0x000000164322e225 */ /* 0x000fe200078e0022 */
[----:B------:R-:W-:Y:S01]  /*10a0*/  @!P1 MOV R49, R73 ;  /* 0x0000004900319202 */ /* 0x000fe20000000f00 */
[----:B------:R-:W0:Y:S02]  /*10b0*/  @!P3 LDC.64 R22, c[0x0][0x390] ;  /* 0x0000e400ff16bb82 */ /* 0x000e240000000a00 */
[----:B------:R-:W-:Y:S01]  /*10c0*/  @!P1 IMAD R51, R69, R25, R50 ;  /* 0x0000001945339224 */ /* 0x000fe200078e0232 */
[----:B------:R-:W-:Y:S01]  /*10d0*/  @!P6 IADD3 R25, PT, PT, R35, R53, RZ ;  /* 0x000000352319e210 */ /* 0x000fe20007ffe0ff */
[----:B------:R-:W-:Y:S01]  /*10e0*/  @!P1 IMAD.WIDE.U32 R48, R69, R24, R48 ;  /* 0x0000001845309225 */ /* 0x000fe200078e0030 */
[----:B------:R-:W-:-:S04]  /*10f0*/  @!P6 LEA R26, P4, R34, R26, 0x2 ;  /* 0x0000001a221ae211 */ /* 0x000fc800078810ff */
[----:B------:R-:W-:Y:S02]  /*1100*/  @!P6 LEA.HI.X R27, R34, R27, R25, 0x2, P4 ;  /* 0x0000001b221be211 */ /* 0x000fe400020f1419 */
[----:B------:R-:W-:Y:S01]  /*1110*/  @!P1 IADD3 R24, PT, PT, R49, R51, RZ ;  /* 0x0000003331189210 */ /* 0x000fe20007ffe0ff */
[----:B-----5:R-:W-:Y:S01]  /*1120*/  @!P3 IMAD R25, R63, R20, RZ ;  /* 0x000000143f19b224 */ /* 0x020fe200078e02ff */
[----:B------:R-:W-:-:S03]  /*1130*/  @!P1 LEA R28, P4, R48, R28, 0x2 ;  /* 0x0000001c301c9211 */ /* 0x000fc600078810ff */
[----:B------:R-:W-:Y:S01]  /*1140*/  @!P3 IMAD R21, R10, R21, R25 ;  /* 0x000000150a15b224 */ /* 0x000fe200078e0219 */
[----:B------:R-:W-:Y:S02]  /*1150*/  @!P1 LEA.HI.X R29, R48, R29, R24, 0x2, P4 ;  /* 0x0000001d301d9211 */ /* 0x000fe400020f1418 */
[----:B------:R-:W-:Y:S02]  /*1160*/  ISETP.GE.U32.AND P4, PT, R11, UR6, PT ;  /* 0x000000060b007c0c */ /* 0x000fe4000bf86070 */
[----:B------:R-:W-:Y:S02]  /*1170*/  @!P3 MOV R24, R74 ;  /* 0x0000004a0018b202 */ /* 0x000fe40000000f00 */
[----:B------:R-:W-:Y:S02]  /*1180*/  @!P3 MOV R25, R73 ;  /* 0x000000490019b202 */ /* 0x000fe40000000f00 */
[----:B------:R-:W-:Y:S02]  /*1190*/  CS2R R50, SRZ ;  /* 0x0000000000327805 */ /* 0x000fe4000001ff00 */
[----:B------:R-:W-:Y:S01]  /*11a0*/  ISETP.GE.AND.EX P4, PT, R64, UR7, PT, P4 ;  /* 0x0000000740007c0c */ /* 0x000fe2000bf86340 */
[----:B------:R-:W-:Y:S01]  /*11b0*/  @!P3 IMAD.WIDE.U32 R24, R10, R20, R24 ;  /* 0x000000140a18b225 */ /* 0x000fe200078e0018 */
[----:B------:R-:W-:-:S02]  /*11c0*/  CS2R R48, SRZ ;  /* 0x0000000000307805 */ /* 0x000fc4000001ff00 */
[----:B------:R1:W5:Y:S02]  /*11d0*/  @!P6 LDG.E.64 R50, desc[UR8][R26.64] ;  /* 0x000000081a32e981 */ /* 0x000364000c1e1b00 */
[----:B------:R-:W-:Y:S02]  /*11e0*/  @!P3 IADD3 R20, PT, PT, R25, R21, RZ ;  /* 0x000000151914b210 */ /* 0x000fe40007ffe0ff */
[C---:B0-----:R-:W-:Y:S01]  /*11f0*/  @!P3 LEA R22, P6, R24.reuse, R22, 0x2 ;  /* 0x000000161816b211 */ /* 0x041fe200078c10ff */
[----:B------:R-:W2:Y:S03]  /*1200*/  @!P1 LDG.E.64 R48, desc[UR8][R28.64] ;  /* 0x000000081c309981 */ /* 0x000ea6000c1e1b00 */
[----:B------:R-:W-:Y:S02]  /*1210*/  @!P3 LEA.HI.X R23, R24, R23, R20, 0x2, P6 ;  /* 0x000000171817b211 */ /* 0x000fe400030f1414 */
[----:B------:R-:W0:Y:S01]  /*1220*/  @!P4 LDC.64 R20, c[0x0][0x3e0] ;  /* 0x0000f800ff14cb82 */ /* 0x000e220000000a00 */
[----:B------:R-:W-:-:S06]  /*1230*/  CS2R R52, SRZ ;  /* 0x0000000000347805 */ /* 0x000fcc000001ff00 */
[----:B------:R0:W4:Y:S01]  /*1240*/  @!P3 LDG.E.64 R52, desc[UR8][R22.64] ;  /* 0x000000081634b981 */ /* 0x000122000c1e1b00 */
[----:B------:R-:W-:Y:S01]  /*1250*/  ISETP.GE.U32.AND P3, PT, R12, UR6, PT ;  /* 0x000000060c007c0c */ /* 0x000fe2000bf66070 */
[----:B------:R-:W0:Y:S03]  /*1260*/  @!P4 LDC.64 R24, c[0x0][0x390] ;  /* 0x0000e400ff18cb82 */ /* 0x000e260000000a00 */
[----:B------:R-:W-:Y:S02]  /*1270*/  ISETP.GE.AND.EX P3, PT, R65, UR7, PT, P3 ;  /* 0x0000000741007c0c */ /* 0x000fe4000bf66330 */
[----:B-1----:R-:W-:Y:S01]  /*1280*/  @!P4 MOV R27, R73 ;  /* 0x00000049001bc202 */ /* 0x002fe20000000f00 */
[----:B0-----:R-:W-:-:S10]  /*1290*/  @!P4 IMAD R26, R64, R20, RZ ;  /* 0x00000014401ac224 */ /* 0x001fd400078e02ff */
[----:B------:R-:W0:Y:S01]  /*12a0*/  @!P3 LDC.64 R22, c[0x0][0x3e0] ;  /* 0x0000f800ff16bb82 */ /* 0x000e220000000a00 */
[----:B------:R-:W-:Y:S01]  /*12b0*/  @!P4 IMAD R29, R11, R21, R26 ;  /* 0x000000150b1dc224 */ /* 0x000fe200078e021a */
[----:B------:R-:W-:-:S05]  /*12c0*/  @!P4 MOV R26, R74 ;  /* 0x0000004a001ac202 */ /* 0x000fca0000000f00 */
[----:B------:R-:W-:Y:S02]  /*12d0*/  @!P4 IMAD.WIDE.U32 R26, R11, R20, R26 ;  /* 0x000000140b1ac225 */ /* 0x000fe400078e001a */
[----:B------:R-:W1:Y:S03]  /*12e0*/  @!P3 LDC.64 R20, c[0x0][0x390] ;  /* 0x0000e400ff14bb82 */ /* 0x000e660000000a00 */
[----:B------:R-:W-:Y:S02]  /*12f0*/  @!P4 IADD3 R27, PT, PT, R27, R29, RZ ;  /* 0x0000001d1b1bc210 */ /* 0x000fe40007ffe0ff */
[C---:B------:R-:W-:Y:S02]  /*1300*/  @!P4 LEA R24, P6, R26.reuse, R24, 0x2 ;  /* 0x000000181a18c211 */ /* 0x040fe400078c10ff */
[----:B------:R-:W-:Y:S02]  /*1310*/  CS2R R54, SRZ ;  /* 0x0000000000367805 */ /* 0x000fe4000001ff00 */
[----:B------:R-:W-:-:S02]  /*1320*/  @!P4 LEA.HI.X R25, R26, R25, R27, 0x2, P6 ;  /* 0x000000191a19c211 */ /* 0x000fc400030f141b */
[----:B------:R-:W-:Y:S02]  /*1330*/  @!P3 MOV R26, R74 ;  /* 0x0000004a001ab202 */ /* 0x000fe40000000f00 */
[----:B------:R-:W-:Y:S02]  /*1340*/  CS2R R56, SRZ ;  /* 0x0000000000387805 */ /* 0x000fe4000001ff00 */
[----:B------:R-:W-:Y:S01]  /*1350*/  @!P3 MOV R27, R73 ;  /* 0x00000049001bb202 */ /* 0x000fe20000000f00 */
[-C--:B0-----:R-:W-:Y:S01]  /*1360*/  @!P3 IMAD R28, R65, R22.reuse, RZ ;  /* 0x00000016411cb224 */ /* 0x081fe200078e02ff */
[----:B------:R-:W4:Y:S03]  /*1370*/  @!P2 LDG.E.64 R54, desc[UR8][R32.64] ;  /* 0x000000082036a981 */ /* 0x000f26000c1e1b00 */
[C---:B------:R-:W-:Y:S01]  /*1380*/  @!P3 IMAD R23, R12.reuse, R23, R28 ;  /* 0x000000170c17b224 */ /* 0x040fe200078e021c */
[----:B------:R-:W-:Y:S01]  /*1390*/  CS2R R58, SRZ ;  /* 0x00000000003a7805 */ /* 0x000fe2000001ff00 */
[----:B------:R-:W-:Y:S01]  /*13a0*/  @!P3 IMAD.WIDE.U32 R26, R12, R22, R26 ;  /* 0x000000160c1ab225 */ /* 0x000fe200078e001a */
[----:B------:R-:W4:Y:S01]  /*13b0*/  @!P5 LDG.E.64 R56, desc[UR8][R30.64] ;  /* 0x000000081e38d981 */ /* 0x000f22000c1e1b00 */
[----:B------:R-:W-:-:S03]  /*13c0*/  CS2R R60, SRZ ;  /* 0x00000000003c7805 */ /* 0x000fc6000001ff00 */
[----:B------:R-:W-:Y:S01]  /*13d0*/  @!P3 IADD3 R22, PT, PT, R27, R23, RZ ;  /* 0x000000171b16b210 */ /* 0x000fe20007ffe0ff */
[----:B------:R-:W4:Y:S01]  /*13e0*/  @!P4 LDG.E.64 R58, desc[UR8][R24.64] ;  /* 0x00000008183ac981 */ /* 0x000f22000c1e1b00 */
[----:B-1----:R-:W-:-:S04]  /*13f0*/  @!P3 LEA R20, P2, R26, R20, 0x2 ;  /* 0x000000141a14b211 */ /* 0x002fc800078410ff */
[----:B------:R-:W-:-:S05]  /*1400*/  @!P3 LEA.HI.X R21, R26, R21, R22, 0x2, P2 ;  /* 0x000000151a15b211 */ /* 0x000fca00010f1416 */
[----:B------:R5:W4:Y:S01]  /*1410*/  @!P3 LDG.E.64 R60, desc[UR8][R20.64] ;  /* 0x00000008143cb981 */ /* 0x000b22000c1e1b00 */
[----:B------:R-:W-:Y:S01]  /*1420*/  ISETP.GT.AND P2, PT, R4, 0x1e, PT ;  /* 0x0000001e0400780c */ /* 0x000fe20003f44270 */
[----:B---3--:R-:W-:Y:S01]  /*1430*/  FADD.FTZ R27, R46, R47 ;  /* 0x0000002f2e1b7221 */ /* 0x008fe20000010000 */
[----:B------:R-:W-:-:S04]  /*1440*/  FMUL.FTZ R29, R47, R47 ;  /* 0x0000002f2f1d7220 */ /* 0x000fc80000410000 */
[----:B------:R-:W-:Y:S01]  /*1450*/  FFMA.FTZ R26, R46, R46, R29 ;  /* 0x0000002e2e1a7223 */ /* 0x000fe2000001001d */
[----:B--2---:R-:W-:Y:S01]  /*1460*/  FADD.FTZ R22, R48, R49 ;  /* 0x0000003130167221 */ /* 0x004fe20000010000 */
[----:B------:R-:W-:-:S03]  /*1470*/  FMUL.FTZ R23, R49, R49 ;  /* 0x0000003131177220 */ /* 0x000fc60000410000 */
[----:B------:R-:W-:Y:S01]  /*1480*/  FADD.FTZ R22, RZ, R22 ;  /* 0x00000016ff167221 */ /* 0x000fe20000010000 */
[----:B------:R-:W-:Y:S01]  /*1490*/  FFMA.FTZ R23, R48, R48, R23 ;  /* 0x0000003030177223 */ /* 0x000fe20000010017 */
[----:B-----5:R-:W-:Y:S02]  /*14a0*/  FADD.FTZ R21, R50, R51 ;  /* 0x0000003332157221 */ /* 0x020fe40000010000 */
[----:B------:R-:W-:Y:S01]  /*14b0*/  FADD.FTZ R22, R22, R27 ;  /* 0x0000001b16167221 */ /* 0x000fe20000010000 */
[----:B------:R-:W-:Y:S01]  /*14c0*/  FMUL.FTZ R25, R51, R51 ;  /* 0x0000003333197220 */ /* 0x000fe20000410000 */
[----:B------:R-:W-:Y:S02]  /*14d0*/  FADD.FTZ R23, RZ, R23 ;  /* 0x00000017ff177221 */ /* 0x000fe40000010000 */
[----:B------:R-:W-:Y:S01]  /*14e0*/  FADD.FTZ R21, R22, R21 ;  /* 0x0000001516157221 */ /* 0x000fe20000010000 */
[----:B----4-:R-:W-:Y:S01]  /*14f0*/  FADD.FTZ R22, R52, R53 ;  /* 0x0000003534167221 */ /* 0x010fe20000010000 */
[----:B------:R-:W-:Y:S01]  /*1500*/  FFMA.FTZ R20, R50, R50, R25 ;  /* 0x0000003232147223 */ /* 0x000fe20000010019 */
[----:B------:R-:W-:Y:S01]  /*1510*/  FADD.FTZ R23, R23, R26 ;  /* 0x0000001a17177221 */ /* 0x000fe20000010000 */
        /* <DEDUP_REMOVED lines=26> */
[----:B------:R-:W-:-:S02]  /*16c0*/  FADD.FTZ R21, R21, R22 ;  /* 0x0000001615157221 */ /* 0x000fc40000010000 */
[----:B------:R-:W-:Y:S01]  /*16d0*/  FADD.FTZ R20, R20, R25 ;  /* 0x0000001914147221 */ /* 0x000fe20000010000 */
[----:B------:R-:W-:Y:S01]  /*16e0*/  FFMA.FTZ R23, R36, R36, R23 ;  /* 0x0000002424177223 */ /* 0x000fe20000010017 */
[----:B------:R-:W-:Y:S01]  /*16f0*/  FMUL.FTZ R25, R39, R39 ;  /* 0x0000002727197220 */ /* 0x000fe20000410000 */
[----:B------:R-:W-:Y:S02]  /*1700*/  FADD.FTZ R22, R38, R39 ;  /* 0x0000002726167221 */ /* 0x000fe40000010000 */
        /* <DEDUP_REMOVED lines=70> */
.L_x_3691:
[----:B------:R-:W-:Y:S05]  /*1b70*/  BSYNC.RECONVERGENT B0 ;  /* 0x0000000000007941 */ /* 0x000fea0003800200 */
.L_x_3690:
        /* <DEDUP_REMOVED lines=36> */
.L_x_3693:
[----:B------:R-:W-:Y:S05]  /*1dc0*/  BSYNC.RECONVERGENT B0 ;  /* 0x0000000000007941 */ /* 0x000fea0003800200 */
.L_x_3692:
        /* <DEDUP_REMOVED lines=10> */
[----:B------:R-:W-:Y:S02]  /*1e70*/  LOP3.LUT P4, R24, R7, 0x2, RZ, 0xc0, !PT ;  /* 0x0000000207187812 */ /* 0x000fe4000788c0ff */
[----:B-1----:R-:W-:Y:S01]  /*1e80*/  IADD3 R25, PT, PT, R23, R0, RZ ;  /* 0x0000000017197210 */ /* 0x002fe20007ffe0ff */
[----:B------:R-:W-:Y:S01]  /*1e90*/  IMAD R23, R3, R5, R0 ;  /* 0x0000000503177224 */ /* 0x000fe200078e0200 */
[----:B------:R-:W-:-:S03]  /*1ea0*/  SEL R27, R6, RZ, !P4 ;  /* 0x000000ff061b7207 */ /* 0x000fc60006000000 */
[----:B------:R-:W-:Y:S01]  /*1eb0*/  IMAD.WIDE.U32 R22, R23, 0x8, R32 ;  /* 0x0000000817167825 */ /* 0x000fe200078e0020 */
[----:B------:R-:W-:-:S04]  /*1ec0*/  ISETP.NE.AND P4, PT, R27, -0x1, PT ;  /* 0xffffffff1b00780c */ /* 0x000fc80003f85270 */
        /* <DEDUP_REMOVED lines=9> */
.L_x_3696:
[----:B----4-:R-:W3:Y:S04]  /*1f60*/  LDG.E.STRONG.GPU R22, desc[UR8][R20.64] ;  /* 0x0000000814167981 */ /* 0x010ee8000c1ef900 */
[----:B---3--:R-:W-:Y:S01]  /*1f70*/  CCTL.IVALL ;  /* 0x00000000ff00798f */ /* 0x008fe20002000000 */
[----:B------:R-:W-:Y:S05]  /*1f80*/  YIELD ;  /* 0x0000000000007946 */ /* 0x000fea0003800000 */
[----:B------:R-:W-:-:S13]  /*1f90*/  ISETP.NE.AND P4, PT, R22, R27, PT ;  /* 0x0000001b1600720c */ /* 0x000fda0003f85270 */
[----:B------:R-:W-:Y:S05]  /*1fa0*/  @P4 BRA `(.L_x_3696) ;  /* 0xfffffffc00ec4947 */ /* 0x000fea000383ffff */
.L_x_3695:
        /* <DEDUP_REMOVED lines=8> */
[----:B-1--4-:R-:W-:Y:S01]  /*2030*/  IADD3 R25, PT, PT, R0, R5, RZ ;  /* 0x0000000500197210 */ /* 0x012fe20007ffe0ff */
[--C-:B------:R-:W-:Y:S01]  /*2040*/  IMAD R27, R5, 0x3, R0.reuse ;  /* 0x00000003051b7824 */ /* 0x100fe200078e0200 */
[----:B------:R-:W-:Y:S01]  /*2050*/  IADD3 R24, PT, PT, -R3, RZ, RZ ;  /* 0x000000ff03187210 */ /* 0x000fe20007ffe1ff */
[----:B------:R-:W-:Y:S01]  /*2060*/  IMAD R26, R5, 0x7, R0 ;  /* 0x00000007051a7824 */ /* 0x000fe200078e0200 */
[----:B------:R-:W-:Y:S01]  /*2070*/  MOV R23, R0 ;  /* 0x0000000000177202 */ /* 0x000fe20000000f00 */
[----:B------:R-:W-:Y:S01]  /*2080*/  UMOV UR4, URZ ;  /* 0x000000ff00047c82 */ /* 0x000fe20008000000 */
[----:B------:R-:W-:-:S07]  /*2090*/  LOP3.LUT R22, R6, 0x7ffffff8, RZ, 0xc0, !PT ;  /* 0x7ffffff806167812 */ /* 0x000fce00078ec0ff */
.L_x_3698:
        /* <DEDUP_REMOVED lines=60> */
.L_x_3697:
        /* <DEDUP_REMOVED lines=12> */
[----:B------:R-:W-:Y:S02]  /*2520*/  IADD3 R24, PT, PT, R26, 0x2, RZ ;  /* 0x000000021a187810 */ /* 0x000fe40007ffe0ff */
[-C--:B------:R-:W-:Y:S02]  /*2530*/  ISETP.EQ.OR P5, PT, R22, R3.reuse, P3 ;  /* 0x000000031600720c */ /* 0x080fe40001fa2670 */
[----:B------:R-:W-:Y:S02]  /*2540*/  IADD3 R28, PT, PT, R26, 0x3, RZ ;  /* 0x000000031a1c7810 */ /* 0x000fe40007ffe0ff */
[----:B------:R-:W-:-:S09]  /*2550*/  ISETP.EQ.OR P4, PT, R24, R3, P3 ;  /* 0x000000031800720c */ /* 0x000fd20001f82670 */
[----:B------:R-:W-:-:S04]  /*2560*/  @!P5 IMAD R23, R22, R5, R0 ;  /* 0x000000051617d224 */ /* 0x000fc800078e0200 */
[----:B-1----:R-:W-:Y:S02]  /*2570*/  @!P4 IMAD R25, R24, R5, R0 ;  /* 0x000000051819c224 */ /* 0x002fe400078e0200 */
        /* <DEDUP_REMOVED lines=17> */
.L_x_3699:
        /* <DEDUP_REMOVED lines=18> */
.L_x_3700:
        /* <DEDUP_REMOVED lines=9> */
.L_x_3701:
[----:B------:R-:W-:Y:S05]  /*2840*/  BSYNC.RECONVERGENT B0 ;  /* 0x0000000000007941 */ /* 0x000fea0003800200 */
.L_x_3694:
        /* <DEDUP_REMOVED lines=26> */
[----:B------:R-:W-:Y:S01]  /*29f0*/  HFMA2 R27, -RZ, RZ, 1.875, 0 ;  /* 0x3f800000ff1b7431 */ /* 0x000fe200000001ff */
[----:B-1----:R-:W-:Y:S01]  /*2a00*/  UISETP.NE.AND UP0, UPT, UR4, URZ, UPT ;  /* 0x000000ff0400728c */ /* 0x002fe2000bf05270 */
[----:B------:R-:W-:Y:S01]  /*2a10*/  BSSY.RECONVERGENT B0, `(.L_x_3702) ;  /* 0x0000387000007945 */ /* 0x000fe20003800200 */
[----:B0-----:R-:W-:-:S04]  /*2a20*/  @P2 FADD.FTZ R28, R28, R29 ;  /* 0x0000001d1c1c2221 */ /* 0x001fc80000010000 */
[----:B------:R0:W1:Y:S03]  /*2a30*/  @P2 MUFU.RSQ R27, R28 ;  /* 0x0000001c001b2308 */ /* 0x0000660000001400 */
[----:B------:R-:W-:Y:S05]  /*2a40*/  BRA.U UP0, `(.L_x_3703) ;  /* 0x0000001500cc7547 */ /* 0x000fea000b800000 */
[----:B------:R-:W2:Y:S01]  /*2a50*/  LDCU.64 UR10, c[0x0][0x3e8] ;  /* 0x00007d00ff0a77ac */ /* 0x000ea20008000a00 */
[----:B------:R-:W-:Y:S01]  /*2a60*/  BSSY.RECONVERGENT B1, `(.L_x_3704) ;  /* 0x000001d000017945 */ /* 0x000fe20003800200 */
[C---:B0-----:R-:W-:Y:S02]  /*2a70*/  IADD3 R28, PT, PT, R69.reuse, 0x40, RZ ;  /* 0x00000040451c7810 */ /* 0x041fe40007ffe0ff */
[C---:B------:R-:W-:Y:S02]  /*2a80*/  IADD3 R30, PT, PT, R69.reuse, 0x50, RZ ;  /* 0x00000050451e7810 */ /* 0x040fe40007ffe0ff */
        /* <DEDUP_REMOVED lines=11> */
[----:B------:R-:W-:Y:S01]  /*2b40*/  FADD.FTZ R48, -R26, R48 ;  /* 0x000000301a307221 */ /* 0x000fe20000010100 */
[----:B------:R-:W-:Y:S01]  /*2b50*/  MOV R33, R73 ;  /* 0x0000004900217202 */ /* 0x000fe20000000f00 */
[----:B------:R-:W2:Y:S02]  /*2b60*/  LDCU.64 UR6, c[0x0][0x380] ;  /* 0x00007000ff0677ac */ /* 0x000ea40008000a00 */
[----:B-1----:R-:W-:Y:S01]  /*2b70*/  FMUL.FTZ R25, R48, R27 ;  /* 0x0000001b30197220 */ /* 0x002fe20000410000 */
[----:B0-----:R-:W-:Y:S02]  /*2b80*/  IMAD R24, R9, UR12, RZ ;  /* 0x0000000c09187c24 */ /* 0x001fe4000f8e02ff */
[----:B------:R-:W-:-:S04]  /*2b90*/  IMAD.WIDE.U32 R32, R69, UR12, R32 ;  /* 0x0000000c45207c25 */ /* 0x000fc8000f8e0020 */
[----:B------:R-:W-:Y:S02]  /*2ba0*/  IMAD R29, R69, UR13, R24 ;  /* 0x0000000d451d7c24 */ /* 0x000fe4000f8e0218 */
[----:B------:R-:W-:Y:S01]  /*2bb0*/  FADD.FTZ R24, -R26, R49 ;  /* 0x000000311a187221 */ /* 0x000fe20000010100 */
[----:B--2---:R-:W-:Y:S02]  /*2bc0*/  LEA R34, P2, R32, UR6, 0x2 ;  /* 0x0000000620227c11 */ /* 0x004fe4000f8410ff */
[----:B------:R-:W-:Y:S01]  /*2bd0*/  IADD3 R29, PT, PT, R33, R29, RZ ;  /* 0x0000001d211d7210 */ /* 0x000fe20007ffe0ff */
[----:B------:R-:W-:Y:S01]  /*2be0*/  FMUL.FTZ R48, R24, R27 ;  /* 0x0000001b18307220 */ /* 0x000fe20000410000 */
[----:B-----5:R-:W-:Y:S02]  /*2bf0*/  FFMA.FTZ R24, R20, R25, R22 ;  /* 0x0000001914187223 */ /* 0x020fe40000010016 */
[----:B------:R-:W-:Y:S01]  /*2c00*/  LEA.HI.X R35, R32, UR7, R29, 0x2, P2 ;  /* 0x0000000720237c11 */ /* 0x000fe200090f141d */
[----:B------:R-:W-:-:S05]  /*2c10*/  FFMA.FTZ R25, R21, R48, R23 ;  /* 0x0000003015197223 */ /* 0x000fca0000010017 */
[----:B------:R0:W-:Y:S02]  /*2c20*/  STG.E.64 desc[UR8][R34.64], R24 ;  /* 0x0000001822007986 */ /* 0x0001e4000c101b08 */
.L_x_3705:
[----:B------:R-:W-:Y:S05]  /*2c30*/  BSYNC.RECONVERGENT B1 ;  /* 0x0000000000017941 */ /* 0x000fea0003800200 */
.L_x_3704:
[----:B------:R-:W-:Y:S04]  /*2c40*/  BSSY.RECONVERGENT B1, `(.L_x_3706) ;  /* 0x0000013000017945 */ /* 0x000fe80003800200 */
[----:B------:R-:W-:Y:S05]  /*2c50*/  @P3 BRA `(.L_x_3707) ;  /* 0x0000000000443947 */ /* 0x000fea0003800000 */
[----:B------:R-:W2:Y:S01]  /*2c60*/  LDCU.64 UR6, c[0x0][0x3e0] ;  /* 0x00007c00ff0677ac */ /* 0x000ea20008000a00 */
[----:B------:R-:W-:Y:S01]  /*2c70*/  MOV R32, R74 ;  /* 0x0000004a00207202 */ /* 0x000fe20000000f00 */
[C---:B------:R-:W-:Y:S01]  /*2c80*/  FADD.FTZ R46, -R26.reuse, R46 ;  /* 0x0000002e1a2e7221 */ /* 0x040fe20000010100 */
[----:B------:R-:W-:Y:S01]  /*2c90*/  MOV R33, R73 ;  /* 0x0000004900217202 */ /* 0x000fe20000000f00 */
[----:B------:R-:W3:Y:S01]  /*2ca0*/  LDCU.64 UR12, c[0x0][0x380] ;  /* 0x00007000ff0c77ac */ /* 0x000ee20008000a00 */
[----:B0-----:R-:W-:Y:S01]  /*2cb0*/  FADD.FTZ R24, -R26, R47 ;  /* 0x0000002f1a187221 */ /* 0x001fe20000010100 */
[----:B--2---:R-:W-:Y:S02]  /*2cc0*/  IMAD R25, R13, UR6, RZ ;  /* 0x000000060d197c24 */ /* 0x004fe4000f8e02ff */
[----:B------:R-:W-:-:S04]  /*2cd0*/  IMAD.WIDE.U32 R32, R68, UR6, R32 ;  /* 0x0000000644207c25 */ /* 0x000fc8000f8e0020 */
[----:B------:R-:W-:Y:S02]  /*2ce0*/  IMAD R29, R68, UR7, R25 ;  /* 0x00000007441d7c24 */ /* 0x000fe4000f8e0219 */
[-C--:B-1----:R-:W-:Y:S01]  /*2cf0*/  FMUL.FTZ R25, R46, R27.reuse ;  /* 0x0000001b2e197220 */ /* 0x082fe20000410000 */
[----:B---3--:R-:W-:Y:S01]  /*2d00*/  LEA R34, P2, R32, UR12, 0x2 ;  /* 0x0000000c20227c11 */ /* 0x008fe2000f8410ff */
[----:B------:R-:W-:Y:S01]  /*2d10*/  FMUL.FTZ R46, R24, R27 ;  /* 0x0000001b182e7220 */ /* 0x000fe20000410000 */
[----:B------:R-:W-:Y:S01]  /*2d20*/  IADD3 R29, PT, PT, R33, R29, RZ ;  /* 0x0000001d211d7210 */ /* 0x000fe20007ffe0ff */
[----:B-----5:R-:W-:Y:S02]  /*2d30*/  FFMA.FTZ R24, R20, R25, R22 ;  /* 0x0000001914187223 */ /* 0x020fe40000010016 */
[----:B------:R-:W-:Y:S01]  /*2d40*/  FFMA.FTZ R25, R21, R46, R23 ;  /* 0x0000002e15197223 */ /* 0x000fe20000010017 */
[----:B------:R-:W-:-:S05]  /*2d50*/  LEA.HI.X R35, R32, UR13, R29, 0x2, P2 ;  /* 0x0000000d20237c11 */ /* 0x000fca00090f141d */
[----:B------:R2:W-:Y:S02]  /*2d60*/  STG.E.64 desc[UR8][R34.64], R24 ;  /* 0x0000001822007986 */ /* 0x0005e4000c101b08 */
.L_x_3707:
[----:B------:R-:W-:Y:S05]  /*2d70*/  BSYNC.RECONVERGENT B1 ;  /* 0x0000000000017941 */ /* 0x000fea0003800200 */
.L_x_3706:
[----:B------:R-:W-:Y:S04]  /*2d80*/  BSSY.RECONVERGENT B1, `(.L_x_3708) ;  /* 0x0000013000017945 */ /* 0x000fe80003800200 */
[----:B------:R-:W-:Y:S05]  /*2d90*/  @P4 BRA `(.L_x_3709) ;  /* 0x0000000000444947 */ /* 0x000fea0003800000 */
[----:B------:R-:W3:Y:S01]  /*2da0*/  LDCU.64 UR6, c[0x0][0x3e0] ;  /* 0x00007c00ff0677ac */ /* 0x000ee20008000a00 */
[----:B------:R-:W-:Y:S01]  /*2db0*/  MOV R32, R74 ;  /* 0x0000004a00207202 */ /* 0x000fe20000000f00 */
[----:B------:R-:W-:Y:S01]  /*2dc0*/  FADD.FTZ R50, -R26, R50 ;  /* 0x000000321a327221 */ /* 0x000fe20000010100 */
[----:B------:R-:W-:Y:S01]  /*2dd0*/  MOV R33, R73 ;  /* 0x0000004900217202 */ /* 0x000fe20000000f00 */
[----:B------:R-:W4:Y:S02]  /*2de0*/  LDCU.64 UR12, c[0x0][0x380] ;  /* 0x00007000ff0c77ac */ /* 0x000f240008000a00 */
[----:B012---:R-:W-:Y:S01]  /*2df0*/  FMUL.FTZ R25, R50, R27 ;  /* 0x0000001b32197220 */ /* 0x007fe20000410000 */
[----:B---3--:R-:W-:Y:S02]  /*2e00*/  IMAD R24, R62, UR6, RZ ;  /* 0x000000063e187c24 */ /* 0x008fe4000f8e02ff */
[----:B------:R-:W-:-:S04]  /*2e10*/  IMAD.WIDE.U32 R32, R67, UR6, R32 ;  /* 0x0000000643207c25 */ /* 0x000fc8000f8e0020 */
[----:B------:R-:W-:Y:S02]  /*2e20*/  IMAD R29, R67, UR7, R24 ;  /* 0x00000007431d7c24 */ /* 0x000fe4000f8e0218 */
[----:B------:R-:W-:Y:S01]  /*2e30*/  FADD.FTZ R24, -R26, R51 ;  /* 0x000000331a187221 */ /* 0x000fe20000010100 */
[----:B----4-:R-:W-:Y:S02]  /*2e40*/  LEA R34, P2, R32, UR12, 0x2 ;  /* 0x0000000c20227c11 */ /* 0x010fe4000f8410ff */
[----:B------:R-:W-:Y:S01]  /*2e50*/  IADD3 R29, PT, PT, R33, R29, RZ ;  /* 0x0000001d211d7210 */ /* 0x000fe20007ffe0ff */
[----:B------:R-:W-:Y:S01]  /*2e60*/  FMUL.FTZ R46, R24, R27 ;  /* 0x0000001b182e7220 */ /* 0x000fe20000410000 */
[----:B-----5:R-:W-:Y:S02]  /*2e70*/  FFMA.FTZ R24, R20, R25, R22 ;  /* 0x0000001914187223 */ /* 0x020fe40000010016 */
[----:B------:R-:W-:Y:S01]  /*2e80*/  LEA.HI.X R35, R32, UR13, R29, 0x2, P2 ;  /* 0x0000000d20237c11 */ /* 0x000fe200090f141d */
[----:B------:R-:W-:-:S05]  /*2e90*/  FFMA.FTZ R25, R21, R46, R23 ;  /* 0x0000002e15197223 */ /* 0x000fca0000010017 */
[----:B------:R3:W-:Y:S02]  /*2ea0*/  STG.E.64 desc[UR8][R34.64], R24 ;  /* 0x0000001822007986 */ /* 0x0007e4000c101b08 */
.L_x_3709:
[----:B------:R-:W-:Y:S05]  /*2eb0*/  BSYNC.RECONVERGENT B1 ;  /* 0x0000000000017941 */ /* 0x000fea0003800200 */
.L_x_3708:
[----:B------:R-:W-:Y:S04]  /*2ec0*/  BSSY.RECONVERGENT B1, `(.L_x_3710) ;  /* 0x0000013000017945 */ /* 0x000fe80003800200 */
[----:B------:R-:W-:Y:S05]  /*2ed0*/  @P1 BRA `(.L_x_3711) ;  /* 0x0000000000441947 */ /* 0x000fea0003800000 */
[----:B------:R-:W4:Y:S01]  /*2ee0*/  LDCU.64 UR6, c[0x0][0x3e0] ;  /* 0x00007c00ff0677ac */ /* 0x000f220008000a00 */
[----:B------:R-:W-:Y:S01]  /*2ef0*/  MOV R32, R74 ;  /* 0x0000004a00207202 */ /* 0x000fe20000000f00 */
[C---:B------:R-:W-:Y:S01]  /*2f00*/  FADD.FTZ R52, -R26.reuse, R52 ;  /* 0x000000341a347221 */ /* 0x040fe20000010100 */
[----:B------:R-:W-:Y:S01]  /*2f10*/  MOV R33, R73 ;  /* 0x0000004900217202 */ /* 0x000fe20000000f00 */
[----:B------:R-:W4:Y:S01]  /*2f20*/  LDCU.64 UR12, c[0x0][0x380] ;  /* 0x00007000ff0c77ac */ /* 0x000f220008000a00 */
[----:B0-23--:R-:W-:-:S04]  /*2f30*/  FADD.FTZ R24, -R26, R53 ;  /* 0x000000351a187221 */ /* 0x00dfc80000010100 */
[----:B-1----:R-:W-:Y:S01]  /*2f40*/  FMUL.FTZ R46, R24, R27 ;  /* 0x0000001b182e7220 */ /* 0x002fe20000410000 */
[----:B----4-:R-:W-:Y:S02]  /*2f50*/  IMAD R25, R63, UR6, RZ ;  /* 0x000000063f197c24 */ /* 0x010fe4000f8e02ff */
[----:B------:R-:W-:-:S04]  /*2f60*/  IMAD.WIDE.U32 R32, R10, UR6, R32 ;  /* 0x000000060a207c25 */ /* 0x000fc8000f8e0020 */
[----:B------:R-:W-:Y:S02]  /*2f70*/  IMAD R29, R10, UR7, R25 ;  /* 0x000000070a1d7c24 */ /* 0x000fe4000f8e0219 */
[----:B------:R-:W-:Y:S01]  /*2f80*/  FMUL.FTZ R25, R52, R27 ;  /* 0x0000001b34197220 */ /* 0x000fe20000410000 */
[----:B------:R-:W-:Y:S02]  /*2f90*/  LEA R34, P1, R32, UR12, 0x2 ;  /* 0x0000000c20227c11 */ /* 0x000fe4000f8210ff */
[----:B------:R-:W-:Y:S01]  /*2fa0*/  IADD3 R29, PT, PT, R33, R29, RZ ;  /* 0x0000001d211d7210 */ /* 0x000fe20007ffe0ff */
[----:B-----5:R-:W-:Y:S01]  /*2fb0*/  FFMA.FTZ R24, R20, R25, R22 ;  /* 0x0000001914187223 */ /* 0x020fe20000010016 */
[----:B------:R-:W-:Y:S02]  /*2fc0*/  FFMA.FTZ R25, R21, R46, R23 ;  /* 0x0000002e15197223 */ /* 0x000fe40000010017 */
[----:B------:R-:W-:-:S05]  /*2fd0*/  LEA.HI.X R35, R32, UR13, R29, 0x2, P1 ;  /* 0x0000000d20237c11 */ /* 0x000fca00088f141d */
[----:B------:R4:W-:Y:S02]  /*2fe0*/  STG.E.64 desc[UR8][R34.64], R24 ;  /* 0x0000001822007986 */ /* 0x0009e4000c101b08 */
.L_x_3711:
[----:B------:R-:W-:Y:S05]  /*2ff0*/  BSYNC.RECONVERGENT B1 ;  /* 0x0000000000017941 */ /* 0x000fea0003800200 */
.L_x_3710:
[----:B------:R-:W-:Y:S01]  /*3000*/  ISETP.GE.U32.AND P5, PT, R28, UR10, PT ;  /* 0x0000000a1c007c0c */ /* 0x000fe2000bfa6070 */
[----:B------:R-:W-:Y:S01]  /*3010*/  BSSY.RECONVERGENT B1, `(.L_x_3712) ;  /* 0x000002a000017945 */ /* 0x000fe20003800200 */
[----:B0-234-:R-:W-:Y:S02]  /*3020*/  SHF.R.S32.HI R25, RZ, 0x1f, R28 ;  /* 0x0000001fff197819 */ /* 0x01dfe4000001141c */
[----:B------:R-:W-:Y:S02]  /*3030*/  IADD3 R49, PT, PT, R69, 0x60, RZ ;  /* 0x0000006045317810 */ /* 0x000fe40007ffe0ff */
[----:B------:R-:W-:Y:S02]  /*3040*/  ISETP.GE.AND.EX P5, PT, R25, UR11, PT, P5 ;  /* 0x0000000b19007c0c */ /* 0x000fe4000bfa6350 */
[C---:B------:R-:W-:Y:S02]  /*3050*/  IADD3 R47, PT, PT, R69.reuse, 0x70, RZ ;  /* 0x00000070452f7810 */ /* 0x040fe40007ffe0ff */
[----:B------:R-:W-:-:S02]  /*3060*/  IADD3 R35, PT, PT, R69, 0x80, RZ ;  /* 0x0000008045237810 */ /* 0x000fc40007ffe0ff */
[----:B------:R-:W-:Y:S02]  /*3070*/  IADD3 R31, PT, PT, R69, 0x90, RZ ;  /* 0x00000090451f7810 */ /* 0x000fe40007ffe0ff */
[----:B------:R-:W-:Y:S02]  /*3080*/  ISETP.GE.U32.AND P2, PT, R30, UR10, PT ;  /* 0x0000000a1e007c0c */ /* 0x000fe4000bf46070 */
[----:B------:R-:W-:Y:S02]  /*3090*/  ISETP.GE.U32.AND P1, PT, R49, UR10, PT ;  /* 0x0000000a31007c0c */ /* 0x000fe4000bf26070 */
[----:B------:R-:W-:Y:S02]  /*30a0*/  ISETP.GE.U32.AND P6, PT, R47, UR10, PT ;  /* 0x0000000a2f007c0c */ /* 0x000fe4000bfc6070 */
[----:B------:R-:W-:Y:S02]  /*30b0*/  ISETP.GE.U32.AND P3, PT, R35, UR10, PT ;  /* 0x0000000a23007c0c */ /* 0x000fe4000bf66070 */
[----:B------:R-:W-:-:S02]  /*30c0*/  ISETP.GE.U32.AND P4, PT, R31, UR10, PT ;  /* 0x0000000a1f007c0c */ /* 0x000fc4000bf86070 */
[----:B------:R-:W-:Y:S02]  /*30d0*/  SHF.R.S32.HI R51, RZ, 0x1f, R30 ;  /* 0x0000001fff337819 */ /* 0x000fe4000001141e */
[----:B------:R-:W-:Y:S02]  /*30e0*/  SHF.R.S32.HI R50, RZ, 0x1f, R49 ;  /* 0x0000001fff327819 */ /* 0x000fe40000011431 */
[----:B------:R-:W-:Y:S02]  /*30f0*/  SHF.R.S32.HI R48, RZ, 0x1f, R47 ;  /* 0x0000001fff307819 */ /* 0x000fe4000001142f */
[----:B------:R-:W-:Y:S02]  /*3100*/  SHF.R.S32.HI R46, RZ, 0x1f, R35 ;  /* 0x0000001fff2e7819 */ /* 0x000fe40000011423 */
[----:B------:R-:W-:Y:S02]  /*3110*/  SHF.R.S32.HI R32, RZ, 0x1f, R31 ;  /* 0x0000001fff207819 */ /* 0x000fe4000001141f */
[----:B------:R-:W-:-:S02]  /*3120*/  ISETP.GE.AND.EX P2, PT, R51, UR11, PT, P2 ;  /* 0x0000000b33007c0c */ /* 0x000fc4000bf46320 */
[----:B------:R-:W-:Y:S02]  /*3130*/  ISETP.GE.AND.EX P1, PT, R50, UR11, PT, P1 ;  /* 0x0000000b32007c0c */ /* 0x000fe4000bf26310 */
[----:B------:R-:W-:Y:S02]  /*3140*/  ISETP.GE.AND.EX P6, PT, R48, UR11, PT, P6 ;  /* 0x0000000b30007c0c */ /* 0x000fe4000bfc6360 */
[----:B------:R-:W-:Y:S02]  /*3150*/  ISETP.GE.AND.EX P3, PT, R46, UR11, PT, P3 ;  /* 0x0000000b2e007c0c */ /* 0x000fe4000bf66330 */
[----:B------:R-:W-:Y:S02]  /*3160*/  ISETP.GE.AND.EX P4, PT, R32, UR11, PT, P4 ;  /* 0x0000000b20007c0c */ /* 0x000fe4000bf86340 */
[C---:B------:R-:W-:Y:S02]  /*3170*/  IADD3 R33, PT, PT, R69.reuse, 0xa0, RZ ;  /* 0x000000a045217810 */ /* 0x040fe40007ffe0ff */
[----:B------:R-:W-:Y:S01]  /*3180*/  IADD3 R34, PT, PT, R69, 0xb0, RZ ;  /* 0x000000b045227810 */ /* 0x000fe20007ffe0ff */
[----:B------:R-:W-:Y:S08]  /*3190*/  @P5 BRA `(.L_x_3713) ;  /* 0x0000000000445947 */ /* 0x000ff00003800000 */
[----:B------:R-:W0:Y:S01]  /*31a0*/  LDCU.64 UR6, c[0x0][0x3e0] ;  /* 0x00007c00ff0677ac */ /* 0x000e220008000a00 */
[----:B------:R-:W-:Y:S01]  /*31b0*/  MOV R24, R74 ;  /* 0x0000004a00187202 */ /* 0x000fe20000000f00 */
[----:B------:R-:W-:Y:S01]  /*31c0*/  FADD.FTZ R42, -R26, R42 ;  /* 0x0000002a1a2a7221 */ /* 0x000fe20000010100 */
[----:B------:R-:W2:Y:S01]  /*31d0*/  LDCU.64 UR12, c[0x0][0x380] ;  /* 0x00007000ff0c77ac */ /* 0x000ea20008000a00 */
[----:B0-----:R-:W-:-:S04]  /*31e0*/  IMAD R25, R25, UR6, RZ ;  /* 0x0000000619197c24 */ /* 0x001fc8000f8e02ff */
[----:B------:R-:W-:Y:S01]  /*31f0*/  IMAD R29, R28, UR7, R25 ;  /* 0x000000071c1d7c24 */ /* 0x000fe2000f8e0219 */
[----:B------:R-:W-:-:S03]  /*3200*/  MOV R25, R73 ;  /* 0x0000004900197202 */ /* 0x000fc60000000f00 */
[----:B------:R-:W-:-:S05]  /*3210*/  IMAD.WIDE.U32 R24, R28, UR6, R24 ;  /* 0x000000061c187c25 */ /* 0x000fca000f8e0018 */
[----:B------:R-:W-:Y:S01]  /*3220*/  IADD3 R29, PT, PT, R25, R29, RZ ;  /* 0x0000001d191d7210 */ /* 0x000fe20007ffe0ff */
[----:B-1----:R-:W-:Y:S01]  /*3230*/  FMUL.FTZ R25, R42, R27 ;  /* 0x0000001b2a197220 */ /* 0x002fe20000410000 */
[----:B--2---:R-:W-:-:S04]  /*3240*/  LEA R28, P5, R24, UR12, 0x2 ;  /* 0x0000000c181c7c11 */ /* 0x004fc8000f8a10ff */
[----:B------:R-:W-:Y:S01]  /*3250*/  LEA.HI.X R29, R24, UR13, R29, 0x2, P5 ;  /* 0x0000000d181d7c11 */ /* 0x000fe2000a8f141d */
[----:B------:R-:W-:-:S04]  /*3260*/  FADD.FTZ R24, -R26, R43 ;  /* 0x0000002b1a187221 */ /* 0x000fc80000010100 */
[----:B------:R-:W-:Y:S01]  /*3270*/  FMUL.FTZ R42, R24, R27 ;  /* 0x0000001b182a7220 */ /* 0x000fe20000410000 */
[----:B-----5:R-:W-:-:S03]  /*3280*/  FFMA.FTZ R24, R20, R25, R22 ;  /* 0x0000001914187223 */ /* 0x020fc60000010016 */
[----:B------:R-:W-:-:S05]  /*3290*/  FFMA.FTZ R25, R21, R42, R23 ;  /* 0x0000002a15197223 */ /* 0x000fca0000010017 */
[----:B------:R0:W-:Y:S02]  /*32a0*/  STG.E.64 desc[UR8][R28.64], R24 ;  /* 0x000000181c007986 */ /* 0x0001e4000c101b08 */
.L_x_3713:
[----:B------:R-:W-:Y:S05]  /*32b0*/  BSYNC.RECONVERGENT B1 ;  /* 0x0000000000017941 */ /* 0x000fea0003800200 */
.L_x_3712:
[----:B------:R-:W-:Y:S04]  /*32c0*/  BSSY.RECONVERGENT B1, `(.L_x_3714) ;  /* 0x0000013000017945 */ /* 0x000fe80003800200 */
[----:B------:R-:W-:Y:S05]  /*32d0*/  @P2 BRA `(.L_x_3715) ;  /* 0x0000000000442947 */ /* 0x000fea0003800000 */
[----:B------:R-:W2:Y:S01]  /*32e0*/  LDCU.64 UR6, c[0x0][0x3e0] ;  /* 0x00007c00ff0677ac */ /* 0x000ea20008000a00 */
[----:B0-----:R-:W-:Y:S01]  /*32f0*/  MOV R24, R74 ;  /* 0x0000004a00187202 */ /* 0x001fe20000000f00 */
[----:B------:R-:W-:Y:S01]  /*3300*/  FADD.FTZ R14, -R26, R14 ;  /* 0x0000000e1a0e7221 */ /* 0x000fe20000010100 */
[----:B------:R-:W-:Y:S01]  /*3310*/  MOV R25, R73 ;  /* 0x0000004900197202 */ /* 0x000fe20000000f00 */
        /* <DEDUP_REMOVED lines=13> */
.L_x_3715:
[----:B------:R-:W-:Y:S05]  /*33f0*/  BSYNC.RECONVERGENT B1 ;  /* 0x0000000000017941 */ /* 0x000fea0003800200 */
.L_x_3714:
[----:B------:R-:W-:Y:S04]  /*3400*/  BSSY.RECONVERGENT B1, `(.L_x_3716) ;  /* 0x0000013000017945 */ /* 0x000fe80003800200 */
[----:B------:R-:W-:Y:S05]  /*3410*/  @P1 BRA `(.L_x_3717) ;  /* 0x0000000000441947 */ /* 0x000fea0003800000 */
[----:B------:R-:W3:Y:S01]  /*3420*/  LDCU.64 UR6, c[0x0][0x3e0] ;  /* 0x00007c00ff0677ac */ /* 0x000ee20008000a00 */
[----:B0-----:R-:W-:Y:S01]  /*3430*/  MOV R24, R74 ;  /* 0x0000004a00187202 */ /* 0x001fe20000000f00 */
[C---:B------:R-:W-:Y:S01]  /*3440*/  FADD.FTZ R16, -R26.reuse, R16 ;  /* 0x000000101a107221 */ /* 0x040fe20000010100 */
[----:B------:R-:W-:Y:S01]  /*3450*/  MOV R25, R73 ;  /* 0x0000004900197202 */ /* 0x000fe20000000f00 */
[----:B------:R-:W0:Y:S01]  /*3460*/  LDCU.64 UR12, c[0x0][0x380] ;  /* 0x00007000ff0c77ac */ /* 0x000e220008000a00 */
[----:B--2---:R-:W-:Y:S01]  /*3470*/  FADD.FTZ R14, -R26, R17 ;  /* 0x000000111a0e7221 */ /* 0x004fe20000010100 */
[----:B-1----:R-:W-:-:S03]  /*3480*/  FMUL.FTZ R15, R16, R27 ;  /* 0x0000001b100f7220 */ /* 0x002fc60000410000 */
        /* <DEDUP_REMOVED lines=9> */
[----:B------:R3:W-:Y:S02]  /*3520*/  STG.E.64 desc[UR8][R16.64], R14 ;  /* 0x0000000e10007986 */ /* 0x0007e4000c101b08 */
.L_x_3717:
[----:B------:R-:W-:Y:S05]  /*3530*/  BSYNC.RECONVERGENT B1 ;  /* 0x0000000000017941 */ /* 0x000fea0003800200 */
.L_x_3716:
[----:B------:R-:W-:Y:S04]  /*3540*/  BSSY.RECONVERGENT B1, `(.L_x_3718) ;  /* 0x0000013000017945 */ /* 0x000fe80003800200 */
[----:B------:R-:W-:Y:S05]  /*3550*/  @P6 BRA `(.L_x_3719) ;  /* 0x0000000000446947 */ /* 0x000fea0003800000 */
[----:B------:R-:W4:Y:S01]  /*3560*/  LDCU.64 UR6, c[0x0][0x3e0] ;  /* 0x00007c00ff0677ac */ /* 0x000f220008000a00 */
[----:B---3--:R-:W-:Y:S01]  /*3570*/  MOV R16, R74 ;  /* 0x0000004a00107202 */ /* 0x008fe20000000f00 */
[C---:B------:R-:W-:Y:S01]  /*3580*/  FADD.FTZ R18, -R26.reuse, R18 ;  /* 0x000000121a127221 */ /* 0x040fe20000010100 */
[----:B------:R-:W-:Y:S01]  /*3590*/  MOV R17, R73 ;  /* 0x0000004900117202 */ /* 0x000fe20000000f00 */
[----:B------:R-:W3:Y:S01]  /*35a0*/  LDCU.64 UR12, c[0x0][0x380] ;  /* 0x00007000ff0c77ac */ /* 0x000ee20008000a00 */
[----:B--2---:R-:W-:Y:S01]  /*35b0*/  FADD.FTZ R14, -R26, R19 ;  /* 0x000000131a0e7221 */ /* 0x004fe20000010100 */
[----:B-1----:R-:W-:-:S03]  /*35c0*/  FMUL.FTZ R15, R18, R27 ;  /* 0x0000001b120f7220 */ /* 0x002fc60000410000 */
[----:B0-----:R-:W-:Y:S01]  /*35d0*/  FMUL.FTZ R24, R14, R27 ;  /* 0x0000001b0e187220 */ /* 0x001fe20000410000 */
[----:B-----5:R-:W-:-:S03]  /*35e0*/  FFMA.FTZ R14, R20, R15, R22 ;  /* 0x0000000f140e7223 */ /* 0x020fc60000010016 */
[----:B------:R-:W-:Y:S01]  /*35f0*/  FFMA.FTZ R15, R21, R24, R23 ;  /* 0x00000018150f7223 */ /* 0x000fe20000010017 */
[----:B----4-:R-:W-:Y:S02]  /*3600*/  IMAD R48, R48, UR6, RZ ;  /* 0x0000000630307c24 */ /* 0x010fe4000f8e02ff */
[----:B------:R-:W-:-:S04]  /*3610*/  IMAD.WIDE.U32 R16, R47, UR6, R16 ;  /* 0x000000062f107c25 */ /* 0x000fc8000f8e0010 */
[----:B------:R-:W-:Y:S01]  /*3620*/  IMAD R47, R47, UR7, R48 ;  /* 0x000000072f2f7c24 */ /* 0x000fe2000f8e0230 */
[----:B---3--:R-:W-:-:S04]  /*3630*/  LEA R18, P1, R16, UR12, 0x2 ;  /* 0x0000000c10127c11 */ /* 0x008fc8000f8210ff */
[----:B------:R-:W-:-:S04]  /*3640*/  IADD3 R47, PT, PT, R17, R47, RZ ;  /* 0x0000002f112f7210 */ /* 0x000fc80007ffe0ff */
[----:B------:R-:W-:-:S05]  /*3650*/  LEA.HI.X R19, R16, UR13, R47, 0x2, P1 ;  /* 0x0000000d10137c11 */ /* 0x000fca00088f142f */
[----:B------:R4:W-:Y:S02]  /*3660*/  STG.E.64 desc[UR8][R18.64], R14 ;  /* 0x0000000e12007986 */ /* 0x0009e4000c101b08 */
.L_x_3719:
[----:B------:R-:W-:Y:S05]  /*3670*/  BSYNC.RECONVERGENT B1 ;  /* 0x0000000000017941 */ /* 0x000fea0003800200 */
.L_x_3718:
[----:B------:R-:W-:Y:S04]  /*3680*/  BSSY.RECONVERGENT B1, `(.L_x_3720) ;  /* 0x0000013000017945 */ /* 0x000fe80003800200 */
[----:B------:R-:W-:Y:S05]  /*3690*/  @P3 BRA `(.L_x_3721) ;  /* 0x0000000000443947 */ /* 0x000fea0003800000 */
[----:B------:R-:W0:Y:S01]  /*36a0*/  LDCU.64 UR6, c[0x0][0x3e0] ;  /* 0x00007c00ff0677ac */ /* 0x000e220008000a00 */
[----:B---3--:R-:W-:Y:S01]  /*36b0*/  MOV R16, R74 ;  /* 0x0000004a00107202 */ /* 0x008fe20000000f00 */
[C---:B------:R-:W-:Y:S01]  /*36c0*/  FADD.FTZ R36, -R26.reuse, R36 ;  /* 0x000000241a247221 */ /* 0x040fe20000010100 */
[----:B------:R-:W-:Y:S01]  /*36d0*/  MOV R17, R73 ;  /* 0x0000004900117202 */ /* 0x000fe20000000f00 */
[----:B------:R-:W3:Y:S01]  /*36e0*/  LDCU.64 UR12, c[0x0][0x380] ;  /* 0x00007000ff0c77ac */ /* 0x000ee20008000a00 */
[----:B--2-4-:R-:W-:Y:S01]  /*36f0*/  FADD.FTZ R14, -R26, R37 ;  /* 0x000000251a0e7221 */ /* 0x014fe20000010100 */
[----:B-1----:R-:W-:-:S03]  /*3700*/  FMUL.FTZ R15, R36, R27 ;  /* 0x0000001b240f7220 */ /* 0x002fc60000410000 */
[----:B0-----:R-:W-:Y:S01]  /*3710*/  FMUL.FTZ R24, R14, R27 ;  /* 0x0000001b0e187220 */ /* 0x001fe20000410000 */
[----:B-----5:R-:W-:-:S03]  /*3720*/  FFMA.FTZ R14, R20, R15, R22 ;  /* 0x0000000f140e7223 */ /* 0x020fc60000010016 */
[----:B------:R-:W-:Y:S01]  /*3730*/  FFMA.FTZ R15, R21, R24, R23 ;  /* 0x00000018150f7223 */ /* 0x000fe20000010017 */
[----:B------:R-:W-:Y:S02]  /*3740*/  IMAD R46, R46, UR6, RZ ;  /* 0x000000062e2e7c24 */ /* 0x000fe4000f8e02ff */
[----:B------:R-:W-:-:S04]  /*3750*/  IMAD.WIDE.U32 R16, R35, UR6, R16 ;  /* 0x0000000623107c25 */ /* 0x000fc8000f8e0010 */
[----:B------:R-:W-:Y:S01]  /*3760*/  IMAD R35, R35, UR7, R46 ;  /* 0x0000000723237c24 */ /* 0x000fe2000f8e022e */
[----:B---3--:R-:W-:-:S04]  /*3770*/  LEA R18, P1, R16, UR12, 0x2 ;  /* 0x0000000c10127c11 */ /* 0x008fc8000f8210ff */
[----:B------:R-:W-:-:S04]  /*3780*/  IADD3 R35, PT, PT, R17, R35, RZ ;  /* 0x0000002311237210 */ /* 0x000fc80007ffe0ff */
[----:B------:R-:W-:-:S05]  /*3790*/  LEA.HI.X R19, R16, UR13, R35, 0x2, P1 ;  /* 0x0000000d10137c11 */ /* 0x000fca00088f1423 */
[----:B------:R0:W-:Y:S02]  /*37a0*/  STG.E.64 desc[UR8][R18.64], R14 ;  /* 0x0000000e12007986 */ /* 0x0001e4000c101b08 */
.L_x_3721:
[----:B------:R-:W-:Y:S05]  /*37b0*/  BSYNC.RECONVERGENT B1 ;  /* 0x0000000000017941 */ /* 0x000fea0003800200 */
.L_x_3720:
[----:B------:R-:W-:Y:S04]  /*37c0*/  BSSY.RECONVERGENT B1, `(.L_x_3722) ;  /* 0x0000013000017945 */ /* 0x000fe80003800200 */
[----:B------:R-:W-:Y:S05]  /*37d0*/  @P4 BRA `(.L_x_3723) ;  /* 0x0000000000444947 */ /* 0x000fea0003800000 */
[----:B------:R-:W1:Y:S01]  /*37e0*/  LDCU.64 UR6, c[0x0][0x3e0] ;  /* 0x00007c00ff0677ac */ /* 0x000e620008000a00 */
[----:B0-234-:R-:W-:Y:S01]  /*37f0*/  MOV R14, R74 ;  /* 0x0000004a000e7202 */ /* 0x01dfe20000000f00 */
[C---:B------:R-:W-:Y:S01]  /*3800*/  FADD.FTZ R38, -R26.reuse, R38 ;  /* 0x000000261a267221 */ /* 0x040fe20000010100 */
[----:B------:R-:W-:Y:S01]  /*3810*/  MOV R15, R73 ;  /* 0x00000049000f7202 */ /* 0x000fe20000000f00 */
[----:B------:R-:W0:Y:S01]  /*3820*/  LDCU.64 UR12, c[0x0][0x380] ;  /* 0x00007000ff0c77ac */ /* 0x000e220008000a00 */
[----:B------:R-:W-:Y:S01]  /*3830*/  FADD.FTZ R18, -R26, R39 ;  /* 0x000000271a127221 */ /* 0x000fe20000010100 */
        /* <DEDUP_REMOVED lines=8> */
[----:B------:R-:W-:-:S04]  /*38c0*/  IADD3 R31, PT, PT, R15, R31, RZ ;  /* 0x0000001f0f1f7210 */ /* 0x000fc80007ffe0ff */
[----:B------:R-:W-:-:S05]  /*38d0*/  LEA.HI.X R17, R14, UR13, R31, 0x2, P1 ;  /* 0x0000000d0e117c11 */ /* 0x000fca00088f141f */
[----:B------:R0:W-:Y:S02]  /*38e0*/  STG.E.64 desc[UR8][R16.64], R18 ;  /* 0x0000001210007986 */ /* 0x0001e4000c101b08 */
.L_x_3723:
[----:B------:R-:W-:Y:S05]  /*38f0*/  BSYNC.RECONVERGENT B1 ;  /* 0x0000000000017941 */ /* 0x000fea0003800200 */
.L_x_3722:
[----:B------:R-:W-:Y:S01]  /*3900*/  ISETP.GE.U32.AND P5, PT, R33, UR10, PT ;  /* 0x0000000a21007c0c */ /* 0x000fe2000bfa6070 */
[----:B------:R-:W-:Y:S01]  /*3910*/  BSSY.RECONVERGENT B1, `(.L_x_3724) ;  /* 0x0000024000017945 */ /* 0x000fe20003800200 */
[----:B0--3--:R-:W-:Y:S02]  /*3920*/  SHF.R.S32.HI R16, RZ, 0x1f, R33 ;  /* 0x0000001fff107819 */ /* 0x009fe40000011421 */
[C---:B--2---:R-:W-:Y:S02]  /*3930*/  IADD3 R28, PT, PT, R69.reuse, 0xc0, RZ ;  /* 0x000000c0451c7810 */ /* 0x044fe40007ffe0ff */
[----:B------:R-:W-:Y:S02]  /*3940*/  ISETP.GE.AND.EX P5, PT, R16, UR11, PT, P5 ;  /* 0x0000000b10007c0c */ /* 0x000fe4000bfa6350 */
        /* <DEDUP_REMOVED lines=9> */
[----:B------:R-:W-:Y:S02]  /*39e0*/  ISETP.GE.AND.EX P2, PT, R31, UR11, PT, P2 ;  /* 0x0000000b1f007c0c */ /* 0x000fe4000bf46320 */
[----:B------:R-:W-:Y:S02]  /*39f0*/  ISETP.GE.AND.EX P1, PT, R29, UR11, PT, P1 ;  /* 0x0000000b1d007c0c */ /* 0x000fe4000bf26310 */
[----:B------:R-:W-:Y:S02]  /*3a00*/  ISETP.GE.AND.EX P6, PT, R25, UR11, PT, P6 ;  /* 0x0000000b19007c0c */ /* 0x000fe4000bfc6360 */
[----:B------:R-:W-:Y:S02]  /*3a10*/  ISETP.GE.AND.EX P3, PT, R64, UR11, PT, P3 ;  /* 0x0000000b40007c0c */ /* 0x000fe4000bf66330 */
[----:B------:R-:W-:Y:S01]  /*3a20*/  ISETP.GE.AND.EX P4, PT, R65, UR11, PT, P4 ;  /* 0x0000000b41007c0c */ /* 0x000fe2000bf86340 */
[----:B------:R-:W-:-:S12]  /*3a30*/  @P5 BRA `(.L_x_3725) ;  /* 0x0000000000445947 */ /* 0x000fd80003800000 */
[----:B------:R-:W0:Y:S01]  /*3a40*/  LDCU.64 UR6, c[0x0][0x3e0] ;  /* 0x00007c00ff0677ac */ /* 0x000e220008000a00 */
[----:B----4-:R-:W-:Y:S01]  /*3a50*/  MOV R14, R74 ;  /* 0x0000004a000e7202 */ /* 0x010fe20000000f00 */
[C---:B------:R-:W-:Y:S01]  /*3a60*/  FADD.FTZ R40, -R26.reuse, R40 ;  /* 0x000000281a287221 */ /* 0x040fe20000010100 */
[----:B------:R-:W-:Y:S01]  /*3a70*/  MOV R15, R73 ;  /* 0x00000049000f7202 */ /* 0x000fe20000000f00 */
[----:B------:R-:W2:Y:S01]  /*3a80*/  LDCU.64 UR12, c[0x0][0x380] ;  /* 0x00007000ff0c77ac */ /* 0x000ea20008000a00 */
[----:B------:R-:W-:Y:S01]  /*3a90*/  FADD.FTZ R18, -R26, R41 ;  /* 0x000000291a127221 */ /* 0x000fe20000010100 */
        /* <DEDUP_REMOVED lines=8> */
[----:B------:R-:W-:-:S04]  /*3b20*/  IADD3 R33, PT, PT, R15, R33, RZ ;  /* 0x000000210f217210 */ /* 0x000fc80007ffe0ff */
[----:B------:R-:W-:-:S05]  /*3b30*/  LEA.HI.X R17, R14, UR13, R33, 0x2, P5 ;  /* 0x0000000d0e117c11 */ /* 0x000fca000a8f1421 */
[----:B------:R0:W-:Y:S02]  /*3b40*/  STG.E.64 desc[UR8][R16.64], R18 ;  /* 0x0000001210007986 */ /* 0x0001e4000c101b08 */
.L_x_3725:
[----:B------:R-:W-:Y:S05]  /*3b50*/  BSYNC.RECONVERGENT B1 ;  /* 0x0000000000017941 */ /* 0x000fea0003800200 */
.L_x_3724:
[----:B------:R-:W-:Y:S04]  /*3b60*/  BSSY.RECONVERGENT B1, `(.L_x_3726) ;  /* 0x0000013000017945 */ /* 0x000fe80003800200 */
[----:B------:R-:W-:Y:S05]  /*3b70*/  @P2 BRA `(.L_x_3727) ;  /* 0x0000000000442947 */ /* 0x000fea0003800000 */
[----:B------:R-:W2:Y:S01]  /*3b80*/  LDCU.64 UR6, c[0x0][0x3e0] ;  /* 0x00007c00ff0677ac */ /* 0x000ea20008000a00 */
[----:B----4-:R-:W-:Y:S01]  /*3b90*/  MOV R14, R74 ;  /* 0x0000004a000e7202 */ /* 0x010fe20000000f00 */
[C---:B------:R-:W-:Y:S01]  /*3ba0*/  FADD.FTZ R44, -R26.reuse, R44 ;  /* 0x0000002c1a2c7221 */ /* 0x040fe20000010100 */
[----:B------:R-:W-:Y:S01]  /*3bb0*/  MOV R15, R73 ;  /* 0x00000049000f7202 */ /* 0x000fe20000000f00 */
[----:B------:R-:W3:Y:S01]  /*3bc0*/  LDCU.64 UR12, c[0x0][0x380] ;  /* 0x00007000ff0c77ac */ /* 0x000ee20008000a00 */
[----:B0-----:R-:W-:-:S04]  /*3bd0*/  FADD.FTZ R18, -R26, R45 ;  /* 0x0000002d1a127221 */ /* 0x001fc80000010100 */
[----:B-1----:R-:W-:Y:S01]  /*3be0*/  FMUL.FTZ R30, R18, R27 ;  /* 0x0000001b121e7220 */ /* 0x002fe20000410000 */
[----:B--2---:R-:W-:Y:S02]  /*3bf0*/  IMAD R17, R31, UR6, RZ ;  /* 0x000000061f117c24 */ /* 0x004fe4000f8e02ff */
[----:B------:R-:W-:-:S04]  /*3c00*/  IMAD.WIDE.U32 R14, R34, UR6, R14 ;  /* 0x00000006220e7c25 */ /* 0x000fc8000f8e000e */
[----:B------:R-:W-:Y:S02]  /*3c10*/  IMAD R19, R34, UR7, R17 ;  /* 0x0000000722137c24 */ /* 0x000fe4000f8e0211 */
[----:B------:R-:W-:Y:S01]  /*3c20*/  FMUL.FTZ R17, R44, R27 ;  /* 0x0000001b2c117220 */ /* 0x000fe20000410000 */
[----:B---3--:R-:W-:Y:S02]  /*3c30*/  LEA R16, P2, R14, UR12, 0x2 ;  /* 0x0000000c0e107c11 */ /* 0x008fe4000f8410ff */
[----:B------:R-:W-:Y:S01]  /*3c40*/  IADD3 R19, PT, PT, R15, R19, RZ ;  /* 0x000000130f137210 */ /* 0x000fe20007ffe0ff */
[----:B-----5:R-:W-:-:S03]  /*3c50*/  FFMA.FTZ R18, R20, R17, R22 ;  /* 0x0000001114127223 */ /* 0x020fc60000010016 */
[----:B------:R-:W-:Y:S01]  /*3c60*/  LEA.HI.X R17, R14, UR13, R19, 0x2, P2 ;  /* 0x0000000d0e117c11 */ /* 0x000fe200090f1413 */
[----:B------:R-:W-:-:S05]  /*3c70*/  FFMA.FTZ R19, R21, R30, R23 ;  /* 0x0000001e15137223 */ /* 0x000fca0000010017 */
[----:B------:R2:W-:Y:S02]  /*3c80*/  STG.E.64 desc[UR8][R16.64], R18 ;  /* 0x0000001210007986 */ /* 0x0005e4000c101b08 */
.L_x_3727:
[----:B------:R-:W-:Y:S05]  /*3c90*/  BSYNC.RECONVERGENT B1 ;  /* 0x0000000000017941 */ /* 0x000fea0003800200 */
.L_x_3726:
[----:B------:R-:W-:Y:S04]  /*3ca0*/  BSSY.RECONVERGENT B1, `(.L_x_3728) ;  /* 0x0000013000017945 */ /* 0x000fe80003800200 */
[----:B------:R-:W-:Y:S05]  /*3cb0*/  @P1 BRA `(.L_x_3729) ;  /* 0x0000000000441947 */ /* 0x000fea0003800000 */
[----:B------:R-:W3:Y:S01]  /*3cc0*/  LDCU.64 UR6, c[0x0][0x3e0] ;  /* 0x00007c00ff0677ac */ /* 0x000ee20008000a00 */
[----:B----4-:R-:W-:Y:S01]  /*3cd0*/  MOV R14, R74 ;  /* 0x0000004a000e7202 */ /* 0x010fe20000000f00 */
[C---:B------:R-:W-:Y:S01]  /*3ce0*/  FADD.FTZ R54, -R26.reuse, R54 ;  /* 0x000000361a367221 */ /* 0x040fe20000010100 */
[----:B------:R-:W-:Y:S01]  /*3cf0*/  MOV R15, R73 ;  /* 0x00000049000f7202 */ /* 0x000fe20000000f00 */
[----:B------:R-:W4:Y:S01]  /*3d00*/  LDCU.64 UR12, c[0x0][0x380] ;  /* 0x00007000ff0c77ac */ /* 0x000f220008000a00 */
[----:B0-2---:R-:W-:Y:S01]  /*3d10*/  FADD.FTZ R18, -R26, R55 ;  /* 0x000000371a127221 */ /* 0x005fe20000010100 */
[----:B-1----:R-:W-:-:S03]  /*3d20*/  FMUL.FTZ R17, R54, R27 ;  /* 0x0000001b36117220 */ /* 0x002fc60000410000 */
[----:B------:R-:W-:Y:S01]  /*3d30*/  FMUL.FTZ R18, R18, R27 ;  /* 0x0000001b12127220 */ /* 0x000fe20000410000 */
[----:B---3--:R-:W-:Y:S02]  /*3d40*/  IMAD R29, R29, UR6, RZ ;  /* 0x000000061d1d7c24 */ /* 0x008fe4000f8e02ff */
[----:B------:R-:W-:-:S04]  /*3d50*/  IMAD.WIDE.U32 R14, R28, UR6, R14 ;  /* 0x000000061c0e7c25 */ /* 0x000fc8000f8e000e */
[----:B------:R-:W-:Y:S01]  /*3d60*/  IMAD R29, R28, UR7, R29 ;  /* 0x000000071c1d7c24 */ /* 0x000fe2000f8e021d */
[----:B----4-:R-:W-:Y:S01]  /*3d70*/  LEA R16, P1, R14, UR12, 0x2 ;  /* 0x0000000c0e107c11 */ /* 0x010fe2000f8210ff */
[----:B-----5:R-:W-:-:S03]  /*3d80*/  FFMA.FTZ R28, R20, R17, R22 ;  /* 0x00000011141c7223 */ /* 0x020fc60000010016 */
[----:B------:R-:W-:-:S04]  /*3d90*/  IADD3 R29, PT, PT, R15, R29, RZ ;  /* 0x0000001d0f1d7210 */ /* 0x000fc80007ffe0ff */
[----:B------:R-:W-:Y:S01]  /*3da0*/  LEA.HI.X R17, R14, UR13, R29, 0x2, P1 ;  /* 0x0000000d0e117c11 */ /* 0x000fe200088f141d */
[----:B------:R-:W-:-:S05]  /*3db0*/  FFMA.FTZ R29, R21, R18, R23 ;  /* 0x00000012151d7223 */ /* 0x000fca0000010017 */
[----:B------:R3:W-:Y:S02]  /*3dc0*/  STG.E.64 desc[UR8][R16.64], R28 ;  /* 0x0000001c10007986 */ /* 0x0007e4000c101b08 */
.L_x_3729:
[----:B------:R-:W-:Y:S05]  /*3dd0*/  BSYNC.RECONVERGENT B1 ;  /* 0x0000000000017941 */ /* 0x000fea0003800200 */
.L_x_3728:
[----:B------:R-:W-:Y:S04]  /*3de0*/  BSSY.RECONVERGENT B1, `(.L_x_3730) ;  /* 0x0000013000017945 */ /* 0x000fe80003800200 */
[----:B------:R-:W-:Y:S05]  /*3df0*/  @P6 BRA `(.L_x_3731) ;  /* 0x0000000000446947 */ /* 0x000fea0003800000 */
[----:B------:R-:W1:Y:S01]  /*3e00*/  LDCU.64 UR6, c[0x0][0x3e0] ;  /* 0x00007c00ff0677ac */ /* 0x000e620008000a00 */
[----:B----4-:R-:W-:Y:S01]  /*3e10*/  MOV R14, R74 ;  /* 0x0000004a000e7202 */ /* 0x010fe20000000f00 */
[C---:B------:R-:W-:Y:S01]  /*3e20*/  FADD.FTZ R56, -R26.reuse, R56 ;  /* 0x000000381a387221 */ /* 0x040fe20000010100 */
[----:B------:R-:W-:Y:S01]  /*3e30*/  MOV R15, R73 ;  /* 0x00000049000f7202 */ /* 0x000fe20000000f00 */
[----:B------:R-:W4:Y:S01]  /*3e40*/  LDCU.64 UR12, c[0x0][0x380] ;  /* 0x00007000ff0c77ac */ /* 0x000f220008000a00 */
[----:B0-2---:R-:W-:Y:S01]  /*3e50*/  FADD.FTZ R18, -R26, R57 ;  /* 0x000000391a127221 */ /* 0x005fe20000010100 */
[----:B-1-3--:R-:W-:-:S03]  /*3e60*/  FMUL.FTZ R17, R56, R27 ;  /* 0x0000001b38117220 */ /* 0x00afc60000410000 */
[----:B------:R-:W-:Y:S01]  /*3e70*/  FMUL.FTZ R18, R18, R27 ;  /* 0x0000001b12127220 */ /* 0x000fe20000410000 */
[----:B------:R-:W-:Y:S02]  /*3e80*/  IMAD R25, R25, UR6, RZ ;  /* 0x0000000619197c24 */ /* 0x000fe4000f8e02ff */
        /* <DEDUP_REMOVED lines=8> */
.L_x_3731:
[----:B------:R-:W-:Y:S05]  /*3f10*/  BSYNC.RECONVERGENT B1 ;  /* 0x0000000000017941 */ /* 0x000fea0003800200 */
.L_x_3730:
        /* <DEDUP_REMOVED lines=10> */
[----:B-----5:R-:W-:-:S03]  /*3fc0*/  FFMA.FTZ R24, R20, R17, R22 ;  /* 0x0000001114187223 */ /* 0x020fc60000010016 */
[----:B------:R-:W-:Y:S01]  /*3fd0*/  FFMA.FTZ R25, R21, R18, R23 ;  /* 0x0000001215197223 */ /* 0x000fe20000010017 */
[----:B------:R-:W-:Y:S02]  /*3fe0*/  IMAD R16, R64, UR6, RZ ;  /* 0x0000000640107c24 */ /* 0x000fe4000f8e02ff */
[----:B------:R-:W-:-:S04]  /*3ff0*/  IMAD.WIDE.U32 R14, R11, UR6, R14 ;  /* 0x000000060b0e7c25 */ /* 0x000fc8000f8e000e */
[----:B------:R-:W-:Y:S01]  /*4000*/  IMAD R19, R11, UR7, R16 ;  /* 0x000000070b137c24 */ /* 0x000fe2000f8e0210 */
[----:B----4-:R-:W-:-:S04]  /*4010*/  LEA R16, P1, R14, UR12, 0x2 ;  /* 0x0000000c0e107c11 */ /* 0x010fc8000f8210ff */
[----:B------:R-:W-:-:S04]  /*4020*/  IADD3 R19, PT, PT, R15, R19, RZ ;  /* 0x000000130f137210 */ /* 0x000fc80007ffe0ff */
[----:B------:R-:W-:-:S05]  /*4030*/  LEA.HI.X R17, R14, UR13, R19, 0x2, P1 ;  /* 0x0000000d0e117c11 */ /* 0x000fca00088f1413 */
[----:B------:R0:W-:Y:S02]  /*4040*/  STG.E.64 desc[UR8][R16.64], R24 ;  /* 0x0000001810007986 */ /* 0x0001e4000c101b08 */
.L_x_3733:
[----:B------:R-:W-:Y:S05]  /*4050*/  BSYNC.RECONVERGENT B1 ;  /* 0x0000000000017941 */ /* 0x000fea0003800200 */
.L_x_3732:
[----:B------:R-:W-:Y:S05]  /*4060*/  @P4 BRA `(.L_x_3734) ;  /* 0x0000002000844947 */ /* 0x000fea0003800000 */
[----:B------:R-:W4:Y:S01]  /*4070*/  LDCU.64 UR6, c[0x0][0x3e0] ;  /* 0x00007c00ff0677ac */ /* 0x000f220008000a00 */
[----:B------:R-:W-:Y:S01]  /*4080*/  MOV R72, R74 ;  /* 0x0000004a00487202 */ /* 0x000fe20000000f00 */
[C---:B------:R-:W-:Y:S01]  /*4090*/  FADD.FTZ R60, -R26.reuse, R60 ;  /* 0x0000003c1a3c7221 */ /* 0x040fe20000010100 */
[----:B------:R-:W-:Y:S01]  /*40a0*/  FADD.FTZ R26, -R26, R61 ;  /* 0x0000003d1a1a7221 */ /* 0x000fe20000010100 */
[----:B------:R-:W0:Y:S03]  /*40b0*/  LDCU.64 UR10, c[0x0][0x380] ;  /* 0x00007000ff0a77ac */ /* 0x000e260008000a00 */
[----:B-1----:R-:W-:-:S04]  /*40c0*/  FMUL.FTZ R26, R26, R27 ;  /* 0x0000001b1a1a7220 */ /* 0x002fc80000410000 */
[----:B-----5:R-:W-:Y:S01]  /*40d0*/  FFMA.FTZ R21, R21, R26, R23 ;  /* 0x0000001a15157223 */ /* 0x020fe20000010017 */
[----:B----4-:R-:W-:Y:S02]  /*40e0*/  IMAD R15, R65, UR6, RZ ;  /* 0x00000006410f7c24 */ /* 0x010fe4000f8e02ff */
[----:B------:R-:W-:-:S04]  /*40f0*/  IMAD.WIDE.U32 R72, R12, UR6, R72 ;  /* 0x000000060c487c25 */ /* 0x000fc8000f8e0048 */
[----:B0-23--:R-:W-:Y:S02]  /*4100*/  IMAD R17, R12, UR7, R15 ;  /* 0x000000070c117c24 */ /* 0x00dfe4000f8e020f */
[----:B------:R-:W-:Y:S01]  /*4110*/  FMUL.FTZ R15, R60, R27 ;  /* 0x0000001b3c0f7220 */ /* 0x000fe20000410000 */
[----:B------:R-:W-:Y:S02]  /*4120*/  LEA R14, P1, R72, UR10, 0x2 ;  /* 0x0000000a480e7c11 */ /* 0x000fe4000f8210ff */
[----:B------:R-:W-:Y:S01]  /*4130*/  IADD3 R17, PT, PT, R73, R17, RZ ;  /* 0x0000001149117210 */ /* 0x000fe20007ffe0ff */
[----:B------:R-:W-:-:S03]  /*4140*/  FFMA.FTZ R20, R20, R15, R22 ;  /* 0x0000000f14147223 */ /* 0x000fc60000010016 */
[----:B------:R-:W-:-:S05]  /*4150*/  LEA.HI.X R15, R72, UR11, R17, 0x2, P1 ;  /* 0x0000000b480f7c11 */ /* 0x000fca00088f1411 */
[----:B------:R0:W-:Y:S01]  /*4160*/  STG.E.64 desc[UR8][R14.64], R20 ;  /* 0x000000140e007986 */ /* 0x0001e2000c101b08 */
[----:B------:R-:W-:Y:S05]  /*4170*/  BRA `(.L_x_3734) ;  /* 0x0000002000407947 */ /* 0x000fea0003800000 */
.L_x_3703:
[----:B------:R-:W2:Y:S01]  /*4180*/  LDCU.64 UR12, c[0x0][0x3e8] ;  /* 0x00007d00ff0c77ac */ /* 0x000ea20008000a00 */
[----:B------:R-:W-:Y:S01]  /*4190*/  BSSY.RECONVERGENT B1, `(.L_x_3735) ;  /* 0x0000025000017945 */ /* 0x000fe20003800200 */
[C---:B0-----:R-:W-:Y:S02]  /*41a0*/  IADD3 R28, PT, PT, R69.reuse, 0x40, RZ ;  /* 0x00000040451c7810 */ /* 0x041fe40007ffe0ff */
[----:B------:R-:W-:Y:S02]  /*41b0*/  IADD3 R30, PT, PT, R69, 0x50, RZ ;  /* 0x00000050451e7810 */ /* 0x000fe40007ffe0ff */
[----:B--2---:R-:W-:Y:S02]  /*41c0*/  ISETP.GE.U32.AND P2, PT, R68, UR12, PT ;  /* 0x0000000c44007c0c */ /* 0x004fe4000bf46070 */
[----:B------:R-:W-:Y:S02]  /*41d0*/  ISETP.GE.U32.AND P3, PT, R67, UR12, PT ;  /* 0x0000000c43007c0c */ /* 0x000fe4000bf66070 */
[----:B------:R-:W-:-:S02]  /*41e0*/  ISETP.GE.U32.AND P4, PT, R10, UR12, PT ;  /* 0x0000000c0a007c0c */ /* 0x000fc4000bf86070 */
[----:B------:R-:W-:Y:S02]  /*41f0*/  ISETP.GE.AND.EX P2, PT, R13, UR13, PT, P2 ;  /* 0x0000000d0d007c0c */ /* 0x000fe4000bf46320 */
[----:B------:R-:W-:Y:S02]  /*4200*/  ISETP.GE.AND.EX P3, PT, R62, UR13, PT, P3 ;  /* 0x0000000d3e007c0c */ /* 0x000fe4000bf66330 */
[----:B------:R-:W-:Y:S01]  /*4210*/  ISETP.GE.AND.EX P4, PT, R63, UR13, PT, P4 ;  /* 0x0000000d3f007c0c */ /* 0x000fe2000bf86340 */
[----:B------:R-:W-:-:S12]  /*4220*/  @P1 BRA `(.L_x_3736) ;  /* 0x00000000006c1947 */ /* 0x000fd80003800000 */
[C---:B------:R-:W-:Y:S01]  /*4230*/  FADD.FTZ R48, -R26.reuse, R48 ;  /* 0x000000301a307221 */ /* 0x040fe20000010100 */
[----:B------:R-:W-:Y:S01]  /*4240*/  FADD.FTZ R24, -R26, R49 ;  /* 0x000000311a187221 */ /* 0x000fe20000010100 */
        /* <DEDUP_REMOVED lines=18> */
[----:B------:R-:W-:-:S03]  /*4370*/  IADD3 R33, PT, PT, R25, R33, RZ ;  /* 0x0000002119217210 */ /* 0x000fc60007ffe0ff */
[----:B------:R-:W0:Y:S01]  /*4380*/  MUFU.RCP R48, R35 ;  /* 0x0000002300307308 */ /* 0x000e220000001000 */
[----:B-1----:R-:W-:-:S04]  /*4390*/  LEA R32, P1, R24, UR10, 0x2 ;  /* 0x0000000a18207c11 */ /* 0x002fc8000f8210ff */
[----:B------:R-:W-:Y:S01]  /*43a0*/  LEA.HI.X R33, R24, UR11, R33, 0x2, P1 ;  /* 0x0000000b18217c11 */ /* 0x000fe200088f1421 */
[----:B--2---:R-:W-:Y:S01]  /*43b0*/  FMUL.FTZ R24, R31, R34 ;  /* 0x000000221f187220 */ /* 0x004fe20000410000 */
[----:B0-----:R-:W-:-:S05]  /*43c0*/  FMUL.FTZ R25, R29, R48 ;  /* 0x000000301d197220 */ /* 0x001fca0000410000 */
[----:B------:R0:W-:Y:S02]  /*43d0*/  STG.E.64 desc[UR8][R32.64], R24 ;  /* 0x0000001820007986 */ /* 0x0001e4000c101b08 */
.L_x_3736:
[----:B------:R-:W-:Y:S05]  /*43e0*/  BSYNC.RECONVERGENT B1 ;  /* 0x0000000000017941 */ /* 0x000fea0003800200 */
.L_x_3735:
[----:B------:R-:W-:Y:S04]  /*43f0*/  BSSY.RECONVERGENT B1, `(.L_x_3737) ;  /* 0x000001d000017945 */ /* 0x000fe80003800200 */
[----:B------:R-:W-:Y:S05]  /*4400*/  @P2 BRA `(.L_x_3738) ;  /* 0x00000000006c2947 */ /* 0x000fea0003800000 */
[C---:B------:R-:W-:Y:S01]  /*4410*/  FADD.FTZ R46, -R26.reuse, R46 ;  /* 0x0000002e1a2e7221 */ /* 0x040fe20000010100 */
[----:B0-----:R-:W-:Y:S01]  /*4420*/  FADD.FTZ R24, -R26, R47 ;  /* 0x0000002f1a187221 */ /* 0x001fe20000010100 */
        /* <DEDUP_REMOVED lines=18> */
[----:B-1----:R-:W-:-:S03]  /*4550*/  LEA R32, P1, R24, UR10, 0x2 ;  /* 0x0000000a18207c11 */ /* 0x002fc6000f8210ff */
[----:B------:R-:W0:Y:S01]  /*4560*/  MUFU.RCP R46, R35 ;  /* 0x00000023002e7308 */ /* 0x000e220000001000 */
[----:B------:R-:W-:-:S04]  /*4570*/  IADD3 R33, PT, PT, R25, R33, RZ ;  /* 0x0000002119217210 */ /* 0x000fc80007ffe0ff */
[----:B------:R-:W-:Y:S01]  /*4580*/  LEA.HI.X R33, R24, UR11, R33, 0x2, P1 ;  /* 0x0000000b18217c11 */ /* 0x000fe200088f1421 */
[----:B--2---:R-:W-:Y:S01]  /*4590*/  FMUL.FTZ R24, R31, R34 ;  /* 0x000000221f187220 */ /* 0x004fe20000410000 */
[----:B0-----:R-:W-:-:S05]  /*45a0*/  FMUL.FTZ R25, R29, R46 ;  /* 0x0000002e1d197220 */ /* 0x001fca0000410000 */
[----:B------:R2:W-:Y:S02]  /*45b0*/  STG.E.64 desc[UR8][R32.64], R24 ;  /* 0x0000001820007986 */ /* 0x0005e4000c101b08 */
.L_x_3738:
[----:B------:R-:W-:Y:S05]  /*45c0*/  BSYNC.RECONVERGENT B1 ;  /* 0x0000000000017941 */ /* 0x000fea0003800200 */
.L_x_3737:
[----:B------:R-:W-:Y:S04]  /*45d0*/  BSSY.RECONVERGENT B1, `(.L_x_3739) ;  /* 0x000001d000017945 */ /* 0x000fe80003800200 */
[----:B------:R-:W-:Y:S05]  /*45e0*/  @P3 BRA `(.L_x_3740) ;  /* 0x00000000006c3947 */ /* 0x000fea0003800000 */
[C---:B------:R-:W-:Y:S01]  /*45f0*/  FADD.FTZ R50, -R26.reuse, R50 ;  /* 0x000000321a327221 */ /* 0x040fe20000010100 */
[----:B0-2---:R-:W-:Y:S01]  /*4600*/  FADD.FTZ R24, -R26, R51 ;  /* 0x000000331a187221 */ /* 0x005fe20000010100 */
        /* <DEDUP_REMOVED lines=25> */
.L_x_3740:
[----:B------:R-:W-:Y:S05]  /*47a0*/  BSYNC.RECONVERGENT B1 ;  /* 0x0000000000017941 */ /* 0x000fea0003800200 */
.L_x_3739:
[----:B------:R-:W-:Y:S04]  /*47b0*/  BSSY.RECONVERGENT B1, `(.L_x_3741) ;  /* 0x000001d000017945 */ /* 0x000fe80003800200 */
[----:B------:R-:W-:Y:S05]  /*47c0*/  @P4 BRA `(.L_x_3742) ;  /* 0x00000000006c4947 */ /* 0x000fea0003800000 */
[C---:B0-23--:R-:W-:Y:S01]  /*47d0*/  FADD.FTZ R24, -R26.reuse, R53 ;  /* 0x000000351a187221 */ /* 0x04dfe20000010100 */
        /* <DEDUP_REMOVED lines=19> */
[----:B------:R-:W-:-:S03]  /*4910*/  IMAD.WIDE.U32 R24, R10, UR6, R24 ;  /* 0x000000060a187c25 */ /* 0x000fc6000f8e0018 */
[----:B-1----:R-:W-:Y:S02]  /*4920*/  LEA R32, P1, R24, UR10, 0x2 ;  /* 0x0000000a18207c11 */ /* 0x002fe4000f8210ff */
[----:B------:R-:W-:Y:S01]  /*4930*/  IADD3 R33, PT, PT, R25, R33, RZ ;  /* 0x0000002119217210 */ /* 0x000fe20007ffe0ff */
[----:B--2---:R-:W-:-:S03]  /*4940*/  FMUL.FTZ R25, R46, R35 ;  /* 0x000000232e197220 */ /* 0x004fc60000410000 */
[----:B------:R-:W-:Y:S01]  /*4950*/  LEA.HI.X R33, R24, UR11, R33, 0x2, P1 ;  /* 0x0000000b18217c11 */ /* 0x000fe200088f1421 */
[----:B0-----:R-:W-:-:S05]  /*4960*/  FMUL.FTZ R24, R29, R34 ;  /* 0x000000221d187220 */ /* 0x001fca0000410000 */
[----:B------:R4:W-:Y:S02]  /*4970*/  STG.E.64 desc[UR8][R32.64], R24 ;  /* 0x0000001820007986 */ /* 0x0009e4000c101b08 */
.L_x_3742:
[----:B------:R-:W-:Y:S05]  /*4980*/  BSYNC.RECONVERGENT B1 ;  /* 0x0000000000017941 */ /* 0x000fea0003800200 */
.L_x_3741:
[----:B------:R-:W-:Y:S01]  /*4990*/  ISETP.GE.U32.AND P5, PT, R28, UR12, PT ;  /* 0x0000000c1c007c0c */ /* 0x000fe2000bfa6070 */
[----:B------:R-:W-:Y:S01]  /*49a0*/  BSSY.RECONVERGENT B1, `(.L_x_3743) ;  /* 0x0000034000017945 */ /* 0x000fe20003800200 */
[----:B0-234-:R-:W-:Y:S02]  /*49b0*/  SHF.R.S32.HI R24, RZ, 0x1f, R28 ;  /* 0x0000001fff187819 */ /* 0x01dfe4000001141c */
[C---:B------:R-:W-:Y:S02]  /*49c0*/  IADD3 R49, PT, PT, R69.reuse, 0x60, RZ ;  /* 0x0000006045317810 */ /* 0x040fe40007ffe0ff */
        /* <DEDUP_REMOVED lines=22> */
[----:B------:R-:W-:Y:S01]  /*4b30*/  FADD.FTZ R42, -R26, R42 ;  /* 0x0000002a1a2a7221 */ /* 0x000fe20000010100 */
[----:B------:R-:W0:Y:S03]  /*4b40*/  LDCU.64 UR6, c[0x0][0x3e0] ;  /* 0x00007c00ff0677ac */ /* 0x000e260008000a00 */
[----:B-1----:R-:W-:Y:S01]  /*4b50*/  FMUL.FTZ R25, R42, R27 ;  /* 0x0000001b2a197220 */ /* 0x002fe20000410000 */
[----:B------:R-:W-:Y:S01]  /*4b60*/  FADD.FTZ R42, -R26, R43 ;  /* 0x0000002b1a2a7221 */ /* 0x000fe20000010100 */
        /* <DEDUP_REMOVED lines=23> */
.L_x_3744:
[----:B------:R-:W-:Y:S05]  /*4ce0*/  BSYNC.RECONVERGENT B1 ;  /* 0x0000000000017941 */ /* 0x000fea0003800200 */
.L_x_3743:
[----:B------:R-:W-:Y:S04]  /*4cf0*/  BSSY.RECONVERGENT B1, `(.L_x_3745) ;  /* 0x000001d000017945 */ /* 0x000fe80003800200 */
[----:B------:R-:W-:Y:S05]  /*4d00*/  @P2 BRA `(.L_x_3746) ;  /* 0x00000000006c2947 */ /* 0x000fea0003800000 */
[----:B------:R-:W-:Y:S01]  /*4d10*/  FADD.FTZ R14, -R26, R14 ;  /* 0x0000000e1a0e7221 */ /* 0x000fe20000010100 */
[----:B------:R-:W2:Y:S03]  /*4d20*/  LDCU.64 UR6, c[0x0][0x3e0] ;  /* 0x00007c00ff0677ac */ /* 0x000ea60008000a00 */
[----:B01----:R-:W-:Y:S01]  /*4d30*/  FMUL.FTZ R29, R14, R27 ;  /* 0x0000001b0e1d7220 */ /* 0x003fe20000410000 */
[----:B------:R-:W-:Y:S01]  /*4d40*/  FADD.FTZ R14, -R26, R15 ;  /* 0x0000000f1a0e7221 */ /* 0x000fe20000010100 */
        /* <DEDUP_REMOVED lines=18> */
[----:B------:R-:W-:-:S04]  /*4e70*/  IADD3 R51, PT, PT, R15, R51, RZ ;  /* 0x000000330f337210 */ /* 0x000fc80007ffe0ff */
[----:B------:R-:W-:Y:S01]  /*4e80*/  LEA.HI.X R25, R14, UR11, R51, 0x2, P2 ;  /* 0x0000000b0e197c11 */ /* 0x000fe200090f1433 */
[----:B-1----:R-:W-:Y:S01]  /*4e90*/  FMUL.FTZ R14, R29, R42 ;  /* 0x0000002a1d0e7220 */ /* 0x002fe20000410000 */
[----:B0-----:R-:W-:-:S05]  /*4ea0*/  FMUL.FTZ R15, R28, R43 ;  /* 0x0000002b1c0f7220 */ /* 0x001fca0000410000 */
[----:B------:R2:W-:Y:S02]  /*4eb0*/  STG.E.64 desc[UR8][R24.64], R14 ;  /* 0x0000000e18007986 */ /* 0x0005e4000c101b08 */
.L_x_3746:
[----:B------:R-:W-:Y:S05]  /*4ec0*/  BSYNC.RECONVERGENT B1 ;  /* 0x0000000000017941 */ /* 0x000fea0003800200 */
.L_x_3745:
[----:B------:R-:W-:Y:S04]  /*4ed0*/  BSSY.RECONVERGENT B1, `(.L_x_3747) ;  /* 0x000001d000017945 */ /* 0x000fe80003800200 */
[----:B------:R-:W-:Y:S05]  /*4ee0*/  @P1 BRA `(.L_x_3748) ;  /* 0x00000000006c1947 */ /* 0x000fea0003800000 */
[C---:B------:R-:W-:Y:S01]  /*4ef0*/  FADD.FTZ R16, -R26.reuse, R16 ;  /* 0x000000101a107221 */ /* 0x040fe20000010100 */
[----:B--2---:R-:W-:Y:S01]  /*4f00*/  FADD.FTZ R14, -R26, R17 ;  /* 0x000000111a0e7221 */ /* 0x004fe20000010100 */
[----:B------:R-:W2:Y:S02]  /*4f10*/  LDCU.64 UR6, c[0x0][0x3e0] ;  /* 0x00007c00ff0677ac */ /* 0x000ea40008000a00 */
        /* <DEDUP_REMOVED lines=9> */
[----:B--2---:R-:W-:-:S07]  /*4fb0*/  IMAD R50, R50, UR6, RZ ;  /* 0x0000000632327c24 */ /* 0x004fce000f8e02ff */
[----:B------:R-:W2:Y:S01]  /*4fc0*/  MUFU.EX2 R16, R16 ;  /* 0x0000001000107308 */ /* 0x000ea20000000800 */
[----:B0-----:R-:W-:Y:S01]  /*4fd0*/  FADD.FTZ R28, R14, 1 ;  /* 0x3f8000000e1c7421 */ /* 0x001fe20000010000 */
[----:B------:R-:W-:-:S06]  /*4fe0*/  MOV R14, R74 ;  /* 0x0000004a000e7202 */ /* 0x000fcc0000000f00 */
[----:B------:R-:W0:Y:S01]  /*4ff0*/  MUFU.RCP R29, R28 ;  /* 0x0000001c001d7308 */ /* 0x000e220000001000 */
[----:B------:R-:W-:-:S04]  /*5000*/  IMAD.WIDE.U32 R14, R49, UR6, R14 ;  /* 0x00000006310e7c25 */ /* 0x000fc8000f8e000e */
[----:B--2---:R-:W-:Y:S01]  /*5010*/  FADD.FTZ R30, R16, 1 ;  /* 0x3f800000101e7421 */ /* 0x004fe20000010000 */
[----:B------:R-:W-:Y:S01]  /*5020*/  IMAD R49, R49, UR7, R50 ;  /* 0x0000000731317c24 */ /* 0x000fe2000f8e0232 */
[----:B-1----:R-:W-:-:S04]  /*5030*/  LEA R16, P1, R14, UR10, 0x2 ;  /* 0x0000000a0e107c11 */ /* 0x002fc8000f8210ff */
[----:B------:R-:W1:Y:S01]  /*5040*/  MUFU.RCP R30, R30 ;  /* 0x0000001e001e7308 */ /* 0x000e620000001000 */
[----:B------:R-:W-:-:S04]  /*5050*/  IADD3 R49, PT, PT, R15, R49, RZ ;  /* 0x000000310f317210 */ /* 0x000fc80007ffe0ff */
[----:B------:R-:W-:Y:S01]  /*5060*/  LEA.HI.X R17, R14, UR11, R49, 0x2, P1 ;  /* 0x0000000b0e117c11 */ /* 0x000fe200088f1431 */
[----:B0-----:R-:W-:Y:S01]  /*5070*/  FMUL.FTZ R14, R24, R29 ;  /* 0x0000001d180e7220 */ /* 0x001fe20000410000 */
[----:B-1----:R-:W-:-:S05]  /*5080*/  FMUL.FTZ R15, R25, R30 ;  /* 0x0000001e190f7220 */ /* 0x002fca0000410000 */
[----:B------:R3:W-:Y:S02]  /*5090*/  STG.E.64 desc[UR8][R16.64], R14 ;  /* 0x0000000e10007986 */ /* 0x0007e4000c101b08 */
.L_x_3748:
[----:B------:R-:W-:Y:S05]  /*50a0*/  BSYNC.RECONVERGENT B1 ;  /* 0x0000000000017941 */ /* 0x000fea0003800200 */
.L_x_3747:
[----:B------:R-:W-:Y:S04]  /*50b0*/  BSSY.RECONVERGENT B1, `(.L_x_3749) ;  /* 0x000001d000017945 */ /* 0x000fe80003800200 */
[----:B------:R-:W-:Y:S05]  /*50c0*/  @P6 BRA `(.L_x_3750) ;  /* 0x00000000006c6947 */ /* 0x000fea0003800000 */
[C---:B------:R-:W-:Y:S01]  /*50d0*/  FADD.FTZ R18, -R26.reuse, R18 ;  /* 0x000000121a127221 */ /* 0x040fe20000010100 */
[----:B--23--:R-:W-:Y:S01]  /*50e0*/  FADD.FTZ R14, -R26, R19 ;  /* 0x000000131a0e7221 */ /* 0x00cfe20000010100 */
        /* <DEDUP_REMOVED lines=25> */
.L_x_3750:
[----:B------:R-:W-:Y:S05]  /*5280*/  BSYNC.RECONVERGENT B1 ;  /* 0x0000000000017941 */ /* 0x000fea0003800200 */
.L_x_3749:
[----:B------:R-:W-:Y:S04]  /*5290*/  BSSY.RECONVERGENT B1, `(.L_x_3751) ;  /* 0x000001d000017945 */ /* 0x000fe80003800200 */
[----:B------:R-:W-:Y:S05]  /*52a0*/  @P3 BRA `(.L_x_3752) ;  /* 0x00000000006c3947 */ /* 0x000fea0003800000 */
[C---:B------:R-:W-:Y:S01]  /*52b0*/  FADD.FTZ R36, -R26.reuse, R36 ;  /* 0x000000241a247221 */ /* 0x040fe20000010100 */
[----:B--234-:R-:W-:Y:S01]  /*52c0*/  FADD.FTZ R14, -R26, R37 ;  /* 0x000000251a0e7221 */ /* 0x01cfe20000010100 */
        /* <DEDUP_REMOVED lines=25> */
.L_x_3752:
[----:B------:R-:W-:Y:S05]  /*5460*/  BSYNC.RECONVERGENT B1 ;  /* 0x0000000000017941 */ /* 0x000fea0003800200 */
.L_x_3751:
[----:B------:R-:W-:Y:S04]  /*5470*/  BSSY.RECONVERGENT B1, `(.L_x_3753) ;  /* 0x000001d000017945 */ /* 0x000fe80003800200 */
[----:B------:R-:W-:Y:S05]  /*5480*/  @P4 BRA `(.L_x_3754) ;  /* 0x00000000006c4947 */ /* 0x000fea0003800000 */
[C---:B------:R-:W-:Y:S01]  /*5490*/  FADD.FTZ R38, -R26.reuse, R38 ;  /* 0x000000261a267221 */ /* 0x040fe20000010100 */
[----:B0-234-:R-:W-:Y:S01]  /*54a0*/  FADD.FTZ R14, -R26, R39 ;  /* 0x000000271a0e7221 */ /* 0x01dfe20000010100 */
        /* <DEDUP_REMOVED lines=20> */
[----:B------:R-:W-:-:S04]  /*55f0*/  IADD3 R31, PT, PT, R15, R31, RZ ;  /* 0x0000001f0f1f7210 */ /* 0x000fc80007ffe0ff */
[----:B------:R-:W-:Y:S01]  /*5600*/  LEA.HI.X R17, R14, UR11, R31, 0x2, P1 ;  /* 0x0000000b0e117c11 */ /* 0x000fe200088f141f */
[----:B--2---:R-:W-:Y:S01]  /*5610*/  FMUL.FTZ R14, R25, R18 ;  /* 0x00000012190e7220 */ /* 0x004fe20000410000 */
[----:B0-----:R-:W-:-:S05]  /*5620*/  FMUL.FTZ R15, R24, R19 ;  /* 0x00000013180f7220 */ /* 0x001fca0000410000 */
[----:B------:R0:W-:Y:S02]  /*5630*/  STG.E.64 desc[UR8][R16.64], R14 ;  /* 0x0000000e10007986 */ /* 0x0001e4000c101b08 */
.L_x_3754:
[----:B------:R-:W-:Y:S05]  /*5640*/  BSYNC.RECONVERGENT B1 ;  /* 0x0000000000017941 */ /* 0x000fea0003800200 */
.L_x_3753:
[----:B------:R-:W-:Y:S01]  /*5650*/  ISETP.GE.U32.AND P5, PT, R33, UR12, PT ;  /* 0x0000000c21007c0c */ /* 0x000fe2000bfa6070 */
[----:B------:R-:W-:Y:S01]  /*5660*/  BSSY.RECONVERGENT B1, `(.L_x_3755) ;  /* 0x000002e000017945 */ /* 0x000fe20003800200 */
[----:B------:R-:W-:Y:S02]  /*5670*/  SHF.R.S32.HI R36, RZ, 0x1f, R33 ;  /* 0x0000001fff247819 */ /* 0x000fe40000011421 */
[C---:B0-2---:R-:W-:Y:S02]  /*5680*/  IADD3 R24, PT, PT, R69.reuse, 0xc0, RZ ;  /* 0x000000c045187810 */ /* 0x045fe40007ffe0ff */
        /* <DEDUP_REMOVED lines=16> */
[C---:B------:R-:W-:Y:S01]  /*5790*/  FADD.FTZ R40, -R26.reuse, R40 ;  /* 0x000000281a287221 */ /* 0x040fe20000010100 */
[----:B---34-:R-:W-:Y:S01]  /*57a0*/  FADD.FTZ R14, -R26, R41 ;  /* 0x000000291a0e7221 */ /* 0x018fe20000010100 */
        /* <DEDUP_REMOVED lines=25> */
.L_x_3756:
[----:B------:R-:W-:Y:S05]  /*5940*/  BSYNC.RECONVERGENT B1 ;  /* 0x0000000000017941 */ /* 0x000fea0003800200 */
.L_x_3755:
[----:B------:R-:W-:Y:S04]  /*5950*/  BSSY.RECONVERGENT B1, `(.L_x_3757) ;  /* 0x000001d000017945 */ /* 0x000fe80003800200 */
[----:B------:R-:W-:Y:S05]  /*5960*/  @P2 BRA `(.L_x_3758) ;  /* 0x00000000006c2947 */ /* 0x000fea0003800000 */
[C---:B------:R-:W-:Y:S01]  /*5970*/  FADD.FTZ R44, -R26.reuse, R44 ;  /* 0x0000002c1a2c7221 */ /* 0x040fe20000010100 */
[----:B0--34-:R-:W-:Y:S01]  /*5980*/  FADD.FTZ R14, -R26, R45 ;  /* 0x0000002d1a0e7221 */ /* 0x019fe20000010100 */
        /* <DEDUP_REMOVED lines=25> */
.L_x_3758:
[----:B------:R-:W-:Y:S05]  /*5b20*/  BSYNC.RECONVERGENT B1 ;  /* 0x0000000000017941 */ /* 0x000fea0003800200 */
.L_x_3757:
        /* <DEDUP_REMOVED lines=29> */
.L_x_3760:
[----:B------:R-:W-:Y:S05]  /*5d00*/  BSYNC.RECONVERGENT B1 ;  /* 0x0000000000017941 */ /* 0x000fea0003800200 */
.L_x_3759:
        /* <DEDUP_REMOVED lines=29> */
.L_x_3762:
[----:B------:R-:W-:Y:S05]  /*5ee0*/  BSYNC.RECONVERGENT B1 ;  /* 0x0000000000017941 */ /* 0x000fea0003800200 */
.L_x_3761:
        /* <DEDUP_REMOVED lines=29> */
.L_x_3764:
[----:B------:R-:W-:Y:S05]  /*60c0*/  BSYNC.RECONVERGENT B1 ;  /* 0x0000000000017941 */ /* 0x000fea0003800200 */
.L_x_3763:
[----:B------:R-:W-:Y:S05]  /*60d0*/  @P4 BRA `(.L_x_3734) ;  /* 0x0000000000684947 */ /* 0x000fea0003800000 */
[C---:B------:R-:W-:Y:S01]  /*60e0*/  FADD.FTZ R60, -R26.reuse, R60 ;  /* 0x0000003c1a3c7221 */ /* 0x040fe20000010100 */
[----:B------:R-:W-:Y:S01]  /*60f0*/  FADD.FTZ R26, -R26, R61 ;  /* 0x0000003d1a1a7221 */ /* 0x000fe20000010100 */
[----:B------:R-:W0:Y:S01]  /*6100*/  LDCU.64 UR6, c[0x0][0x3e0] ;  /* 0x00007c00ff0677ac */ /* 0x000e220008000a00 */
[----:B------:R-:W-:Y:S01]  /*6110*/  MOV R72, R74 ;  /* 0x0000004a00487202 */ /* 0x000fe20000000f00 */
[-C--:B01234-:R-:W-:Y:S01]  /*6120*/  FMUL.FTZ R15, R60, R27.reuse ;  /* 0x0000001b3c0f7220 */ /* 0x09ffe20000410000 */
[----:B------:R-:W-:Y:S01]  /*6130*/  FMUL.FTZ R26, R26, R27 ;  /* 0x0000001b1a1a7220 */ /* 0x000fe20000410000 */
[----:B------:R-:W0:Y:S02]  /*6140*/  LDCU.64 UR10, c[0x0][0x380] ;  /* 0x00007000ff0a77ac */ /* 0x000e240008000a00 */
        /* <DEDUP_REMOVED lines=19> */
.L_x_3734:
[----:B------:R-:W-:Y:S05]  /*6280*/  BSYNC.RECONVERGENT B0 ;  /* 0x0000000000007941 */ /* 0x000fea0003800200 */
.L_x_3702:
[----:B------:R-:W-:Y:S02]  /*6290*/  IADD3 R8, PT, PT, R5, R8, RZ ;  /* 0x0000000805087210 */ /* 0x000fe40007ffe0ff */
[----:B------:R-:W-:Y:S02]  /*62a0*/  IADD3 R7, PT, PT, R7, 0x1, RZ ;  /* 0x0000000107077810 */ /* 0x000fe40007ffe0ff */
[----:B------:R-:W-:-:S13]  /*62b0*/  ISETP.GE.AND P1, PT, R8, UR5, PT ;  /* 0x0000000508007c0c */ /* 0x000fda000bf26270 */
[----:B------:R-:W-:Y:S05]  /*62c0*/  @!P1 BRA `(.L_x_3765) ;  /* 0xffffff9c00f09947 */ /* 0x000fea000383ffff */
[----:B------:R-:W-:Y:S05]  /*62d0*/  EXIT ;  /* 0x000000000000794d */ /* 0x000fea0003800000 */
.L_x_3766:
        /* <DEDUP_REMOVED lines=10> */
.L_x_4555:


//--------------------- .text._Z35group_norm_nhwc_fwd_one_pass_kernelI11Fp32IOFp32WLi512ELi48ELi384EEv26Group_norm_nhwc_fwd_params --------------------------
	.section	.text._Z35group_norm_nhwc_fwd_one_pass_kernelI11Fp32IOFp32WLi512ELi48ELi384EEv26Group_norm_nhwc_fwd_params,"ax",@progbits
	.align	128
        .global         _Z35group_norm_nhwc_fwd_one_pass_kernelI11Fp32IOFp32WLi512ELi48ELi384EEv26Group_norm_nhwc_fwd_params
        .type           _Z35group_norm_nhwc_fwd_one_pass_kernelI11Fp32IOFp32WLi512ELi48ELi384EEv26Group_norm_nhwc_fwd_params,@function
        .size           _Z35group_norm_nhwc_fwd_one_pass_kernelI11Fp32IOFp32WLi512ELi48ELi384EEv26Group_norm_nhwc_fwd_params,(.L_x_4556 - _Z35group_norm_nhwc_fwd_one_pass_kernelI11Fp32IOFp32WLi512ELi48ELi384EEv26Group_norm_nhwc_fwd_params)
        .other          _Z35group_norm_nhwc_fwd_one_pass_kernelI11Fp32IOFp32WLi512ELi48ELi384EEv26Group_norm_nhwc_fwd_params,@"STO_CUDA_ENTRY STV_DEFAULT"
_Z35group_norm_nhwc_fwd_one_pass_kernelI11Fp32IOFp32WLi512ELi48ELi384EEv26Group_norm_nhwc_fwd_params:
.text._Z35group_norm_nhwc_fwd_one_pass_kernelI11Fp32IOFp32WLi512ELi48ELi384EEv26Group_norm_nhwc_fwd_params:
        /* <DEDUP_REMOVED lines=15> */
[----:B----4-:R-:W-:Y:S02]  /*00f0*/  ISETP.NE.U32.AND P1, PT, RZ, UR6, PT ;  /* 0x00000006ff007c0c */ /* 0x010fe4000bf25070 */
[----:B0-----:R-:W-:-:S02]  /*0100*/  LOP3.LUT R0, R139, 0xffff, RZ, 0xc0, !PT ;  /* 0x0000ffff8b007812 */ /* 0x001fc400078ec0ff */
[----:B---3--:R-:W-:-:S03]  /*0110*/  LOP3.LUT P0, RZ, R139, R40, RZ, 0xfc, !PT ;  /* 0x000000288bff7212 */ /* 0x008fc6000780fcff */
[----:B------:R-:W-:Y:S01]  /*0120*/  IMAD R0, R0, 0xaab, RZ ;  /* 0x00000aab00007824 */ /* 0x000fe200078e02ff */
[----:B------:R-:W-:Y:S01]  /*0130*/  ISETP.NE.AND.EX P0, PT, RZ, UR7, !P0, P1 ;  /* 0x00000007ff007c0c */ /* 0x000fe2000c705310 */
[----:B------:R-:W0:Y:S03]  /*0140*/  LDCU.64 UR6, c[0x0][0x358] ;  /* 0x00006b00ff0677ac */ /* 0x000e260008000a00 */
[----:B------:R-:W-:-:S04]  /*0150*/  SHF.R.U32.HI R143, RZ, 0x10, R0 ;  /* 0x00000010ff8f7819 */ /* 0x000fc80000011600 */
[----:B------:R-:W-:Y:S01]  /*0160*/  PRMT R0, R143, 0x9910, RZ ;  /* 0x000099108f007816 */ /* 0x000fe200000000ff */
[----:B-1----:R-:W-:-:S04]  /*0170*/  IMAD R2, R40, UR4, R143 ;  /* 0x0000000428027c24 */ /* 0x002fc8000f8e028f */
[----:B------:R-:W-:Y:S01]  /*0180*/  IMAD R0, R0, 0x18, RZ ;  /* 0x0000001800007824 */ /* 0x000fe200078e02ff */
[C---:B------:R-:W-:Y:S02]  /*0190*/  IADD3 R142, PT, PT, R2.reuse, 0x30, RZ ;  /* 0x00000030028e7810 */ /* 0x040fe40007ffe0ff */
[C---:B------:R-:W-:Y:S02]  /*01a0*/  IADD3 R141, PT, PT, R2.reuse, 0x40, RZ ;  /* 0x00000040028d7810 */ /* 0x040fe40007ffe0ff */
[----:B------:R-:W-:Y:S02]  /*01b0*/  IADD3 R0, PT, PT, RZ, -R0, RZ ;  /* 0x80000000ff007210 */ /* 0x000fe40007ffe0ff */
[----:B------:R-:W-:Y:S02]  /*01c0*/  IADD3 R140, PT, PT, R2, 0x50, RZ ;  /* 0x00000050028c7810 */ /* 0x000fe40007ffe0ff */
        /* <DEDUP_REMOVED lines=46> */
.L_x_3906:
[----:B0-----:R-:W0:Y:S01]  /*04b0*/  LDC R57, c[0x0][0x3f8] ;  /* 0x0000fe00ff397b82 */ /* 0x001e220000000800 */
[----:B------:R-:W1:Y:S01]  /*04c0*/  LDCU UR8, c[0x0][0x404] ;  /* 0x00008080ff0877ac */ /* 0x000e620008000800 */
[----:B------:R-:W-:Y:S01]  /*04d0*/  LOP3.LUT R147, R0, 0xffff, RZ, 0xc0, !PT ;  /* 0x0000ffff00937812 */ /* 0x000fe200078ec0ff */
[----:B--2---:R-:W2:Y:S01]  /*04e0*/  LDCU.64 UR4, c[0x0][0x3e8] ;  /* 0x00007d00ff0477ac */ /* 0x004ea20008000a00 */
[----:B-1----:R-:W-:Y:S01]  /*04f0*/  IMAD R65, R40, UR8, R143 ;  /* 0x0000000828417c24 */ /* 0x002fe2000f8e028f */
[----:B------:R-:W1:Y:S01]  /*0500*/  LDCU.64 UR8, c[0x0][0x3f0] ;  /* 0x00007e00ff0877ac */ /* 0x000e620008000a00 */
[----:B0----5:R-:W-:Y:S02]  /*0510*/  IABS R51, R57 ;  /* 0x0000003900337213 */ /* 0x021fe40000000000 */
[----:B------:R-:W-:Y:S02]  /*0520*/  ISETP.NE.AND P3, PT, R57, RZ, PT ;  /* 0x000000ff3900720c */ /* 0x000fe40003f65270 */
[----:B------:R-:W0:Y:S01]  /*0530*/  I2F.RP R50, R51 ;  /* 0x0000003300327306 */ /* 0x000e220000209400 */
[----:B------:R-:W-:-:S02]  /*0540*/  IADD3 R59, PT, PT, R65, 0x10, RZ ;  /* 0x00000010413b7810 */ /* 0x000fc40007ffe0ff */
[----:B---34-:R-:W-:Y:S02]  /*0550*/  IADD3 R63, PT, PT, R65, 0x20, RZ ;  /* 0x00000020413f7810 */ /* 0x018fe40007ffe0ff */
[----:B--2---:R-:W-:Y:S02]  /*0560*/  ISETP.GE.U32.AND P6, PT, R59, UR4, PT ;  /* 0x000000043b007c0c */ /* 0x004fe4000bfc6070 */
[----:B------:R-:W-:Y:S02]  /*0570*/  SHF.R.S32.HI R55, RZ, 0x1f, R59 ;  /* 0x0000001fff377819 */ /* 0x000fe4000001143b */
[----:B------:R-:W-:Y:S02]  /*0580*/  SHF.R.S32.HI R67, RZ, 0x1f, R63 ;  /* 0x0000001fff437819 */ /* 0x000fe4000001143f */
[----:B------:R-:W-:Y:S02]  /*0590*/  ISETP.GE.AND.EX P6, PT, R55, UR5, PT, P6 ;  /* 0x0000000537007c0c */ /* 0x000fe4000bfc6360 */
[C---:B------:R-:W-:Y:S01]  /*05a0*/  IADD3 R73, PT, PT, R65.reuse, 0x60, RZ ;  /* 0x0000006041497810 */ /* 0x040fe20007ffe0ff */
[----:B0-----:R-:W0:Y:S01]  /*05b0*/  MUFU.RCP R50, R50 ;  /* 0x0000003200327308 */ /* 0x001e220000001000 */
[----:B------:R-:W-:-:S02]  /*05c0*/  IADD3 R75, PT, PT, R65, 0xa0, RZ ;  /* 0x000000a0414b7810 */ /* 0x000fc40007ffe0ff */
[----:B------:R-:W-:Y:S02]  /*05d0*/  SHF.R.S32.HI R71, RZ, 0x1f, R73 ;  /* 0x0000001fff477819 */ /* 0x000fe40000011449 */
[----:B------:R-:W-:Y:S02]  /*05e0*/  SHF.R.S32.HI R79, RZ, 0x1f, R75 ;  /* 0x0000001fff4f7819 */ /* 0x000fe4000001144b */
[----:B------:R-:W-:Y:S02]  /*05f0*/  IADD3 R77, PT, PT, R65, 0xf0, RZ ;  /* 0x000000f0414d7810 */ /* 0x000fe40007ffe0ff */
[----:B0-----:R-:W-:-:S04]  /*0600*/  IADD3 R48, PT, PT, R50, 0xffffffe, RZ ;  /* 0x0ffffffe32307810 */ /* 0x001fc80007ffe0ff */
[----:B------:R0:W2:Y:S02]  /*0610*/  F2I.FTZ.U32.TRUNC.NTZ R49, R48 ;  /* 0x0000003000317305 */ /* 0x0000a4000021f000 */
[----:B0-----:R-:W-:Y:S02]  /*0620*/  MOV R48, RZ ;  /* 0x000000ff00307202 */ /* 0x001fe40000000f00 */
[----:B--2---:R-:W-:-:S05]  /*0630*/  IADD3 R52, PT, PT, RZ, -R49, RZ ;  /* 0x80000031ff347210 */ /* 0x004fca0007ffe0ff */
[----:B------:R-:W-:Y:S01]  /*0640*/  IMAD R53, R52, R51, RZ ;  /* 0x0000003334357224 */ /* 0x000fe200078e02ff */
[----:B------:R-:W-:-:S03]  /*0650*/  IABS R52, R34 ;  /* 0x0000002200347213 */ /* 0x000fc60000000000 */
[----:B------:R-:W-:Y:S01]  /*0660*/  IMAD.HI.U32 R49, R49, R53, R48 ;  /* 0x0000003531317227 */ /* 0x000fe200078e0030 */
[----:B------:R-:W-:Y:S02]  /*0670*/  LOP3.LUT R48, R34, R57, RZ, 0x3c, !PT ;  /* 0x0000003922307212 */ /* 0x000fe400078e3cff */
[----:B------:R-:W-:Y:S02]  /*0680*/  SHF.R.S32.HI R53, RZ, 0x1f, R65 ;  /* 0x0000001fff357819 */ /* 0x000fe40000011441 */
[----:B------:R-:W-:Y:S01]  /*0690*/  ISETP.GE.AND P4, PT, R48, RZ, PT ;  /* 0x000000ff3000720c */ /* 0x000fe20003f86270 */
[----:B------:R-:W-:-:S05]  /*06a0*/  IMAD.HI.U32 R49, R49, R52, RZ ;  /* 0x0000003431317227 */ /* 0x000fca00078e00ff */
[----:B------:R-:W-:-:S05]  /*06b0*/  IADD3 R50, PT, PT, -R49, RZ, RZ ;  /* 0x000000ff31327210 */ /* 0x000fca0007ffe1ff */
[----:B------:R-:W-:-:S05]  /*06c0*/  IMAD R50, R51, R50, R52 ;  /* 0x0000003233327224 */ /* 0x000fca00078e0234 */
[----:B------:R-:W-:-:S13]  /*06d0*/  ISETP.GT.U32.AND P2, PT, R51, R50, PT ;  /* 0x000000323300720c */ /* 0x000fda0003f44070 */
[-C--:B------:R-:W-:Y:S02]  /*06e0*/  @!P2 IADD3 R50, PT, PT, R50, -R51.reuse, RZ ;  /* 0x800000333232a210 */ /* 0x080fe40007ffe0ff */
[----:B------:R-:W-:Y:S02]  /*06f0*/  @!P2 IADD3 R49, PT, PT, R49, 0x1, RZ ;  /* 0x000000013131a810 */ /* 0x000fe40007ffe0ff */
[----:B------:R-:W-:Y:S02]  /*0700*/  ISETP.GE.U32.AND P1, PT, R50, R51, PT ;  /* 0x000000333200720c */ /* 0x000fe40003f26070 */
[----:B------:R-:W-:-:S04]  /*0710*/  ISETP.GE.U32.AND P2, PT, R65, UR4, PT ;  /* 0x0000000441007c0c */ /* 0x000fc8000bf46070 */
[----:B------:R-:W-:-:S07]  /*0720*/  ISETP.GE.AND.EX P2, PT, R53, UR5, PT, P2 ;  /* 0x0000000535007c0c */ /* 0x000fce000bf46320 */
[----:B------:R-:W-:-:S04]  /*0730*/  @P1 IADD3 R49, PT, PT, R49, 0x1, RZ ;  /* 0x0000000131311810 */ /* 0x000fc80007ffe0ff */
[----:B------:R-:W-:Y:S02]  /*0740*/  @!P4 IADD3 R49, PT, PT, -R49, RZ, RZ ;  /* 0x000000ff3131c210 */ /* 0x000fe40007ffe1ff */
[----:B------:R-:W-:Y:S01]  /*0750*/  @!P3 LOP3.LUT R49, RZ, R57, RZ, 0x33, !PT ;  /* 0x00000039ff31b212 */ /* 0x000fe200078e33ff */
[----:B------:R-:W0:Y:S01]  /*0760*/  @!P2 LDC.64 R68, c[0x0][0x3e0] ;  /* 0x0000f800ff44ab82 */ /* 0x000e220000000a00 */
[----:B------:R-:W-:Y:S02]  /*0770*/  ISETP.GE.U32.AND P3, PT, R63, UR4, PT ;  /* 0x000000043f007c0c */ /* 0x000fe4000bf66070 */
[----:B------:R-:W-:Y:S02]  /*0780*/  IADD3 R51, PT, PT, -R49, RZ, RZ ;  /* 0x000000ff31337210 */ /* 0x000fe40007ffe1ff */
[----:B------:R-:W-:Y:S02]  /*0790*/  ISETP.GE.AND.EX P3, PT, R67, UR5, PT, P3 ;  /* 0x0000000543007c0c */ /* 0x000fe4000bf66330 */
[----:B------:R-:W-:Y:S01]  /*07a0*/  SHF.R.S32.HI R48, RZ, 0x1f, R49 ;  /* 0x0000001fff307819 */ /* 0x000fe20000011431 */
[----:B------:R-:W-:Y:S01]  /*07b0*/  IMAD R144, R57, R51, R34 ;  /* 0x0000003339907224 */ /* 0x000fe200078e0222 */
[----:B------:R-:W2:Y:S03]  /*07c0*/  @!P2 LDC.64 R60, c[0x0][0x390] ;  /* 0x0000e400ff3cab82 */ /* 0x000ea60000000a00 */
[----:B------:R-:W-:-:S02]  /*07d0*/  IMAD R144, R144, 0x30, RZ ;  /* 0x0000003090907824 */ /* 0x000fc400078e02ff */
[----:B-1----:R-:W-:-:S03]  /*07e0*/  IMAD R48, R48, UR8, RZ ;  /* 0x0000000830307c24 */ /* 0x002fc6000f8e02ff */
[C---:B------:R-:W-:Y:S01]  /*07f0*/  IADD3 R146, P1, PT, R144.reuse, R147, RZ ;  /* 0x0000009390927210 */ /* 0x040fe20007f3e0ff */
[----:B------:R-:W1:Y:S01]  /*0800*/  @!P6 LDC.64 R50, c[0x0][0x3e0] ;  /* 0x0000f800ff32eb82 */ /* 0x000e620000000a00 */
[----:B------:R-:W-:Y:S02]  /*0810*/  IMAD R149, R49, UR9, R48 ;  /* 0x0000000931957c24 */ /* 0x000fe4000f8e0230 */
[----:B------:R-:W-:Y:S02]  /*0820*/  LEA.HI.X.SX32 R147, R144, RZ, 0x1, P1 ;  /* 0x000000ff90937211 */ /* 0x000fe400008f0eff */
[----:B------:R-:W-:Y:S01]  /*0830*/  ISETP.GE.U32.AND P1, PT, R73, UR4, PT ;  /* 0x0000000449007c0c */ /* 0x000fe2000bf26070 */
[----:B0-----:R-:W-:Y:S02]  /*0840*/  @!P2 IMAD R48, R53, R68, RZ ;  /* 0x000000443530a224 */ /* 0x001fe400078e02ff */
[----:B------:R-:W-:Y:S01]  /*0850*/  IMAD.WIDE.U32 R146, R49, UR8, R146 ;  /* 0x0000000831927c25 */ /* 0x000fe2000f8e0092 */
[----:B------:R-:W0:Y:S01]  /*0860*/  @!P3 LDC.64 R56, c[0x0][0x3e0] ;  /* 0x0000f800ff38bb82 */ /* 0x000e220000000a00 */
[----:B------:R-:W-:-:S02]  /*0870*/  ISETP.GE.AND.EX P1, PT, R71, UR5, PT, P1 ;  /* 0x0000000547007c0c */ /* 0x000fc4000bf26310 */
[----:B------:R-:W-:Y:S01]  /*0880*/  @!P2 IMAD R53, R65, R69, R48 ;  /* 0x000000454135a224 */ /* 0x000fe200078e0230 */
[----:B------:R-:W-:Y:S02]  /*0890*/  IADD3 R149, PT, PT, R147, R149, RZ ;  /* 0x0000009593957210 */ /* 0x000fe40007ffe0ff */
[-C--:B------:R-:W-:Y:S02]  /*08a0*/  @!P2 MOV R148, R146.reuse ;  /* 0x000000920094a202 */ /* 0x080fe40000000f00 */
[----:B------:R-:W-:-:S03]  /*08b0*/  @!P6 MOV R66, R146 ;  /* 0x000000920042e202 */ /* 0x000fc60000000f00 */
[----:B------:R-:W-:Y:S01]  /*08c0*/  @!P2 IMAD.WIDE.U32 R48, R65, R68, R148 ;  /* 0x000000444130a225 */ /* 0x000fe200078e0094 */
[----:B------:R-:W-:-:S03]  /*08d0*/  CS2R R68, SRZ ;  /* 0x0000000000447805 */ /* 0x000fc6000001ff00 */
[----:B-1----:R-:W-:Y:S01]  /*08e0*/  @!P6 IMAD R54, R55, R50, RZ ;  /* 0x000000323736e224 */ /* 0x002fe200078e02ff */
[----:B------:R-:W-:Y:S02]  /*08f0*/  @!P2 IADD3 R49, PT, PT, R49, R53, RZ ;  /* 0x000000353131a210 */ /* 0x000fe40007ffe0ff */
[C---:B--2---:R-:W-:Y:S01]  /*0900*/  @!P2 LEA R60, P4, R48.reuse, R60, 0x2 ;  /* 0x0000003c303ca211 */ /* 0x044fe200078810ff */
[----:B------:R-:W1:Y:S01]  /*0910*/  @!P6 LDC.64 R52, c[0x0][0x390] ;  /* 0x0000e400ff34eb82 */ /* 0x000e620000000a00 */
[----:B------:R-:W-:Y:S01]  /*0920*/  @!P6 IMAD R81, R59, R51, R54 ;  /* 0x000000333b51e224 */ /* 0x000fe200078e0236 */
[----:B------:R-:W-:Y:S02]  /*0930*/  @!P3 MOV R51, R149 ;  /* 0x000000950033b202 */ /* 0x000fe40000000f00 */
[----:B------:R-:W-:Y:S01]  /*0940*/  @!P2 LEA.HI.X R61, R48, R61, R49, 0x2, P4 ;  /* 0x0000003d303da211 */ /* 0x000fe200020f1431 */
[----:B0-----:R-:W-:Y:S01]  /*0950*/  @!P3 IMAD R58, R67, R56, RZ ;  /* 0x00000038433ab224 */ /* 0x001fe200078e02ff */
[----:B------:R-:W-:-:S02]  /*0960*/  ISETP.GE.U32.AND P4, PT, R75, UR4, PT ;  /* 0x000000044b007c0c */ /* 0x000fc4000bf86070 */
[----:B------:R-:W0:Y:S01]  /*0970*/  @!P3 LDC.64 R54, c[0x0][0x390] ;  /* 0x0000e400ff36bb82 */ /* 0x000e220000000a00 */
[----:B------:R-:W-:Y:S01]  /*0980*/  @!P6 MOV R67, R149 ;  /* 0x000000950043e202 */ /* 0x000fe20000000f00 */
[----:B------:R-:W-:Y:S01]  /*0990*/  @!P3 IMAD R83, R63, R57, R58 ;  /* 0x000000393f53b224 */ /* 0x000fe200078e023a */
[----:B------:R-:W-:Y:S01]  /*09a0*/  ISETP.GE.AND.EX P4, PT, R79, UR5, PT, P4 ;  /* 0x000000054f007c0c */ /* 0x000fe2000bf86340 */
[----:B------:R2:W3:Y:S01]  /*09b0*/  @!P2 LDG.E.64 R68, desc[UR6][R60.64] ;  /* 0x000000063c44a981 */ /* 0x0004e2000c1e1b00 */
[----:B------:R-:W-:Y:S01]  /*09c0*/  @!P6 IMAD.WIDE.U32 R66, R59, R50, R66 ;  /* 0x000000323b42e225 */ /* 0x000fe200078e0042 */
[----:B------:R-:W-:Y:S02]  /*09d0*/  @!P3 MOV R50, R146 ;  /* 0x000000920032b202 */ /* 0x000fe40000000f00 */
[----:B------:R-:W4:Y:S03]  /*09e0*/  @!P1 LDC.64 R48, c[0x0][0x3e0] ;  /* 0x0000f800ff309b82 */ /* 0x000f260000000a00 */
[----:B------:R-:W-:Y:S01]  /*09f0*/  @!P3 IMAD.WIDE.U32 R56, R63, R56, R50 ;  /* 0x000000383f38b225 */ /* 0x000fe200078e0032 */
[----:B------:R-:W-:-:S04]  /*0a00*/  @!P6 IADD3 R63, PT, PT, R67, R81, RZ ;  /* 0x00000051433fe210 */ /* 0x000fc80007ffe0ff */
[----:B------:R-:W5:Y:S01]  /*0a10*/  @!P1 LDC.64 R58, c[0x0][0x390] ;  /* 0x0000e400ff3a9b82 */ /* 0x000f620000000a00 */
[----:B-1----:R-:W-:-:S07]  /*0a20*/  @!P6 LEA R62, P2, R66, R52, 0x2 ;  /* 0x00000034423ee211 */ /* 0x002fce00078410ff */
[----:B------:R-:W1:Y:S01]  /*0a30*/  @!P4 LDC.64 R50, c[0x0][0x3e0] ;  /* 0x0000f800ff32cb82 */ /* 0x000e620000000a00 */
[----:B------:R-:W-:Y:S02]  /*0a40*/  @!P6 LEA.HI.X R63, R66, R53, R63, 0x2, P2 ;  /* 0x00000035423fe211 */ /* 0x000fe400010f143f */
[----:B------:R-:W-:Y:S02]  /*0a50*/  ISETP.GE.U32.AND P5, PT, R77, UR4, PT ;  /* 0x000000044d007c0c */ /* 0x000fe4000bfa6070 */
[----:B------:R-:W-:Y:S02]  /*0a60*/  SHF.R.S32.HI R81, RZ, 0x1f, R77 ;  /* 0x0000001fff517819 */ /* 0x000fe4000001144d */
[C---:B0-----:R-:W-:Y:S01]  /*0a70*/  @!P3 LEA R52, P2, R56.reuse, R54, 0x2 ;  /* 0x000000363834b211 */ /* 0x041fe200078410ff */
[----:B----4-:R-:W-:Y:S01]  /*0a80*/  @!P1 IMAD R54, R71, R48, RZ ;  /* 0x0000003047369224 */ /* 0x010fe200078e02ff */
[----:B------:R-:W-:Y:S01]  /*0a90*/  @!P3 IADD3 R53, PT, PT, R57, R83, RZ ;  /* 0x000000533935b210 */ /* 0x000fe20007ffe0ff */
[----:B--2---:R-:W0:Y:S01]  /*0aa0*/  @!P4 LDC.64 R60, c[0x0][0x390] ;  /* 0x0000e400ff3ccb82 */ /* 0x004e220000000a00 */
[----:B------:R-:W-:Y:S01]  /*0ab0*/  ISETP.GE.AND.EX P5, PT, R81, UR5, PT, P5 ;  /* 0x0000000551007c0c */ /* 0x000fe2000bfa6350 */
[----:B------:R-:W-:Y:S01]  /*0ac0*/  @!P1 IMAD R83, R73, R49, R54 ;  /* 0x0000003149539224 */ /* 0x000fe200078e0236 */
[----:B------:R-:W-:-:S02]  /*0ad0*/  @!P3 LEA.HI.X R53, R56, R55, R53, 0x2, P2 ;  /* 0x000000373835b211 */ /* 0x000fc400010f1435 */
[----:B------:R-:W-:Y:S02]  /*0ae0*/  @!P1 MOV R54, R146 ;  /* 0x0000009200369202 */ /* 0x000fe40000000f00 */
[----:B------:R-:W-:Y:S02]  /*0af0*/  @!P1 MOV R55, R149 ;  /* 0x0000009500379202 */ /* 0x000fe40000000f00 */
[----:B------:R-:W-:Y:S02]  /*0b00*/  CS2R R70, SRZ ;  /* 0x0000000000467805 */ /* 0x000fe4000001ff00 */
[----:B------:R-:W-:Y:S01]  /*0b10*/  IADD3 R67, PT, PT, R65, 0x120, RZ ;  /* 0x0000012041437810 */ /* 0x000fe20007ffe0ff */
[----:B------:R-:W-:-:S03]  /*0b20*/  @!P1 IMAD.WIDE.U32 R48, R73, R48, R54 ;  /* 0x0000003049309225 */ /* 0x000fc600078e0036 */
[----:B------:R2:W4:Y:S01]  /*0b30*/  @!P6 LDG.E.64 R70, desc[UR6][R62.64] ;  /* 0x000000063e46e981 */ /* 0x000522000c1e1b00 */
[----:B------:R-:W2:Y:S01]  /*0b40*/  @!P5 LDC.64 R56, c[0x0][0x3e0] ;  /* 0x0000f800ff38db82 */ /* 0x000ea20000000a00 */
[C---:B-----5:R-:W-:Y:S01]  /*0b50*/  @!P1 LEA R54, P6, R48.reuse, R58, 0x2 ;  /* 0x0000003a30369211 */ /* 0x060fe200078c10ff */
[----:B-1----:R-:W-:Y:S01]  /*0b60*/  @!P4 IMAD R58, R79, R50, RZ ;  /* 0x000000324f3ac224 */ /* 0x002fe200078e02ff */
[----:B------:R-:W-:Y:S02]  /*0b70*/  @!P1 IADD3 R49, PT, PT, R49, R83, RZ ;  /* 0x0000005331319210 */ /* 0x000fe40007ffe0ff */
[----:B------:R-:W-:Y:S02]  /*0b80*/  ISETP.GE.U32.AND P2, PT, R67, UR4, PT ;  /* 0x0000000443007c0c */ /* 0x000fe4000bf46070 */
[----:B------:R-:W-:Y:S02]  /*0b90*/  SHF.R.S32.HI R79, RZ, 0x1f, R67 ;  /* 0x0000001fff4f7819 */ /* 0x000fe40000011443 */
[----:B------:R-:W-:Y:S01]  /*0ba0*/  @!P1 LEA.HI.X R55, R48, R59, R49, 0x2, P6 ;  /* 0x0000003b30379211 */ /* 0x000fe200030f1431 */
[----:B------:R-:W-:Y:S01]  /*0bb0*/  @!P4 IMAD R49, R75, R51, R58 ;  /* 0x000000334b31c224 */ /* 0x000fe200078e023a */
[----:B------:R-:W-:-:S02]  /*0bc0*/  ISETP.GE.AND.EX P2, PT, R79, UR5, PT, P2 ;  /* 0x000000054f007c0c */ /* 0x000fc4000bf46320 */
[----:B------:R-:W-:Y:S02]  /*0bd0*/  @!P4 MOV R58, R146 ;  /* 0x00000092003ac202 */ /* 0x000fe40000000f00 */
[----:B------:R-:W-:Y:S02]  /*0be0*/  @!P4 MOV R59, R149 ;  /* 0x00000095003bc202 */ /* 0x000fe40000000f00 */
[----:B------:R-:W-:Y:S02]  /*0bf0*/  CS2R R72, SRZ ;  /* 0x0000000000487805 */ /* 0x000fe4000001ff00 */
[----:B------:R-:W-:Y:S01]  /*0c00*/  IADD3 R83, PT, PT, R65, 0x160, RZ ;  /* 0x0000016041537810 */ /* 0x000fe20007ffe0ff */
[----:B------:R-:W-:Y:S02]  /*0c10*/  @!P4 IMAD.WIDE.U32 R58, R75, R50, R58 ;  /* 0x000000324b3ac225 */ /* 0x000fe400078e003a */
[----:B------:R-:W1:Y:S01]  /*0c20*/  @!P5 LDC.64 R50, c[0x0][0x390] ;  /* 0x0000e400ff32db82 */ /* 0x000e620000000a00 */
[----:B------:R5:W4:Y:S01]  /*0c30*/  @!P3 LDG.E.64 R72, desc[UR6][R52.64] ;  /* 0x000000063448b981 */ /* 0x000b22000c1e1b00 */
[----:B------:R-:W-:-:S02]  /*0c40*/  ISETP.GE.U32.AND P3, PT, R83, UR4, PT ;  /* 0x0000000453007c0c */ /* 0x000fc4000bf66070 */
[----:B------:R-:W-:Y:S02]  /*0c50*/  SHF.R.S32.HI R87, RZ, 0x1f, R83 ;  /* 0x0000001fff577819 */ /* 0x000fe40000011453 */
[----:B------:R-:W-:Y:S02]  /*0c60*/  @!P4 IADD3 R59, PT, PT, R59, R49, RZ ;  /* 0x000000313b3bc210 */ /* 0x000fe40007ffe0ff */
[----:B------:R-:W1:Y:S01]  /*0c70*/  @!P2 LDC.64 R48, c[0x0][0x3e0] ;  /* 0x0000f800ff30ab82 */ /* 0x000e620000000a00 */
[----:B------:R-:W-:Y:S01]  /*0c80*/  ISETP.GE.AND.EX P3, PT, R87, UR5, PT, P3 ;  /* 0x0000000557007c0c */ /* 0x000fe2000bf66330 */
[----:B--2---:R-:W-:Y:S01]  /*0c90*/  @!P5 IMAD R62, R81, R56, RZ ;  /* 0x00000038513ed224 */ /* 0x004fe200078e02ff */
[----:B-----5:R-:W-:Y:S02]  /*0ca0*/  @!P5 MOV R52, R146 ;  /* 0x000000920034d202 */ /* 0x020fe40000000f00 */
[----:B------:R-:W-:Y:S02]  /*0cb0*/  CS2R R74, SRZ ;  /* 0x00000000004a7805 */ /* 0x000fe4000001ff00 */
[----:B------:R-:W-:-:S02]  /*0cc0*/  @!P5 MOV R53, R149 ;  /* 0x000000950035d202 */ /* 0x000fc40000000f00 */
[C---:B0-----:R-:W-:Y:S01]  /*0cd0*/  @!P4 LEA R60, P6, R58.reuse, R60, 0x2 ;  /* 0x0000003c3a3cc211 */ /* 0x041fe200078c10ff */
[----:B------:R-:W-:Y:S01]  /*0ce0*/  @!P5 IMAD R63, R77, R57, R62 ;  /* 0x000000394d3fd224 */ /* 0x000fe200078e023e */
[----:B------:R-:W-:Y:S01]  /*0cf0*/  IADD3 R85, PT, PT, R65, 0x1d0, RZ ;  /* 0x000001d041557810 */ /* 0x000fe20007ffe0ff */
[----:B------:R-:W-:Y:S01]  /*0d00*/  @!P5 IMAD.WIDE.U32 R52, R77, R56, R52 ;  /* 0x000000384d34d225 */ /* 0x000fe200078e0034 */
[----:B------:R-:W-:Y:S02]  /*0d10*/  CS2R R76, SRZ ;  /* 0x00000000004c7805 */ /* 0x000fe4000001ff00 */
[----:B------:R-:W-:Y:S01]  /*0d20*/  @!P4 LEA.HI.X R61, R58, R61, R59, 0x2, P6 ;  /* 0x0000003d3a3dc211 */ /* 0x000fe200030f143b */
[----:B------:R0:W2:Y:S01]  /*0d30*/  @!P1 LDG.E.64 R74, desc[UR6][R54.64] ;  /* 0x00000006364a9981 */ /* 0x0000a2000c1e1b00 */
[----:B------:R-:W-:Y:S01]  /*0d40*/  ISETP.GE.U32.AND P1, PT, R85, UR4, PT ;  /* 0x0000000455007c0c */ /* 0x000fe2000bf26070 */
[----:B------:R-:W5:Y:S01]  /*0d50*/  @!P2 LDC.64 R58, c[0x0][0x390] ;  /* 0x0000e400ff3aab82 */ /* 0x000f620000000a00 */
[----:B------:R-:W-:Y:S01]  /*0d60*/  SHF.R.S32.HI R89, RZ, 0x1f, R85 ;  /* 0x0000001fff597819 */ /* 0x000fe20000011455 */
[----:B------:R-:W2:Y:S01]  /*0d70*/  @!P4 LDG.E.64 R76, desc[UR6][R60.64] ;  /* 0x000000063c4cc981 */ /* 0x000ea2000c1e1b00 */
[----:B------:R-:W-:-:S02]  /*0d80*/  ISETP.GE.U32.AND P4, PT, R141, UR4, PT ;  /* 0x000000048d007c0c */ /* 0x000fc4000bf86070 */
[----:B------:R-:W-:-:S03]  /*0d90*/  ISETP.GE.AND.EX P1, PT, R89, UR5, PT, P1 ;  /* 0x0000000559007c0c */ /* 0x000fc6000bf26310 */
[----:B------:R-:W5:Y:S01]  /*0da0*/  @!P3 LDC.64 R56, c[0x0][0x3e0] ;  /* 0x0000f800ff38bb82 */ /* 0x000f620000000a00 */
[----:B------:R-:W-:Y:S02]  /*0db0*/  @!P5 IADD3 R53, PT, PT, R53, R63, RZ ;  /* 0x0000003f3535d210 */ /* 0x000fe40007ffe0ff */
[C---:B-1----:R-:W-:Y:S02]  /*0dc0*/  @!P5 LEA R62, P6, R52.reuse, R50, 0x2 ;  /* 0x00000032343ed211 */ /* 0x042fe400078c10ff */
[----:B------:R-:W-:Y:S01]  /*0dd0*/  ISETP.GE.AND.EX P4, PT, R45, UR5, PT, P4 ;  /* 0x000000052d007c0c */ /* 0x000fe2000bf86340 */
[----:B------:R-:W-:Y:S01]  /*0de0*/  @!P2 IMAD R50, R79, R48, RZ ;  /* 0x000000304f32a224 */ /* 0x000fe200078e02ff */
[----:B------:R-:W-:Y:S02]  /*0df0*/  @!P5 LEA.HI.X R63, R52, R51, R53, 0x2, P6 ;  /* 0x00000033343fd211 */ /* 0x000fe400030f1435 */
[----:B------:R-:W1:Y:S01]  /*0e00*/  @!P3 LDC.64 R52, c[0x0][0x390] ;  /* 0x0000e400ff34bb82 */ /* 0x000e620000000a00 */
[----:B------:R-:W-:Y:S01]  /*0e10*/  @!P2 IMAD R65, R67, R49, R50 ;  /* 0x000000314341a224 */ /* 0x000fe200078e0232 */
[----:B0-----:R-:W-:-:S02]  /*0e20*/  @!P2 MOV R54, R146 ;  /* 0x000000920036a202 */ /* 0x001fc40000000f00 */
[----:B------:R-:W-:Y:S02]  /*0e30*/  @!P2 MOV R55, R149 ;  /* 0x000000950037a202 */ /* 0x000fe40000000f00 */
[----:B------:R-:W-:Y:S02]  /*0e40*/  CS2R R78, SRZ ;  /* 0x00000000004e7805 */ /* 0x000fe4000001ff00 */
[----:B------:R-:W0:Y:S01]  /*0e50*/  @!P1 LDC.64 R50, c[0x0][0x3e0] ;  /* 0x0000f800ff329b82 */ /* 0x000e220000000a00 */
[----:B------:R-:W-:-:S03]  /*0e60*/  @!P2 IMAD.WIDE.U32 R48, R67, R48, R54 ;  /* 0x000000304330a225 */ /* 0x000fc600078e0036 */
[----:B------:R5:W2:Y:S01]  /*0e70*/  @!P5 LDG.E.64 R78, desc[UR6][R62.64] ;  /* 0x000000063e4ed981 */ /* 0x000aa2000c1e1b00 */
[----:B------:R-:W-:-:S03]  /*0e80*/  ISETP.GE.U32.AND P5, PT, R140, UR4, PT ;  /* 0x000000048c007c0c */ /* 0x000fc6000bfa6070 */
[----:B------:R-:W0:Y:S01]  /*0e90*/  @!P4 LDC.64 R54, c[0x0][0x3e0] ;  /* 0x0000f800ff36cb82 */ /* 0x000e220000000a00 */
[C---:B-----5:R-:W-:Y:S01]  /*0ea0*/  @!P2 LEA R64, P6, R48.reuse, R58, 0x2 ;  /* 0x0000003a3040a211 */ /* 0x060fe200078c10ff */
[----:B------:R-:W-:Y:S01]  /*0eb0*/  @!P3 IMAD R58, R87, R56, RZ ;  /* 0x00000038573ab224 */ /* 0x000fe200078e02ff */
[----:B------:R-:W-:Y:S02]  /*0ec0*/  @!P3 MOV R62, R146 ;  /* 0x00000092003eb202 */ /* 0x000fe40000000f00 */
[----:B------:R-:W-:Y:S02]  /*0ed0*/  @!P3 MOV R63, R149 ;  /* 0x00000095003fb202 */ /* 0x000fe40000000f00 */
[----:B------:R-:W-:Y:S02]  /*0ee0*/  CS2R R80, SRZ ;  /* 0x0000000000507805 */ /* 0x000fe4000001ff00 */
[----:B------:R-:W-:Y:S01]  /*0ef0*/  @!P2 IADD3 R49, PT, PT, R49, R65, RZ ;  /* 0x000000413131a210 */ /* 0x000fe20007ffe0ff */
[----:B------:R-:W-:Y:S01]  /*0f00*/  @!P3 IMAD R57, R83, R57, R58 ;  /* 0x000000395339b224 */ /* 0x000fe200078e023a */
[----:B------:R-:W-:Y:S01]  /*0f10*/  ISETP.GE.AND.EX P5, PT, R43, UR5, PT, P5 ;  /* 0x000000052b007c0c */ /* 0x000fe2000bfa6350 */
[----:B------:R-:W-:Y:S01]  /*0f20*/  @!P3 IMAD.WIDE.U32 R62, R83, R56, R62 ;  /* 0x00000038533eb225 */ /* 0x000fe200078e003e */
[----:B------:R-:W-:Y:S01]  /*0f30*/  @!P2 LEA.HI.X R65, R48, R59, R49, 0x2, P6 ;  /* 0x0000003b3041a211 */ /* 0x000fe200030f1431 */
[----:B------:R-:W5:Y:S03]  /*0f40*/  @!P1 LDC.64 R60, c[0x0][0x390] ;  /* 0x0000e400ff3c9b82 */ /* 0x000f660000000a00 */
[----:B------:R-:W-:Y:S01]  /*0f50*/  @!P3 IADD3 R59, PT, PT, R63, R57, RZ ;  /* 0x000000393f3bb210 */ /* 0x000fe20007ffe0ff */
[----:B------:R0:W2:Y:S01]  /*0f60*/  @!P2 LDG.E.64 R80, desc[UR6][R64.64] ;  /* 0x000000064050a981 */ /* 0x0000a2000c1e1b00 */
[----:B-1----:R-:W-:-:S02]  /*0f70*/  @!P3 LEA R58, P6, R62, R52, 0x2 ;  /* 0x000000343e3ab211 */ /* 0x002fc400078c10ff */
[----:B------:R-:W-:Y:S01]  /*0f80*/  ISETP.GE.U32.AND P2, PT, R138, UR4, PT ;  /* 0x000000048a007c0c */ /* 0x000fe2000bf46070 */
[----:B------:R-:W1:Y:S01]  /*0f90*/  @!P4 LDC.64 R56, c[0x0][0x390] ;  /* 0x0000e400ff38cb82 */ /* 0x000e620000000a00 */
[----:B------:R-:W-:Y:S01]  /*0fa0*/  @!P3 LEA.HI.X R59, R62, R53, R59, 0x2, P6 ;  /* 0x000000353e3bb211 */ /* 0x000fe200030f143b */
[----:B0-----:R-:W-:Y:S01]  /*0fb0*/  @!P1 IMAD R52, R89, R50, RZ ;  /* 0x0000003259349224 */ /* 0x001fe200078e02ff */
[----:B------:R-:W-:Y:S02]  /*0fc0*/  @!P1 MOV R62, R146 ;  /* 0x00000092003e9202 */ /* 0x000fe40000000f00 */
[----:B------:R-:W-:Y:S02]  /*0fd0*/  @!P1 MOV R63, R149 ;  /* 0x00000095003f9202 */ /* 0x000fe40000000f00 */
[----:B------:R-:W-:Y:S01]  /*0fe0*/  ISETP.GE.AND.EX P2, PT, R41, UR5, PT, P2 ;  /* 0x0000000529007c0c */ /* 0x000fe2000bf46320 */
[----:B------:R-:W0:Y:S01]  /*0ff0*/  @!P5 LDC.64 R48, c[0x0][0x3e0] ;  /* 0x0000f800ff30db82 */ /* 0x000e220000000a00 */
[----:B------:R-:W-:-:S02]  /*1000*/  @!P1 IMAD R53, R85, R51, R52 ;  /* 0x0000003355359224 */ /* 0x000fc400078e0234 */
[----:B------:R-:W-:Y:S02]  /*1010*/  @!P4 IMAD R52, R45, R54, RZ ;  /* 0x000000362d34c224 */ /* 0x000fe400078e02ff */
[----:B------:R-:W-:Y:S01]  /*1020*/  @!P1 IMAD.WIDE.U32 R62, R85, R50, R62 ;  /* 0x00000032553e9225 */ /* 0x000fe200078e003e */
[----:B------:R-:W-:Y:S02]  /*1030*/  CS2R R82, SRZ ;  /* 0x0000000000527805 */ /* 0x000fe4000001ff00 */
[----:B------:R-:W-:Y:S02]  /*1040*/  @!P4 MOV R50, R146 ;  /* 0x000000920032c202 */ /* 0x000fe40000000f00 */
[----:B------:R-:W-:Y:S01]  /*1050*/  @!P4 MOV R51, R149 ;  /* 0x000000950033c202 */ /* 0x000fe20000000f00 */
[----:B------:R-:W-:Y:S01]  /*1060*/  @!P4 IMAD R65, R141, R55, R52 ;  /* 0x000000378d41c224 */ /* 0x000fe200078e0234 */
[----:B------:R-:W-:Y:S01]  /*1070*/  @!P1 IADD3 R63, PT, PT, R63, R53, RZ ;  /* 0x000000353f3f9210 */ /* 0x000fe20007ffe0ff */
[----:B------:R0:W2:Y:S01]  /*1080*/  @!P3 LDG.E.64 R82, desc[UR6][R58.64] ;  /* 0x000000063a52b981 */ /* 0x0000a2000c1e1b00 */
[----:B------:R-:W0:Y:S01]  /*1090*/  @!P5 LDC.64 R52, c[0x0][0x390] ;  /* 0x0000e400ff34db82 */ /* 0x000e220000000a00 */
[----:B------:R-:W-:Y:S01]  /*10a0*/  @!P4 IMAD.WIDE.U32 R54, R141, R54, R50 ;  /* 0x000000368d36c225 */ /* 0x000fe200078e0032 */
[----:B------:R-:W-:-:S02]  /*10b0*/  ISETP.GE.U32.AND P3, PT, R136, UR4, PT ;  /* 0x0000000488007c0c */ /* 0x000fc4000bf66070 */
[----:B-----5:R-:W-:-:S04]  /*10c0*/  @!P1 LEA R60, P6, R62, R60, 0x2 ;  /* 0x0000003c3e3c9211 */ /* 0x020fc800078c10ff */
[----:B------:R-:W5:Y:S01]  /*10d0*/  @!P2 LDC.64 R50, c[0x0][0x3e0] ;  /* 0x0000f800ff32ab82 */ /* 0x000f620000000a00 */
[----:B------:R-:W-:Y:S02]  /*10e0*/  ISETP.GE.AND.EX P3, PT, R39, UR5, PT, P3 ;  /* 0x0000000527007c0c */ /* 0x000fe4000bf66330 */
[----:B------:R-:W-:Y:S02]  /*10f0*/  @!P1 LEA.HI.X R61, R62, R61, R63, 0x2, P6 ;  /* 0x0000003d3e3d9211 */ /* 0x000fe400030f143f */
[----:B------:R-:W-:Y:S02]  /*1100*/  @!P4 IADD3 R55, PT, PT, R55, R65, RZ ;  /* 0x000000413737c210 */ /* 0x000fe40007ffe0ff */
[----:B-1----:R-:W-:Y:S01]  /*1110*/  @!P4 LEA R56, P6, R54, R56, 0x2 ;  /* 0x000000383638c211 */ /* 0x002fe200078c10ff */
[----:B0-----:R-:W-:Y:S01]  /*1120*/  @!P5 IMAD R62, R43, R48, RZ ;  /* 0x000000302b3ed224 */ /* 0x001fe200078e02ff */
[----:B------:R-:W-:Y:S02]  /*1130*/  @!P5 MOV R58, R146 ;  /* 0x00000092003ad202 */ /* 0x000fe40000000f00 */
[----:B------:R-:W-:-:S02]  /*1140*/  CS2R R84, SRZ ;  /* 0x0000000000547805 */ /* 0x000fc4000001ff00 */
[----:B------:R-:W-:Y:S02]  /*1150*/  @!P5 MOV R59, R149 ;  /* 0x00000095003bd202 */ /* 0x000fe40000000f00 */
[----:B------:R-:W-:Y:S01]  /*1160*/  @!P4 LEA.HI.X R57, R54, R57, R55, 0x2, P6 ;  /* 0x000000393639c211 */ /* 0x000fe200030f1437 */
[----:B------:R-:W-:Y:S01]  /*1170*/  @!P5 IMAD R63, R140, R49, R62 ;  /* 0x000000318c3fd224 */ /* 0x000fe200078e023e */
[----:B------:R-:W-:Y:S01]  /*1180*/  ISETP.GE.U32.AND P6, PT, R46, UR4, PT ;  /* 0x000000042e007c0c */ /* 0x000fe2000bfc6070 */
[----:B------:R-:W-:Y:S01]  /*1190*/  @!P5 IMAD.WIDE.U32 R58, R140, R48, R58 ;  /* 0x000000308c3ad225 */ /* 0x000fe200078e003a */
[----:B------:R-:W0:Y:S01]  /*11a0*/  @!P2 LDC.64 R54, c[0x0][0x390] ;  /* 0x0000e400ff36ab82 */ /* 0x000e220000000a00 */
[----:B------:R0:W2:Y:S01]  /*11b0*/  @!P4 LDG.E.64 R84, desc[UR6][R56.64] ;  /* 0x000000063854c981 */ /* 0x0000a2000c1e1b00 */
[----:B------:R-:W-:Y:S02]  /*11c0*/  ISETP.GE.AND.EX P4, PT, R37, UR5, PT, P6 ;  /* 0x0000000525007c0c */ /* 0x000fe4000bf86360 */
[----:B------:R-:W-:-:S04]  /*11d0*/  @!P5 IADD3 R59, PT, PT, R59, R63, RZ ;  /* 0x0000003f3b3bd210 */ /* 0x000fc80007ffe0ff */
[----:B------:R-:W1:Y:S01]  /*11e0*/  @!P3 LDC.64 R48, c[0x0][0x3e0] ;  /* 0x0000f800ff30bb82 */ /* 0x000e620000000a00 */
[----:B------:R-:W-:Y:S01]  /*11f0*/  @!P5 LEA R62, P6, R58, R52, 0x2 ;  /* 0x000000343a3ed211 */ /* 0x000fe200078c10ff */
[----:B-----5:R-:W-:-:S03]  /*1200*/  @!P2 IMAD R52, R41, R50, RZ ;  /* 0x000000322934a224 */ /* 0x020fc600078e02ff */
[----:B------:R-:W-:Y:S02]  /*1210*/  @!P5 LEA.HI.X R63, R58, R53, R59, 0x2, P6 ;  /* 0x000000353a3fd211 */ /* 0x000fe400030f143b */
[----:B------:R-:W-:Y:S02]  /*1220*/  @!P2 MOV R58, R146 ;  /* 0x00000092003aa202 */ /* 0x000fe40000000f00 */
[----:B------:R-:W-:Y:S01]  /*1230*/  @!P2 MOV R59, R149 ;  /* 0x00000095003ba202 */ /* 0x000fe20000000f00 */
[C---:B------:R-:W-:Y:S01]  /*1240*/  @!P2 IMAD R65, R138.reuse, R51, R52 ;  /* 0x000000338a41a224 */ /* 0x040fe200078e0234 */
[----:B------:R-:W-:Y:S01]  /*1250*/  CS2R R86, SRZ ;  /* 0x0000000000567805 */ /* 0x000fe2000001ff00 */
[----:B------:R-:W5:Y:S01]  /*1260*/  @!P3 LDC.64 R52, c[0x0][0x390] ;  /* 0x0000e400ff34bb82 */ /* 0x000f620000000a00 */
[----:B------:R-:W-:Y:S01]  /*1270*/  @!P2 IMAD.WIDE.U32 R58, R138, R50, R58 ;  /* 0x000000328a3aa225 */ /* 0x000fe200078e003a */
[----:B------:R-:W-:-:S03]  /*1280*/  ISETP.GE.U32.AND P6, PT, R44, UR4, PT ;  /* 0x000000042c007c0c */ /* 0x000fc6000bfc6070 */
[----:B------:R3:W2:Y:S03]  /*1290*/  @!P5 LDG.E.64 R86, desc[UR6][R62.64] ;  /* 0x000000063e56d981 */ /* 0x0006a6000c1e1b00 */
[----:B------:R-:W3:Y:S01]  /*12a0*/  @!P4 LDC.64 R50, c[0x0][0x3e0] ;  /* 0x0000f800ff32cb82 */ /* 0x000ee20000000a00 */
[----:B------:R-:W-:Y:S02]  /*12b0*/  ISETP.GE.AND.EX P5, PT, R35, UR5, PT, P6 ;  /* 0x0000000523007c0c */ /* 0x000fe4000bfa6360 */
[----:B0-----:R-:W-:Y:S01]  /*12c0*/  @!P2 LEA R56, P6, R58, R54, 0x2 ;  /* 0x000000363a38a211 */ /* 0x001fe200078c10ff */
[----:B-1----:R-:W-:Y:S01]  /*12d0*/  @!P3 IMAD R54, R39, R48, RZ ;  /* 0x000000302736b224 */ /* 0x002fe200078e02ff */
[----:B------:R-:W-:Y:S02]  /*12e0*/  @!P2 IADD3 R57, PT, PT, R59, R65, RZ ;  /* 0x000000413b39a210 */ /* 0x000fe40007ffe0ff */
[----:B------:R-:W-:Y:S01]  /*12f0*/  @!P3 MOV R64, R146 ;  /* 0x000000920040b202 */ /* 0x000fe20000000f00 */
[----:B------:R-:W-:Y:S01]  /*1300*/  @!P3 IMAD R59, R136, R49, R54 ;  /* 0x00000031883bb224 */ /* 0x000fe200078e0236 */
[----:B------:R-:W-:-:S02]  /*1310*/  @!P3 MOV R65, R149 ;  /* 0x000000950041b202 */ /* 0x000fc40000000f00 */
[----:B------:R-:W-:Y:S02]  /*1320*/  CS2R R88, SRZ ;  /* 0x0000000000587805 */ /* 0x000fe4000001ff00 */
[----:B------:R-:W-:Y:S02]  /*1330*/  @!P2 LEA.HI.X R57, R58, R55, R57, 0x2, P6 ;  /* 0x000000373a39a211 */ /* 0x000fe400030f1439 */
[----:B------:R-:W0:Y:S01]  /*1340*/  @!P4 LDC.64 R54, c[0x0][0x390] ;  /* 0x0000e400ff36cb82 */ /* 0x000e220000000a00 */
[----:B------:R-:W-:Y:S01]  /*1350*/  @!P3 IMAD.WIDE.U32 R64, R136, R48, R64 ;  /* 0x000000308840b225 */ /* 0x000fe200078e0040 */
[----:B------:R-:W-:Y:S01]  /*1360*/  ISETP.GE.U32.AND P6, PT, R32, UR4, PT ;  /* 0x0000000420007c0c */ /* 0x000fe2000bfc6070 */
[----:B------:R1:W2:Y:S03]  /*1370*/  @!P2 LDG.E.64 R88, desc[UR6][R56.64] ;  /* 0x000000063858a981 */ /* 0x0002a6000c1e1b00 */
[----:B------:R-:W-:-:S02]  /*1380*/  ISETP.GE.AND.EX P2, PT, R33, UR5, PT, P6 ;  /* 0x0000000521007c0c */ /* 0x000fc4000bf46360 */
[----:B------:R-:W4:Y:S01]  /*1390*/  @!P5 LDC.64 R48, c[0x0][0x3e0] ;  /* 0x0000f800ff30db82 */ /* 0x000f220000000a00 */
[----:B-----5:R-:W-:Y:S01]  /*13a0*/  @!P3 LEA R58, P6, R64, R52, 0x2 ;  /* 0x00000034403ab211 */ /* 0x020fe200078c10ff */
[----:B---3--:R-:W-:Y:S01]  /*13b0*/  @!P4 IMAD R52, R37, R50, RZ ;  /* 0x000000322534c224 */ /* 0x008fe200078e02ff */
[----:B------:R-:W-:Y:S02]  /*13c0*/  @!P3 IADD3 R59, PT, PT, R65, R59, RZ ;  /* 0x0000003b413bb210 */ /* 0x000fe40007ffe0ff */
[----:B------:R-:W-:Y:S01]  /*13d0*/  @!P4 MOV R62, R146 ;  /* 0x00000092003ec202 */ /* 0x000fe20000000f00 */
[----:B------:R-:W-:Y:S01]  /*13e0*/  @!P4 IMAD R65, R46, R51, R52 ;  /* 0x000000332e41c224 */ /* 0x000fe200078e0234 */
[----:B------:R-:W-:Y:S02]  /*13f0*/  @!P3 LEA.HI.X R59, R64, R53, R59, 0x2, P6 ;  /* 0x00000035403bb211 */ /* 0x000fe400030f143b */
[----:B------:R-:W-:Y:S01]  /*1400*/  @!P4 MOV R63, R149 ;  /* 0x00000095003fc202 */ /* 0x000fe20000000f00 */
[----:B------:R-:W3:Y:S01]  /*1410*/  @!P5 LDC.64 R52, c[0x0][0x390] ;  /* 0x0000e400ff34db82 */ /* 0x000ee20000000a00 */
[----:B------:R-:W-:-:S02]  /*1420*/  CS2R R90, SRZ ;  /* 0x00000000005a7805 */ /* 0x000fc4000001ff00 */
[----:B------:R-:W-:Y:S01]  /*1430*/  ISETP.GE.U32.AND P6, PT, R30, UR4, PT ;  /* 0x000000041e007c0c */ /* 0x000fe2000bfc6070 */
[----:B------:R-:W-:-:S03]  /*1440*/  @!P4 IMAD.WIDE.U32 R62, R46, R50, R62 ;  /* 0x000000322e3ec225 */ /* 0x000fc600078e003e */
[----:B------:R5:W2:Y:S01]  /*1450*/  @!P3 LDG.E.64 R90, desc[UR6][R58.64] ;  /* 0x000000063a5ab981 */ /* 0x000aa2000c1e1b00 */
[----:B------:R-:W3:Y:S01]  /*1460*/  @!P2 LDC.64 R50, c[0x0][0x3e0] ;  /* 0x0000f800ff32ab82 */ /* 0x000ee20000000a00 */
[----:B------:R-:W-:Y:S02]  /*1470*/  ISETP.GE.AND.EX P3, PT, R31, UR5, PT, P6 ;  /* 0x000000051f007c0c */ /* 0x000fe4000bf66360 */
[----:B-1----:R-:W-:Y:S02]  /*1480*/  @!P4 IADD3 R57, PT, PT, R63, R65, RZ ;  /* 0x000000413f39c210 */ /* 0x002fe40007ffe0ff */
[C---:B0-----:R-:W-:Y:S01]  /*1490*/  @!P4 LEA R56, P6, R62.reuse, R54, 0x2 ;  /* 0x000000363e38c211 */ /* 0x041fe200078c10ff */
[----:B----4-:R-:W-:Y:S01]  /*14a0*/  @!P5 IMAD R54, R35, R48, RZ ;  /* 0x000000302336d224 */ /* 0x010fe200078e02ff */
[----:B------:R-:W-:Y:S02]  /*14b0*/  @!P5 MOV R63, R149 ;  /* 0x00000095003fd202 */ /* 0x000fe40000000f00 */
[----:B------:R-:W-:-:S02]  /*14c0*/  @!P4 LEA.HI.X R57, R62, R55, R57, 0x2, P6 ;  /* 0x000000373e39c211 */ /* 0x000fc400030f1439 */
[----:B------:R-:W-:Y:S02]  /*14d0*/  @!P5 MOV R62, R146 ;  /* 0x00000092003ed202 */ /* 0x000fe40000000f00 */
[----:B------:R-:W-:Y:S01]  /*14e0*/  CS2R R92, SRZ ;  /* 0x00000000005c7805 */ /* 0x000fe2000001ff00 */
[----:B------:R-:W-:Y:S01]  /*14f0*/  @!P5 IMAD R65, R44, R49, R54 ;  /* 0x000000312c41d224 */ /* 0x000fe200078e0236 */
[----:B------:R-:W-:Y:S01]  /*1500*/  ISETP.GE.U32.AND P6, PT, R28, UR4, PT ;  /* 0x000000041c007c0c */ /* 0x000fe2000bfc6070 */
[----:B------:R-:W0:Y:S01]  /*1510*/  @!P3 LDC.64 R54, c[0x0][0x3e0] ;  /* 0x0000f800ff36bb82 */ /* 0x000e220000000a00 */
[----:B------:R-:W-:Y:S02]  /*1520*/  @!P5 IMAD.WIDE.U32 R62, R44, R48, R62 ;  /* 0x000000302c3ed225 */ /* 0x000fe400078e003e */
[----:B------:R1:W4:Y:S01]  /*1530*/  @!P4 LDG.E.64 R92, desc[UR6][R56.64] ;  /* 0x00000006385cc981 */ /* 0x000322000c1e1b00 */
[----:B------:R-:W-:Y:S02]  /*1540*/  ISETP.GE.AND.EX P4, PT, R29, UR5, PT, P6 ;  /* 0x000000051d007c0c */ /* 0x000fe4000bf86360 */
[----:B-----5:R-:W-:-:S02]  /*1550*/  @!P5 IADD3 R59, PT, PT, R63, R65, RZ ;  /* 0x000000413f3bd210 */ /* 0x020fc40007ffe0ff */
[----:B------:R-:W5:Y:S01]  /*1560*/  @!P2 LDC.64 R48, c[0x0][0x390] ;  /* 0x0000e400ff30ab82 */ /* 0x000f620000000a00 */
[C---:B---3--:R-:W-:Y:S01]  /*1570*/  @!P5 LEA R58, P6, R62.reuse, R52, 0x2 ;  /* 0x000000343e3ad211 */ /* 0x048fe200078c10ff */
[----:B------:R-:W-:Y:S01]  /*1580*/  @!P2 IMAD R52, R33, R50, RZ ;  /* 0x000000322134a224 */ /* 0x000fe200078e02ff */
[----:B------:R-:W-:Y:S02]  /*1590*/  @!P2 MOV R63, R149 ;  /* 0x00000095003fa202 */ /* 0x000fe40000000f00 */
[----:B------:R-:W-:Y:S02]  /*15a0*/  @!P5 LEA.HI.X R59, R62, R53, R59, 0x2, P6 ;  /* 0x000000353e3bd211 */ /* 0x000fe400030f143b */
[----:B------:R-:W-:Y:S01]  /*15b0*/  @!P2 MOV R62, R146 ;  /* 0x00000092003ea202 */ /* 0x000fe20000000f00 */
[C---:B------:R-:W-:Y:S01]  /*15c0*/  @!P2 IMAD R65, R32.reuse, R51, R52 ;  /* 0x000000332041a224 */ /* 0x040fe200078e0234 */
[----:B------:R-:W-:Y:S01]  /*15d0*/  CS2R R94, SRZ ;  /* 0x00000000005e7805 */ /* 0x000fe2000001ff00 */
[----:B------:R-:W3:Y:S02]  /*15e0*/  @!P4 LDC.64 R52, c[0x0][0x3e0] ;  /* 0x0000f800ff34cb82 */ /* 0x000ee40000000a00 */
[----:B------:R-:W-:Y:S01]  /*15f0*/  @!P2 IMAD.WIDE.U32 R62, R32, R50, R62 ;  /* 0x00000032203ea225 */ /* 0x000fe200078e003e */
[----:B------:R-:W-:-:S02]  /*1600*/  ISETP.GE.U32.AND P6, PT, R26, UR4, PT ;  /* 0x000000041a007c0c */ /* 0x000fc4000bfc6070 */
[----:B------:R3:W4:Y:S03]  /*1610*/  @!P5 LDG.E.64 R94, desc[UR6][R58.64] ;  /* 0x000000063a5ed981 */ /* 0x000726000c1e1b00 */
[----:B------:R-:W3:Y:S01]  /*1620*/  @!P3 LDC.64 R50, c[0x0][0x390] ;  /* 0x0000e400ff32bb82 */ /* 0x000ee20000000a00 */
[----:B------:R-:W-:Y:S02]  /*1630*/  ISETP.GE.AND.EX P5, PT, R27, UR5, PT, P6 ;  /* 0x000000051b007c0c */ /* 0x000fe4000bfa6360 */
[----:B-1----:R-:W-:Y:S02]  /*1640*/  @!P2 IADD3 R57, PT, PT, R63, R65, RZ ;  /* 0x000000413f39a210 */ /* 0x002fe40007ffe0ff */
[----:B-----5:R-:W-:Y:S01]  /*1650*/  @!P2 LEA R56, P6, R62, R48, 0x2 ;  /* 0x000000303e38a211 */ /* 0x020fe200078c10ff */
[----:B0-----:R-:W-:Y:S01]  /*1660*/  @!P3 IMAD R48, R31, R54, RZ ;  /* 0x000000361f30b224 */ /* 0x001fe200078e02ff */
[----:B------:R-:W-:-:S02]  /*1670*/  @!P3 MOV R64, R146 ;  /* 0x000000920040b202 */ /* 0x000fc40000000f00 */
[----:B------:R-:W-:Y:S02]  /*1680*/  @!P3 MOV R65, R149 ;  /* 0x000000950041b202 */ /* 0x000fe40000000f00 */
[----:B------:R-:W-:Y:S02]  /*1690*/  CS2R R96, SRZ ;  /* 0x0000000000607805 */ /* 0x000fe4000001ff00 */
[----:B------:R-:W-:Y:S02]  /*16a0*/  @!P2 LEA.HI.X R57, R62, R49, R57, 0x2, P6 ;  /* 0x000000313e39a211 */ /* 0x000fe400030f1439 */
[----:B------:R-:W0:Y:S01]  /*16b0*/  @!P4 LDC.64 R62, c[0x0][0x390] ;  /* 0x0000e400ff3ecb82 */ /* 0x000e220000000a00 */
[----:B------:R-:W-:Y:S01]  /*16c0*/  @!P3 IMAD R55, R30, R55, R48 ;  /* 0x000000371e37b224 */ /* 0x000fe200078e0230 */
[----:B------:R-:W-:Y:S01]  /*16d0*/  ISETP.GE.U32.AND P6, PT, R24, UR4, PT ;  /* 0x0000000418007c0c */ /* 0x000fe2000bfc6070 */
[----:B------:R-:W-:Y:S01]  /*16e0*/  @!P3 IMAD.WIDE.U32 R64, R30, R54, R64 ;  /* 0x000000361e40b225 */ /* 0x000fe200078e0040 */
[----:B------:R1:W5:Y:S04]  /*16f0*/  @!P2 LDG.E.64 R96, desc[UR6][R56.64] ;  /* 0x000000063860a981 */ /* 0x000368000c1e1b00 */
[----:B------:R-:W1:Y:S01]  /*1700*/  @!P5 LDC.64 R48, c[0x0][0x3e0] ;  /* 0x0000f800ff30db82 */ /* 0x000e620000000a00 */
[----:B------:R-:W-:-:S02]  /*1710*/  ISETP.GE.AND.EX P2, PT, R25, UR5, PT, P6 ;  /* 0x0000000519007c0c */ /* 0x000fc4000bf46360 */
[----:B---3--:R-:W-:Y:S01]  /*1720*/  @!P3 LEA R54, P6, R64, R50, 0x2 ;  /* 0x000000324036b211 */ /* 0x008fe200078c10ff */
[----:B------:R-:W-:Y:S01]  /*1730*/  @!P4 IMAD R50, R29, R52, RZ ;  /* 0x000000341d32c224 */ /* 0x000fe200078e02ff */
[----:B------:R-:W-:-:S03]  /*1740*/  @!P3 IADD3 R55, PT, PT, R65, R55, RZ ;  /* 0x000000374137b210 */ /* 0x000fc60007ffe0ff */
[----:B------:R-:W-:Y:S01]  /*1750*/  @!P4 IMAD R65, R28, R53, R50 ;  /* 0x000000351c41c224 */ /* 0x000fe200078e0232 */
[----:B------:R-:W-:Y:S01]  /*1760*/  @!P3 LEA.HI.X R55, R64, R51, R55, 0x2, P6 ;  /* 0x000000334037b211 */ /* 0x000fe200030f1437 */
[----:B------:R-:W3:Y:S01]  /*1770*/  @!P5 LDC.64 R58, c[0x0][0x390] ;  /* 0x0000e400ff3adb82 */ /* 0x000ee20000000a00 */
[----:B------:R-:W-:Y:S02]  /*1780*/  @!P4 MOV R50, R146 ;  /* 0x000000920032c202 */ /* 0x000fe40000000f00 */
[----:B------:R-:W-:Y:S02]  /*1790*/  @!P4 MOV R51, R149 ;  /* 0x000000950033c202 */ /* 0x000fe40000000f00 */
[----:B------:R-:W-:Y:S02]  /*17a0*/  CS2R R98, SRZ ;  /* 0x0000000000627805 */ /* 0x000fe4000001ff00 */
[----:B------:R-:W-:Y:S01]  /*17b0*/  ISETP.GE.U32.AND P6, PT, R22, UR4, PT ;  /* 0x0000000416007c0c */ /* 0x000fe2000bfc6070 */
[----:B------:R-:W-:-:S02]  /*17c0*/  @!P4 IMAD.WIDE.U32 R52, R28, R52, R50 ;  /* 0x000000341c34c225 */ /* 0x000fc400078e0032 */
[----:B------:R-:W3:Y:S01]  /*17d0*/  @!P2 LDC.64 R50, c[0x0][0x3e0] ;  /* 0x0000f800ff32ab82 */ /* 0x000ee20000000a00 */
[----:B------:R1:W5:Y:S01]  /*17e0*/  @!P3 LDG.E.64 R98, desc[UR6][R54.64] ;  /* 0x000000063662b981 */ /* 0x000362000c1e1b00 */
[----:B------:R-:W-:Y:S02]  /*17f0*/  ISETP.GE.AND.EX P3, PT, R23, UR5, PT, P6 ;  /* 0x0000000517007c0c */ /* 0x000fe4000bf66360 */
[----:B------:R-:W-:Y:S02]  /*1800*/  @!P4 IADD3 R53, PT, PT, R53, R65, RZ ;  /* 0x000000413535c210 */ /* 0x000fe40007ffe0ff */
[C---:B0-----:R-:W-:Y:S01]  /*1810*/  @!P4 LEA R62, P6, R52.reuse, R62, 0x2 ;  /* 0x0000003e343ec211 */ /* 0x041fe200078c10ff */
[----:B-1----:R-:W-:Y:S01]  /*1820*/  @!P5 IMAD R56, R27, R48, RZ ;  /* 0x000000301b38d224 */ /* 0x002fe200078e02ff */
[----:B------:R-:W-:Y:S02]  /*1830*/  CS2R R100, SRZ ;  /* 0x0000000000647805 */ /* 0x000fe4000001ff00 */
[----:B------:R-:W-:-:S02]  /*1840*/  @!P4 LEA.HI.X R63, R52, R63, R53, 0x2, P6 ;  /* 0x0000003f343fc211 */ /* 0x000fc400030f1435 */
[----:B------:R-:W-:Y:S02]  /*1850*/  @!P5 MOV R52, R146 ;  /* 0x000000920034d202 */ /* 0x000fe40000000f00 */
[----:B------:R-:W-:Y:S01]  /*1860*/  @!P5 MOV R53, R149 ;  /* 0x000000950035d202 */ /* 0x000fe20000000f00 */
[----:B------:R-:W-:Y:S01]  /*1870*/  @!P5 IMAD R65, R26, R49, R56 ;  /* 0x000000311a41d224 */ /* 0x000fe200078e0238 */
[----:B------:R-:W-:Y:S01]  /*1880*/  ISETP.GE.U32.AND P6, PT, R20, UR4, PT ;  /* 0x0000000414007c0c */ /* 0x000fe2000bfc6070 */
[----:B------:R-:W0:Y:S01]  /*1890*/  @!P2 LDC.64 R56, c[0x0][0x390] ;  /* 0x0000e400ff38ab82 */ /* 0x000e220000000a00 */
[----:B------:R1:W5:Y:S01]  /*18a0*/  @!P4 LDG.E.64 R100, desc[UR6][R62.64] ;  /* 0x000000063e64c981 */ /* 0x000362000c1e1b00 */
[----:B------:R-:W-:Y:S01]  /*18b0*/  @!P5 IMAD.WIDE.U32 R48, R26, R48, R52 ;  /* 0x000000301a30d225 */ /* 0x000fe200078e0034 */
[----:B------:R-:W-:-:S04]  /*18c0*/  ISETP.GE.AND.EX P4, PT, R21, UR5, PT, P6 ;  /* 0x0000000515007c0c */ /* 0x000fc8000bf86360 */
[----:B------:R-:W-:Y:S01]  /*18d0*/  @!P5 IADD3 R49, PT, PT, R49, R65, RZ ;  /* 0x000000413131d210 */ /* 0x000fe20007ffe0ff */
[----:B------:R-:W1:Y:S01]  /*18e0*/  @!P3 LDC.64 R54, c[0x0][0x3e0] ;  /* 0x0000f800ff36bb82 */ /* 0x000e620000000a00 */
[C---:B---3--:R-:W-:Y:S01]  /*18f0*/  @!P5 LEA R58, P6, R48.reuse, R58, 0x2 ;  /* 0x0000003a303ad211 */ /* 0x048fe200078c10ff */
[----:B------:R-:W-:Y:S01]  /*1900*/  @!P2 IMAD R52, R25, R50, RZ ;  /* 0x000000321934a224 */ /* 0x000fe200078e02ff */
[----:B------:R-:W-:Y:S02]  /*1910*/  CS2R R102, SRZ ;  /* 0x0000000000667805 */ /* 0x000fe4000001ff00 */
[----:B------:R-:W-:Y:S02]  /*1920*/  @!P5 LEA.HI.X R59, R48, R59, R49, 0x2, P6 ;  /* 0x0000003b303bd211 */ /* 0x000fe400030f1431 */
[----:B------:R-:W-:Y:S02]  /*1930*/  @!P2 MOV R48, R146 ;  /* 0x000000920030a202 */ /* 0x000fe40000000f00 */
[----:B------:R-:W-:Y:S01]  /*1940*/  @!P2 MOV R49, R149 ;  /* 0x000000950031a202 */ /* 0x000fe20000000f00 */
[C---:B------:R-:W-:Y:S01]  /*1950*/  @!P2 IMAD R65, R24.reuse, R51, R52 ;  /* 0x000000331841a224 */ /* 0x040fe200078e0234 */
[----:B------:R3:W5:Y:S01]  /*1960*/  @!P5 LDG.E.64 R102, desc[UR6][R58.64] ;  /* 0x000000063a66d981 */ /* 0x000762000c1e1b00 */
[----:B------:R-:W3:Y:S01]  /*1970*/  @!P3 LDC.64 R52, c[0x0][0x390] ;  /* 0x0000e400ff34bb82 */ /* 0x000ee20000000a00 */
[----:B------:R-:W-:Y:S01]  /*1980*/  @!P2 IMAD.WIDE.U32 R50, R24, R50, R48 ;  /* 0x000000321832a225 */ /* 0x000fe200078e0030 */
[----:B------:R-:W-:-:S06]  /*1990*/  ISETP.GE.U32.AND P5, PT, R18, UR4, PT ;  /* 0x0000000412007c0c */ /* 0x000fcc000bfa6070 */
[----:B------:R-:W3:Y:S01]  /*19a0*/  @!P4 LDC.64 R48, c[0x0][0x3e0] ;  /* 0x0000f800ff30cb82 */ /* 0x000ee20000000a00 */
[----:B------:R-:W-:Y:S02]  /*19b0*/  ISETP.GE.AND.EX P5, PT, R19, UR5, PT, P5 ;  /* 0x0000000513007c0c */ /* 0x000fe4000bfa6350 */
[----:B------:R-:W-:Y:S02]  /*19c0*/  @!P2 IADD3 R51, PT, PT, R51, R65, RZ ;  /* 0x000000413333a210 */ /* 0x000fe40007ffe0ff */
[C---:B0-----:R-:W-:Y:S02]  /*19d0*/  @!P2 LEA R56, P6, R50.reuse, R56, 0x2 ;  /* 0x000000383238a211 */ /* 0x041fe400078c10ff */
[----:B------:R-:W-:Y:S01]  /*19e0*/  CS2R R104, SRZ ;  /* 0x0000000000687805 */ /* 0x000fe2000001ff00 */
[----:B-1----:R-:W-:Y:S01]  /*19f0*/  @!P3 IMAD R62, R23, R54, RZ ;  /* 0x00000036173eb224 */ /* 0x002fe200078e02ff */
[----:B---3--:R-:W0:Y:S01]  /*1a00*/  @!P4 LDC.64 R58, c[0x0][0x390] ;  /* 0x0000e400ff3acb82 */ /* 0x008e220000000a00 */
[----:B------:R-:W-:-:S02]  /*1a10*/  @!P2 LEA.HI.X R57, R50, R57, R51, 0x2, P6 ;  /* 0x000000393239a211 */ /* 0x000fc400030f1433 */
[----:B------:R-:W-:Y:S02]  /*1a20*/  @!P3 MOV R50, R146 ;  /* 0x000000920032b202 */ /* 0x000fe40000000f00 */
[----:B------:R-:W-:Y:S01]  /*1a30*/  @!P3 MOV R51, R149 ;  /* 0x000000950033b202 */ /* 0x000fe20000000f00 */
[----:B------:R-:W-:Y:S01]  /*1a40*/  @!P3 IMAD R63, R22, R55, R62 ;  /* 0x00000037163fb224 */ /* 0x000fe200078e023e */
[----:B------:R-:W-:Y:S01]  /*1a50*/  ISETP.GE.U32.AND P6, PT, R142, UR4, PT ;  /* 0x000000048e007c0c */ /* 0x000fe2000bfc6070 */
[----:B------:R1:W3:Y:S01]  /*1a60*/  @!P2 LDG.E.64 R104, desc[UR6][R56.64] ;  /* 0x000000063868a981 */ /* 0x0002e2000c1e1b00 */
[----:B------:R-:W-:Y:S02]  /*1a70*/  @!P3 IMAD.WIDE.U32 R54, R22, R54, R50 ;  /* 0x000000361636b225 */ /* 0x000fe400078e0032 */
[----:B------:R-:W-:Y:S01]  /*1a80*/  ISETP.GE.AND.EX P2, PT, R47, UR5, PT, P6 ;  /* 0x000000052f007c0c */ /* 0x000fe2000bf46360 */
[----:B------:R-:W0:Y:S01]  /*1a90*/  @!P5 LDC.64 R50, c[0x0][0x3e0] ;  /* 0x0000f800ff32db82 */ /* 0x000e220000000a00 */
[----:B------:R-:W-:Y:S01]  /*1aa0*/  @!P3 LEA R66, P6, R54, R52, 0x2 ;  /* 0x000000343642b211 */ /* 0x000fe200078c10ff */
[----:B------:R-:W-:Y:S01]  /*1ab0*/  @!P4 IMAD R52, R21, R48, RZ ;  /* 0x000000301534c224 */ /* 0x000fe200078e02ff */
[----:B------:R-:W-:-:S03]  /*1ac0*/  @!P3 IADD3 R55, PT, PT, R55, R63, RZ ;  /* 0x0000003f3737b210 */ /* 0x000fc60007ffe0ff */
[----:B------:R-:W-:Y:S01]  /*1ad0*/  @!P4 IMAD R63, R20, R49, R52 ;  /* 0x00000031143fc224 */ /* 0x000fe200078e0234 */
[----:B------:R-:W-:Y:S02]  /*1ae0*/  @!P3 LEA.HI.X R67, R54, R53, R55, 0x2, P6 ;  /* 0x000000353643b211 */ /* 0x000fe400030f1437 */
[----:B------:R-:W-:Y:S02]  /*1af0*/  CS2R R106, SRZ ;  /* 0x00000000006a7805 */ /* 0x000fe4000001ff00 */
[----:B------:R-:W-:Y:S01]  /*1b00*/  @!P4 MOV R64, R146 ;  /* 0x000000920040c202 */ /* 0x000fe20000000f00 */
[----:B------:R-:W2:Y:S01]  /*1b10*/  @!P2 LDC.64 R52, c[0x0][0x3e0] ;  /* 0x0000f800ff34ab82 */ /* 0x000ea20000000a00 */
[----:B------:R-:W-:Y:S02]  /*1b20*/  @!P4 MOV R65, R149 ;  /* 0x000000950041c202 */ /* 0x000fe40000000f00 */
[----:B------:R-:W-:Y:S01]  /*1b30*/  ISETP.GE.U32.AND P6, PT, R16, UR4, PT ;  /* 0x0000000410007c0c */ /* 0x000fe2000bfc6070 */
[----:B------:R-:W3:Y:S01]  /*1b40*/  @!P3 LDG.E.64 R106, desc[UR6][R66.64] ;  /* 0x00000006426ab981 */ /* 0x000ee2000c1e1b00 */
[----:B------:R-:W-:-:S03]  /*1b50*/  @!P4 IMAD.WIDE.U32 R64, R20, R48, R64 ;  /* 0x000000301440c225 */ /* 0x000fc600078e0040 */
[----:B-1----:R-:W1:Y:S01]  /*1b60*/  @!P5 LDC.64 R56, c[0x0][0x390] ;  /* 0x0000e400ff38db82 */ /* 0x002e620000000a00 */
[----:B------:R-:W-:Y:S02]  /*1b70*/  ISETP.GE.AND.EX P6, PT, R17, UR5, PT, P6 ;  /* 0x0000000511007c0c */ /* 0x000fe4000bfc6360 */
[----:B0-----:R-:W-:Y:S01]  /*1b80*/  @!P4 LEA R62, P3, R64, R58, 0x2 ;  /* 0x0000003a403ec211 */ /* 0x001fe200078610ff */
[----:B------:R-:W-:Y:S01]  /*1b90*/  @!P5 IMAD R58, R19, R50, RZ ;  /* 0x00000032133ad224 */ /* 0x000fe200078e02ff */
[----:B------:R-:W-:-:S03]  /*1ba0*/  @!P4 IADD3 R63, PT, PT, R65, R63, RZ ;  /* 0x0000003f413fc210 */ /* 0x000fc60007ffe0ff */
[----:B------:R-:W0:Y:S01]  /*1bb0*/  @!P2 LDC.64 R54, c[0x0][0x390] ;  /* 0x0000e400ff36ab82 */ /* 0x000e220000000a00 */
[----:B------:R-:W-:Y:S01]  /*1bc0*/  @!P4 LEA.HI.X R63, R64, R59, R63, 0x2, P3 ;  /* 0x0000003b403fc211 */ /* 0x000fe200018f143f */
[----:B------:R-:W-:Y:S01]  /*1bd0*/  @!P5 IMAD R65, R18, R51, R58 ;  /* 0x000000331241d224 */ /* 0x000fe200078e023a */
[----:B------:R-:W-:Y:S02]  /*1be0*/  @!P5 MOV R58, R146 ;  /* 0x00000092003ad202 */ /* 0x000fe40000000f00 */
[----:B------:R-:W-:Y:S02]  /*1bf0*/  @!P5 MOV R59, R149 ;  /* 0x00000095003bd202 */ /* 0x000fe40000000f00 */
[----:B------:R-:W-:Y:S01]  /*1c00*/  CS2R R108, SRZ ;  /* 0x00000000006c7805 */ /* 0x000fe2000001ff00 */
[----:B------:R-:W0:Y:S01]  /*1c10*/  @!P6 LDC.64 R48, c[0x0][0x3e0] ;  /* 0x0000f800ff30eb82 */ /* 0x000e220000000a00 */
[----:B------:R-:W-:Y:S01]  /*1c20*/  ISETP.GE.U32.AND P3, PT, R14, UR4, PT ;  /* 0x000000040e007c0c */ /* 0x000fe2000bf66070 */
[----:B------:R-:W-:-:S03]  /*1c30*/  @!P5 IMAD.WIDE.U32 R50, R18, R50, R58 ;  /* 0x000000321232d225 */ /* 0x000fc600078e003a */
[----:B------:R0:W3:Y:S01]  /*1c40*/  @!P4 LDG.E.64 R108, desc[UR6][R62.64] ;  /* 0x000000063e6cc981 */ /* 0x0000e2000c1e1b00 */
[----:B--2---:R-:W-:Y:S01]  /*1c50*/  @!P2 IMAD R58, R47, R52, RZ ;  /* 0x000000342f3aa224 */ /* 0x004fe200078e02ff */
[----:B------:R-:W-:Y:S02]  /*1c60*/  ISETP.GE.AND.EX P3, PT, R15, UR5, PT, P3 ;  /* 0x000000050f007c0c */ /* 0x000fe4000bf66330 */
[----:B------:R-:W-:Y:S01]  /*1c70*/  @!P5 IADD3 R51, PT, PT, R51, R65, RZ ;  /* 0x000000413333d210 */ /* 0x000fe20007ffe0ff */
[----:B------:R-:W-:Y:S01]  /*1c80*/  @!P2 IMAD R65, R142, R53, R58 ;  /* 0x000000358e41a224 */ /* 0x000fe200078e023a */
[----:B-1----:R-:W-:Y:S02]  /*1c90*/  @!P5 LEA R56, P4, R50, R56, 0x2 ;  /* 0x000000383238d211 */ /* 0x002fe400078810ff */
[----:B------:R-:W-:Y:S02]  /*1ca0*/  @!P2 MOV R58, R146 ;  /* 0x00000092003aa202 */ /* 0x000fe40000000f00 */
[----:B------:R-:W-:-:S02]  /*1cb0*/  @!P2 MOV R59, R149 ;  /* 0x00000095003ba202 */ /* 0x000fc40000000f00 */
[----:B------:R-:W-:Y:S02]  /*1cc0*/  @!P5 LEA.HI.X R57, R50, R57, R51, 0x2, P4 ;  /* 0x000000393239d211 */ /* 0x000fe400020f1433 */
[----:B------:R-:W1:Y:S01]  /*1cd0*/  @!P6 LDC.64 R50, c[0x0][0x390] ;  /* 0x0000e400ff32eb82 */ /* 0x000e620000000a00 */
[----:B------:R-:W-:-:S05]  /*1ce0*/  @!P2 IMAD.WIDE.U32 R58, R142, R52, R58 ;  /* 0x000000348e3aa225 */ /* 0x000fca00078e003a */
[----:B------:R-:W-:Y:S02]  /*1cf0*/  @!P2 IADD3 R59, PT, PT, R59, R65, RZ ;  /* 0x000000413b3ba210 */ /* 0x000fe40007ffe0ff */
[C---:B0-----:R-:W-:Y:S01]  /*1d00*/  @!P2 LEA R62, P4, R58.reuse, R54, 0x2 ;  /* 0x000000363a3ea211 */ /* 0x041fe200078810ff */
[----:B------:R-:W0:Y:S01]  /*1d10*/  @!P3 LDC.64 R52, c[0x0][0x3e0] ;  /* 0x0000f800ff34bb82 */ /* 0x000e220000000a00 */
[----:B------:R-:W-:Y:S02]  /*1d20*/  @!P6 IMAD R64, R17, R48, RZ ;  /* 0x000000301140e224 */ /* 0x000fe400078e02ff */
[----:B------:R-:W-:Y:S02]  /*1d30*/  @!P2 LEA.HI.X R63, R58, R55, R59, 0x2, P4 ;  /* 0x000000373a3fa211 */ /* 0x000fe400020f143b */
[----:B------:R-:W-:Y:S02]  /*1d40*/  @!P6 MOV R58, R146 ;  /* 0x00000092003ae202 */ /* 0x000fe40000000f00 */
[----:B------:R-:W-:Y:S01]  /*1d50*/  @!P6 MOV R59, R149 ;  /* 0x00000095003be202 */ /* 0x000fe20000000f00 */
[C---:B------:R-:W-:Y:S01]  /*1d60*/  @!P6 IMAD R65, R16.reuse, R49, R64 ;  /* 0x000000311041e224 */ /* 0x040fe200078e0240 */
[----:B------:R-:W-:Y:S01]  /*1d70*/  CS2R R112, SRZ ;  /* 0x0000000000707805 */ /* 0x000fe2000001ff00 */
[----:B------:R-:W-:-:S02]  /*1d80*/  @!P6 IMAD.WIDE.U32 R58, R16, R48, R58 ;  /* 0x00000030103ae225 */ /* 0x000fc400078e003a */
[----:B------:R-:W2:Y:S01]  /*1d90*/  @!P3 LDC.64 R48, c[0x0][0x390] ;  /* 0x0000e400ff30bb82 */ /* 0x000ea20000000a00 */
[----:B------:R-:W-:Y:S02]  /*1da0*/  ISETP.GE.U32.AND P4, PT, R12, UR4, PT ;  /* 0x000000040c007c0c */ /* 0x000fe4000bf86070 */
[----:B------:R4:W3:Y:S01]  /*1db0*/  @!P5 LDG.E.64 R112, desc[UR6][R56.64] ;  /* 0x000000063870d981 */ /* 0x0008e2000c1e1b00 */
[----:B------:R-:W-:Y:S02]  /*1dc0*/  @!P6 IADD3 R55, PT, PT, R59, R65, RZ ;  /* 0x000000413b37e210 */ /* 0x000fe40007ffe0ff */
[----:B------:R-:W-:Y:S02]  /*1dd0*/  ISETP.GE.AND.EX P4, PT, R13, UR5, PT, P4 ;  /* 0x000000050d007c0c */ /* 0x000fe4000bf86340 */
[----:B-1----:R-:W-:Y:S02]  /*1de0*/  @!P6 LEA R54, P5, R58, R50, 0x2 ;  /* 0x000000323a36e211 */ /* 0x002fe400078a10ff */
[----:B------:R-:W-:-:S02]  /*1df0*/  CS2R R110, SRZ ;  /* 0x00000000006e7805 */ /* 0x000fc4000001ff00 */
[----:B------:R-:W-:Y:S01]  /*1e00*/  @!P6 LEA.HI.X R55, R58, R51, R55, 0x2, P5 ;  /* 0x000000333a37e211 */ /* 0x000fe200028f1437 */
[----:B0-----:R-:W-:Y:S01]  /*1e10*/  @!P3 IMAD R50, R15, R52, RZ ;  /* 0x000000340f32b224 */ /* 0x001fe200078e02ff */
[----:B------:R-:W-:Y:S02]  /*1e20*/  ISETP.GE.U32.AND P5, PT, R10, UR4, PT ;  /* 0x000000040a007c0c */ /* 0x000fe4000bfa6070 */
[----:B------:R-:W-:Y:S02]  /*1e30*/  CS2R R114, SRZ ;  /* 0x0000000000727805 */ /* 0x000fe4000001ff00 */
[----:B----4-:R-:W-:Y:S02]  /*1e40*/  @!P3 MOV R56, R146 ;  /* 0x000000920038b202 */ /* 0x010fe40000000f00 */
[----:B------:R-:W-:Y:S01]  /*1e50*/  @!P3 MOV R57, R149 ;  /* 0x000000950039b202 */ /* 0x000fe20000000f00 */
[C---:B------:R-:W-:Y:S01]  /*1e60*/  @!P3 IMAD R59, R14.reuse, R53, R50 ;  /* 0x000000350e3bb224 */ /* 0x040fe200078e0232 */
[----:B------:R-:W-:Y:S01]  /*1e70*/  ISETP.GE.AND.EX P5, PT, R11, UR5, PT, P5 ;  /* 0x000000050b007c0c */ /* 0x000fe2000bfa6350 */
[----:B------:R-:W4:Y:S01]  /*1e80*/  @!P2 LDG.E.64 R110, desc[UR6][R62.64] ;  /* 0x000000063e6ea981 */ /* 0x000f22000c1e1b00 */
[----:B------:R-:W0:Y:S01]  /*1e90*/  @!P4 LDC.64 R50, c[0x0][0x3e0] ;  /* 0x0000f800ff32cb82 */ /* 0x000e220000000a00 */
[----:B------:R-:W-:-:S02]  /*1ea0*/  @!P3 IMAD.WIDE.U32 R52, R14, R52, R56 ;  /* 0x000000340e34b225 */ /* 0x000fc400078e0038 */
[----:B------:R1:W3:Y:S03]  /*1eb0*/  @!P6 LDG.E.64 R114, desc[UR6][R54.64] ;  /* 0x000000063672e981 */ /* 0x0002e6000c1e1b00 */
[----:B------:R-:W-:Y:S02]  /*1ec0*/  @!P3 IADD3 R53, PT, PT, R53, R59, RZ ;  /* 0x0000003b3535b210 */ /* 0x000fe40007ffe0ff */
[----:B--2---:R-:W-:-:S04]  /*1ed0*/  @!P3 LEA R58, P6, R52, R48, 0x2 ;  /* 0x00000030343ab211 */ /* 0x004fc800078c10ff */
[----:B------:R-:W-:Y:S01]  /*1ee0*/  @!P3 LEA.HI.X R59, R52, R49, R53, 0x2, P6 ;  /* 0x00000031343bb211 */ /* 0x000fe200030f1435 */
[----:B-1----:R-:W1:Y:S01]  /*1ef0*/  @!P5 LDC.64 R54, c[0x0][0x390] ;  /* 0x0000e400ff36db82 */ /* 0x002e620000000a00 */
[----:B------:R-:W-:-:S07]  /*1f00*/  ISETP.GE.U32.AND P6, PT, R8, UR4, PT ;  /* 0x0000000408007c0c */ /* 0x000fce000bfc6070 */
[----:B------:R-:W2:Y:S01]  /*1f10*/  @!P4 LDC.64 R48, c[0x0][0x390] ;  /* 0x0000e400ff30cb82 */ /* 0x000ea20000000a00 */
[----:B------:R-:W-:-:S07]  /*1f20*/  ISETP.GE.AND.EX P6, PT, R9, UR5, PT, P6 ;  /* 0x0000000509007c0c */ /* 0x000fce000bfc6360 */
[----:B------:R-:W1:Y:S01]  /*1f30*/  @!P5 LDC.64 R52, c[0x0][0x3e0] ;  /* 0x0000f800ff34db82 */ /* 0x000e620000000a00 */
[----:B------:R-:W-:Y:S02]  /*1f40*/  @!P4 MOV R62, R146 ;  /* 0x00000092003ec202 */ /* 0x000fe40000000f00 */
[----:B------:R-:W-:Y:S01]  /*1f50*/  @!P4 MOV R63, R149 ;  /* 0x00000095003fc202 */ /* 0x000fe20000000f00 */
[-C--:B0-----:R-:W-:Y:S01]  /*1f60*/  @!P4 IMAD R56, R13, R50.reuse, RZ ;  /* 0x000000320d38c224 */ /* 0x081fe200078e02ff */
[----:B------:R-:W-:Y:S01]  /*1f70*/  CS2R R116, SRZ ;  /* 0x0000000000747805 */ /* 0x000fe2000001ff00 */
[----:B------:R-:W-:-:S05]  /*1f80*/  @!P4 IMAD.WIDE.U32 R62, R12, R50, R62 ;  /* 0x000000320c3ec225 */ /* 0x000fca00078e003e */
[----:B------:R0:W3:Y:S01]  /*1f90*/  @!P3 LDG.E.64 R116, desc[UR6][R58.64] ;  /* 0x000000063a74b981 */ /* 0x0000e2000c1e1b00 */
[----:B------:R-:W-:Y:S02]  /*1fa0*/  @!P4 IMAD R57, R12, R51, R56 ;  /* 0x000000330c39c224 */ /* 0x000fe400078e0238 */
[----:B------:R-:W5:Y:S01]  /*1fb0*/  @!P6 LDC.64 R50, c[0x0][0x3e0] ;  /* 0x0000f800ff32eb82 */ /* 0x000f620000000a00 */
[----:B--2---:R-:W-:Y:S02]  /*1fc0*/  @!P4 LEA R56, P3, R62, R48, 0x2 ;  /* 0x000000303e38c211 */ /* 0x004fe400078610ff */
[----:B------:R-:W-:Y:S02]  /*1fd0*/  @!P4 IADD3 R57, PT, PT, R63, R57, RZ ;  /* 0x000000393f39c210 */ /* 0x000fe40007ffe0ff */
[----:B0-----:R-:W-:Y:S01]  /*1fe0*/  @!P5 MOV R58, R146 ;  /* 0x00000092003ad202 */ /* 0x001fe20000000f00 */
[----:B-1----:R-:W-:Y:S01]  /*1ff0*/  @!P5 IMAD R48, R11, R52, RZ ;  /* 0x000000340b30d224 */ /* 0x002fe200078e02ff */
[----:B------:R-:W-:-:S02]  /*2000*/  @!P5 MOV R59, R149 ;  /* 0x00000095003bd202 */ /* 0x000fc40000000f00 */
[----:B------:R-:W-:Y:S02]  /*2010*/  CS2R R118, SRZ ;  /* 0x0000000000767805 */ /* 0x000fe4000001ff00 */
[----:B------:R-:W-:Y:S01]  /*2020*/  @!P4 LEA.HI.X R57, R62, R49, R57, 0x2, P3 ;  /* 0x000000313e39c211 */ /* 0x000fe200018f1439 */
[C---:B------:R-:W-:Y:S02]  /*2030*/  @!P5 IMAD R63, R10.reuse, R53, R48 ;  /* 0x000000350a3fd224 */ /* 0x040fe400078e0230 */
[----:B------:R-:W0:Y:S01]  /*2040*/  @!P6 LDC.64 R48, c[0x0][0x390] ;  /* 0x0000e400ff30eb82 */ /* 0x000e220000000a00 */
[----:B------:R-:W-:Y:S01]  /*2050*/  @!P5 IMAD.WIDE.U32 R52, R10, R52, R58 ;  /* 0x000000340a34d225 */ /* 0x000fe200078e003a */
[----:B------:R-:W-:Y:S01]  /*2060*/  ISETP.GE.U32.AND P3, PT, R6, UR4, PT ;  /* 0x0000000406007c0c */ /* 0x000fe2000bf66070 */
[----:B------:R1:W2:Y:S03]  /*2070*/  @!P4 LDG.E.64 R118, desc[UR6][R56.64] ;  /* 0x000000063876c981 */ /* 0x0002a6000c1e1b00 */
[----:B------:R-:W-:-:S02]  /*2080*/  @!P5 IADD3 R53, PT, PT, R53, R63, RZ ;  /* 0x0000003f3535d210 */ /* 0x000fc40007ffe0ff */
[C---:B------:R-:W-:Y:S02]  /*2090*/  @!P5 LEA R58, P4, R52.reuse, R54, 0x2 ;  /* 0x00000036343ad211 */ /* 0x040fe400078810ff */
[----:B------:R-:W-:Y:S02]  /*20a0*/  ISETP.GE.AND.EX P3, PT, R7, UR5, PT, P3 ;  /* 0x0000000507007c0c */ /* 0x000fe4000bf66330 */
[----:B------:R-:W-:Y:S02]  /*20b0*/  @!P5 LEA.HI.X R59, R52, R55, R53, 0x2, P4 ;  /* 0x00000037343bd211 */ /* 0x000fe400020f1435 */
[----:B------:R-:W-:Y:S01]  /*20c0*/  ISETP.GE.U32.AND P4, PT, R4, UR4, PT ;  /* 0x0000000404007c0c */ /* 0x000fe2000bf86070 */
[----:B-----5:R-:W-:Y:S01]  /*20d0*/  @!P6 IMAD R54, R9, R50, RZ ;  /* 0x000000320936e224 */ /* 0x020fe200078e02ff */
[----:B------:R-:W-:Y:S02]  /*20e0*/  @!P6 MOV R52, R146 ;  /* 0x000000920034e202 */ /* 0x000fe40000000f00 */
[----:B------:R-:W-:-:S02]  /*20f0*/  @!P6 MOV R53, R149 ;  /* 0x000000950035e202 */ /* 0x000fc40000000f00 */
[----:B------:R-:W-:Y:S02]  /*2100*/  CS2R R120, SRZ ;  /* 0x0000000000787805 */ /* 0x000fe4000001ff00 */
[----:B------:R-:W-:Y:S01]  /*2110*/  ISETP.GE.AND.EX P4, PT, R5, UR5, PT, P4 ;  /* 0x0000000505007c0c */ /* 0x000fe2000bf86340 */
[C---:B------:R-:W-:Y:S02]  /*2120*/  @!P6 IMAD R55, R8.reuse, R51, R54 ;  /* 0x000000330837e224 */ /* 0x040fe400078e0236 */
[----:B------:R-:W-:Y:S01]  /*2130*/  @!P6 IMAD.WIDE.U32 R50, R8, R50, R52 ;  /* 0x000000320832e225 */ /* 0x000fe200078e0034 */
[----:B-1----:R-:W1:Y:S01]  /*2140*/  @!P3 LDC.64 R56, c[0x0][0x3e0] ;  /* 0x0000f800ff38bb82 */ /* 0x002e620000000a00 */
[----:B------:R1:W5:Y:S03]  /*2150*/  @!P5 LDG.E.64 R120, desc[UR6][R58.64] ;  /* 0x000000063a78d981 */ /* 0x000366000c1e1b00 */
[----:B------:R-:W-:-:S02]  /*2160*/  @!P6 IADD3 R51, PT, PT, R51, R55, RZ ;  /* 0x000000373333e210 */ /* 0x000fc40007ffe0ff */
[C---:B0-----:R-:W-:Y:S02]  /*2170*/  @!P6 LEA R62, P5, R50.reuse, R48, 0x2 ;  /* 0x00000030323ee211 */ /* 0x041fe400078a10ff */
[----:B------:R-:W0:Y:S02]  /*2180*/  @!P3 LDC.64 R52, c[0x0][0x390] ;  /* 0x0000e400ff34bb82 */ /* 0x000e240000000a00 */
[----:B------:R-:W-:-:S06]  /*2190*/  @!P6 LEA.HI.X R63, R50, R49, R51, 0x2, P5 ;  /* 0x00000031323fe211 */ /* 0x000fcc00028f1433 */
[----:B------:R-:W0:Y:S01]  /*21a0*/  @!P4 LDC.64 R48, c[0x0][0x3e0] ;  /* 0x0000f800ff30cb82 */ /* 0x000e220000000a00 */
[----:B------:R-:W-:-:S04]  /*21b0*/  ISETP.GE.U32.AND P5, PT, R2, UR4, PT ;  /* 0x0000000402007c0c */ /* 0x000fc8000bfa6070 */
[----:B------:R-:W-:Y:S01]  /*21c0*/  ISETP.GE.AND.EX P5, PT, R3, UR5, PT, P5 ;  /* 0x0000000503007c0c */ /* 0x000fe2000bfa6350 */
[----:B-1----:R-:W-:Y:S02]  /*21d0*/  @!P3 IMAD R58, R7, R56, RZ ;  /* 0x00000038073ab224 */ /* 0x002fe400078e02ff */
[----:B------:R-:W1:Y:S01]  /*21e0*/  @!P4 LDC.64 R54, c[0x0][0x390] ;  /* 0x0000e400ff36cb82 */ /* 0x000e620000000a00 */
[----:B------:R-:W-:Y:S01]  /*21f0*/  @!P3 MOV R59, R149 ;  /* 0x00000095003bb202 */ /* 0x000fe20000000f00 */
[----:B------:R-:W-:Y:S01]  /*2200*/  @!P3 IMAD R65, R6, R57, R58 ;  /* 0x000000390641b224 */ /* 0x000fe200078e023a */
[----:B------:R-:W-:-:S07]  /*2210*/  @!P3 MOV R58, R146 ;  /* 0x00000092003ab202 */ /* 0x000fce0000000f00 */
[----:B------:R-:W1:Y:S01]  /*2220*/  @!P5 LDC.64 R50, c[0x0][0x3e0] ;  /* 0x0000f800ff32db82 */ /* 0x000e620000000a00 */
[----:B------:R-:W-:-:S04]  /*2230*/  @!P3 IMAD.WIDE.U32 R58, R6, R56, R58 ;  /* 0x00000038063ab225 */ /* 0x000fc800078e003a */
[----:B0-----:R-:W-:Y:S01]  /*2240*/  @!P4 IMAD R57, R5, R48, RZ ;  /* 0x000000300539c224 */ /* 0x001fe200078e02ff */
[----:B------:R-:W-:-:S03]  /*2250*/  @!P4 MOV R56, R146 ;  /* 0x000000920038c202 */ /* 0x000fc60000000f00 */
[C---:B------:R-:W-:Y:S01]  /*2260*/  @!P4 IMAD R67, R4.reuse, R49, R57 ;  /* 0x000000310443c224 */ /* 0x040fe200078e0239 */
[----:B------:R-:W-:Y:S02]  /*2270*/  @!P4 MOV R57, R149 ;  /* 0x000000950039c202 */ /* 0x000fe40000000f00 */
[----:B------:R-:W-:Y:S01]  /*2280*/  CS2R R122, SRZ ;  /* 0x00000000007a7805 */ /* 0x000fe2000001ff00 */
[----:B------:R-:W-:Y:S02]  /*2290*/  @!P4 IMAD.WIDE.U32 R56, R4, R48, R56 ;  /* 0x000000300438c225 */ /* 0x000fe400078e0038 */
[----:B------:R-:W0:Y:S03]  /*22a0*/  @!P5 LDC.64 R48, c[0x0][0x390] ;  /* 0x0000e400ff30db82 */ /* 0x000e260000000a00 */
[----:B------:R-:W5:Y:S01]  /*22b0*/  @!P6 LDG.E.64 R122, desc[UR6][R62.64] ;  /* 0x000000063e7ae981 */ /* 0x000f62000c1e1b00 */
[----:B------:R-:W-:-:S02]  /*22c0*/  @!P3 IADD3 R59, PT, PT, R59, R65, RZ ;  /* 0x000000413b3bb210 */ /* 0x000fc40007ffe0ff */
[C---:B------:R-:W-:Y:S02]  /*22d0*/  @!P3 LEA R52, P6, R58.reuse, R52, 0x2 ;  /* 0x000000343a34b211 */ /* 0x040fe400078c10ff */
[----:B------:R-:W-:Y:S02]  /*22e0*/  @!P4 IADD3 R57, PT, PT, R57, R67, RZ ;  /* 0x000000433939c210 */ /* 0x000fe40007ffe0ff */
[----:B------:R-:W-:Y:S02]  /*22f0*/  @!P3 LEA.HI.X R53, R58, R53, R59, 0x2, P6 ;  /* 0x000000353a35b211 */ /* 0x000fe400030f143b */
[C---:B-1----:R-:W-:Y:S02]  /*2300*/  @!P4 LEA R54, P6, R56.reuse, R54, 0x2 ;  /* 0x000000363836c211 */ /* 0x042fe400078c10ff */
[----:B------:R-:W-:Y:S01]  /*2310*/  CS2R R124, SRZ ;  /* 0x00000000007c7805 */ /* 0x000fe2000001ff00 */
[----:B------:R-:W-:Y:S01]  /*2320*/  @!P5 IMAD R58, R3, R50, RZ ;  /* 0x00000032033ad224 */ /* 0x000fe200078e02ff */
[----:B------:R-:W-:-:S02]  /*2330*/  @!P4 LEA.HI.X R55, R56, R55, R57, 0x2, P6 ;  /* 0x000000373837c211 */ /* 0x000fc400030f1439 */
[----:B------:R-:W-:Y:S02]  /*2340*/  @!P5 MOV R56, R146 ;  /* 0x000000920038d202 */ /* 0x000fe40000000f00 */
[----:B------:R-:W-:Y:S02]  /*2350*/  CS2R R126, SRZ ;  /* 0x00000000007e7805 */ /* 0x000fe4000001ff00 */
[----:B------:R-:W-:Y:S01]  /*2360*/  @!P5 MOV R57, R149 ;  /* 0x000000950039d202 */ /* 0x000fe20000000f00 */
[C---:B------:R-:W-:Y:S01]  /*2370*/  @!P5 IMAD R51, R2.reuse, R51, R58 ;  /* 0x000000330233d224 */ /* 0x040fe200078e023a */
[----:B------:R1:W5:Y:S01]  /*2380*/  @!P3 LDG.E.64 R124, desc[UR6][R52.64] ;  /* 0x00000006347cb981 */ /* 0x000362000c1e1b00 */
[----:B------:R-:W-:-:S03]  /*2390*/  @!P5 IMAD.WIDE.U32 R56, R2, R50, R56 ;  /* 0x000000320238d225 */ /* 0x000fc600078e0038 */
[----:B------:R-:W5:Y:S01]  /*23a0*/  @!P1 LDG.E.64 R126, desc[UR6][R60.64] ;  /* 0x000000063c7e9981 */ /* 0x000f62000c1e1b00 */
[----:B------:R-:W-:Y:S02]  /*23b0*/  CS2R R128, SRZ ;  /* 0x0000000000807805 */ /* 0x000fe4000001ff00 */
[----:B------:R-:W-:Y:S02]  /*23c0*/  @!P5 IADD3 R50, PT, PT, R57, R51, RZ ;  /* 0x000000333932d210 */ /* 0x000fe40007ffe0ff */
[C---:B0-----:R-:W-:Y:S02]  /*23d0*/  @!P5 LEA R48, P1, R56.reuse, R48, 0x2 ;  /* 0x000000303830d211 */ /* 0x041fe400078210ff */
[----:B------:R-:W-:Y:S01]  /*23e0*/  CS2R R130, SRZ ;  /* 0x0000000000827805 */ /* 0x000fe2000001ff00 */
[----:B------:R-:W5:Y:S01]  /*23f0*/  @!P4 LDG.E.64 R128, desc[UR6][R54.64] ;  /* 0x000000063680c981 */ /* 0x000f62000c1e1b00 */
[----:B------:R-:W-:-:S05]  /*2400*/  @!P5 LEA.HI.X R49, R56, R49, R50, 0x2, P1 ;  /* 0x000000313831d211 */ /* 0x000fca00008f1432 */
[----:B------:R0:W5:Y:S01]  /*2410*/  @!P5 LDG.E.64 R130, desc[UR6][R48.64] ;  /* 0x000000063082d981 */ /* 0x000162000c1e1b00 */
[----:B------:R-:W-:Y:S01]  /*2420*/  FADD.FTZ R50, R68, R69 ;  /* 0x0000004544327221 */ /* 0x000fe20000010000 */
[----:B-1----:R-:W-:-:S03]  /*2430*/  FADD.FTZ R53, R70, R71 ;  /* 0x0000004746357221 */ /* 0x002fc60000010000 */
[----:B------:R-:W-:Y:S01]  /*2440*/  FADD.FTZ R50, RZ, R50 ;  /* 0x00000032ff327221 */ /* 0x000fe20000010000 */
[----:B------:R-:W-:-:S03]  /*2450*/  FMUL.FTZ R51, R69, R69 ;  /* 0x0000004545337220 */ /* 0x000fc60000410000 */
[----:B------:R-:W-:Y:S01]  /*2460*/  FADD.FTZ R50, R50, R53 ;  /* 0x0000003532327221 */ /* 0x000fe20000010000 */
[----:B0-----:R-:W-:Y:S01]  /*2470*/  FADD.FTZ R49, R72, R73 ;  /* 0x0000004948317221 */ /* 0x001fe20000010000 */
[----:B------:R-:W-:-:S03]  /*2480*/  FMUL.FTZ R57, R71, R71 ;  /* 0x0000004747397220 */ /* 0x000fc60000410000 */
[----:B------:R-:W-:Y:S01]  /*2490*/  FADD.FTZ R49, R50, R49 ;  /* 0x0000003132317221 */ /* 0x000fe20000010000 */
[----:B------:R-:W-:Y:S01]  /*24a0*/  FFMA.FTZ R51, R68, R68, R51 ;  /* 0x0000004444337223 */ /* 0x000fe20000010033 */
[----:B------:R-:W-:Y:S01]  /*24b0*/  FFMA.FTZ R52, R70, R70, R57 ;  /* 0x0000004646347223 */ /* 0x000fe20000010039 */
[----:B------:R-:W-:Y:S02]  /*24c0*/  FMUL.FTZ R55, R73, R73 ;  /* 0x0000004949377220 */ /* 0x000fe40000410000 */
[----:B------:R-:W-:Y:S02]  /*24d0*/  FADD.FTZ R51, RZ, R51 ;  /* 0x00000033ff337221 */ /* 0x000fe40000010000 */
[----:B------:R-:W-:Y:S02]  /*24e0*/  FFMA.FTZ R48, R72, R72, R55 ;  /* 0x0000004848307223 */ /* 0x000fe40000010037 */
[----:B------:R-:W-:-:S04]  /*24f0*/  FADD.FTZ R51, R51, R52 ;  /* 0x0000003433337221 */ /* 0x000fc80000010000 */
[----:B------:R-:W-:Y:S01]  /*2500*/  FADD.FTZ R48, R51, R48 ;  /* 0x0000003033307221 */ /* 0x000fe20000010000 */
[----:B------:R-:W-:-:S04]  /*2510*/  FMUL.FTZ R51, R85, R85 ;  /* 0x0000005555337220 */ /* 0x000fc80000410000 */
[----:B------:R-:W-:Y:S01]  /*2520*/  FFMA.FTZ R51, R84, R84, R51 ;  /* 0x0000005454337223 */ /* 0x000fe20000010033 */
[----:B----4-:R-:W-:-:S04]  /*2530*/  FADD.FTZ R50, R110, R111 ;  /* 0x0000006f6e327221 */ /* 0x010fc80000010000 */
[----:B------:R-:W-:Y:S01]  /*2540*/  FADD.FTZ R49, R49, R50 ;  /* 0x0000003231317221 */ /* 0x000fe20000010000 */
[----:B------:R-:W-:Y:S01]  /*2550*/  FADD.FTZ R50, R84, R85 ;  /* 0x0000005554327221 */ /* 0x000fe20000010000 */
[----:B------:R-:W-:-:S03]  /*2560*/  FMUL.FTZ R53, R111, R111 ;  /* 0x0000006f6f357220 */ /* 0x000fc60000410000 */
[----:B------:R-:W-:Y:S01]  /*2570*/  FADD.FTZ R49, R49, R50 ;  /* 0x0000003231317221 */ /* 0x000fe20000010000 */
[----:B------:R-:W-:Y:S01]  /*2580*/  FADD.FTZ R50, R86, R87 ;  /* 0x0000005756327221 */ /* 0x000fe20000010000 */
[----:B------:R-:W-:-:S03]  /*2590*/  FFMA.FTZ R53, R110, R110, R53 ;  /* 0x0000006e6e357223 */ /* 0x000fc60000010035 */
[----:B------:R-:W-:Y:S01]  /*25a0*/  FADD.FTZ R49, R49, R50 ;  /* 0x0000003231317221 */ /* 0x000fe20000010000 */
[----:B------:R-:W-:Y:S01]  /*25b0*/  FADD.FTZ R50, R74, R75 ;  /* 0x0000004b4a327221 */ /* 0x000fe20000010000 */
[----:B------:R-:W-:Y:S01]  /*25c0*/  FADD.FTZ R48, R48, R53 ;  /* 0x0000003530307221 */ /* 0x000fe20000010000 */
        /* <DEDUP_REMOVED lines=55> */
[----:B---3--:R-:W-:Y:S01]  /*2940*/  FADD.FTZ R50, R104, R105 ;  /* 0x0000006968327221 */ /* 0x008fe20000010000 */
        /* <DEDUP_REMOVED lines=41> */
[----:B--2---:R-:W-:Y:S01]  /*2be0*/  FMUL.FTZ R53, R119, R119 ;  /* 0x0000007777357220 */ /* 0x004fe20000410000 */
[----:B------:R-:W-:Y:S02]  /*2bf0*/  FADD.FTZ R50, R118, R119 ;  /* 0x0000007776327221 */ /* 0x000fe40000010000 */
[----:B------:R-:W-:Y:S01]  /*2c00*/  FADD.FTZ R48, R48, R51 ;  /* 0x0000003330307221 */ /* 0x000fe20000010000 */
[----:B------:R-:W-:Y:S01]  /*2c10*/  FFMA.FTZ R53, R118, R118, R53 ;  /* 0x0000007676357223 */ /* 0x000fe20000010035 */
[----:B-----5:R-:W-:Y:S01]  /*2c20*/  FMUL.FTZ R51, R121, R121 ;  /* 0x0000007979337220 */ /* 0x020fe20000410000 */
[----:B------:R-:W-:Y:S01]  /*2c30*/  FADD.FTZ R49, R49, R50 ;  /* 0x0000003231317221 */ /* 0x000fe20000010000 */
[----:B------:R-:W-:Y:S01]  /*2c40*/  FADD.FTZ R50, R120, R121 ;  /* 0x0000007978327221 */ /* 0x000fe20000010000 */
[----:B------:R-:W-:Y:S01]  /*2c50*/  FADD.FTZ R48, R48, R53 ;  /* 0x0000003530307221 */ /* 0x000fe20000010000 */
[----:B------:R-:W-:-:S02]  /*2c60*/  FFMA.FTZ R51, R120, R120, R51 ;  /* 0x0000007878337223 */ /* 0x000fc40000010033 */
[----:B------:R-:W-:Y:S02]  /*2c70*/  FADD.FTZ R49, R49, R50 ;  /* 0x0000003231317221 */ /* 0x000fe40000010000 */
[----:B------:R-:W-:Y:S01]  /*2c80*/  FADD.FTZ R48, R48, R51 ;  /* 0x0000003330307221 */ /* 0x000fe20000010000 */
[----:B------:R-:W-:Y:S01]  /*2c90*/  FMUL.FTZ R53, R123, R123 ;  /* 0x0000007b7b357220 */ /* 0x000fe20000410000 */
[----:B------:R-:W-:-:S03]  /*2ca0*/  FADD.FTZ R50, R122, R123 ;  /* 0x0000007b7a327221 */ /* 0x000fc60000010000 */
[----:B------:R-:W-:Y:S01]  /*2cb0*/  FFMA.FTZ R53, R122, R122, R53 ;  /* 0x0000007a7a357223 */ /* 0x000fe20000010035 */
[----:B------:R-:W-:-:S03]  /*2cc0*/  FADD.FTZ R49, R49, R50 ;  /* 0x0000003231317221 */ /* 0x000fc60000010000 */
[----:B------:R-:W-:Y:S01]  /*2cd0*/  FADD.FTZ R48, R48, R53 ;  /* 0x0000003530307221 */ /* 0x000fe20000010000 */
[----:B------:R-:W-:Y:S01]  /*2ce0*/  FMUL.FTZ R51, R125, R125 ;  /* 0x0000007d7d337220 */ /* 0x000fe20000410000 */
[----:B------:R-:W-:-:S03]  /*2cf0*/  FADD.FTZ R50, R124, R125 ;  /* 0x0000007d7c327221 */ /* 0x000fc60000010000 */
[----:B------:R-:W-:Y:S01]  /*2d00*/  FFMA.FTZ R51, R124, R124, R51 ;  /* 0x0000007c7c337223 */ /* 0x000fe20000010033 */
[----:B------:R-:W-:Y:S01]  /*2d10*/  FMUL.FTZ R53, R127, R127 ;  /* 0x0000007f7f357220 */ /* 0x000fe20000410000 */
[----:B------:R-:W-:Y:S01]  /*2d20*/  FADD.FTZ R49, R49, R50 ;  /* 0x0000003231317221 */ /* 0x000fe20000010000 */
[----:B------:R-:W-:Y:S01]  /*2d30*/  FADD.FTZ R50, R126, R127 ;  /* 0x0000007f7e327221 */ /* 0x000fe20000010000 */
[----:B------:R-:W-:Y:S01]  /*2d40*/  FADD.FTZ R48, R48, R51 ;  /* 0x0000003330307221 */ /* 0x000fe20000010000 */
[----:B------:R-:W-:Y:S01]  /*2d50*/  FFMA.FTZ R53, R126, R126, R53 ;  /* 0x0000007e7e357223 */ /* 0x000fe20000010035 */
[----:B------:R-:W-:Y:S01]  /*2d60*/  FMUL.FTZ R51, R129, R129 ;  /* 0x0000008181337220 */ /* 0x000fe20000410000 */
[----:B------:R-:W-:Y:S02]  /*2d70*/  FADD.FTZ R49, R49, R50 ;  /* 0x0000003231317221 */ /* 0x000fe40000010000 */
[----:B------:R-:W-:Y:S01]  /*2d80*/  FADD.FTZ R48, R48, R53 ;  /* 0x0000003530307221 */ /* 0x000fe20000010000 */
        /* <DEDUP_REMOVED lines=47> */
.L_x_3768:
[----:B------:R-:W-:Y:S05]  /*3080*/  BSYNC.RECONVERGENT B0 ;  /* 0x0000000000007941 */ /* 0x000fea0003800200 */
.L_x_3767:
        /* <DEDUP_REMOVED lines=34> */
.L_x_3770:
[----:B------:R-:W-:Y:S05]  /*32b0*/  BSYNC.RECONVERGENT B0 ;  /* 0x0000000000007941 */ /* 0x000fea0003800200 */
.L_x_3769:
        /* <DEDUP_REMOVED lines=27> */
.L_x_3773:
[----:B------:R-:W3:Y:S04]  /*3470*/  LDG.E.STRONG.GPU R50, desc[UR6][R48.64] ;  /* 0x0000000630327981 */ /* 0x000ee8000c1ef900 */
[----:B---3--:R-:W-:Y:S01]  /*3480*/  CCTL.IVALL ;  /* 0x00000000ff00798f */ /* 0x008fe20002000000 */
[----:B------:R-:W-:Y:S05]  /*3490*/  YIELD ;  /* 0x0000000000007946 */ /* 0x000fea0003800000 */
[----:B------:R-:W-:-:S13]  /*34a0*/  ISETP.NE.AND P1, PT, R50, R55, PT ;  /* 0x000000373200720c */ /* 0x000fda0003f25270 */
[----:B------:R-:W-:Y:S05]  /*34b0*/  @P1 BRA `(.L_x_3773) ;  /* 0xfffffffc00ec1947 */ /* 0x000fea000383ffff */
.L_x_3772:
        /* <DEDUP_REMOVED lines=16> */
.L_x_3775:
        /* <DEDUP_REMOVED lines=62> */
.L_x_3774:
        /* <DEDUP_REMOVED lines=38> */
.L_x_3776:
        /* <DEDUP_REMOVED lines=19> */
.L_x_3777:
        /* <DEDUP_REMOVED lines=9> */
.L_x_3778:
[----:B------:R-:W-:Y:S05]  /*3dc0*/  BSYNC.RECONVERGENT B0 ;  /* 0x0000000000007941 */ /* 0x000fea0003800200 */
.L_x_3771:
        /* <DEDUP_REMOVED lines=14> */
[----:B------:R-:W-:Y:S01]  /*3eb0*/  @P0 STG.E.64 desc[UR6][R58.64], R54 ;  /* 0x000000363a000986 */ /* 0x000fe2000c101b06 */
[----:B0-----:R-:W-:-:S04]  /*3ec0*/  IMAD.WIDE R60, R53, 0x4, R50 ;  /* 0x00000004353c7825 */ /* 0x001fc800078e0232 */
[----:B--2---:R-:W-:Y:S01]  /*3ed0*/  IMAD.WIDE R50, R53, 0x4, R48 ;  /* 0x0000000435327825 */ /* 0x004fe200078e0230 */
[----:B------:R-:W-:Y:S06]  /*3ee0*/  BAR.SYNC.DEFER_BLOCKING 0x0 ;  /* 0x0000000000007b1d */ /* 0x000fec0000010000 */
[----:B------:R-:W5:Y:S04]  /*3ef0*/  LDG.E.64 R50, desc[UR6][R50.64] ;  /* 0x0000000632327981 */ /* 0x000f68000c1e1b00 */
[----:B------:R-:W0:Y:S01]  /*3f00*/  LDS.64 R52, [UR4+0x78] ;  /* 0x00007804ff347984 */ /* 0x000e220008000a00 */
[----:B------:R-:W1:Y:S03]  /*3f10*/  LDCU.U8 UR4, c[0x0][0x3fc] ;  /* 0x00007f80ff0477ac */ /* 0x000e660008000000 */
[----:B------:R2:W5:Y:S01]  /*3f20*/  LDG.E.64 R48, desc[UR6][R60.64] ;  /* 0x000000063c307981 */ /* 0x000562000c1e1b00 */
[----:B0-----:R-:W-:-:S04]  /*3f30*/  FMUL.FTZ R56, R52, UR8 ;  /* 0x0000000834387c20 */ /* 0x001fc80008410000 */
[----:B------:R-:W-:-:S04]  /*3f40*/  FMUL.FTZ R52, R56, R56 ;  /* 0x0000003838347220 */ /* 0x000fc80000410000 */
[----:B------:R-:W-:-:S05]  /*3f50*/  FFMA.FTZ R52, R53, UR8, -R52 ;  /* 0x0000000835347c23 */ /* 0x000fca0008010834 */
[----:B------:R-:W-:-:S13]  /*3f60*/  FSETP.GTU.FTZ.AND P1, PT, R52, RZ, PT ;  /* 0x000000ff3400720b */ /* 0x000fda0003f3c000 */
[----:B------:R-:W0:Y:S01]  /*3f70*/  @P1 LDC R53, c[0x0][0x3a8] ;  /* 0x0000ea00ff351b82 */ /* 0x000e220000000800 */
[----:B--2---:R-:W-:Y:S01]  /*3f80*/  HFMA2 R60, -RZ, RZ, 1.875, 0 ;  /* 0x3f800000ff3c7431 */ /* 0x004fe200000001ff */
[----:B-1----:R-:W-:Y:S01]  /*3f90*/  UISETP.NE.AND UP0, UPT, UR4, URZ, UPT ;  /* 0x000000ff0400728c */ /* 0x002fe2000bf05270 */
[----:B---3--:R-:W-:Y:S01]  /*3fa0*/  IMAD R59, R40, UR5, R143 ;  /* 0x00000005283b7c24 */ /* 0x008fe2000f8e028f */
[----:B------:R-:W-:Y:S04]  /*3fb0*/  BSSY.RECONVERGENT B0, `(.L_x_3779) ;  /* 0x00006d7000007945 */ /* 0x000fe80003800200 */
[C---:B------:R-:W-:Y:S02]  /*3fc0*/  IADD3 R62, PT, PT, R59.reuse, 0xa0, RZ ;  /* 0x000000a03b3e7810 */ /* 0x040fe40007ffe0ff */
[----:B------:R-:W-:-:S02]  /*3fd0*/  IADD3 R58, PT, PT, R59, 0x160, RZ ;  /* 0x000001603b3a7810 */ /* 0x000fc40007ffe0ff */
[----:B------:R-:W-:Y:S01]  /*3fe0*/  IADD3 R55, PT, PT, R59, 0xf0, RZ ;  /* 0x000000f03b377810 */ /* 0x000fe20007ffe0ff */
[----:B0-----:R-:W-:-:S04]  /*3ff0*/  @P1 FADD.FTZ R52, R52, R53 ;  /* 0x0000003534341221 */ /* 0x001fc80000010000 */
[----:B------:R0:W1:Y:S01]  /*4000*/  @P1 MUFU.RSQ R60, R52 ;  /* 0x00000034003c1308 */ /* 0x0000620000001400 */
[C---:B------:R-:W-:Y:S02]  /*4010*/  IADD3 R67, PT, PT, R59.reuse, 0x10, RZ ;  /* 0x000000103b437810 */ /* 0x040fe40007ffe0ff */
[----:B------:R-:W-:Y:S02]  /*4020*/  IADD3 R63, PT, PT, R59, 0x60, RZ ;  /* 0x000000603b3f7810 */ /* 0x000fe40007ffe0ff */
[----:B------:R-:W-:Y:S02]  /*4030*/  SHF.R.S32.HI R61, RZ, 0x1f, R62 ;  /* 0x0000001fff3d7819 */ /* 0x000fe4000001143e */
[----:B------:R-:W-:Y:S02]  /*4040*/  SHF.R.S32.HI R57, RZ, 0x1f, R58 ;  /* 0x0000001fff397819 */ /* 0x000fe4000001143a */
[----:B------:R-:W-:Y:S02]  /*4050*/  SHF.R.S32.HI R54, RZ, 0x1f, R55 ;  /* 0x0000001fff367819 */ /* 0x000fe40000011437 */
[----:B------:R-:W-:-:S02]  /*4060*/  SHF.R.S32.HI R134, RZ, 0x1f, R67 ;  /* 0x0000001fff867819 */ /* 0x000fc40000011443 */
[----:B------:R-:W-:Y:S01]  /*4070*/  SHF.R.S32.HI R66, RZ, 0x1f, R63 ;  /* 0x0000001fff427819 */ /* 0x000fe2000001143f */
[----:B0-----:R-:W-:Y:S06]  /*4080*/  BRA.U UP0, `(.L_x_3780) ;  /* 0x0000002d00187547 */ /* 0x001fec000b800000 */
[----:B------:R-:W0:Y:S01]  /*4090*/  LDCU.64 UR4, c[0x0][0x3e8] ;  /* 0x00007d00ff0477ac */ /* 0x000e220008000a00 */
[----:B------:R-:W-:Y:S01]  /*40a0*/  SHF.R.S32.HI R52, RZ, 0x1f, R59 ;  /* 0x0000001fff347819 */ /* 0x000fe2000001143b */
[----:B------:R-:W-:Y:S01]  /*40b0*/  BSSY.RECONVERGENT B1, `(.L_x_3781) ;  /* 0x000001f000017945 */ /* 0x000fe20003800200 */
[----:B------:R-:W-:-:S04]  /*40c0*/  IADD3 R133, PT, PT, R59, 0x20, RZ ;  /* 0x000000203b857810 */ /* 0x000fc80007ffe0ff */
[----:B------:R-:W-:Y:S02]  /*40d0*/  SHF.R.S32.HI R132, RZ, 0x1f, R133 ;  /* 0x0000001fff847819 */ /* 0x000fe40000011485 */
[----:B0-----:R-:W-:Y:S02]  /*40e0*/  ISETP.GE.U32.AND P3, PT, R59, UR4, PT ;  /* 0x000000043b007c0c */ /* 0x001fe4000bf66070 */
[----:B------:R-:W-:Y:S02]  /*40f0*/  ISETP.GE.U32.AND P1, PT, R67, UR4, PT ;  /* 0x0000000443007c0c */ /* 0x000fe4000bf26070 */
[----:B------:R-:W-:Y:S02]  /*4100*/  ISETP.GE.AND.EX P3, PT, R52, UR5, PT, P3 ;  /* 0x0000000534007c0c */ /* 0x000fe4000bf66330 */
[----:B------:R-:W-:Y:S02]  /*4110*/  ISETP.GE.U32.AND P4, PT, R133, UR4, PT ;  /* 0x0000000485007c0c */ /* 0x000fe4000bf86070 */
[----:B------:R-:W-:-:S02]  /*4120*/  ISETP.GE.U32.AND P2, PT, R142, UR4, PT ;  /* 0x000000048e007c0c */ /* 0x000fc4000bf46070 */
        /* <DEDUP_REMOVED lines=8> */
[C---:B------:R-:W-:Y:S01]  /*41b0*/  FADD.FTZ R53, -R56.reuse, R68 ;  /* 0x0000004438357221 */ /* 0x040fe20000010100 */
[----:B------:R-:W-:Y:S01]  /*41c0*/  MOV R65, R149 ;  /* 0x0000009500417202 */ /* 0x000fe20000000f00 */
[----:B------:R-:W2:Y:S01]  /*41d0*/  LDCU.64 UR8, c[0x0][0x380] ;  /* 0x00007000ff0877ac */ /* 0x000ea20008000a00 */
[----:B------:R-:W-:Y:S01]  /*41e0*/  FADD.FTZ R69, -R56, R69 ;  /* 0x0000004538457221 */ /* 0x000fe20000010100 */
[----:B-1----:R-:W-:-:S03]  /*41f0*/  FMUL.FTZ R53, R53, R60 ;  /* 0x0000003c35357220 */ /* 0x002fc60000410000 */
[----:B------:R-:W-:Y:S01]  /*4200*/  FMUL.FTZ R144, R69, R60 ;  /* 0x0000003c45907220 */ /* 0x000fe20000410000 */
[----:B0-----:R-:W-:Y:S02]  /*4210*/  IMAD R52, R52, UR10, RZ ;  /* 0x0000000a34347c24 */ /* 0x001fe4000f8e02ff */
[----:B------:R-:W-:-:S04]  /*4220*/  IMAD.WIDE.U32 R64, R59, UR10, R64 ;  /* 0x0000000a3b407c25 */ /* 0x000fc8000f8e0040 */
[----:B------:R-:W-:Y:S01]  /*4230*/  IMAD R135, R59, UR11, R52 ;  /* 0x0000000b3b877c24 */ /* 0x000fe2000f8e0234 */
[----:B--2---:R-:W-:Y:S01]  /*4240*/  LEA R68, P3, R64, UR8, 0x2 ;  /* 0x0000000840447c11 */ /* 0x004fe2000f8610ff */
[----:B-----5:R-:W-:Y:S01]  /*4250*/  FFMA.FTZ R52, R48, R53, R50 ;  /* 0x0000003530347223 */ /* 0x020fe20000010032 */
[----:B------:R-:W-:Y:S02]  /*4260*/  FFMA.FTZ R53, R49, R144, R51 ;  /* 0x0000009031357223 */ /* 0x000fe40000010033 */
[----:B------:R-:W-:-:S04]  /*4270*/  IADD3 R135, PT, PT, R65, R135, RZ ;  /* 0x0000008741877210 */ /* 0x000fc80007ffe0ff */
[----:B------:R-:W-:-:S05]  /*4280*/  LEA.HI.X R69, R64, UR9, R135, 0x2, P3 ;  /* 0x0000000940457c11 */ /* 0x000fca00098f1487 */
[----:B------:R0:W-:Y:S02]  /*4290*/  STG.E.64 desc[UR6][R68.64], R52 ;  /* 0x0000003444007986 */ /* 0x0001e4000c101b06 */
.L_x_3782:
[----:B------:R-:W-:Y:S05]  /*42a0*/  BSYNC.RECONVERGENT B1 ;  /* 0x0000000000017941 */ /* 0x000fea0003800200 */
.L_x_3781:
[----:B------:R-:W-:Y:S04]  /*42b0*/  BSSY.RECONVERGENT B1, `(.L_x_3783) ;  /* 0x0000013000017945 */ /* 0x000fe80003800200 */
[----:B------:R-:W-:Y:S05]  /*42c0*/  @P1 BRA `(.L_x_3784) ;  /* 0x0000000000441947 */ /* 0x000fea0003800000 */
[----:B------:R-:W2:Y:S01]  /*42d0*/  LDCU.64 UR8, c[0x0][0x3e0] ;  /* 0x00007c00ff0877ac */ /* 0x000ea20008000a00 */
[----:B------:R-:W-:Y:S01]  /*42e0*/  MOV R64, R146 ;  /* 0x0000009200407202 */ /* 0x000fe20000000f00 */
[C---:B0-----:R-:W-:Y:S01]  /*42f0*/  FADD.FTZ R53, -R56.reuse, R70 ;  /* 0x0000004638357221 */ /* 0x041fe20000010100 */
[----:B------:R-:W-:Y:S01]  /*4300*/  MOV R65, R149 ;  /* 0x0000009500417202 */ /* 0x000fe20000000f00 */
[----:B------:R-:W0:Y:S01]  /*4310*/  LDCU.64 UR10, c[0x0][0x380] ;  /* 0x00007000ff0a77ac */ /* 0x000e220008000a00 */
[----:B------:R-:W-:Y:S01]  /*4320*/  FADD.FTZ R71, -R56, R71 ;  /* 0x0000004738477221 */ /* 0x000fe20000010100 */
        /* <DEDUP_REMOVED lines=8> */
[----:B------:R-:W-:-:S04]  /*43b0*/  IADD3 R67, PT, PT, R65, R67, RZ ;  /* 0x0000004341437210 */ /* 0x000fc80007ffe0ff */
[----:B------:R-:W-:-:S05]  /*43c0*/  LEA.HI.X R69, R64, UR11, R67, 0x2, P1 ;  /* 0x0000000b40457c11 */ /* 0x000fca00088f1443 */
[----:B------:R2:W-:Y:S02]  /*43d0*/  STG.E.64 desc[UR6][R68.64], R52 ;  /* 0x0000003444007986 */ /* 0x0005e4000c101b06 */
.L_x_3784:
[----:B------:R-:W-:Y:S05]  /*43e0*/  BSYNC.RECONVERGENT B1 ;  /* 0x0000000000017941 */ /* 0x000fea0003800200 */
.L_x_3783:
[----:B------:R-:W-:Y:S04]  /*43f0*/  BSSY.RECONVERGENT B1, `(.L_x_3785) ;  /* 0x0000013000017945 */ /* 0x000fe80003800200 */
[----:B------:R-:W-:Y:S05]  /*4400*/  @P4 BRA `(.L_x_3786) ;  /* 0x0000000000444947 */ /* 0x000fea0003800000 */
[----:B------:R-:W3:Y:S01]  /*4410*/  LDCU.64 UR8, c[0x0][0x3e0] ;  /* 0x00007c00ff0877ac */ /* 0x000ee20008000a00 */
[----:B------:R-:W-:Y:S01]  /*4420*/  MOV R64, R146 ;  /* 0x0000009200407202 */ /* 0x000fe20000000f00 */
[C---:B0-2---:R-:W-:Y:S01]  /*4430*/  FADD.FTZ R53, -R56.reuse, R72 ;  /* 0x0000004838357221 */ /* 0x045fe20000010100 */
[----:B------:R-:W-:Y:S01]  /*4440*/  MOV R65, R149 ;  /* 0x0000009500417202 */ /* 0x000fe20000000f00 */
[----:B------:R-:W0:Y:S01]  /*4450*/  LDCU.64 UR10, c[0x0][0x380] ;  /* 0x00007000ff0a77ac */ /* 0x000e220008000a00 */
[----:B------:R-:W-:Y:S01]  /*4460*/  FADD.FTZ R73, -R56, R73 ;  /* 0x0000004938497221 */ /* 0x000fe20000010100 */
        /* <DEDUP_REMOVED lines=11> */
.L_x_3786:
[----:B------:R-:W-:Y:S05]  /*4520*/  BSYNC.RECONVERGENT B1 ;  /* 0x0000000000017941 */ /* 0x000fea0003800200 */
.L_x_3785:
[----:B------:R-:W-:Y:S04]  /*4530*/  BSSY.RECONVERGENT B1, `(.L_x_3787) ;  /* 0x0000013000017945 */ /* 0x000fe80003800200 */
[----:B------:R-:W-:Y:S05]  /*4540*/  @P2 BRA `(.L_x_3788) ;  /* 0x0000000000442947 */ /* 0x000fea0003800000 */
[----:B------:R-:W4:Y:S01]  /*4550*/  LDCU.64 UR8, c[0x0][0x3e0] ;  /* 0x00007c00ff0877ac */ /* 0x000f220008000a00 */
[----:B------:R-:W-:Y:S01]  /*4560*/  MOV R64, R146 ;  /* 0x0000009200407202 */ /* 0x000fe20000000f00 */
[C---:B0-23--:R-:W-:Y:S01]  /*4570*/  FADD.FTZ R53, -R56.reuse, R110 ;  /* 0x0000006e38357221 */ /* 0x04dfe20000010100 */
[----:B------:R-:W-:Y:S01]  /*4580*/  MOV R65, R149 ;  /* 0x0000009500417202 */ /* 0x000fe20000000f00 */
[----:B------:R-:W0:Y:S01]  /*4590*/  LDCU.64 UR10, c[0x0][0x380] ;  /* 0x00007000ff0a77ac */ /* 0x000e220008000a00 */
[----:B------:R-:W-:Y:S01]  /*45a0*/  FADD.FTZ R111, -R56, R111 ;  /* 0x0000006f386f7221 */ /* 0x000fe20000010100 */
[----:B-1----:R-:W-:-:S03]  /*45b0*/  FMUL.FTZ R53, R53, R60 ;  /* 0x0000003c35357220 */ /* 0x002fc60000410000 */
[----:B------:R-:W-:Y:S01]  /*45c0*/  FMUL.FTZ R70, R111, R60 ;  /* 0x0000003c6f467220 */ /* 0x000fe20000410000 */
[----:B-----5:R-:W-:-:S03]  /*45d0*/  FFMA.FTZ R52, R48, R53, R50 ;  /* 0x0000003530347223 */ /* 0x020fc60000010032 */
[----:B------:R-:W-:Y:S01]  /*45e0*/  FFMA.FTZ R53, R49, R70, R51 ;  /* 0x0000004631357223 */ /* 0x000fe20000010033 */
[----:B----4-:R-:W-:Y:S02]  /*45f0*/  IMAD R67, R47, UR8, RZ ;  /* 0x000000082f437c24 */ /* 0x010fe4000f8e02ff */
[----:B------:R-:W-:-:S04]  /*4600*/  IMAD.WIDE.U32 R64, R142, UR8, R64 ;  /* 0x000000088e407c25 */ /* 0x000fc8000f8e0040 */
[----:B------:R-:W-:Y:S01]  /*4610*/  IMAD R67, R142, UR9, R67 ;  /* 0x000000098e437c24 */ /* 0x000fe2000f8e0243 */
[----:B0-----:R-:W-:-:S04]  /*4620*/  LEA R68, P1, R64, UR10, 0x2 ;  /* 0x0000000a40447c11 */ /* 0x001fc8000f8210ff */
[----:B------:R-:W-:-:S04]  /*4630*/  IADD3 R67, PT, PT, R65, R67, RZ ;  /* 0x0000004341437210 */ /* 0x000fc80007ffe0ff */
[----:B------:R-:W-:-:S05]  /*4640*/  LEA.HI.X R69, R64, UR11, R67, 0x2, P1 ;  /* 0x0000000b40457c11 */ /* 0x000fca00088f1443 */
[----:B------:R4:W-:Y:S02]  /*4650*/  STG.E.64 desc[UR6][R68.64], R52 ;  /* 0x0000003444007986 */ /* 0x0009e4000c101b06 */
.L_x_3788:
[----:B------:R-:W-:Y:S05]  /*4660*/  BSYNC.RECONVERGENT B1 ;  /* 0x0000000000017941 */ /* 0x000fea0003800200 */
.L_x_3787:
        /* <DEDUP_REMOVED lines=12> */
[C---:B0-234-:R-:W-:Y:S01]  /*4730*/  FADD.FTZ R53, -R56.reuse, R84 ;  /* 0x0000005438357221 */ /* 0x05dfe20000010100 */
[----:B------:R-:W-:Y:S01]  /*4740*/  MOV R65, R149 ;  /* 0x0000009500417202 */ /* 0x000fe20000000f00 */
[----:B------:R-:W0:Y:S01]  /*4750*/  LDCU.64 UR10, c[0x0][0x380] ;  /* 0x00007000ff0a77ac */ /* 0x000e220008000a00 */
[----:B------:R-:W-:Y:S01]  /*4760*/  FADD.FTZ R85, -R56, R85 ;  /* 0x0000005538557221 */ /* 0x000fe20000010100 */
[----:B-1----:R-:W-:-:S03]  /*4770*/  FMUL.FTZ R53, R53, R60 ;  /* 0x0000003c35357220 */ /* 0x002fc60000410000 */
[----:B------:R-:W-:Y:S01]  /*4780*/  FMUL.FTZ R70, R85, R60 ;  /* 0x0000003c55467220 */ /* 0x000fe20000410000 */
[----:B------:R-:W-:Y:S02]  /*4790*/  IMAD R52, R45, UR8, RZ ;  /* 0x000000082d347c24 */ /* 0x000fe4000f8e02ff */
[----:B------:R-:W-:-:S04]  /*47a0*/  IMAD.WIDE.U32 R64, R141, UR8, R64 ;  /* 0x000000088d407c25 */ /* 0x000fc8000f8e0040 */
[----:B------:R-:W-:Y:S01]  /*47b0*/  IMAD R67, R141, UR9, R52 ;  /* 0x000000098d437c24 */ /* 0x000fe2000f8e0234 */
[----:B0-----:R-:W-:Y:S01]  /*47c0*/  LEA R68, P6, R64, UR10, 0x2 ;  /* 0x0000000a40447c11 */ /* 0x001fe2000f8c10ff */
[----:B-----5:R-:W-:Y:S01]  /*47d0*/  FFMA.FTZ R52, R48, R53, R50 ;  /* 0x0000003530347223 */ /* 0x020fe20000010032 */
[----:B------:R-:W-:Y:S02]  /*47e0*/  FFMA.FTZ R53, R49, R70, R51 ;  /* 0x0000004631357223 */ /* 0x000fe40000010033 */
[----:B------:R-:W-:-:S04]  /*47f0*/  IADD3 R67, PT, PT, R65, R67, RZ ;  /* 0x0000004341437210 */ /* 0x000fc80007ffe0ff */
[----:B------:R-:W-:-:S05]  /*4800*/  LEA.HI.X R69, R64, UR11, R67, 0x2, P6 ;  /* 0x0000000b40457c11 */ /* 0x000fca000b0f1443 */
[----:B------:R0:W-:Y:S02]  /*4810*/  STG.E.64 desc[UR6][R68.64], R52 ;  /* 0x0000003444007986 */ /* 0x0001e4000c101b06 */
.L_x_3790:
[----:B------:R-:W-:Y:S05]  /*4820*/  BSYNC.RECONVERGENT B1 ;  /* 0x0000000000017941 */ /* 0x000fea0003800200 */
.L_x_3789:
[----:B------:R-:W-:Y:S04]  /*4830*/  BSSY.RECONVERGENT B1, `(.L_x_3791) ;  /* 0x0000013000017945 */ /* 0x000fe80003800200 */
[----:B------:R-:W-:Y:S05]  /*4840*/  @P5 BRA `(.L_x_3792) ;  /* 0x0000000000445947 */ /* 0x000fea0003800000 */
        /* <DEDUP_REMOVED lines=17> */
.L_x_3792:
[----:B------:R-:W-:Y:S05]  /*4960*/  BSYNC.RECONVERGENT B1 ;  /* 0x0000000000017941 */ /* 0x000fea0003800200 */
.L_x_3791:
        /* <DEDUP_REMOVED lines=19> */
.L_x_3794:
[----:B------:R-:W-:Y:S05]  /*4aa0*/  BSYNC.RECONVERGENT B1 ;  /* 0x0000000000017941 */ /* 0x000fea0003800200 */
.L_x_3793:
        /* <DEDUP_REMOVED lines=19> */
.L_x_3796:
[----:B------:R-:W-:Y:S05]  /*4be0*/  BSYNC.RECONVERGENT B1 ;  /* 0x0000000000017941 */ /* 0x000fea0003800200 */
.L_x_3795:
        /* <DEDUP_REMOVED lines=10> */
[----:B0-234-:R-:W-:Y:S01]  /*4c90*/  IADD3 R68, PT, PT, R59, 0x120, RZ ;  /* 0x000001203b447810 */ /* 0x01dfe20007ffe0ff */
[----:B------:R-:W-:Y:S10]  /*4ca0*/  @P3 BRA `(.L_x_3798) ;  /* 0x0000000000443947 */ /* 0x000ff40003800000 */
        /* <DEDUP_REMOVED lines=17> */
.L_x_3798:
[----:B------:R-:W-:Y:S05]  /*4dc0*/  BSYNC.RECONVERGENT B1 ;  /* 0x0000000000017941 */ /* 0x000fea0003800200 */
.L_x_3797:
        /* <DEDUP_REMOVED lines=19> */
.L_x_3800:
[----:B------:R-:W-:Y:S05]  /*4f00*/  BSYNC.RECONVERGENT B1 ;  /* 0x0000000000017941 */ /* 0x000fea0003800200 */
.L_x_3799:
        /* <DEDUP_REMOVED lines=19> */
.L_x_3802:
[----:B------:R-:W-:Y:S05]  /*5040*/  BSYNC.RECONVERGENT B1 ;  /* 0x0000000000017941 */ /* 0x000fea0003800200 */
.L_x_3801:
[----:B------:R-:W-:Y:S04]  /*5050*/  BSSY.RECONVERGENT B1, `(.L_x_3803) ;  /* 0x0000013000017945 */ /* 0x000fe80003800200 */
[----:B------:R-:W-:Y:S05]  /*5060*/  @P5 BRA `(.L_x_3804) ;  /* 0x0000000000445947 */ /* 0x000fea0003800000 */
[----:B------:R-:W4:Y:S01]  /*5070*/  LDCU.64 UR8, c[0x0][0x3e0] ;  /* 0x00007c00ff0877ac */ /* 0x000f220008000a00 */
[----:B---3--:R-:W-:Y:S01]  /*5080*/  MOV R62, R146 ;  /* 0x00000092003e7202 */ /* 0x008fe20000000f00 */
        /* <DEDUP_REMOVED lines=15> */
.L_x_3804:
[----:B------:R-:W-:Y:S05]  /*5180*/  BSYNC.RECONVERGENT B1 ;  /* 0x0000000000017941 */ /* 0x000fea0003800200 */
.L_x_3803:
[----:B------:R-:W-:Y:S04]  /*5190*/  BSSY.RECONVERGENT B1, `(.L_x_3805) ;  /* 0x0000013000017945 */ /* 0x000fe80003800200 */
[----:B------:R-:W-:Y:S05]  /*51a0*/  @P6 BRA `(.L_x_3806) ;  /* 0x0000000000446947 */ /* 0x000fea0003800000 */
[----:B------:R-:W1:Y:S01]  /*51b0*/  LDCU.64 UR8, c[0x0][0x3e0] ;  /* 0x00007c00ff0877ac */ /* 0x000e620008000a00 */
[----:B---3--:R-:W-:Y:S01]  /*51c0*/  MOV R62, R146 ;  /* 0x00000092003e7202 */ /* 0x008fe20000000f00 */
[C---:B0-2-4-:R-:W-:Y:S01]  /*51d0*/  FADD.FTZ R53, -R56.reuse, R96 ;  /* 0x0000006038357221 */ /* 0x055fe20000010100 */
        /* <DEDUP_REMOVED lines=14> */
.L_x_3806:
[----:B------:R-:W-:Y:S05]  /*52c0*/  BSYNC.RECONVERGENT B1 ;  /* 0x0000000000017941 */ /* 0x000fea0003800200 */
.L_x_3805:
        /* <DEDUP_REMOVED lines=28> */
.L_x_3808:
[----:B------:R-:W-:Y:S05]  /*5490*/  BSYNC.RECONVERGENT B1 ;  /* 0x0000000000017941 */ /* 0x000fea0003800200 */
.L_x_3807:
        /* <DEDUP_REMOVED lines=19> */
.L_x_3810:
[----:B------:R-:W-:Y:S05]  /*55d0*/  BSYNC.RECONVERGENT B1 ;  /* 0x0000000000017941 */ /* 0x000fea0003800200 */
.L_x_3809:
        /* <DEDUP_REMOVED lines=19> */
.L_x_3812:
[----:B------:R-:W-:Y:S05]  /*5710*/  BSYNC.RECONVERGENT B1 ;  /* 0x0000000000017941 */ /* 0x000fea0003800200 */
.L_x_3811:
        /* <DEDUP_REMOVED lines=19> */
.L_x_3814:
[----:B------:R-:W-:Y:S05]  /*5850*/  BSYNC.RECONVERGENT B1 ;  /* 0x0000000000017941 */ /* 0x000fea0003800200 */
.L_x_3813:
[----:B------:R-:W-:Y:S01]  /*5860*/  ISETP.GE.AND.EX P5, PT, R25, UR5, PT, P5 ;  /* 0x0000000519007c0c */ /* 0x000fe2000bfa6350 */
[----:B------:R-:W-:Y:S01]  /*5870*/  BSSY.RECONVERGENT B1, `(.L_x_3815) ;  /* 0x000001b000017945 */ /* 0x000fe20003800200 */
[----:B------:R-:W-:Y:S02]  /*5880*/  ISETP.GE.U32.AND P1, PT, R22, UR4, PT ;  /* 0x0000000416007c0c */ /* 0x000fe4000bf26070 */
[----:B------:R-:W-:Y:S02]  /*5890*/  ISETP.GE.U32.AND P6, PT, R20, UR4, PT ;  /* 0x0000000414007c0c */ /* 0x000fe4000bfc6070 */
[----:B0---4-:R-:W-:Y:S02]  /*58a0*/  SHF.R.S32.HI R65, RZ, 0x1f, R68 ;  /* 0x0000001fff417819 */ /* 0x011fe40000011444 */
[----:B------:R-:W-:Y:S02]  /*58b0*/  ISETP.GE.U32.AND P2, PT, R18, UR4, PT ;  /* 0x0000000412007c0c */ /* 0x000fe4000bf46070 */
[----:B------:R-:W-:-:S02]  /*58c0*/  ISETP.GE.U32.AND P3, PT, R58, UR4, PT ;  /* 0x000000043a007c0c */ /* 0x000fc4000bf66070 */
[----:B------:R-:W-:Y:S02]  /*58d0*/  ISETP.GE.AND.EX P4, PT, R65, UR5, PT, P4 ;  /* 0x0000000541007c0c */ /* 0x000fe4000bf86340 */
[----:B------:R-:W-:Y:S02]  /*58e0*/  ISETP.GE.AND.EX P1, PT, R23, UR5, PT, P1 ;  /* 0x0000000517007c0c */ /* 0x000fe4000bf26310 */
[----:B------:R-:W-:Y:S01]  /*58f0*/  ISETP.GE.AND.EX P6, PT, R21, UR5, PT, P6 ;  /* 0x0000000515007c0c */ /* 0x000fe2000bfc6360 */
[----:B------:R-:W-:-:S12]  /*5900*/  @P5 BRA `(.L_x_3816) ;  /* 0x0000000000445947 */ /* 0x000fd80003800000 */
[----:B------:R-:W0:Y:S01]  /*5910*/  LDCU.64 UR8, c[0x0][0x3e0] ;  /* 0x00007c00ff0877ac */ /* 0x000e220008000a00 */
[----:B--23--:R-:W-:Y:S01]  /*5920*/  MOV R52, R146 ;  /* 0x0000009200347202 */ /* 0x00cfe20000000f00 */
        /* <DEDUP_REMOVED lines=15> */
.L_x_3816:
[----:B------:R-:W-:Y:S05]  /*5a20*/  BSYNC.RECONVERGENT B1 ;  /* 0x0000000000017941 */ /* 0x000fea0003800200 */
.L_x_3815:
[----:B------:R-:W-:Y:S04]  /*5a30*/  BSSY.RECONVERGENT B1, `(.L_x_3817) ;  /* 0x0000013000017945 */ /* 0x000fe80003800200 */
[----:B------:R-:W-:Y:S05]  /*5a40*/  @P4 BRA `(.L_x_3818) ;  /* 0x0000000000444947 */ /* 0x000fea0003800000 */
[----:B------:R-:W4:Y:S01]  /*5a50*/  LDCU.64 UR8, c[0x0][0x3e0] ;  /* 0x00007c00ff0877ac */ /* 0x000f220008000a00 */
[----:B--23--:R-:W-:Y:S01]  /*5a60*/  MOV R52, R146 ;  /* 0x0000009200347202 */ /* 0x00cfe20000000f00 */
[C---:B0-----:R-:W-:Y:S01]  /*5a70*/  FADD.FTZ R55, -R56.reuse, R80 ;  /* 0x0000005038377221 */ /* 0x041fe20000010100 */
[----:B------:R-:W-:Y:S01]  /*5a80*/  MOV R53, R149 ;  /* 0x0000009500357202 */ /* 0x000fe20000000f00 */
[----:B------:R-:W0:Y:S01]  /*5a90*/  LDCU.64 UR10, c[0x0][0x380] ;  /* 0x00007000ff0a77ac */ /* 0x000e220008000a00 */
[----:B------:R-:W-:Y:S01]  /*5aa0*/  FADD.FTZ R81, -R56, R81 ;  /* 0x0000005138517221 */ /* 0x000fe20000010100 */
[----:B-1----:R-:W-:-:S03]  /*5ab0*/  FMUL.FTZ R55, R55, R60 ;  /* 0x0000003c37377220 */ /* 0x002fc60000410000 */
[----:B------:R-:W-:Y:S01]  /*5ac0*/  FMUL.FTZ R62, R81, R60 ;  /* 0x0000003c513e7220 */ /* 0x000fe20000410000 */
[----:B-----5:R-:W-:Y:S01]  /*5ad0*/  FFMA.FTZ R64, R48, R55, R50 ;  /* 0x0000003730407223 */ /* 0x020fe20000010032 */
[----:B----4-:R-:W-:Y:S02]  /*5ae0*/  IMAD R65, R65, UR8, RZ ;  /* 0x0000000841417c24 */ /* 0x010fe4000f8e02ff */
[----:B------:R-:W-:-:S04]  /*5af0*/  IMAD.WIDE.U32 R52, R68, UR8, R52 ;  /* 0x0000000844347c25 */ /* 0x000fc8000f8e0034 */
[----:B------:R-:W-:Y:S01]  /*5b00*/  IMAD R65, R68, UR9, R65 ;  /* 0x0000000944417c24 */ /* 0x000fe2000f8e0241 */
[----:B0-----:R-:W-:-:S04]  /*5b10*/  LEA R54, P4, R52, UR10, 0x2 ;  /* 0x0000000a34367c11 */ /* 0x001fc8000f8810ff */
[----:B------:R-:W-:-:S04]  /*5b20*/  IADD3 R65, PT, PT, R53, R65, RZ ;  /* 0x0000004135417210 */ /* 0x000fc80007ffe0ff */
[----:B------:R-:W-:Y:S01]  /*5b30*/  LEA.HI.X R55, R52, UR11, R65, 0x2, P4 ;  /* 0x0000000b34377c11 */ /* 0x000fe2000a0f1441 */
[----:B------:R-:W-:-:S05]  /*5b40*/  FFMA.FTZ R65, R49, R62, R51 ;  /* 0x0000003e31417223 */ /* 0x000fca0000010033 */
[----:B------:R4:W-:Y:S02]  /*5b50*/  STG.E.64 desc[UR6][R54.64], R64 ;  /* 0x0000004036007986 */ /* 0x0009e4000c101b06 */
.L_x_3818:
[----:B------:R-:W-:Y:S05]  /*5b60*/  BSYNC.RECONVERGENT B1 ;  /* 0x0000000000017941 */ /* 0x000fea0003800200 */
.L_x_3817:
[----:B------:R-:W-:Y:S04]  /*5b70*/  BSSY.RECONVERGENT B1, `(.L_x_3819) ;  /* 0x0000013000017945 */ /* 0x000fe80003800200 */
[----:B------:R-:W-:Y:S05]  /*5b80*/  @P1 BRA `(.L_x_3820) ;  /* 0x0000000000441947 */ /* 0x000fea0003800000 */
[----:B------:R-:W1:Y:S01]  /*5b90*/  LDCU.64 UR8, c[0x0][0x3e0] ;  /* 0x00007c00ff0877ac */ /* 0x000e620008000a00 */
[----:B--23--:R-:W-:Y:S01]  /*5ba0*/  MOV R52, R146 ;  /* 0x0000009200347202 */ /* 0x00cfe20000000f00 */
[C---:B0---4-:R-:W-:Y:S01]  /*5bb0*/  FADD.FTZ R55, -R56.reuse, R106 ;  /* 0x0000006a38377221 */ /* 0x051fe20000010100 */
        /* <DEDUP_REMOVED lines=14> */
.L_x_3820:
[----:B------:R-:W-:Y:S05]  /*5ca0*/  BSYNC.RECONVERGENT B1 ;  /* 0x0000000000017941 */ /* 0x000fea0003800200 */
.L_x_3819:
        /* <DEDUP_REMOVED lines=19> */
.L_x_3822:
[----:B------:R-:W-:Y:S05]  /*5de0*/  BSYNC.RECONVERGENT B1 ;  /* 0x0000000000017941 */ /* 0x000fea0003800200 */
.L_x_3821:
        /* <DEDUP_REMOVED lines=29> */
.L_x_3824:
[----:B------:R-:W-:Y:S05]  /*5fc0*/  BSYNC.RECONVERGENT B1 ;  /* 0x0000000000017941 */ /* 0x000fea0003800200 */
.L_x_3823:
        /* <DEDUP_REMOVED lines=8> */
[----:B-1----:R-:W-:-:S04]  /*6050*/  FMUL.FTZ R55, R55, R60 ;  /* 0x0000003c37377220 */ /* 0x002fc80000410000 */
[----:B-----5:R-:W-:Y:S01]  /*6060*/  FFMA.FTZ R62, R48, R55, R50 ;  /* 0x00000037303e7223 */ /* 0x020fe20000010032 */
[----:B------:R-:W-:Y:S02]  /*6070*/  IMAD R57, R57, UR8, RZ ;  /* 0x0000000839397c24 */ /* 0x000fe4000f8e02ff */
[----:B------:R-:W-:-:S04]  /*6080*/  IMAD.WIDE.U32 R52, R58, UR8, R52 ;  /* 0x000000083a347c25 */ /* 0x000fc8000f8e0034 */
[----:B------:R-:W-:Y:S01]  /*6090*/  IMAD R57, R58, UR9, R57 ;  /* 0x000000093a397c24 */ /* 0x000fe2000f8e0239 */
[----:B0-----:R-:W-:Y:S01]  /*60a0*/  LEA R54, P2, R52, UR10, 0x2 ;  /* 0x0000000a34367c11 */ /* 0x001fe2000f8410ff */
[----:B------:R-:W-:-:S03]  /*60b0*/  FMUL.FTZ R58, R83, R60 ;  /* 0x0000003c533a7220 */ /* 0x000fc60000410000 */
[----:B------:R-:W-:Y:S01]  /*60c0*/  IADD3 R57, PT, PT, R53, R57, RZ ;  /* 0x0000003935397210 */ /* 0x000fe20007ffe0ff */
[----:B------:R-:W-:-:S03]  /*60d0*/  FFMA.FTZ R63, R49, R58, R51 ;  /* 0x0000003a313f7223 */ /* 0x000fc60000010033 */
[----:B------:R-:W-:-:S05]  /*60e0*/  LEA.HI.X R55, R52, UR11, R57, 0x2, P2 ;  /* 0x0000000b34377c11 */ /* 0x000fca00090f1439 */
[----:B------:R0:W-:Y:S02]  /*60f0*/  STG.E.64 desc[UR6][R54.64], R62 ;  /* 0x0000003e36007986 */ /* 0x0001e4000c101b06 */
.L_x_3826:
[----:B------:R-:W-:Y:S05]  /*6100*/  BSYNC.RECONVERGENT B1 ;  /* 0x0000000000017941 */ /* 0x000fea0003800200 */
.L_x_3825:
[----:B------:R-:W-:Y:S04]  /*6110*/  BSSY.RECONVERGENT B1, `(.L_x_3827) ;  /* 0x0000013000017945 */ /* 0x000fe80003800200 */
[----:B------:R-:W-:Y:S05]  /*6120*/  @P4 BRA `(.L_x_3828) ;  /* 0x0000000000444947 */ /* 0x000fea0003800000 */
[----:B------:R-:W4:Y:S01]  /*6130*/  LDCU.64 UR8, c[0x0][0x3e0] ;  /* 0x00007c00ff0877ac */ /* 0x000f220008000a00 */
[----:B--23--:R-:W-:Y:S01]  /*6140*/  MOV R52, R146 ;  /* 0x0000009200347202 */ /* 0x00cfe20000000f00 */
[C---:B------:R-:W-:Y:S01]  /*6150*/  FADD.FTZ R57, -R56.reuse, R114 ;  /* 0x0000007238397221 */ /* 0x040fe20000010100 */
[----:B------:R-:W-:Y:S01]  /*6160*/  MOV R53, R149 ;  /* 0x0000009500357202 */ /* 0x000fe20000000f00 */
[----:B------:R-:W2:Y:S01]  /*6170*/  LDCU.64 UR10, c[0x0][0x380] ;  /* 0x00007000ff0a77ac */ /* 0x000ea20008000a00 */
[----:B------:R-:W-:Y:S01]  /*6180*/  FADD.FTZ R115, -R56, R115 ;  /* 0x0000007338737221 */ /* 0x000fe20000010100 */
[----:B-1----:R-:W-:-:S03]  /*6190*/  FMUL.FTZ R57, R57, R60 ;  /* 0x0000003c39397220 */ /* 0x002fc60000410000 */
[----:B------:R-:W-:Y:S01]  /*61a0*/  FMUL.FTZ R58, R115, R60 ;  /* 0x0000003c733a7220 */ /* 0x000fe20000410000 */
[----:B0----5:R-:W-:-:S03]  /*61b0*/  FFMA.FTZ R62, R48, R57, R50 ;  /* 0x00000039303e7223 */ /* 0x021fc60000010032 */
[----:B------:R-:W-:Y:S01]  /*61c0*/  FFMA.FTZ R63, R49, R58, R51 ;  /* 0x0000003a313f7223 */ /* 0x000fe20000010033 */
[----:B----4-:R-:W-:Y:S02]  /*61d0*/  IMAD R61, R17, UR8, RZ ;  /* 0x00000008113d7c24 */ /* 0x010fe4000f8e02ff */
[----:B------:R-:W-:-:S04]  /*61e0*/  IMAD.WIDE.U32 R54, R16, UR8, R52 ;  /* 0x0000000810367c25 */ /* 0x000fc8000f8e0034 */
[----:B------:R-:W-:Y:S01]  /*61f0*/  IMAD R61, R16, UR9, R61 ;  /* 0x00000009103d7c24 */ /* 0x000fe2000f8e023d */
[----:B--2---:R-:W-:-:S04]  /*6200*/  LEA R52, P2, R54, UR10, 0x2 ;  /* 0x0000000a36347c11 */ /* 0x004fc8000f8410ff */
[----:B------:R-:W-:-:S04]  /*6210*/  IADD3 R61, PT, PT, R55, R61, RZ ;  /* 0x0000003d373d7210 */ /* 0x000fc80007ffe0ff */
[----:B------:R-:W-:-:S05]  /*6220*/  LEA.HI.X R53, R54, UR11, R61, 0x2, P2 ;  /* 0x0000000b36357c11 */ /* 0x000fca00090f143d */
[----:B------:R0:W-:Y:S02]  /*6230*/  STG.E.64 desc[UR6][R52.64], R62 ;  /* 0x0000003e34007986 */ /* 0x0001e4000c101b06 */
.L_x_3828:
[----:B------:R-:W-:Y:S05]  /*6240*/  BSYNC.RECONVERGENT B1 ;  /* 0x0000000000017941 */ /* 0x000fea0003800200 */
.L_x_3827:
[----:B------:R-:W-:Y:S04]  /*6250*/  BSSY.RECONVERGENT B1, `(.L_x_3829) ;  /* 0x0000013000017945 */ /* 0x000fe80003800200 */
[----:B------:R-:W-:Y:S05]  /*6260*/  @P5 BRA `(.L_x_3830) ;  /* 0x0000000000445947 */ /* 0x000fea0003800000 */
[----:B------:R-:W4:Y:S01]  /*6270*/  LDCU.64 UR8, c[0x0][0x3e0] ;  /* 0x00007c00ff0877ac */ /* 0x000f220008000a00 */
[----:B0-23--:R-:W-:Y:S01]  /*6280*/  MOV R52, R146 ;  /* 0x0000009200347202 */ /* 0x00dfe20000000f00 */
        /* <DEDUP_REMOVED lines=15> */
.L_x_3830:
[----:B------:R-:W-:Y:S05]  /*6380*/  BSYNC.RECONVERGENT B1 ;  /* 0x0000000000017941 */ /* 0x000fea0003800200 */
.L_x_3829:
        /* <DEDUP_REMOVED lines=19> */
.L_x_3832:
[----:B------:R-:W-:Y:S05]  /*64c0*/  BSYNC.RECONVERGENT B1 ;  /* 0x0000000000017941 */ /* 0x000fea0003800200 */
.L_x_3831:
[----:B------:R-:W-:Y:S01]  /*64d0*/  ISETP.GE.AND.EX P1, PT, R11, UR5, PT, P1 ;  /* 0x000000050b007c0c */ /* 0x000fe2000bf26310 */
[----:B------:R-:W-:Y:S01]  /*64e0*/  BSSY.RECONVERGENT B1, `(.L_x_3833) ;  /* 0x000001e000017945 */ /* 0x000fe20003800200 */
[----:B------:R-:W-:Y:S02]  /*64f0*/  ISETP.GE.U32.AND P6, PT, R8, UR4, PT ;  /* 0x0000000408007c0c */ /* 0x000fe4000bfc6070 */
[----:B------:R-:W-:Y:S02]  /*6500*/  ISETP.GE.U32.AND P2, PT, R6, UR4, PT ;  /* 0x0000000406007c0c */ /* 0x000fe4000bf46070 */
[----:B------:R-:W-:Y:S02]  /*6510*/  ISETP.GE.U32.AND P3, PT, R59, UR4, PT ;  /* 0x000000043b007c0c */ /* 0x000fe4000bf66070 */
[----:B------:R-:W-:Y:S02]  /*6520*/  ISETP.GE.U32.AND P4, PT, R4, UR4, PT ;  /* 0x0000000404007c0c */ /* 0x000fe4000bf86070 */
[----:B------:R-:W-:-:S02]  /*6530*/  ISETP.GE.U32.AND P5, PT, R2, UR4, PT ;  /* 0x0000000402007c0c */ /* 0x000fc4000bfa6070 */
[----:B0---4-:R-:W-:Y:S02]  /*6540*/  SHF.R.S32.HI R64, RZ, 0x1f, R59 ;  /* 0x0000001fff407819 */ /* 0x011fe4000001143b */
[----:B------:R-:W-:Y:S02]  /*6550*/  ISETP.GE.AND.EX P6, PT, R9, UR5, PT, P6 ;  /* 0x0000000509007c0c */ /* 0x000fe4000bfc6360 */
[----:B------:R-:W-:Y:S02]  /*6560*/  ISETP.GE.AND.EX P2, PT, R7, UR5, PT, P2 ;  /* 0x0000000507007c0c */ /* 0x000fe4000bf46320 */
        /* <DEDUP_REMOVED lines=21> */
.L_x_3834:
[----:B------:R-:W-:Y:S05]  /*66c0*/  BSYNC.RECONVERGENT B1 ;  /* 0x0000000000017941 */ /* 0x000fea0003800200 */
.L_x_3833:
        /* <DEDUP_REMOVED lines=19> */
.L_x_3836:
[----:B------:R-:W-:Y:S05]  /*6800*/  BSYNC.RECONVERGENT B1 ;  /* 0x0000000000017941 */ /* 0x000fea0003800200 */
.L_x_3835:
        /* <DEDUP_REMOVED lines=19> */
.L_x_3838:
[----:B------:R-:W-:Y:S05]  /*6940*/  BSYNC.RECONVERGENT B1 ;  /* 0x0000000000017941 */ /* 0x000fea0003800200 */
.L_x_3837:
        /* <DEDUP_REMOVED lines=19> */
.L_x_3840:
[----:B------:R-:W-:Y:S05]  /*6a80*/  BSYNC.RECONVERGENT B1 ;  /* 0x0000000000017941 */ /* 0x000fea0003800200 */
.L_x_3839:
        /* <DEDUP_REMOVED lines=19> */
.L_x_3842:
[----:B------:R-:W-:Y:S05]  /*6bc0*/  BSYNC.RECONVERGENT B1 ;  /* 0x0000000000017941 */ /* 0x000fea0003800200 */
.L_x_3841:
[----:B------:R-:W-:Y:S05]  /*6bd0*/  @P5 BRA `(.L_x_3843) ;  /* 0x0000004000505947 */ /* 0x000fea0003800000 */
[----:B------:R-:W1:Y:S01]  /*6be0*/  LDCU.64 UR4, c[0x0][0x3e0] ;  /* 0x00007c00ff0477ac */ /* 0x000e620008000a00 */
[----:B------:R-:W-:Y:S01]  /*6bf0*/  MOV R147, R149 ;  /* 0x0000009500937202 */ /* 0x000fe20000000f00 */
[C---:B0-234-:R-:W-:Y:S01]  /*6c00*/  FADD.FTZ R53, -R56.reuse, R130 ;  /* 0x0000008238357221 */ /* 0x05dfe20000010100 */
[----:B------:R-:W-:Y:S01]  /*6c10*/  FADD.FTZ R131, -R56, R131 ;  /* 0x0000008338837221 */ /* 0x000fe20000010100 */
[----:B------:R-:W0:Y:S02]  /*6c20*/  LDCU.64 UR8, c[0x0][0x380] ;  /* 0x00007000ff0877ac */ /* 0x000e240008000a00 */
[-C--:B-1----:R-:W-:Y:S01]  /*6c30*/  FMUL.FTZ R53, R53, R60.reuse ;  /* 0x0000003c35357220 */ /* 0x082fe20000410000 */
[----:B------:R-:W-:-:S03]  /*6c40*/  FMUL.FTZ R60, R131, R60 ;  /* 0x0000003c833c7220 */ /* 0x000fc60000410000 */
[----:B-----5:R-:W-:Y:S01]  /*6c50*/  FFMA.FTZ R48, R48, R53, R50 ;  /* 0x0000003530307223 */ /* 0x020fe20000010032 */
[----:B------:R-:W-:Y:S01]  /*6c60*/  FFMA.FTZ R49, R49, R60, R51 ;  /* 0x0000003c31317223 */ /* 0x000fe20000010033 */
[----:B------:R-:W-:Y:S02]  /*6c70*/  IMAD R55, R3, UR4, RZ ;  /* 0x0000000403377c24 */ /* 0x000fe4000f8e02ff */
[----:B------:R-:W-:-:S04]  /*6c80*/  IMAD.WIDE.U32 R146, R2, UR4, R146 ;  /* 0x0000000402927c25 */ /* 0x000fc8000f8e0092 */
[----:B------:R-:W-:Y:S01]  /*6c90*/  IMAD R55, R2, UR5, R55 ;  /* 0x0000000502377c24 */ /* 0x000fe2000f8e0237 */
[----:B0-----:R-:W-:-:S04]  /*6ca0*/  LEA R52, P1, R146, UR8, 0x2 ;  /* 0x0000000892347c11 */ /* 0x001fc8000f8210ff */
[----:B------:R-:W-:-:S04]  /*6cb0*/  IADD3 R55, PT, PT, R147, R55, RZ ;  /* 0x0000003793377210 */ /* 0x000fc80007ffe0ff */
[----:B------:R-:W-:-:S05]  /*6cc0*/  LEA.HI.X R53, R146, UR9, R55, 0x2, P1 ;  /* 0x0000000992357c11 */ /* 0x000fca00088f1437 */
[----:B------:R0:W-:Y:S01]  /*6cd0*/  STG.E.64 desc[UR6][R52.64], R48 ;  /* 0x0000003034007986 */ /* 0x0001e2000c101b06 */
[----:B------:R-:W-:Y:S05]  /*6ce0*/  BRA `(.L_x_3843) ;  /* 0x00000040000c7947 */ /* 0x000fea0003800000 */
.L_x_3780:
        /* <DEDUP_REMOVED lines=14> */
[C---:B------:R-:W-:Y:S01]  /*6dd0*/  FADD.FTZ R65, -R56.reuse, R68 ;  /* 0x0000004438417221 */ /* 0x040fe20000010100 */
[----:B------:R-:W-:Y:S01]  /*6de0*/  FADD.FTZ R69, -R56, R69 ;  /* 0x0000004538457221 */ /* 0x000fe20000010100 */
        /* <DEDUP_REMOVED lines=25> */
.L_x_3845:
[----:B------:R-:W-:Y:S05]  /*6f80*/  BSYNC.RECONVERGENT B1 ;  /* 0x0000000000017941 */ /* 0x000fea0003800200 */
.L_x_3844:
[----:B------:R-:W-:Y:S04]  /*6f90*/  BSSY.RECONVERGENT B1, `(.L_x_3846) ;  /* 0x000001d000017945 */ /* 0x000fe80003800200 */
[----:B------:R-:W-:Y:S05]  /*6fa0*/  @P6 BRA `(.L_x_3847) ;  /* 0x00000000006c6947 */ /* 0x000fea0003800000 */
[C---:B0-----:R-:W-:Y:S01]  /*6fb0*/  FADD.FTZ R53, -R56.reuse, R70 ;  /* 0x0000004638357221 */ /* 0x041fe20000010100 */
[----:B------:R-:W-:Y:S01]  /*6fc0*/  FADD.FTZ R71, -R56, R71 ;  /* 0x0000004738477221 */ /* 0x000fe20000010100 */
        /* <DEDUP_REMOVED lines=25> */
.L_x_3847:
[----:B------:R-:W-:Y:S05]  /*7160*/  BSYNC.RECONVERGENT B1 ;  /* 0x0000000000017941 */ /* 0x000fea0003800200 */
.L_x_3846:
[----:B------:R-:W-:Y:S04]  /*7170*/  BSSY.RECONVERGENT B1, `(.L_x_3848) ;  /* 0x000001d000017945 */ /* 0x000fe80003800200 */
[----:B------:R-:W-:Y:S05]  /*7180*/  @P1 BRA `(.L_x_3849) ;  /* 0x00000000006c1947 */ /* 0x000fea0003800000 */
[C---:B0-2---:R-:W-:Y:S01]  /*7190*/  FADD.FTZ R53, -R56.reuse, R72 ;  /* 0x0000004838357221 */ /* 0x045fe20000010100 */
        /* <DEDUP_REMOVED lines=26> */
.L_x_3849:
[----:B------:R-:W-:Y:S05]  /*7340*/  BSYNC.RECONVERGENT B1 ;  /* 0x0000000000017941 */ /* 0x000fea0003800200 */
.L_x_3848:
[----:B------:R-:W-:Y:S04]  /*7350*/  BSSY.RECONVERGENT B1, `(.L_x_3850) ;  /* 0x000001d000017945 */ /* 0x000fe80003800200 */
[----:B------:R-:W-:Y:S05]  /*7360*/  @P2 BRA `(.L_x_3851) ;  /* 0x00000000006c2947 */ /* 0x000fea0003800000 */
[C---:B0-23--:R-:W-:Y:S01]  /*7370*/  FADD.FTZ R53, -R56.reuse, R110 ;  /* 0x0000006e38357221 */ /* 0x04dfe20000010100 */
        /* <DEDUP_REMOVED lines=26> */
.L_x_3851:
[----:B------:R-:W-:Y:S05]  /*7520*/  BSYNC.RECONVERGENT B1 ;  /* 0x0000000000017941 */ /* 0x000fea0003800200 */
.L_x_3850:
        /* <DEDUP_REMOVED lines=10> */
[C---:B0-234-:R-:W-:Y:S01]  /*75d0*/  FADD.FTZ R53, -R56.reuse, R84 ;  /* 0x0000005438357221 */ /* 0x05dfe20000010100 */
        /* <DEDUP_REMOVED lines=26> */
.L_x_3853:
[----:B------:R-:W-:Y:S05]  /*7780*/  BSYNC.RECONVERGENT B1 ;  /* 0x0000000000017941 */ /* 0x000fea0003800200 */
.L_x_3852:
[----:B------:R-:W-:Y:S04]  /*7790*/  BSSY.RECONVERGENT B1, `(.L_x_3854) ;  /* 0x000001d000017945 */ /* 0x000fe80003800200 */
[----:B------:R-:W-:Y:S05]  /*77a0*/  @P3 BRA `(.L_x_3855) ;  /* 0x00000000006c3947 */ /* 0x000fea0003800000 */
        /* <DEDUP_REMOVED lines=27> */
.L_x_3855:
[----:B------:R-:W-:Y:S05]  /*7960*/  BSYNC.RECONVERGENT B1 ;  /* 0x0000000000017941 */ /* 0x000fea0003800200 */
.L_x_3854:
        /* <DEDUP_REMOVED lines=29> */
.L_x_3857:
[----:B------:R-:W-:Y:S05]  /*7b40*/  BSYNC.RECONVERGENT B1 ;  /* 0x0000000000017941 */ /* 0x000fea0003800200 */
.L_x_3856:
        /* <DEDUP_REMOVED lines=29> */
.L_x_3859:
[----:B------:R-:W-:Y:S05]  /*7d20*/  BSYNC.RECONVERGENT B1 ;  /* 0x0000000000017941 */ /* 0x000fea0003800200 */
.L_x_3858:
        /* <DEDUP_REMOVED lines=39> */
.L_x_3861:
[----:B------:R-:W-:Y:S05]  /*7fa0*/  BSYNC.RECONVERGENT B1 ;  /* 0x0000000000017941 */ /* 0x000fea0003800200 */
.L_x_3860:
        /* <DEDUP_REMOVED lines=29> */
.L_x_3863:
[----:B------:R-:W-:Y:S05]  /*8180*/  BSYNC.RECONVERGENT B1 ;  /* 0x0000000000017941 */ /* 0x000fea0003800200 */
.L_x_3862:
        /* <DEDUP_REMOVED lines=29> */
.L_x_3865:
[----:B------:R-:W-:Y:S05]  /*8360*/  BSYNC.RECONVERGENT B1 ;  /* 0x0000000000017941 */ /* 0x000fea0003800200 */
.L_x_3864:
        /* <DEDUP_REMOVED lines=29> */
.L_x_3867:
[----:B------:R-:W-:Y:S05]  /*8540*/  BSYNC.RECONVERGENT B1 ;  /* 0x0000000000017941 */ /* 0x000fea0003800200 */
.L_x_3866:
        /* <DEDUP_REMOVED lines=29> */
.L_x_3869:
[----:B------:R-:W-:Y:S05]  /*8720*/  BSYNC.RECONVERGENT B1 ;  /* 0x0000000000017941 */ /* 0x000fea0003800200 */
.L_x_3868:
        /* <DEDUP_REMOVED lines=38> */
.L_x_3871:
[----:B------:R-:W-:Y:S05]  /*8990*/  BSYNC.RECONVERGENT B1 ;  /* 0x0000000000017941 */ /* 0x000fea0003800200 */
.L_x_3870:
        /* <DEDUP_REMOVED lines=29> */
.L_x_3873:
[----:B------:R-:W-:Y:S05]  /*8b70*/  BSYNC.RECONVERGENT B1 ;  /* 0x0000000000017941 */ /* 0x000fea0003800200 */
.L_x_3872:
        /* <DEDUP_REMOVED lines=29> */
.L_x_3875:
[----:B------:R-:W-:Y:S05]  /*8d50*/  BSYNC.RECONVERGENT B1 ;  /* 0x0000000000017941 */ /* 0x000fea0003800200 */
.L_x_3874:
[----:B------:R-:W-:Y:S04]  /*8d60*/  BSSY.RECONVERGENT B1, `(.L_x_3876) ;  /* 0x000001d000017945 */ /* 0x000fe80003800200 */
[----:B------:R-:W-:Y:S05]  /*8d70*/  @P5 BRA `(.L_x_3877) ;  /* 0x00000000006c5947 */ /* 0x000fea0003800000 */
[C---:B0-234-:R-:W-:Y:S01]  /*8d80*/  FADD.FTZ R53, -R56.reuse, R102 ;  /* 0x0000006638357221 */ /* 0x05dfe20000010100 */
[----:B------:R-:W-:Y:S01]  /*8d90*/  FADD.FTZ R103, -R56, R103 ;  /* 0x0000006738677221 */ /* 0x000fe20000010100 */
[----:B------:R-:W0:Y:S01]  /*8da0*/  LDCU.64 UR8, c[0x0][0x3e0] ;  /* 0x00007c00ff0877ac */ /* 0x000e220008000a00 */
[----:B------:R-:W-:Y:S01]  /*8db0*/  MOV R55, R149 ;  /* 0x0000009500377202 */ /* 0x000fe20000000f00 */
        /* <DEDUP_REMOVED lines=15> */
[----:B-1----:R-:W-:-:S05]  /*8eb0*/  LEA R52, P2, R54, UR10, 0x2 ;  /* 0x0000000a36347c11 */ /* 0x002fca000f8410ff */
[----:B------:R-:W1:Y:S01]  /*8ec0*/  MUFU.RCP R61, R61 ;  /* 0x0000003d003d7308 */ /* 0x000e620000001000 */
[----:B0-----:R-:W-:Y:S01]  /*8ed0*/  FADD.FTZ R62, R53, 1 ;  /* 0x3f800000353e7421 */ /* 0x001fe20000010000 */
[----:B------:R-:W-:-:S06]  /*8ee0*/  LEA.HI.X R53, R54, UR11, R65, 0x2, P2 ;  /* 0x0000000b36357c11 */ /* 0x000fcc00090f1441 */
[----:B------:R-:W0:Y:S01]  /*8ef0*/  MUFU.RCP R62, R62 ;  /* 0x0000003e003e7308 */ /* 0x000e220000001000 */
[----:B-1----:R-:W-:Y:S01]  /*8f00*/  FMUL.FTZ R54, R64, R61 ;  /* 0x0000003d40367220 */ /* 0x002fe20000410000 */
[----:B0-----:R-:W-:-:S05]  /*8f10*/  FMUL.FTZ R55, R63, R62 ;  /* 0x0000003e3f377220 */ /* 0x001fca0000410000 */
[----:B------:R0:W-:Y:S02]  /*8f20*/  STG.E.64 desc[UR6][R52.64], R54 ;  /* 0x0000003634007986 */ /* 0x0001e4000c101b06 */
.L_x_3877:
[----:B------:R-:W-:Y:S05]  /*8f30*/  BSYNC.RECONVERGENT B1 ;  /* 0x0000000000017941 */ /* 0x000fea0003800200 */
.L_x_3876:
        /* <DEDUP_REMOVED lines=38> */
.L_x_3879:
[----:B------:R-:W-:Y:S05]  /*91a0*/  BSYNC.RECONVERGENT B1 ;  /* 0x0000000000017941 */ /* 0x000fea0003800200 */
.L_x_3878:
        /* <DEDUP_REMOVED lines=29> */
.L_x_3881:
[----:B------:R-:W-:Y:S05]  /*9380*/  BSYNC.RECONVERGENT B1 ;  /* 0x0000000000017941 */ /* 0x000fea0003800200 */
.L_x_3880:
        /* <DEDUP_REMOVED lines=29> */
.L_x_3883:
[----:B------:R-:W-:Y:S05]  /*9560*/  BSYNC.RECONVERGENT B1 ;  /* 0x0000000000017941 */ /* 0x000fea0003800200 */
.L_x_3882:
        /* <DEDUP_REMOVED lines=29> */
.L_x_3885:
[----:B------:R-:W-:Y:S05]  /*9740*/  BSYNC.RECONVERGENT B1 ;  /* 0x0000000000017941 */ /* 0x000fea0003800200 */
.L_x_3884:
        /* <DEDUP_REMOVED lines=39> */
.L_x_3887:
[----:B------:R-:W-:Y:S05]  /*99c0*/  BSYNC.RECONVERGENT B1 ;  /* 0x0000000000017941 */ /* 0x000fea0003800200 */
.L_x_3886:
        /* <DEDUP_REMOVED lines=29> */
.L_x_3889:
[----:B------:R-:W-:Y:S05]  /*9ba0*/  BSYNC.RECONVERGENT B1 ;  /* 0x0000000000017941 */ /* 0x000fea0003800200 */
.L_x_3888:
        /* <DEDUP_REMOVED lines=29> */
.L_x_3891:
[----:B------:R-:W-:Y:S05]  /*9d80*/  BSYNC.RECONVERGENT B1 ;  /* 0x0000000000017941 */ /* 0x000fea0003800200 */
.L_x_3890:
        /* <DEDUP_REMOVED lines=29> */
.L_x_3893:
[----:B------:R-:W-:Y:S05]  /*9f60*/  BSYNC.RECONVERGENT B1 ;  /* 0x0000000000017941 */ /* 0x000fea0003800200 */
.L_x_3892:
        /* <DEDUP_REMOVED lines=29> */
.L_x_3895:
[----:B------:R-:W-:Y:S05]  /*a140*/  BSYNC.RECONVERGENT B1 ;  /* 0x0000000000017941 */ /* 0x000fea0003800200 */
.L_x_3894:
[----:B------:R-:W-:Y:S01]  /*a150*/  ISETP.GE.AND.EX P1, PT, R11, UR5, PT, P1 ;  /* 0x000000050b007c0c */ /* 0x000fe2000bf26310 */
[----:B------:R-:W-:Y:S01]  /*a160*/  BSSY.RECONVERGENT B1, `(.L_x_3896) ;  /* 0x0000028000017945 */ /* 0x000fe20003800200 */
[----:B------:R-:W-:Y:S02]  /*a170*/  ISETP.GE.U32.AND P6, PT, R8, UR4, PT ;  /* 0x0000000408007c0c */ /* 0x000fe4000bfc6070 */
[----:B------:R-:W-:Y:S02]  /*a180*/  ISETP.GE.U32.AND P2, PT, R6, UR4, PT ;  /* 0x0000000406007c0c */ /* 0x000fe4000bf46070 */
[----:B------:R-:W-:Y:S02]  /*a190*/  ISETP.GE.U32.AND P3, PT, R59, UR4, PT ;  /* 0x000000043b007c0c */ /* 0x000fe4000bf66070 */
[----:B------:R-:W-:Y:S02]  /*a1a0*/  ISETP.GE.U32.AND P4, PT, R4, UR4, PT ;  /* 0x0000000404007c0c */ /* 0x000fe4000bf86070 */
[----:B------:R-:W-:-:S02]  /*a1b0*/  ISETP.GE.U32.AND P5, PT, R2, UR4, PT ;  /* 0x0000000402007c0c */ /* 0x000fc4000bfa6070 */
[----:B0-234-:R-:W-:Y:S02]  /*a1c0*/  SHF.R.S32.HI R52, RZ, 0x1f, R59 ;  /* 0x0000001fff347819 */ /* 0x01dfe4000001143b */
[----:B------:R-:W-:Y:S02]  /*a1d0*/  ISETP.GE.AND.EX P6, PT, R9, UR5, PT, P6 ;  /* 0x0000000509007c0c */ /* 0x000fe4000bfc6360 */
[----:B------:R-:W-:Y:S02]  /*a1e0*/  ISETP.GE.AND.EX P2, PT, R7, UR5, PT, P2 ;  /* 0x0000000507007c0c */ /* 0x000fe4000bf46320 */
        /* <DEDUP_REMOVED lines=20> */
[----:B------:R-:W-:Y:S01]  /*a330*/  IMAD R63, R10, UR9, R63 ;  /* 0x000000090a3f7c24 */ /* 0x000fe2000f8e023f */
[----:B-1----:R-:W-:-:S04]  /*a340*/  LEA R62, P1, R54, UR10, 0x2 ;  /* 0x0000000a363e7c11 */ /* 0x002fc8000f8210ff */
[----:B------:R-:W-:Y:S01]  /*a350*/  IADD3 R63, PT, PT, R55, R63, RZ ;  /* 0x0000003f373f7210 */ /* 0x000fe20007ffe0ff */
[----:B--2---:R-:W-:-:S03]  /*a360*/  FADD.FTZ R57, R53, 1 ;  /* 0x3f80000035397421 */ /* 0x004fc60000010000 */
[----:B------:R-:W-:-:S03]  /*a370*/  LEA.HI.X R63, R54, UR11, R63, 0x2, P1 ;  /* 0x0000000b363f7c11 */ /* 0x000fc600088f143f */
[----:B------:R-:W1:Y:S01]  /*a380*/  MUFU.RCP R57, R57 ;  /* 0x0000003900397308 */ /* 0x000e620000001000 */
[----:B0-----:R-:W-:-:S07]  /*a390*/  FADD.FTZ R61, R58, 1 ;  /* 0x3f8000003a3d7421 */ /* 0x001fce0000010000 */
[----:B------:R-:W0:Y:S01]  /*a3a0*/  MUFU.RCP R61, R61 ;  /* 0x0000003d003d7308 */ /* 0x000e220000001000 */
[----:B-1----:R-:W-:Y:S01]  /*a3b0*/  FMUL.FTZ R54, R64, R57 ;  /* 0x0000003940367220 */ /* 0x002fe20000410000 */
[----:B0-----:R-:W-:-:S05]  /*a3c0*/  FMUL.FTZ R55, R66, R61 ;  /* 0x0000003d42377220 */ /* 0x001fca0000410000 */
[----:B------:R0:W-:Y:S02]  /*a3d0*/  STG.E.64 desc[UR6][R62.64], R54 ;  /* 0x000000363e007986 */ /* 0x0001e4000c101b06 */
.L_x_3897:
[----:B------:R-:W-:Y:S05]  /*a3e0*/  BSYNC.RECONVERGENT B1 ;  /* 0x0000000000017941 */ /* 0x000fea0003800200 */
.L_x_3896:
[----:B------:R-:W-:Y:S04]  /*a3f0*/  BSSY.RECONVERGENT B1, `(.L_x_3898) ;  /* 0x000001d000017945 */ /* 0x000fe80003800200 */
[----:B------:R-:W-:Y:S05]  /*a400*/  @P6 BRA `(.L_x_3899) ;  /* 0x00000000006c6947 */ /* 0x000fea0003800000 */
[C---:B------:R-:W-:Y:S01]  /*a410*/  FADD.FTZ R53, -R56.reuse, R122 ;  /* 0x0000007a38357221 */ /* 0x040fe20000010100 */
[----:B------:R-:W-:Y:S01]  /*a420*/  FADD.FTZ R123, -R56, R123 ;  /* 0x0000007b387b7221 */ /* 0x000fe20000010100 */
[----:B------:R-:W2:Y:S01]  /*a430*/  LDCU.64 UR8, c[0x0][0x3e0] ;  /* 0x00007c00ff0877ac */ /* 0x000ea20008000a00 */
[----:B0-----:R-:W-:Y:S01]  /*a440*/  MOV R55, R149 ;  /* 0x0000009500377202 */ /* 0x001fe20000000f00 */
[-C--:B-1----:R-:W-:Y:S01]  /*a450*/  FMUL.FTZ R53, R53, R60.reuse ;  /* 0x0000003c35357220 */ /* 0x082fe20000410000 */
[----:B------:R-:W-:Y:S01]  /*a460*/  FMUL.FTZ R54, R123, R60 ;  /* 0x0000003c7b367220 */ /* 0x000fe20000410000 */
[----:B------:R-:W0:Y:S02]  /*a470*/  LDCU.64 UR10, c[0x0][0x380] ;  /* 0x00007000ff0a77ac */ /* 0x000e240008000a00 */
[----:B-----5:R-:W-:Y:S01]  /*a480*/  FFMA.FTZ R64, R48, R53, R50 ;  /* 0x0000003530407223 */ /* 0x020fe20000010032 */
[----:B------:R-:W-:Y:S01]  /*a490*/  FFMA.FTZ R66, R49, R54, R51 ;  /* 0x0000003631427223 */ /* 0x000fe20000010033 */
[----:B------:R-:W-:-:S02]  /*a4a0*/  MOV R54, R146 ;  /* 0x0000009200367202 */ /* 0x000fc40000000f00 */
        /* <DEDUP_REMOVED lines=16> */
[----:B------:R2:W-:Y:S02]  /*a5b0*/  STG.E.64 desc[UR6][R62.64], R54 ;  /* 0x000000363e007986 */ /* 0x0005e4000c101b06 */
.L_x_3899:
[----:B------:R-:W-:Y:S05]  /*a5c0*/  BSYNC.RECONVERGENT B1 ;  /* 0x0000000000017941 */ /* 0x000fea0003800200 */
.L_x_3898:
[----:B------:R-:W-:Y:S04]  /*a5d0*/  BSSY.RECONVERGENT B1, `(.L_x_3900) ;  /* 0x000001d000017945 */ /* 0x000fe80003800200 */
[----:B------:R-:W-:Y:S05]  /*a5e0*/  @P2 BRA `(.L_x_3901) ;  /* 0x00000000006c2947 */ /* 0x000fea0003800000 */
[C---:B------:R-:W-:Y:S01]  /*a5f0*/  FADD.FTZ R53, -R56.reuse, R124 ;  /* 0x0000007c38357221 */ /* 0x040fe20000010100 */
[----:B------:R-:W-:Y:S01]  /*a600*/  FADD.FTZ R125, -R56, R125 ;  /* 0x0000007d387d7221 */ /* 0x000fe20000010100 */
[----:B------:R-:W3:Y:S01]  /*a610*/  LDCU.64 UR8, c[0x0][0x3e0] ;  /* 0x00007c00ff0877ac */ /* 0x000ee20008000a00 */
[----:B0-2---:R-:W-:Y:S01]  /*a620*/  MOV R55, R149 ;  /* 0x0000009500377202 */ /* 0x005fe20000000f00 */
        /* <DEDUP_REMOVED lines=23> */
.L_x_3901:
[----:B------:R-:W-:Y:S05]  /*a7a0*/  BSYNC.RECONVERGENT B1 ;  /* 0x0000000000017941 */ /* 0x000fea0003800200 */
.L_x_3900:
[----:B------:R-:W-:Y:S04]  /*a7b0*/  BSSY.RECONVERGENT B1, `(.L_x_3902) ;  /* 0x000001d000017945 */ /* 0x000fe80003800200 */
[----:B------:R-:W-:Y:S05]  /*a7c0*/  @P3 BRA `(.L_x_3903) ;  /* 0x00000000006c3947 */ /* 0x000fea0003800000 */
[C---:B------:R-:W-:Y:S01]  /*a7d0*/  FADD.FTZ R53, -R56.reuse, R126 ;  /* 0x0000007e38357221 */ /* 0x040fe20000010100 */
[----:B------:R-:W-:Y:S01]  /*a7e0*/  FADD.FTZ R127, -R56, R127 ;  /* 0x0000007f387f7221 */ /* 0x000fe20000010100 */
[----:B------:R-:W4:Y:S02]  /*a7f0*/  LDCU.64 UR8, c[0x0][0x3e0] ;  /* 0x00007c00ff0877ac */ /* 0x000f240008000a00 */
[-C--:B-1----:R-:W-:Y:S01]  /*a800*/  FMUL.FTZ R53, R53, R60.reuse ;  /* 0x0000003c35357220 */ /* 0x082fe20000410000 */
[----:B0-23--:R-:W-:Y:S01]  /*a810*/  FMUL.FTZ R54, R127, R60 ;  /* 0x0000003c7f367220 */ /* 0x00dfe20000410000 */
[----:B------:R-:W0:Y:S02]  /*a820*/  LDCU.64 UR10, c[0x0][0x380] ;  /* 0x00007000ff0a77ac */ /* 0x000e240008000a00 */
[----:B-----5:R-:W-:Y:S01]  /*a830*/  FFMA.FTZ R62, R48, R53, R50 ;  /* 0x00000035303e7223 */ /* 0x020fe20000010032 */
[----:B------:R-:W-:-:S03]  /*a840*/  FFMA.FTZ R61, R49, R54, R51 ;  /* 0x00000036313d7223 */ /* 0x000fc60000010033 */
[----:B------:R-:W-:Y:S01]  /*a850*/  FMUL.FTZ R53, R62, -1.4426950216293334961 ;  /* 0xbfb8aa3b3e357820 */ /* 0x000fe20000410000 */
[----:B------:R-:W-:-:S05]  /*a860*/  FMUL.FTZ R54, R61, -1.4426950216293334961 ;  /* 0xbfb8aa3b3d367820 */ /* 0x000fca0000410000 */
[----:B------:R-:W1:Y:S01]  /*a870*/  MUFU.EX2 R53, R53 ;  /* 0x0000003500357308 */ /* 0x000e620000000800 */
[----:B----4-:R-:W-:Y:S01]  /*a880*/  IMAD R64, R52, UR8, RZ ;  /* 0x0000000834407c24 */ /* 0x010fe2000f8e02ff */
[----:B------:R-:W-:-:S06]  /*a890*/  MOV R52, R146 ;  /* 0x0000009200347202 */ /* 0x000fcc0000000f00 */
[----:B------:R-:W2:Y:S01]  /*a8a0*/  MUFU.EX2 R54, R54 ;  /* 0x0000003600367308 */ /* 0x000ea20000000800 */
[----:B-1----:R-:W-:Y:S01]  /*a8b0*/  FADD.FTZ R57, R53, 1 ;  /* 0x3f80000035397421 */ /* 0x002fe20000010000 */
[----:B------:R-:W-:-:S06]  /*a8c0*/  MOV R53, R149 ;  /* 0x0000009500357202 */ /* 0x000fcc0000000f00 */
[----:B------:R-:W1:Y:S01]  /*a8d0*/  MUFU.RCP R57, R57 ;  /* 0x0000003900397308 */ /* 0x000e620000001000 */
[----:B------:R-:W-:-:S04]  /*a8e0*/  IMAD.WIDE.U32 R52, R59, UR8, R52 ;  /* 0x000000083b347c25 */ /* 0x000fc8000f8e0034 */
[----:B--2---:R-:W-:Y:S01]  /*a8f0*/  FADD.FTZ R58, R54, 1 ;  /* 0x3f800000363a7421 */ /* 0x004fe20000010000 */
[----:B------:R-:W-:Y:S01]  /*a900*/  IMAD R59, R59, UR9, R64 ;  /* 0x000000093b3b7c24 */ /* 0x000fe2000f8e0240 */
[----:B0-----:R-:W-:-:S04]  /*a910*/  LEA R54, P1, R52, UR10, 0x2 ;  /* 0x0000000a34367c11 */ /* 0x001fc8000f8210ff */
[----:B------:R-:W0:Y:S01]  /*a920*/  MUFU.RCP R58, R58 ;  /* 0x0000003a003a7308 */ /* 0x000e220000001000 */
[----:B------:R-:W-:-:S04]  /*a930*/  IADD3 R59, PT, PT, R53, R59, RZ ;  /* 0x0000003b353b7210 */ /* 0x000fc80007ffe0ff */
[----:B------:R-:W-:Y:S01]  /*a940*/  LEA.HI.X R55, R52, UR11, R59, 0x2, P1 ;  /* 0x0000000b34377c11 */ /* 0x000fe200088f143b */
[----:B-1----:R-:W-:Y:S01]  /*a950*/  FMUL.FTZ R52, R62, R57 ;  /* 0x000000393e347220 */ /* 0x002fe20000410000 */
[----:B0-----:R-:W-:-:S05]  /*a960*/  FMUL.FTZ R53, R61, R58 ;  /* 0x0000003a3d357220 */ /* 0x001fca0000410000 */
[----:B------:R4:W-:Y:S02]  /*a970*/  STG.E.64 desc[UR6][R54.64], R52 ;  /* 0x0000003436007986 */ /* 0x0009e4000c101b06 */
.L_x_3903:
[----:B------:R-:W-:Y:S05]  /*a980*/  BSYNC.RECONVERGENT B1 ;  /* 0x0000000000017941 */ /* 0x000fea0003800200 */
.L_x_3902:
[----:B------:R-:W-:Y:S04]  /*a990*/  BSSY.RECONVERGENT B1, `(.L_x_3904) ;  /* 0x000001d000017945 */ /* 0x000fe80003800200 */
[----:B------:R-:W-:Y:S05]  /*a9a0*/  @P4 BRA `(.L_x_3905) ;  /* 0x00000000006c4947 */ /* 0x000fea0003800000 */
[C---:B----4-:R-:W-:Y:S01]  /*a9b0*/  FADD.FTZ R53, -R56.reuse, R128 ;  /* 0x0000008038357221 */ /* 0x050fe20000010100 */
[----:B------:R-:W-:Y:S01]  /*a9c0*/  FADD.FTZ R129, -R56, R129 ;  /* 0x0000008138817221 */ /* 0x000fe20000010100 */
        /* <DEDUP_REMOVED lines=25> */
.L_x_3905:
[----:B------:R-:W-:Y:S05]  /*ab60*/  BSYNC.RECONVERGENT B1 ;  /* 0x0000000000017941 */ /* 0x000fea0003800200 */
.L_x_3904:
[----:B------:R-:W-:Y:S05]  /*ab70*/  @P5 BRA `(.L_x_3843) ;  /* 0x0000000000685947 */ /* 0x000fea0003800000 */
[C---:B0---4-:R-:W-:Y:S01]  /*ab80*/  FADD.FTZ R53, -R56.reuse, R130 ;  /* 0x0000008238357221 */ /* 0x051fe20000010100 */
[----:B------:R-:W-:Y:S01]  /*ab90*/  FADD.FTZ R131, -R56, R131 ;  /* 0x0000008338837221 */ /* 0x000fe20000010100 */
[----:B------:R-:W2:Y:S01]  /*aba0*/  LDCU.64 UR4, c[0x0][0x3e0] ;  /* 0x00007c00ff0477ac */ /* 0x000ea20008000a00 */
[----:B------:R-:W-:Y:S01]  /*abb0*/  MOV R147, R149 ;  /* 0x0000009500937202 */ /* 0x000fe20000000f00 */
        /* <DEDUP_REMOVED lines=8> */
[----:B--23--:R-:W-:Y:S02]  /*ac40*/  IMAD R55, R3, UR4, RZ ;  /* 0x0000000403377c24 */ /* 0x00cfe4000f8e02ff */
        /* <DEDUP_REMOVED lines=13> */
.L_x_3843:
[----:B------:R-:W-:Y:S05]  /*ad20*/  BSYNC.RECONVERGENT B0 ;  /* 0x0000000000007941 */ /* 0x000fea0003800200 */
.L_x_3779:
        /* <DEDUP_REMOVED lines=8> */
.L_x_3907:
        /* <DEDUP_REMOVED lines=13> */
.L_x_4556:


//--------------------- .text._Z35group_norm_nhwc_fwd_one_pass_kernelI11Fp32IOBf16WLi64ELi48ELi384EEv26Group_norm_nhwc_fwd_params --------------------------
	.section	.text._Z35group_norm_nhwc_fwd_one_pass_kernelI11Fp32IOBf16WLi64ELi48ELi384EEv26Group_norm_nhwc_fwd_params,"ax",@progbits
	.align	128
        .global         _Z35group_norm_nhwc_fwd_one_pass_kernelI11Fp32IOBf16WLi64ELi48ELi384EEv26Group_norm_nhwc_fwd_params
        .type           _Z35group_norm_nhwc_fwd_one_pass_kernelI11Fp32IOBf16WLi64ELi48ELi384EEv26Group_norm_nhwc_fwd_params,@function
        .size           _Z35group_norm_nhwc_fwd_one_pass_kernelI11Fp32IOBf16WLi64ELi48ELi384EEv26Group_norm_nhwc_fwd_params,(.L_x_4557 - _Z35group_norm_nhwc_fwd_one_pass_kernelI11Fp32IOBf16WLi64ELi48ELi384EEv26Group_norm_nhwc_fwd_params)
        .other          _Z35group_norm_nhwc_fwd_one_pass_kernelI11Fp32IOBf16WLi64ELi48ELi384EEv26Group_norm_nhwc_fwd_params,@"STO_CUDA_ENTRY STV_DEFAULT"
_Z35group_norm_nhwc_fwd_one_pass_kernelI11Fp32IOBf16WLi64ELi48ELi384EEv26Group_norm_nhwc_fwd_params:
.text._Z35group_norm_nhwc_fwd_one_pass_kernelI11Fp32IOBf16WLi64ELi48ELi384EEv26Group_norm_nhwc_fwd_params:
        /* <DEDUP_REMOVED lines=25> */
.L_x_3935:
        /* <DEDUP_REMOVED lines=12> */
[----:B0-----:R-:W-:-:S06]  /*0250*/  IADD3 R2, PT, PT, R4, 0xffffffe, RZ ;  /* 0x0ffffffe04027810 */ /* 0x001fcc0007ffe0ff */
[----:B------:R0:W5:Y:S02]  /*0260*/  F2I.FTZ.U32.TRUNC.NTZ R3, R2 ;  /* 0x0000000200037305 */ /* 0x000164000021f000 */
[----:B0-----:R-:W-:Y:S01]  /*0270*/  HFMA2 R2, -RZ, RZ, 0, 0 ;  /* 0x00000000ff027431 */ /* 0x001fe200000001ff */
[----:B-----5:R-:W-:-:S05]  /*0280*/  IADD3 R6, PT, PT, RZ, -R3, RZ ;  /* 0x80000003ff067210 */ /* 0x020fca0007ffe0ff */
[----:B------:R-:W-:Y:S01]  /*0290*/  IMAD R5, R6, R7, RZ ;  /* 0x0000000706057224 */ /* 0x000fe200078e02ff */
[----:B------:R-:W-:-:S03]  /*02a0*/  IABS R6, UR8 ;  /* 0x0000000800067c13 */ /* 0x000fc60008000000 */
[----:B------:R-:W-:-:S06]  /*02b0*/  IMAD.HI.U32 R3, R3, R5, R2 ;  /* 0x0000000503037227 */ /* 0x000fcc00078e0002 */
[----:B------:R-:W-:-:S04]  /*02c0*/  IMAD.HI.U32 R5, R3, R6, RZ ;  /* 0x0000000603057227 */ /* 0x000fc800078e00ff */
[----:B------:R-:W-:-:S04]  /*02d0*/  IMAD.MOV R3, RZ, RZ, -R5 ;  /* 0x000000ffff037224 */ /* 0x000fc800078e0a05 */
[----:B------:R-:W-:Y:S01]  /*02e0*/  IMAD R2, R7, R3, R6 ;  /* 0x0000000307027224 */ /* 0x000fe200078e0206 */
[----:B-1----:R-:W-:-:S04]  /*02f0*/  LOP3.LUT R3, R8, 0xffff, RZ, 0xc0, !PT ;  /* 0x0000ffff08037812 */ /* 0x002fc800078ec0ff */
[----:B------:R-:W-:Y:S01]  /*0300*/  ISETP.GT.U32.AND P2, PT, R7, R2, PT ;  /* 0x000000020700720c */ /* 0x000fe20003f44070 */
[----:B------:R-:W-:-:S05]  /*0310*/  IMAD R3, R3, 0xaab, RZ ;  /* 0x00000aab03037824 */ /* 0x000fca00078e02ff */
[----:B------:R-:W-:-:S07]  /*0320*/  SHF.R.U32.HI R3, RZ, 0x10, R3 ;  /* 0x00000010ff037819 */ /* 0x000fce0000011603 */
[-C--:B------:R-:W-:Y:S02]  /*0330*/  @!P2 IADD3 R2, PT, PT, R2, -R7.reuse, RZ ;  /* 0x800000070202a210 */ /* 0x080fe40007ffe0ff */
[----:B------:R-:W-:Y:S02]  /*0340*/  @!P2 IADD3 R5, PT, PT, R5, 0x1, RZ ;  /* 0x000000010505a810 */ /* 0x000fe40007ffe0ff */
[----:B------:R-:W-:Y:S02]  /*0350*/  ISETP.GE.U32.AND P1, PT, R2, R7, PT ;  /* 0x000000070200720c */ /* 0x000fe40003f26070 */
[----:B------:R-:W-:Y:S02]  /*0360*/  LOP3.LUT R2, R0, UR8, RZ, 0x3c, !PT ;  /* 0x0000000800027c12 */ /* 0x000fe4000f8e3cff */
[----:B--2---:R-:W-:Y:S02]  /*0370*/  ISETP.GE.U32.AND P2, PT, R11, UR10, PT ;  /* 0x0000000a0b007c0c */ /* 0x004fe4000bf46070 */
[----:B------:R-:W-:-:S02]  /*0380*/  ISETP.GE.AND P4, PT, R2, RZ, PT ;  /* 0x000000ff0200720c */ /* 0x000fc40003f86270 */
[----:B------:R-:W-:Y:S02]  /*0390*/  PRMT R2, R3, 0x9910, RZ ;  /* 0x0000991003027816 */ /* 0x000fe400000000ff */
[----:B------:R-:W-:-:S03]  /*03a0*/  SHF.R.S32.HI R3, RZ, 0x1f, R11 ;  /* 0x0000001fff037819 */ /* 0x000fc6000001140b */
[----:B------:R-:W-:Y:S01]  /*03b0*/  IMAD R2, R2, 0x18, RZ ;  /* 0x0000001802027824 */ /* 0x000fe200078e02ff */
[----:B------:R-:W-:Y:S02]  /*03c0*/  ISETP.GE.AND.EX P2, PT, R3, UR11, PT, P2 ;  /* 0x0000000b03007c0c */ /* 0x000fe4000bf46320 */
[----:B------:R-:W-:Y:S02]  /*03d0*/  @P1 IADD3 R5, PT, PT, R5, 0x1, RZ ;  /* 0x0000000105051810 */ /* 0x000fe40007ffe0ff */
[----:B------:R-:W-:Y:S02]  /*03e0*/  IADD3 R2, PT, PT, RZ, -R2, RZ ;  /* 0x80000002ff027210 */ /* 0x000fe40007ffe0ff */
[----:B------:R-:W-:Y:S01]  /*03f0*/  ISETP.GE.U32.AND P1, PT, R23, UR10, PT ;  /* 0x0000000a17007c0c */ /* 0x000fe2000bf26070 */
[----:B------:R-:W-:Y:S01]  /*0400*/  @!P4 IMAD.MOV R5, RZ, RZ, -R5 ;  /* 0x000000ffff05c224 */ /* 0x000fe200078e0a05 */
[----:B------:R-:W-:Y:S02]  /*0410*/  PRMT R7, R2, 0x7710, RZ ;  /* 0x0000771002077816 */ /* 0x000fe400000000ff */
[----:B------:R-:W-:-:S02]  /*0420*/  @!P3 LOP3.LUT R5, RZ, R0, RZ, 0x33, !PT ;  /* 0x00000000ff05b212 */ /* 0x000fc400078e33ff */
[----:B------:R-:W-:Y:S01]  /*0430*/  IADD3 R2, PT, PT, R7, R8, RZ ;  /* 0x0000000807027210 */ /* 0x000fe20007ffe0ff */
[----:B------:R-:W0:Y:S01]  /*0440*/  @!P2 LDC.64 R16, c[0x0][0x390] ;  /* 0x0000e400ff10ab82 */ /* 0x000e220000000a00 */
[----:B------:R-:W-:Y:S02]  /*0450*/  IADD3 R9, PT, PT, -R5, RZ, RZ ;  /* 0x000000ff05097210 */ /* 0x000fe40007ffe1ff */
[----:B------:R-:W-:Y:S01]  /*0460*/  ISETP.GE.U32.AND P3, PT, R21, UR10, PT ;  /* 0x0000000a15007c0c */ /* 0x000fe2000bf66070 */
[----:B------:R-:W-:Y:S01]  /*0470*/  IMAD.SHL.U32 R2, R2, 0x2, RZ ;  /* 0x0000000202027824 */ /* 0x000fe200078e00ff */
[----:B------:R-:W-:Y:S01]  /*0480*/  ISETP.GE.AND.EX P1, PT, R29, UR11, PT, P1 ;  /* 0x0000000b1d007c0c */ /* 0x000fe2000bf26310 */
[----:B------:R-:W-:Y:S01]  /*0490*/  IMAD R0, R0, R9, UR8 ;  /* 0x0000000800007e24 */ /* 0x000fe2000f8e0209 */
[----:B------:R-:W-:Y:S01]  /*04a0*/  ISETP.GE.AND.EX P3, PT, R13, UR11, PT, P3 ;  /* 0x0000000b0d007c0c */ /* 0x000fe2000bf66330 */
[----:B------:R-:W1:Y:S01]  /*04b0*/  @!P2 LDC.64 R6, c[0x0][0x3e0] ;  /* 0x0000f800ff06ab82 */ /* 0x000e620000000a00 */
[----:B------:R-:W-:Y:S01]  /*04c0*/  LOP3.LUT R27, R2, 0xffff, RZ, 0xc0, !PT ;  /* 0x0000ffff021b7812 */ /* 0x000fe200078ec0ff */
[----:B------:R-:W-:Y:S01]  /*04d0*/  IMAD R0, R0, 0x30, RZ ;  /* 0x0000003000007824 */ /* 0x000fe200078e02ff */
[----:B------:R-:W-:-:S02]  /*04e0*/  SHF.R.S32.HI R2, RZ, 0x1f, R5 ;  /* 0x0000001fff027819 */ /* 0x000fc40000011405 */
[----:B------:R-:W-:Y:S02]  /*04f0*/  IADD3 R9, PT, PT, R23, 0x30, RZ ;  /* 0x0000003017097810 */ /* 0x000fe40007ffe0ff */
[----:B------:R-:W-:Y:S01]  /*0500*/  IADD3 R26, P4, PT, R0, R27, RZ ;  /* 0x0000001b001a7210 */ /* 0x000fe20007f9e0ff */
[----:B---3--:R-:W-:Y:S01]  /*0510*/  IMAD R2, R2, UR12, RZ ;  /* 0x0000000c02027c24 */ /* 0x008fe2000f8e02ff */
[----:B------:R-:W-:Y:S02]  /*0520*/  SHF.R.S32.HI R19, RZ, 0x1f, R9 ;  /* 0x0000001fff137819 */ /* 0x000fe40000011409 */
[----:B------:R-:W-:Y:S01]  /*0530*/  LEA.HI.X.SX32 R27, R0, RZ, 0x1, P4 ;  /* 0x000000ff001b7211 */ /* 0x000fe200020f0eff */
[----:B------:R-:W-:Y:S01]  /*0540*/  IMAD R25, R5, UR13, R2 ;  /* 0x0000000d05197c24 */ /* 0x000fe2000f8e0202 */
[----:B------:R-:W-:Y:S01]  /*0550*/  ISETP.GE.U32.AND P4, PT, R9, UR10, PT ;  /* 0x0000000a09007c0c */ /* 0x000fe2000bf86070 */
[----:B------:R-:W-:-:S03]  /*0560*/  IMAD.WIDE.U32 R26, R5, UR12, R26 ;  /* 0x0000000c051a7c25 */ /* 0x000fc6000f8e001a */
[----:B------:R-:W-:Y:S02]  /*0570*/  ISETP.GE.AND.EX P4, PT, R19, UR11, PT, P4 ;  /* 0x0000000b13007c0c */ /* 0x000fe4000bf86340 */
[----:B------:R-:W-:Y:S02]  /*0580*/  IADD3 R25, PT, PT, R27, R25, RZ ;  /* 0x000000191b197210 */ /* 0x000fe40007ffe0ff */
[----:B------:R-:W-:Y:S01]  /*0590*/  @!P2 MOV R24, R26 ;  /* 0x0000001a0018a202 */ /* 0x000fe20000000f00 */
        /* <DEDUP_REMOVED lines=8> */
[----:B------:R-:W0:Y:S08]  /*0620*/  @!P3 LDC.64 R10, c[0x0][0x390] ;  /* 0x0000e400ff0abb82 */ /* 0x000e300000000a00 */
[----:B------:R-:W3:Y:S01]  /*0630*/  @!P1 LDC.64 R14, c[0x0][0x390] ;  /* 0x0000e400ff0e9b82 */ /* 0x000ee20000000a00 */
[----:B-1----:R-:W-:Y:S01]  /*0640*/  @!P3 IMAD R12, R13, R2, RZ ;  /* 0x000000020d0cb224 */ /* 0x002fe200078e02ff */
[----:B------:R-:W-:-:S06]  /*0650*/  @!P3 MOV R13, R25 ;  /* 0x00000019000db202 */ /* 0x000fcc0000000f00 */
[----:B------:R-:W1:Y:S01]  /*0660*/  @!P4 LDC.64 R6, c[0x0][0x3e0] ;  /* 0x0000f800ff06cb82 */ /* 0x000e620000000a00 */
[----:B--2---:R-:W-:Y:S02]  /*0670*/  @!P1 IMAD R18, R29, R4, RZ ;  /* 0x000000041d129224 */ /* 0x004fe400078e02ff */
[----:B------:R-:W-:Y:S02]  /*0680*/  @!P3 IMAD R29, R21, R3, R12 ;  /* 0x00000003151db224 */ /* 0x000fe400078e020c */
[----:B------:R-:W-:-:S04]  /*0690*/  @!P3 IMAD.MOV.U32 R12, RZ, RZ, R26 ;  /* 0x000000ffff0cb224 */ /* 0x000fc800078e001a */
[----:B------:R-:W-:Y:S01]  /*06a0*/  @!P3 IMAD.WIDE.U32 R2, R21, R2, R12 ;  /* 0x000000021502b225 */ /* 0x000fe200078e000c */
[----:B------:R-:W-:Y:S02]  /*06b0*/  @!P1 MOV R12, R26 ;  /* 0x0000001a000c9202 */ /* 0x000fe40000000f00 */
[----:B------:R-:W-:Y:S01]  /*06c0*/  @!P1 MOV R13, R25 ;  /* 0x00000019000d9202 */ /* 0x000fe20000000f00 */
[----:B------:R-:W-:Y:S01]  /*06d0*/  @!P1 IMAD R21, R23, R5, R18 ;  /* 0x0000000517159224 */ /* 0x000fe200078e0212 */
[----:B------:R-:W-:Y:S02]  /*06e0*/  @!P3 IADD3 R3, PT, PT, R3, R29, RZ ;  /* 0x0000001d0303b210 */ /* 0x000fe40007ffe0ff */
[C---:B0-----:R-:W-:Y:S01]  /*06f0*/  @!P3 LEA R10, P6, R2.reuse, R10, 0x2 ;  /* 0x0000000a020ab211 */ /* 0x041fe200078c10ff */
[----:B------:R-:W-:Y:S02]  /*0700*/  @!P1 IMAD.WIDE.U32 R4, R23, R4, R12 ;  /* 0x0000000417049225 */ /* 0x000fe400078e000c */
[----:B------:R-:W0:Y:S01]  /*0710*/  @!P4 LDC.64 R12, c[0x0][0x390] ;  /* 0x0000e400ff0ccb82 */ /* 0x000e220000000a00 */
[----:B------:R-:W-:Y:S01]  /*0720*/  @!P3 LEA.HI.X R11, R2, R11, R3, 0x2, P6 ;  /* 0x0000000b020bb211 */ /* 0x000fe200030f1403 */
[----:B------:R-:W-:Y:S01]  /*0730*/  @!P1 IMAD.IADD R21, R5, 0x1, R21 ;  /* 0x0000000105159824 */ /* 0x000fe200078e0215 */
[----:B---3--:R-:W-:Y:S01]  /*0740*/  @!P1 LEA R14, P5, R4, R14, 0x2 ;  /* 0x0000000e040e9211 */ /* 0x008fe200078a10ff */
[----:B------:R-:W-:-:S02]  /*0750*/  HFMA2 R3, -RZ, RZ, 0, 0 ;  /* 0x00000000ff037431 */ /* 0x000fc400000001ff */
[----:B-1----:R-:W-:Y:S01]  /*0760*/  @!P4 IMAD R18, R19, R6, RZ ;  /* 0x000000061312c224 */ /* 0x002fe200078e02ff */
        /* <DEDUP_REMOVED lines=74> */
.L_x_3909:
[----:B------:R-:W-:Y:S05]  /*0c10*/  BSYNC.RECONVERGENT B0 ;  /* 0x0000000000007941 */ /* 0x000fea0003800200 */
.L_x_3908:
        /* <DEDUP_REMOVED lines=36> */
.L_x_3911:
[----:B------:R-:W-:Y:S05]  /*0e60*/  BSYNC.RECONVERGENT B0 ;  /* 0x0000000000007941 */ /* 0x000fea0003800200 */
.L_x_3910:
        /* <DEDUP_REMOVED lines=20> */
[----:B--2---:R-:W-:Y:S02]  /*0fb0*/  MOV R17, UR5 ;  /* 0x0000000500117c02 */ /* 0x004fe40008000f00 */
        /* <DEDUP_REMOVED lines=10> */
.L_x_3914:
[----:B---3--:R-:W2:Y:S04]  /*1060*/  LDG.E.STRONG.GPU R12, desc[UR16][R8.64] ;  /* 0x00000010080c7981 */ /* 0x008ea8000c1ef900 */
[----:B--2---:R-:W-:Y:S01]  /*1070*/  CCTL.IVALL ;  /* 0x00000000ff00798f */ /* 0x004fe20002000000 */
[----:B------:R-:W-:Y:S05]  /*1080*/  YIELD ;  /* 0x0000000000007946 */ /* 0x000fea0003800000 */
[----:B------:R-:W-:-:S13]  /*1090*/  ISETP.NE.AND P2, PT, R12, R15, PT ;  /* 0x0000000f0c00720c */ /* 0x000fda0003f45270 */
[----:B------:R-:W-:Y:S05]  /*10a0*/  @P2 BRA `(.L_x_3914) ;  /* 0xfffffffc00ec2947 */ /* 0x000fea000383ffff */
.L_x_3913:
        /* <DEDUP_REMOVED lines=15> */
.L_x_3916:
        /* <DEDUP_REMOVED lines=14> */
[----:B------:R-:W-:Y:S01]  /*1280*/  MOV R12, UR24 ;  /* 0x00000018000c7c02 */ /* 0x000fe20008000f00 */
[----:B------:R-:W-:Y:S01]  /*1290*/  IMAD.U32 R13, RZ, RZ, UR25 ;  /* 0x00000019ff0d7e24 */ /* 0x000fe2000f8e00ff */
[----:B------:R-:W-:Y:S02]  /*12a0*/  @!UP0 UIMAD.WIDE.U32 UR24, UR22, 0x8, UR18 ;  /* 0x00000008161888a5 */ /* 0x000fe4000f8e0012 */
[----:B------:R-:W-:Y:S01]  /*12b0*/  @!UP1 UIMAD.WIDE.U32 UR26, UR11, 0x8, UR18 ;  /* 0x000000080b1a98a5 */ /* 0x000fe2000f8e0012 */
[----:B------:R-:W-:Y:S02]  /*12c0*/  VOTEU.ALL UP0, P5 ;  /* 0x0000000000ff7886 */ /* 0x000fe40002800000 */
[----:B------:R-:W0:Y:S01]  /*12d0*/  @!P2 LDG.E.64 R12, desc[UR16][R12.64] ;  /* 0x000000100c0ca981 */ /* 0x000e22000c1e1b00 */
[----:B------:R-:W-:-:S02]  /*12e0*/  MOV R14, UR24 ;  /* 0x00000018000e7c02 */ /* 0x000fc40008000f00 */
[----:B------:R-:W-:Y:S01]  /*12f0*/  MOV R15, UR25 ;  /* 0x00000019000f7c02 */ /* 0x000fe20008000f00 */
[----:B------:R-:W-:Y:S01]  /*1300*/  @!UP0 UIMAD.WIDE.U32 UR24, UR10, 0x8, UR18 ;  /* 0x000000080a1888a5 */ /* 0x000fe2000f8e0012 */
[----:B-1----:R-:W-:Y:S02]  /*1310*/  MOV R16, UR26 ;  /* 0x0000001a00107c02 */ /* 0x002fe40008000f00 */
[----:B--2---:R-:W-:Y:S02]  /*1320*/  MOV R17, UR27 ;  /* 0x0000001b00117c02 */ /* 0x004fe40008000f00 */
[----:B------:R-:W2:Y:S01]  /*1330*/  @!P4 LDG.E.64 R14, desc[UR16][R14.64] ;  /* 0x000000100e0ec981 */ /* 0x000ea2000c1e1b00 */
[----:B------:R-:W-:Y:S01]  /*1340*/  MOV R18, UR24 ;  /* 0x0000001800127c02 */ /* 0x000fe20008000f00 */
[----:B------:R-:W-:Y:S02]  /*1350*/  IMAD.U32 R19, RZ, RZ, UR25 ;  /* 0x00000019ff137e24 */ /* 0x000fe4000f8e00ff */
[----:B------:R-:W3:Y:S04]  /*1360*/  @!P6 LDG.E.64 R16, desc[UR16][R16.64] ;  /* 0x000000101010e981 */ /* 0x000ee8000c1e1b00 */
[----:B------:R-:W4:Y:S01]  /*1370*/  @!P5 LDG.E.64 R18, desc[UR16][R18.64] ;  /* 0x000000101212d981 */ /* 0x000f22000c1e1b00 */
[----:B------:R-:W-:-:S02]  /*1380*/  UIADD3 UR24, UPT, UPT, UR5, 0x4, URZ ;  /* 0x0000000405187890 */ /* 0x000fc4000fffe0ff */
[----:B------:R-:W-:-:S04]  /*1390*/  UIADD3 UR25, UPT, UPT, UR5, 0x6, URZ ;  /* 0x0000000605197890 */ /* 0x000fc8000fffe0ff */
[----:B------:R-:W-:Y:S01]  /*13a0*/  MOV R9, UR24 ;  /* 0x0000001800097c02 */ /* 0x000fe20008000f00 */
[----:B------:R-:W-:Y:S01]  /*13b0*/  UIADD3 UR24, UPT, UPT, UR5, 0x5, URZ ;  /* 0x0000000505187890 */ /* 0x000fe2000fffe0ff */
[----:B0-----:R-:W-:Y:S01]  /*13c0*/  @!P2 FADD.FTZ R10, R10, R12 ;  /* 0x0000000c0a0aa221 */ /* 0x001fe20000010000 */
[----:B------:R-:W-:Y:S01]  /*13d0*/  @!P2 FADD.FTZ R11, R11, R13 ;  /* 0x0000000d0b0ba221 */ /* 0x000fe20000010000 */
[----:B------:R-:W-:-:S03]  /*13e0*/  ISETP.EQ.OR P2, PT, R9, UR15, P3 ;  /* 0x0000000f09007c0c */ /* 0x000fc60009f42670 */
[----:B------:R-:W-:Y:S01]  /*13f0*/  MOV R9, UR24 ;  /* 0x0000001800097c02 */ /* 0x000fe20008000f00 */
[----:B------:R-:W-:Y:S01]  /*1400*/  UIADD3 UR24, UPT, UPT, UR5, 0x7, URZ ;  /* 0x0000000705187890 */ /* 0x000fe2000fffe0ff */
[----:B------:R-:W-:Y:S01]  /*1410*/  MOV R12, UR25 ;  /* 0x00000019000c7c02 */ /* 0x000fe20008000f00 */
[----:B--2---:R-:W-:Y:S01]  /*1420*/  @!P4 FADD.FTZ R10, R10, R14 ;  /* 0x0000000e0a0ac221 */ /* 0x004fe20000010000 */
[----:B------:R-:W-:Y:S01]  /*1430*/  @!P4 FADD.FTZ R11, R11, R15 ;  /* 0x0000000f0b0bc221 */ /* 0x000fe20000010000 */
[----:B------:R-:W-:Y:S02]  /*1440*/  ISETP.EQ.OR P4, PT, R9, UR15, P3 ;  /* 0x0000000f09007c0c */ /* 0x000fe40009f82670 */
[----:B---3--:R-:W-:Y:S01]  /*1450*/  @!P6 FADD.FTZ R10, R10, R16 ;  /* 0x000000100a0ae221 */ /* 0x008fe20000010000 */
[----:B------:R-:W-:Y:S01]  /*1460*/  @!P6 FADD.FTZ R11, R11, R17 ;  /* 0x000000110b0be221 */ /* 0x000fe20000010000 */
[----:B------:R-:W-:Y:S01]  /*1470*/  ISETP.EQ.OR P6, PT, R12, UR15, P3 ;  /* 0x0000000f0c007c0c */ /* 0x000fe20009fc2670 */
[----:B------:R-:W-:Y:S01]  /*1480*/  VOTEU.ALL UP0, P2 ;  /* 0x0000000000ff7886 */ /* 0x000fe20001000000 */
[----:B------:R-:W-:Y:S01]  /*1490*/  MOV R9, UR24 ;  /* 0x0000001800097c02 */ /* 0x000fe20008000f00 */
[----:B----4-:R-:W-:Y:S01]  /*14a0*/  @!P5 FADD.FTZ R10, R10, R18 ;  /* 0x000000120a0ad221 */ /* 0x010fe20000010000 */
[----:B------:R-:W-:-:S02]  /*14b0*/  @!P5 FADD.FTZ R11, R11, R19 ;  /* 0x000000130b0bd221 */ /* 0x000fc40000010000 */
[----:B------:R-:W-:Y:S01]  /*14c0*/  ISETP.EQ.OR P5, PT, R9, UR15, P3 ;  /* 0x0000000f09007c0c */ /* 0x000fe20009fa2670 */
[----:B------:R-:W-:Y:S02]  /*14d0*/  @!UP0 UIMAD.WIDE.U32 UR24, UR21, 0x8, UR18 ;  /* 0x00000008151888a5 */ /* 0x000fe4000f8e0012 */
[----:B------:R-:W-:-:S04]  /*14e0*/  VOTEU.ALL UP0, P4 ;  /* 0x0000000000ff7886 */ /* 0x000fc80002000000 */
[----:B------:R-:W-:Y:S01]  /*14f0*/  MOV R12, UR24 ;  /* 0x00000018000c7c02 */ /* 0x000fe20008000f00 */
[----:B------:R-:W-:Y:S01]  /*1500*/  IMAD.U32 R13, RZ, RZ, UR25 ;  /* 0x00000019ff0d7e24 */ /* 0x000fe2000f8e00ff */
        /* <DEDUP_REMOVED lines=11> */
[----:B------:R-:W-:Y:S01]  /*15c0*/  MOV R18, UR24 ;  /* 0x0000001800127c02 */ /* 0x000fe20008000f00 */
[----:B------:R-:W-:-:S03]  /*15d0*/  IMAD.U32 R19, RZ, RZ, UR25 ;  /* 0x00000019ff137e24 */ /* 0x000fc6000f8e00ff */
        /* <DEDUP_REMOVED lines=23> */
.L_x_3915:
        /* <DEDUP_REMOVED lines=37> */
[----:B------:R-:W-:Y:S01]  /*19a0*/  IMAD.U32 R14, RZ, RZ, UR12 ;  /* 0x0000000cff0e7e24 */ /* 0x000fe2000f8e00ff */
[----:B------:R-:W-:Y:S02]  /*19b0*/  MOV R15, UR13 ;  /* 0x0000000d000f7c02 */ /* 0x000fe40008000f00 */
        /* <DEDUP_REMOVED lines=13> */
.L_x_3917:
        /* <DEDUP_REMOVED lines=14> */
[----:B------:R-:W-:Y:S01]  /*1b70*/  IMAD.U32 R8, RZ, RZ, UR12 ;  /* 0x0000000cff087e24 */ /* 0x000fe2000f8e00ff */
[----:B------:R-:W-:Y:S01]  /*1b80*/  @!UP1 UIMAD.WIDE.U32 UR10, UR10, 0x8, UR18 ;  /* 0x000000080a0a98a5 */ /* 0x000fe2000f8e0012 */
[----:B------:R-:W-:-:S05]  /*1b90*/  MOV R9, UR13 ;  /* 0x0000000d00097c02 */ /* 0x000fca0008000f00 */
        /* <DEDUP_REMOVED lines=11> */
.L_x_3918:
[----:B------:R-:W-:Y:S01]  /*1c50*/  IMAD.U32 R9, RZ, RZ, UR5 ;  /* 0x00000005ff097e24 */ /* 0x000fe2000f8e00ff */
[----:B------:R-:W-:Y:S01]  /*1c60*/  LOP3.LUT R8, R22, 0x1, RZ, 0xc0, !PT ;  /* 0x0000000116087812 */ /* 0x000fe200078ec0ff */
[----:B------:R-:W-:Y:S03]  /*1c70*/  BSSY.RECONVERGENT B0, `(.L_x_3912) ;  /* 0x000000b000007945 */ /* 0x000fe60003800200 */
        /* <DEDUP_REMOVED lines=10> */
.L_x_3919:
[----:B------:R-:W-:Y:S05]  /*1d20*/  BSYNC.RECONVERGENT B0 ;  /* 0x0000000000007941 */ /* 0x000fea0003800200 */
.L_x_3912:
[----:B------:R-:W4:Y:S01]  /*1d30*/  S2R R14, SR_TID.X ;  /* 0x00000000000e7919 */ /* 0x000f220000002100 */
[----:B------:R-:W5:Y:S01]  /*1d40*/  S2UR UR9, SR_CgaCtaId ;  /* 0x00000000000979c3 */ /* 0x000f620000008800 */
[----:B------:R-:W0:Y:S01]  /*1d50*/  LDCU UR10, c[0x0][0x414] ;  /* 0x00008280ff0a77ac */ /* 0x000e220008000800 */
[----:B------:R-:W-:Y:S01]  /*1d60*/  IMAD.U32 R29, RZ, RZ, UR8 ;  /* 0x00000008ff1d7e24 */ /* 0x000fe2000f8e00ff */
[----:B------:R-:W-:-:S05]  /*1d70*/  UMOV UR5, 0x400 ;  /* 0x0000040000057882 */ /* 0x000fca0000000000 */
[----:B-123--:R-:W1:Y:S08]  /*1d80*/  @P0 LDC.64 R16, c[0x0][0x388] ;  /* 0x0000e200ff100b82 */ /* 0x00ee700000000a00 */
[----:B------:R-:W2:Y:S01]  /*1d90*/  LDC.64 R12, c[0x0][0x398] ;  /* 0x0000e600ff0c7b82 */ /* 0x000ea20000000a00 */
[----:B-----5:R-:W-:Y:S01]  /*1da0*/  ULEA UR5, UR9, UR5, 0x18 ;  /* 0x0000000509057291 */ /* 0x020fe2000f8ec0ff */
[----:B----4-:R-:W-:Y:S01]  /*1db0*/  LOP3.LUT R8, R14, 0xffff, RZ, 0xc0, !PT ;  /* 0x0000ffff0e087812 */ /* 0x010fe200078ec0ff */
[----:B-1----:R-:W-:-:S07]  /*1dc0*/  @P0 IMAD.WIDE R16, R29, 0x8, R16 ;  /* 0x000000081d100825 */ /* 0x002fce00078e0210 */
[----:B------:R-:W-:Y:S01]  /*1dd0*/  @!P3 STS.64 [UR5+0x78], R10 ;  /* 0x0000780aff00b988 */ /* 0x000fe20008000a05 */
[----:B------:R-:W-:-:S05]  /*1de0*/  IMAD R8, R8, 0xaab, RZ ;  /* 0x00000aab08087824 */ /* 0x000fca00078e02ff */
[----:B------:R-:W-:-:S04]  /*1df0*/  SHF.R.U32.HI R8, RZ, 0x10, R8 ;  /* 0x00000010ff087819 */ /* 0x000fc80000011608 */
[----:B------:R-:W-:-:S05]  /*1e00*/  PRMT R8, R8, 0x9910, RZ ;  /* 0x0000991008087816 */ /* 0x000fca00000000ff */
[----:B------:R-:W-:-:S05]  /*1e10*/  IMAD R8, R8, 0x18, RZ ;  /* 0x0000001808087824 */ /* 0x000fca00078e02ff */
[----:B------:R-:W-:Y:S02]  /*1e20*/  IADD3 R15, PT, PT, RZ, -R8, RZ ;  /* 0x80000008ff0f7210 */ /* 0x000fe40007ffe0ff */
[----:B------:R-:W1:Y:S02]  /*1e30*/  LDC.64 R8, c[0x0][0x3a0] ;  /* 0x0000e800ff087b82 */ /* 0x000e640000000a00 */
[----:B------:R-:W-:-:S04]  /*1e40*/  PRMT R15, R15, 0x7710, RZ ;  /* 0x000077100f0f7816 */ /* 0x000fc800000000ff */
[----:B------:R-:W-:Y:S01]  /*1e50*/  IADD3 R15, PT, PT, R15, R14, RZ ;  /* 0x0000000e0f0f7210 */ /* 0x000fe20007ffe0ff */
[----:B0-----:R-:W-:-:S03]  /*1e60*/  @P0 FMUL.FTZ R14, R10, UR10 ;  /* 0x0000000a0a0e0c20 */ /* 0x001fc60008410000 */
[----:B------:R-:W-:-:S04]  /*1e70*/  SHF.L.U32 R15, R15, 0x1, RZ ;  /* 0x000000010f0f7819 */ /* 0x000fc800000006ff */
[----:B------:R-:W-:Y:S01]  /*1e80*/  LOP3.LUT R19, R15, 0xffff, RZ, 0xc0, !PT ;  /* 0x0000ffff0f137812 */ /* 0x000fe200078ec0ff */
[----:B------:R-:W-:-:S03]  /*1e90*/  @P0 FMUL.FTZ R15, R11, UR10 ;  /* 0x0000000a0b0f0c20 */ /* 0x000fc60008410000 */
[----:B------:R-:W-:Y:S02]  /*1ea0*/  IADD3 R19, PT, PT, R0, R19, RZ ;  /* 0x0000001300137210 */ /* 0x000fe40007ffe0ff */
[----:B------:R-:W-:Y:S03]  /*1eb0*/  @P0 STG.E.64 desc[UR16][R16.64], R14 ;  /* 0x0000000e10000986 */ /* 0x000fe6000c101b10 */
[C---:B--2---:R-:W-:Y:S01]  /*1ec0*/  IMAD.WIDE R12, R19.reuse, 0x2, R12 ;  /* 0x00000002130c7825 */ /* 0x044fe200078e020c */
[----:B------:R-:W-:Y:S03]  /*1ed0*/  BAR.SYNC.DEFER_BLOCKING 0x0 ;  /* 0x0000000000007b1d */ /* 0x000fe60000010000 */
[----:B-1----:R-:W-:-:S03]  /*1ee0*/  IMAD.WIDE R18, R19, 0x2, R8 ;  /* 0x0000000213127825 */ /* 0x002fc600078e0208 */
[----:B------:R-:W2:Y:S04]  /*1ef0*/  LDG.E.U16 R28, desc[UR16][R12.64] ;  /* 0x000000100c1c7981 */ /* 0x000ea8000c1e1500 */
[----:B------:R-:W3:Y:S04]  /*1f00*/  LDG.E.U16 R29, desc[UR16][R18.64] ;  /* 0x00000010121d7981 */ /* 0x000ee8000c1e1500 */
[----:B------:R-:W0:Y:S01]  /*1f10*/  LDS.64 R8, [UR5+0x78] ;  /* 0x00007805ff087984 */ /* 0x000e220008000a00 */
[----:B------:R-:W1:Y:S03]  /*1f20*/  LDCU.U8 UR5, c[0x0][0x3fc] ;  /* 0x00007f80ff0577ac */ /* 0x000e660008000000 */
[----:B------:R-:W4:Y:S04]  /*1f30*/  LDG.E.U16 R12, desc[UR16][R12.64+0x2] ;  /* 0x000002100c0c7981 */ /* 0x000f28000c1e1500 */
[----:B------:R-:W5:Y:S01]  /*1f40*/  LDG.E.U16 R18, desc[UR16][R18.64+0x2] ;  /* 0x0000021012127981 */ /* 0x000f62000c1e1500 */
        /* <DEDUP_REMOVED lines=10> */
[----:B--2---:R-:W-:Y:S02]  /*1ff0*/  SHF.L.U32 R9, R28, 0x10, RZ ;  /* 0x000000101c097819 */ /* 0x004fe400000006ff */
[----:B----4-:R-:W-:Y:S02]  /*2000*/  SHF.L.U32 R10, R12, 0x10, RZ ;  /* 0x000000100c0a7819 */ /* 0x010fe400000006ff */
[----:B---3--:R-:W-:Y:S01]  /*2010*/  SHF.L.U32 R12, R29, 0x10, RZ ;  /* 0x000000101d0c7819 */ /* 0x008fe200000006ff */
[----:B-----5:R-:W-:Y:S01]  /*2020*/  IMAD.U32 R11, R18, 0x10000, RZ ;  /* 0x00010000120b7824 */ /* 0x020fe200078e00ff */
        /* <DEDUP_REMOVED lines=12> */
[----:B------:R-:W-:Y:S01]  /*20f0*/  FADD.FTZ R5, -R0, R5 ;  /* 0x0000000500057221 */ /* 0x000fe20000010100 */
[----:B------:R-:W-:Y:S01]  /*2100*/  MOV R19, R25 ;  /* 0x0000001900137202 */ /* 0x000fe20000000f00 */
[----:B------:R-:W1:Y:S02]  /*2110*/  LDCU.64 UR10, c[0x0][0x380] ;  /* 0x00007000ff0a77ac */ /* 0x000e640008000a00 */
[----:B------:R-:W-:-:S04]  /*2120*/  FMUL.FTZ R5, R5, R8 ;  /* 0x0000000805057220 */ /* 0x000fc80000410000 */
[----:B------:R-:W-:Y:S01]  /*2130*/  FFMA.FTZ R5, R10, R5, R11 ;  /* 0x000000050a057223 */ /* 0x000fe2000001000b */
[----:B0-----:R-:W-:Y:S02]  /*2140*/  IMAD R14, R14, UR18, RZ ;  /* 0x000000120e0e7c24 */ /* 0x001fe4000f8e02ff */
[----:B------:R-:W-:-:S04]  /*2150*/  IMAD.WIDE.U32 R18, R23, UR18, R18 ;  /* 0x0000001217127c25 */ /* 0x000fc8000f8e0012 */
[----:B------:R-:W-:Y:S01]  /*2160*/  IMAD R15, R23, UR19, R14 ;  /* 0x00000013170f7c24 */ /* 0x000fe2000f8e020e */
[----:B-1----:R-:W-:-:S03]  /*2170*/  LEA R14, P1, R18, UR10, 0x2 ;  /* 0x0000000a120e7c11 */ /* 0x002fc6000f8210ff */
[----:B------:R-:W-:Y:S02]  /*2180*/  IMAD.IADD R15, R19, 0x1, R15 ;  /* 0x00000001130f7824 */ /* 0x000fe400078e020f */
[----:B------:R-:W-:-:S04]  /*2190*/  FADD.FTZ R19, -R0, R4 ;  /* 0x0000000400137221 */ /* 0x000fc80000010100 */
[----:B------:R-:W-:Y:S01]  /*21a0*/  FMUL.FTZ R4, R19, R8 ;  /* 0x0000000813047220 */ /* 0x000fe20000410000 */
[----:B------:R-:W-:-:S03]  /*21b0*/  LEA.HI.X R15, R18, UR11, R15, 0x2, P1 ;  /* 0x0000000b120f7c11 */ /* 0x000fc600088f140f */
[----:B------:R-:W-:-:S05]  /*21c0*/  FFMA.FTZ R4, R9, R4, R12 ;  /* 0x0000000409047223 */ /* 0x000fca000001000c */
[----:B------:R0:W-:Y:S02]  /*21d0*/  STG.E.64 desc[UR16][R14.64], R4 ;  /* 0x000000040e007986 */ /* 0x0001e4000c101b10 */
.L_x_3923:
[----:B------:R-:W-:Y:S05]  /*21e0*/  BSYNC.RECONVERGENT B1 ;  /* 0x0000000000017941 */ /* 0x000fea0003800200 */
.L_x_3922:
        /* <DEDUP_REMOVED lines=13> */
[----:B------:R-:W-:Y:S01]  /*22c0*/  FADD.FTZ R3, -R0, R3 ;  /* 0x0000000300037221 */ /* 0x000fe20000010100 */
[----:B------:R-:W1:Y:S03]  /*22d0*/  LDCU.64 UR18, c[0x0][0x380] ;  /* 0x00007000ff1277ac */ /* 0x000e660008000a00 */
[----:B------:R-:W-:-:S04]  /*22e0*/  FMUL.FTZ R3, R3, R8 ;  /* 0x0000000803037220 */ /* 0x000fc80000410000 */
[----:B------:R-:W-:Y:S01]  /*22f0*/  FFMA.FTZ R3, R10, R3, R11 ;  /* 0x000000030a037223 */ /* 0x000fe2000001000b */
[----:B0-----:R-:W-:-:S04]  /*2300*/  IMAD R4, R4, UR10, RZ ;  /* 0x0000000a04047c24 */ /* 0x001fc8000f8e02ff */
[----:B------:R-:W-:Y:S01]  /*2310*/  IMAD R19, R17, UR11, R4 ;  /* 0x0000000b11137c24 */ /* 0x000fe2000f8e0204 */
[----:B------:R-:W-:-:S05]  /*2320*/  MOV R4, R26 ;  /* 0x0000001a00047202 */ /* 0x000fca0000000f00 */
[----:B------:R-:W-:-:S04]  /*2330*/  IMAD.WIDE.U32 R4, R17, UR10, R4 ;  /* 0x0000000a11047c25 */ /* 0x000fc8000f8e0004 */
[----:B------:R-:W-:Y:S01]  /*2340*/  FADD.FTZ R17, -R0, R2 ;  /* 0x0000000200117221 */ /* 0x000fe20000010100 */
[----:B------:R-:W-:-:S03]  /*2350*/  IADD3 R19, PT, PT, R5, R19, RZ ;  /* 0x0000001305137210 */ /* 0x000fc60007ffe0ff */
[----:B------:R-:W-:Y:S01]  /*2360*/  FMUL.FTZ R2, R17, R8 ;  /* 0x0000000811027220 */ /* 0x000fe20000410000 */
[----:B-1----:R-:W-:-:S03]  /*2370*/  LEA R18, P1, R4, UR18, 0x2 ;  /* 0x0000001204127c11 */ /* 0x002fc6000f8210ff */
[----:B------:R-:W-:Y:S01]  /*2380*/  FFMA.FTZ R2, R9, R2, R12 ;  /* 0x0000000209027223 */ /* 0x000fe2000001000c */
[----:B------:R-:W-:-:S05]  /*2390*/  LEA.HI.X R19, R4, UR19, R19, 0x2, P1 ;  /* 0x0000001304137c11 */ /* 0x000fca00088f1413 */
[----:B------:R0:W-:Y:S04]  /*23a0*/  STG.E.64 desc[UR16][R18.64], R2 ;  /* 0x0000000212007986 */ /* 0x0001e8000c101b10 */
.L_x_3925:
[----:B------:R-:W-:Y:S05]  /*23b0*/  BSYNC.RECONVERGENT B1 ;  /* 0x0000000000017941 */ /* 0x000fea0003800200 */
.L_x_3924:
[----:B------:R-:W-:Y:S04]  /*23c0*/  BSSY.RECONVERGENT B1, `(.L_x_3926) ;  /* 0x0000013000017945 */ /* 0x000fe80003800200 */
[----:B------:R-:W-:Y:S05]  /*23d0*/  @P2 BRA `(.L_x_3927) ;  /* 0x0000000000442947 */ /* 0x000fea0003800000 */
[----:B------:R-:W1:Y:S01]  /*23e0*/  LDCU.64 UR10, c[0x0][0x3e0] ;  /* 0x00007c00ff0a77ac */ /* 0x000e620008000a00 */
[----:B------:R-:W-:Y:S01]  /*23f0*/  MOV R4, R26 ;  /* 0x0000001a00047202 */ /* 0x000fe20000000f00 */
[C---:B0-----:R-:W-:Y:S01]  /*2400*/  FADD.FTZ R3, -R0.reuse, R6 ;  /* 0x0000000600037221 */ /* 0x041fe20000010100 */
[----:B------:R-:W-:Y:S01]  /*2410*/  MOV R5, R25 ;  /* 0x0000001900057202 */ /* 0x000fe20000000f00 */
[----:B------:R-:W0:Y:S01]  /*2420*/  LDCU.64 UR18, c[0x0][0x380] ;  /* 0x00007000ff1277ac */ /* 0x000e220008000a00 */
[----:B------:R-:W-:Y:S01]  /*2430*/  FADD.FTZ R7, -R0, R7 ;  /* 0x0000000700077221 */ /* 0x000fe20000010100 */
[----:B------:R-:W-:-:S03]  /*2440*/  FMUL.FTZ R2, R3, R8 ;  /* 0x0000000803027220 */ /* 0x000fc60000410000 */
[----:B------:R-:W-:Y:S01]  /*2450*/  FMUL.FTZ R3, R7, R8 ;  /* 0x0000000807037220 */ /* 0x000fe20000410000 */
[----:B------:R-:W-:-:S03]  /*2460*/  FFMA.FTZ R2, R9, R2, R12 ;  /* 0x0000000209027223 */ /* 0x000fc6000001000c */
[----:B------:R-:W-:Y:S01]  /*2470*/  FFMA.FTZ R3, R10, R3, R11 ;  /* 0x000000030a037223 */ /* 0x000fe2000001000b */
[----:B-1----:R-:W-:Y:S02]  /*2480*/  IMAD R14, R14, UR10, RZ ;  /* 0x0000000a0e0e7c24 */ /* 0x002fe4000f8e02ff */
[----:B------:R-:W-:-:S04]  /*2490*/  IMAD.WIDE.U32 R4, R13, UR10, R4 ;  /* 0x0000000a0d047c25 */ /* 0x000fc8000f8e0004 */
[----:B------:R-:W-:Y:S01]  /*24a0*/  IMAD R13, R13, UR11, R14 ;  /* 0x0000000b0d0d7c24 */ /* 0x000fe2000f8e020e */
[----:B0-----:R-:W-:-:S03]  /*24b0*/  LEA R6, P1, R4, UR18, 0x2 ;  /* 0x0000001204067c11 */ /* 0x001fc6000f8210ff */
[----:B------:R-:W-:-:S05]  /*24c0*/  IMAD.IADD R13, R5, 0x1, R13 ;  /* 0x00000001050d7824 */ /* 0x000fca00078e020d */
[----:B------:R-:W-:-:S05]  /*24d0*/  LEA.HI.X R7, R4, UR19, R13, 0x2, P1 ;  /* 0x0000001304077c11 */ /* 0x000fca00088f140d */
[----:B------:R1:W-:Y:S02]  /*24e0*/  STG.E.64 desc[UR16][R6.64], R2 ;  /* 0x0000000206007986 */ /* 0x0003e4000c101b10 */
.L_x_3927:
[----:B------:R-:W-:Y:S05]  /*24f0*/  BSYNC.RECONVERGENT B1 ;  /* 0x0000000000017941 */ /* 0x000fea0003800200 */
.L_x_3926:
[----:B------:R-:W-:Y:S05]  /*2500*/  @P3 BRA `(.L_x_3928) ;  /* 0x0000000800543947 */ /* 0x000fea0003800000 */
[----:B------:R-:W2:Y:S01]  /*2510*/  LDCU.64 UR10, c[0x0][0x3e0] ;  /* 0x00007c00ff0a77ac */ /* 0x000ea20008000a00 */
[----:B01----:R-:W-:Y:S01]  /*2520*/  MOV R2, R26 ;  /* 0x0000001a00027202 */ /* 0x003fe20000000f00 */
[C---:B------:R-:W-:Y:S01]  /*2530*/  FADD.FTZ R5, -R0.reuse, R20 ;  /* 0x0000001400057221 */ /* 0x040fe20000010100 */
[----:B------:R-:W-:Y:S01]  /*2540*/  MOV R3, R25 ;  /* 0x0000001900037202 */ /* 0x000fe20000000f00 */
[----:B------:R-:W0:Y:S01]  /*2550*/  LDCU.64 UR12, c[0x0][0x380] ;  /* 0x00007000ff0c77ac */ /* 0x000e220008000a00 */
[----:B------:R-:W-:Y:S01]  /*2560*/  FADD.FTZ R21, -R0, R21 ;  /* 0x0000001500157221 */ /* 0x000fe20000010100 */
[----:B------:R-:W-:-:S03]  /*2570*/  FMUL.FTZ R5, R5, R8 ;  /* 0x0000000805057220 */ /* 0x000fc60000410000 */
[----:B------:R-:W-:Y:S01]  /*2580*/  FMUL.FTZ R21, R21, R8 ;  /* 0x0000000815157220 */ /* 0x000fe20000410000 */
[----:B------:R-:W-:-:S03]  /*2590*/  FFMA.FTZ R20, R9, R5, R12 ;  /* 0x0000000509147223 */ /* 0x000fc6000001000c */
[----:B------:R-:W-:Y:S01]  /*25a0*/  FFMA.FTZ R21, R10, R21, R11 ;  /* 0x000000150a157223 */ /* 0x000fe2000001000b */
[----:B--2---:R-:W-:Y:S02]  /*25b0*/  IMAD R15, R15, UR10, RZ ;  /* 0x0000000a0f0f7c24 */ /* 0x004fe4000f8e02ff */
[----:B------:R-:W-:-:S04]  /*25c0*/  IMAD.WIDE.U32 R2, R16, UR10, R2 ;  /* 0x0000000a10027c25 */ /* 0x000fc8000f8e0002 */
[----:B------:R-:W-:Y:S01]  /*25d0*/  IMAD R15, R16, UR11, R15 ;  /* 0x0000000b100f7c24 */ /* 0x000fe2000f8e020f */
[----:B0-----:R-:W-:-:S04]  /*25e0*/  LEA R4, P1, R2, UR12, 0x2 ;  /* 0x0000000c02047c11 */ /* 0x001fc8000f8210ff */
[----:B------:R-:W-:-:S04]  /*25f0*/  IADD3 R15, PT, PT, R3, R15, RZ ;  /* 0x0000000f030f7210 */ /* 0x000fc80007ffe0ff */
[----:B------:R-:W-:-:S05]  /*2600*/  LEA.HI.X R5, R2, UR13, R15, 0x2, P1 ;  /* 0x0000000d02057c11 */ /* 0x000fca00088f140f */
[----:B------:R2:W-:Y:S01]  /*2610*/  STG.E.64 desc[UR16][R4.64], R20 ;  /* 0x0000001404007986 */ /* 0x0005e2000c101b10 */
[----:B------:R-:W-:Y:S05]  /*2620*/  BRA `(.L_x_3928) ;  /* 0x00000008000c7947 */ /* 0x000fea0003800000 */
.L_x_3921:
[----:B------:R-:W0:Y:S01]  /*2630*/  LDCU.64 UR18, c[0x0][0x3e8] ;  /* 0x00007d00ff1277ac */ /* 0x000e220008000a00 */
[----:B------:R-:W-:Y:S01]  /*2640*/  BSSY.RECONVERGENT B1, `(.L_x_3929) ;  /* 0x0000021000017945 */ /* 0x000fe20003800200 */
[C---:B------:R-:W-:Y:S01]  /*2650*/  IADD3 R17, PT, PT, R23.reuse, 0x10, RZ ;  /* 0x0000001017117810 */ /* 0x040fe20007ffe0ff */
[C---:B------:R-:W-:Y:S01]  /*2660*/  VIADD R14, R23.reuse, 0x30 ;  /* 0x00000030170e7836 */ /* 0x040fe20000000000 */
[----:B------:R-:W-:Y:S01]  /*2670*/  IADD3 R13, PT, PT, R23, 0x20, RZ ;  /* 0x00000020170d7810 */ /* 0x000fe20007ffe0ff */
[----:B------:R-:W-:Y:S06]  /*2680*/  @P1 BRA `(.L_x_3930) ;  /* 0x0000000000701947 */ /* 0x000fec0003800000 */
[----:B------:R-:W1:Y:S01]  /*2690*/  LDCU.64 UR10, c[0x0][0x3e0] ;  /* 0x00007c00ff0a77ac */ /* 0x000e620008000a00 */
[----:B------:R-:W-:Y:S01]  /*26a0*/  SHF.R.S32.HI R16, RZ, 0x1f, R23 ;  /* 0x0000001fff107819 */ /* 0x000fe20000011417 */
[----:B------:R-:W-:Y:S01]  /*26b0*/  FADD.FTZ R5, -R0, R5 ;  /* 0x0000000500057221 */ /* 0x000fe20000010100 */
[----:B------:R-:W-:Y:S01]  /*26c0*/  MOV R28, R26 ;  /* 0x0000001a001c7202 */ /* 0x000fe20000000f00 */
[----:B------:R-:W2:Y:S01]  /*26d0*/  LDCU.64 UR12, c[0x0][0x380] ;  /* 0x00007000ff0c77ac */ /* 0x000ea20008000a00 */
[----:B------:R-:W-:Y:S01]  /*26e0*/  MOV R29, R25 ;  /* 0x00000019001d7202 */ /* 0x000fe20000000f00 */
[----:B------:R-:W-:-:S04]  /*26f0*/  FMUL.FTZ R5, R5, R8 ;  /* 0x0000000805057220 */ /* 0x000fc80000410000 */
[----:B------:R-:W-:Y:S01]  /*2700*/  FFMA.FTZ R5, R10, R5, R11 ;  /* 0x000000050a057223 */ /* 0x000fe2000001000b */
[----:B-1----:R-:W-:Y:S02]  /*2710*/  IMAD R16, R16, UR10, RZ ;  /* 0x0000000a10107c24 */ /* 0x002fe4000f8e02ff */
[----:B------:R-:W-:-:S04]  /*2720*/  IMAD.WIDE.U32 R28, R23, UR10, R28 ;  /* 0x0000000a171c7c25 */ /* 0x000fc8000f8e001c */
[----:B------:R-:W-:Y:S01]  /*2730*/  IMAD R15, R23, UR11, R16 ;  /* 0x0000000b170f7c24 */ /* 0x000fe2000f8e0210 */
[----:B--2---:R-:W-:-:S04]  /*2740*/  LEA R18, P1, R28, UR12, 0x2 ;  /* 0x0000000c1c127c11 */ /* 0x004fc8000f8210ff */
[----:B------:R-:W-:-:S04]  /*2750*/  IADD3 R15, PT, PT, R29, R15, RZ ;  /* 0x0000000f1d0f7210 */ /* 0x000fc80007ffe0ff */
[----:B------:R-:W-:Y:S01]  /*2760*/  LEA.HI.X R19, R28, UR13, R15, 0x2, P1 ;  /* 0x0000000d1c137c11 */ /* 0x000fe200088f140f */
[----:B------:R-:W-:Y:S01]  /*2770*/  FADD.FTZ R15, -R0, R4 ;  /* 0x00000004000f7221 */ /* 0x000fe20000010100 */
[----:B------:R-:W-:-:S03]  /*2780*/  FMUL.FTZ R28, R5, -1.4426950216293334961 ;  /* 0xbfb8aa3b051c7820 */ /* 0x000fc60000410000 */
[----:B------:R-:W-:-:S03]  /*2790*/  FMUL.FTZ R4, R15, R8 ;  /* 0x000000080f047220 */ /* 0x000fc60000410000 */
[----:B------:R-:W1:Y:S01]  /*27a0*/  MUFU.EX2 R28, R28 ;  /* 0x0000001c001c7308 */ /* 0x000e620000000800 */
[----:B------:R-:W-:-:S04]  /*27b0*/  FFMA.FTZ R4, R9, R4, R12 ;  /* 0x0000000409047223 */ /* 0x000fc8000001000c */
[----:B------:R-:W-:-:S06]  /*27c0*/  FMUL.FTZ R15, R4, -1.4426950216293334961 ;  /* 0xbfb8aa3b040f7820 */ /* 0x000fcc0000410000 */
[----:B------:R-:W2:Y:S01]  /*27d0*/  MUFU.EX2 R15, R15 ;  /* 0x0000000f000f7308 */ /* 0x000ea20000000800 */
[----:B-1----:R-:W-:-:S07]  /*27e0*/  FADD.FTZ R28, R28, 1 ;  /* 0x3f8000001c1c7421 */ /* 0x002fce0000010000 */
[----:B------:R-:W1:Y:S01]  /*27f0*/  MUFU.RCP R28, R28 ;  /* 0x0000001c001c7308 */ /* 0x000e620000001000 */
[----:B--2---:R-:W-:-:S07]  /*2800*/  FADD.FTZ R16, R15, 1 ;  /* 0x3f8000000f107421 */ /* 0x004fce0000010000 */
[----:B------:R-:W2:Y:S01]  /*2810*/  MUFU.RCP R29, R16 ;  /* 0x00000010001d7308 */ /* 0x000ea20000001000 */
[----:B-1----:R-:W-:Y:S01]  /*2820*/  FMUL.FTZ R5, R5, R28 ;  /* 0x0000001c05057220 */ /* 0x002fe20000410000 */
[----:B--2---:R-:W-:-:S05]  /*2830*/  FMUL.FTZ R4, R4, R29 ;  /* 0x0000001d04047220 */ /* 0x004fca0000410000 */
[----:B------:R1:W-:Y:S02]  /*2840*/  STG.E.64 desc[UR16][R18.64], R4 ;  /* 0x0000000412007986 */ /* 0x0003e4000c101b10 */
.L_x_3930:
[----:B0-----:R-:W-:Y:S05]  /*2850*/  BSYNC.RECONVERGENT B1 ;  /* 0x0000000000017941 */ /* 0x001fea0003800200 */
.L_x_3929:
        /* <DEDUP_REMOVED lines=15> */
[----:B------:R-:W1:Y:S03]  /*2950*/  LDCU.64 UR12, c[0x0][0x380] ;  /* 0x00007000ff0c77ac */ /* 0x000e660008000a00 */
[----:B------:R-:W-:Y:S01]  /*2960*/  FMUL.FTZ R29, R29, R8 ;  /* 0x000000081d1d7220 */ /* 0x000fe20000410000 */
[----:B0-----:R-:W-:-:S04]  /*2970*/  IMAD R4, R4, UR10, RZ ;  /* 0x0000000a04047c24 */ /* 0x001fc8000f8e02ff */
[----:B------:R-:W-:Y:S01]  /*2980*/  IMAD R19, R17, UR11, R4 ;  /* 0x0000000b11137c24 */ /* 0x000fe2000f8e0204 */
[----:B------:R-:W-:-:S05]  /*2990*/  MOV R4, R26 ;  /* 0x0000001a00047202 */ /* 0x000fca0000000f00 */
[----:B------:R-:W-:-:S04]  /*29a0*/  IMAD.WIDE.U32 R4, R17, UR10, R4 ;  /* 0x0000000a11047c25 */ /* 0x000fc8000f8e0004 */
[----:B------:R-:W-:Y:S01]  /*29b0*/  FMUL.FTZ R17, R3, R8 ;  /* 0x0000000803117220 */ /* 0x000fe20000410000 */
[----:B------:R-:W-:-:S03]  /*29c0*/  IMAD.IADD R19, R5, 0x1, R19 ;  /* 0x0000000105137824 */ /* 0x000fc600078e0213 */
[----:B------:R-:W-:Y:S01]  /*29d0*/  FFMA.FTZ R17, R10, R17, R11 ;  /* 0x000000110a117223 */ /* 0x000fe2000001000b */
[----:B------:R-:W-:Y:S01]  /*29e0*/  FFMA.FTZ R5, R9, R29, R12 ;  /* 0x0000001d09057223 */ /* 0x000fe2000001000c */
[C---:B-1----:R-:W-:Y:S02]  /*29f0*/  LEA R2, P1, R4.reuse, UR12, 0x2 ;  /* 0x0000000c04027c11 */ /* 0x042fe4000f8210ff */
[----:B------:R-:W-:Y:S01]  /*2a00*/  FMUL.FTZ R28, R17, -1.4426950216293334961 ;  /* 0xbfb8aa3b111c7820 */ /* 0x000fe20000410000 */
[----:B------:R-:W-:Y:S01]  /*2a10*/  FMUL.FTZ R18, R5, -1.4426950216293334961 ;  /* 0xbfb8aa3b05127820 */ /* 0x000fe20000410000 */
[----:B------:R-:W-:-:S04]  /*2a20*/  LEA.HI.X R3, R4, UR13, R19, 0x2, P1 ;  /* 0x0000000d04037c11 */ /* 0x000fc800088f1413 */
[----:B------:R-:W0:Y:S08]  /*2a30*/  MUFU.EX2 R28, R28 ;  /* 0x0000001c001c7308 */ /* 0x000e300000000800 */
[----:B------:R-:W1:Y:S01]  /*2a40*/  MUFU.EX2 R18, R18 ;  /* 0x0000001200127308 */ /* 0x000e620000000800 */
[----:B0-----:R-:W-:-:S07]  /*2a50*/  FADD.FTZ R29, R28, 1 ;  /* 0x3f8000001c1d7421 */ /* 0x001fce0000010000 */
[----:B------:R-:W-:Y:S01]  /*2a60*/  MUFU.RCP R29, R29 ;  /* 0x0000001d001d7308 */ /* 0x000fe20000001000 */
[----:B-1----:R-:W-:-:S07]  /*2a70*/  FADD.FTZ R19, R18, 1 ;  /* 0x3f80000012137421 */ /* 0x002fce0000010000 */
[----:B------:R-:W0:Y:S02]  /*2a80*/  MUFU.RCP R4, R19 ;  /* 0x0000001300047308 */ /* 0x000e240000001000 */
[----:B0-----:R-:W-:Y:S01]  /*2a90*/  FMUL.FTZ R4, R5, R4 ;  /* 0x0000000405047220 */ /* 0x001fe20000410000 */
[----:B------:R-:W-:-:S05]  /*2aa0*/  FMUL.FTZ R5, R17, R29 ;  /* 0x0000001d11057220 */ /* 0x000fca0000410000 */
[----:B------:R0:W-:Y:S02]  /*2ab0*/  STG.E.64 desc[UR16][R2.64], R4 ;  /* 0x0000000402007986 */ /* 0x0001e4000c101b10 */
.L_x_3932:
[----:B------:R-:W-:Y:S05]  /*2ac0*/  BSYNC.RECONVERGENT B1 ;  /* 0x0000000000017941 */ /* 0x000fea0003800200 */
.L_x_3931:
[----:B------:R-:W-:Y:S04]  /*2ad0*/  BSSY.RECONVERGENT B1, `(.L_x_3933) ;  /* 0x000001d000017945 */ /* 0x000fe80003800200 */
[----:B------:R-:W-:Y:S05]  /*2ae0*/  @P2 BRA `(.L_x_3934) ;  /* 0x00000000006c2947 */ /* 0x000fea0003800000 */
[C---:B0-----:R-:W-:Y:S01]  /*2af0*/  FADD.FTZ R3, -R0.reuse, R6 ;  /* 0x0000000600037221 */ /* 0x041fe20000010100 */
[----:B------:R-:W-:Y:S01]  /*2b00*/  FADD.FTZ R5, -R0, R7 ;  /* 0x0000000700057221 */ /* 0x000fe20000010100 */
[----:B------:R-:W0:Y:S02]  /*2b10*/  LDCU.64 UR10, c[0x0][0x3e0] ;  /* 0x00007c00ff0a77ac */ /* 0x000e240008000a00 */
[-C--:B------:R-:W-:Y:S01]  /*2b20*/  FMUL.FTZ R3, R3, R8.reuse ;  /* 0x0000000803037220 */ /* 0x080fe20000410000 */
[----:B------:R-:W-:Y:S01]  /*2b30*/  FMUL.FTZ R5, R5, R8 ;  /* 0x0000000805057220 */ /* 0x000fe20000410000 */
[----:B------:R-:W1:Y:S02]  /*2b40*/  LDCU.64 UR12, c[0x0][0x380] ;  /* 0x00007000ff0c77ac */ /* 0x000e640008000a00 */
[----:B------:R-:W-:Y:S01]  /*2b50*/  FFMA.FTZ R7, R9, R3, R12 ;  /* 0x0000000309077223 */ /* 0x000fe2000001000c */
        /* <DEDUP_REMOVED lines=20> */
.L_x_3934:
[----:B------:R-:W-:Y:S05]  /*2ca0*/  BSYNC.RECONVERGENT B1 ;  /* 0x0000000000017941 */ /* 0x000fea0003800200 */
.L_x_3933:
[----:B------:R-:W-:Y:S05]  /*2cb0*/  @P3 BRA `(.L_x_3928) ;  /* 0x0000000000683947 */ /* 0x000fea0003800000 */
[C---:B01----:R-:W-:Y:S01]  /*2cc0*/  FADD.FTZ R3, -R0.reuse, R20 ;  /* 0x0000001400037221 */ /* 0x043fe20000010100 */
[----:B------:R-:W-:Y:S01]  /*2cd0*/  FADD.FTZ R21, -R0, R21 ;  /* 0x0000001500157221 */ /* 0x000fe20000010100 */
        /* <DEDUP_REMOVED lines=23> */
[----:B------:R3:W-:Y:S02]  /*2e50*/  STG.E.64 desc[UR16][R2.64], R6 ;  /* 0x0000000602007986 */ /* 0x0007e4000c101b10 */
.L_x_3928:
[----:B------:R-:W-:Y:S05]  /*2e60*/  BSYNC.RECONVERGENT B0 ;  /* 0x0000000000007941 */ /* 0x000fea0003800200 */
.L_x_3920:
[----:B------:R-:W-:Y:S02]  /*2e70*/  UIADD3 UR8, UPT, UPT, UR20, UR8, URZ ;  /* 0x0000000814087290 */ /* 0x000fe4000fffe0ff */
[----:B------:R-:W-:Y:S02]  /*2e80*/  UIADD3 UR4, UPT, UPT, UR4, 0x1, URZ ;  /* 0x0000000104047890 */ /* 0x000fe4000fffe0ff */
[----:B------:R-:W-:-:S09]  /*2e90*/  UISETP.GE.AND UP0, UPT, UR8, UR7, UPT ;  /* 0x000000070800728c */ /* 0x000fd2000bf06270 */
[----:B------:R-:W-:Y:S05]  /*2ea0*/  BRA.U !UP0, `(.L_x_3935) ;  /* 0xffffffd108b87547 */ /* 0x000fea000b83ffff */
[----:B------:R-:W-:Y:S05]  /*2eb0*/  EXIT ;  /* 0x000000000000794d */ /* 0x000fea0003800000 */
.L_x_3936:
        /* <DEDUP_REMOVED lines=12> */
.L_x_4557:


//--------------------- .text._Z35group_norm_nhwc_fwd_one_pass_kernelI11Fp32IOBf16WLi128ELi48ELi384EEv26Group_norm_nhwc_fwd_params --------------------------
	.section	.text._Z35group_norm_nhwc_fwd_one_pass_kernelI11Fp32IOBf16WLi128ELi48ELi384EEv26Group_norm_nhwc_fwd_params,"ax",@progbits
	.align	128
        .global         _Z35group_norm_nhwc_fwd_one_pass_kernelI11Fp32IOBf16WLi128ELi48ELi384EEv26Group_norm_nhwc_fwd_params
        .type           _Z35group_norm_nhwc_fwd_one_pass_kernelI11Fp32IOBf16WLi128ELi48ELi384EEv26Group_norm_nhwc_fwd_params,@function
        .size           _Z35group_norm_nhwc_fwd_one_pass_kernelI11Fp32IOBf16WLi128ELi48ELi384EEv26Group_norm_nhwc_fwd_params,(.L_x_4558 - _Z35group_norm_nhwc_fwd_one_pass_kernelI11Fp32IOBf16WLi128ELi48ELi384EEv26Group_norm_nhwc_fwd_params)
        .other          _Z35group_norm_nhwc_fwd_one_pass_kernelI11Fp32IOBf16WLi128ELi48ELi384EEv26Group_norm_nhwc_fwd_params,@"STO_CUDA_ENTRY STV_DEFAULT"
_Z35group_norm_nhwc_fwd_one_pass_kernelI11Fp32IOBf16WLi128ELi48ELi384EEv26Group_norm_nhwc_fwd_params:
.text._Z35group_norm_nhwc_fwd_one_pass_kernelI11Fp32IOBf16WLi128ELi48ELi384EEv26Group_norm_nhwc_fwd_params:
        /* <DEDUP_REMOVED lines=36> */
.L_x_3980:
[----:B0-----:R-:W0:Y:S01]  /*0240*/  LDCU UR5, c[0x0][0x3f8] ;  /* 0x00007f00ff0577ac */ /* 0x001e220008000800 */
[----:B------:R-:W-:Y:S01]  /*0250*/  IABS R8, UR7 ;  /* 0x0000000700087c13 */ /* 0x000fe20008000000 */
[C---:B------:R-:W-:Y:S01]  /*0260*/  VIADD R17, R31.reuse, 0x40 ;  /* 0x000000401f117836 */ /* 0x040fe20000000000 */
[C---:B------:R-:W-:Y:S01]  /*0270*/  IADD3 R19, PT, PT, R31.reuse, 0x10, RZ ;  /* 0x000000101f137810 */ /* 0x040fe20007ffe0ff */
[----:B-1----:R-:W1:Y:S01]  /*0280*/  LDCU.64 UR14, c[0x0][0x3e8] ;  /* 0x00007d00ff0e77ac */ /* 0x002e620008000a00 */
[----:B------:R-:W-:Y:S02]  /*0290*/  IADD3 R13, PT, PT, R31, 0x20, RZ ;  /* 0x000000201f0d7810 */ /* 0x000fe40007ffe0ff */
[----:B------:R-:W-:Y:S02]  /*02a0*/  SHF.R.S32.HI R33, RZ, 0x1f, R19 ;  /* 0x0000001fff217819 */ /* 0x000fe40000011413 */
[----:B---3--:R-:W-:Y:S02]  /*02b0*/  SHF.R.S32.HI R21, RZ, 0x1f, R13 ;  /* 0x0000001fff157819 */ /* 0x008fe4000001140d */
[----:B------:R-:W-:-:S02]  /*02c0*/  LOP3.LUT R34, R26, 0xffff, RZ, 0xc0, !PT ;  /* 0x0000ffff1a227812 */ /* 0x000fc400078ec0ff */
[----:B------:R-:W-:Y:S02]  /*02d0*/  SHF.R.S32.HI R15, RZ, 0x1f, R17 ;  /* 0x0000001fff0f7819 */ /* 0x000fe40000011411 */
[----:B------:R-:W-:Y:S02]  /*02e0*/  IADD3 R20, PT, PT, R31, 0x50, RZ ;  /* 0x000000501f147810 */ /* 0x000fe40007ffe0ff */
[----:B0-2-4-:R-:W-:Y:S02]  /*02f0*/  MOV R2, UR5 ;  /* 0x0000000500027c02 */ /* 0x015fe40008000f00 */
[----:B------:R-:W-:Y:S02]  /*0300*/  SHF.R.S32.HI R11, RZ, 0x1f, R20 ;  /* 0x0000001fff0b7819 */ /* 0x000fe40000011414 */
[----:B------:R-:W-:Y:S02]  /*0310*/  IABS R5, R2 ;  /* 0x0000000200057213 */ /* 0x000fe40000000000 */
[----:B-1----:R-:W-:-:S02]  /*0320*/  ISETP.GE.U32.AND P4, PT, R19, UR14, PT ;  /* 0x0000000e13007c0c */ /* 0x002fc4000bf86070 */
[----:B------:R-:W0:Y:S01]  /*0330*/  I2F.RP R4, R5 ;  /* 0x0000000500047306 */ /* 0x000e220000209400 */
[----:B------:R-:W-:Y:S02]  /*0340*/  ISETP.GE.U32.AND P5, PT, R13, UR14, PT ;  /* 0x0000000e0d007c0c */ /* 0x000fe4000bfa6070 */
[----:B------:R-:W-:Y:S02]  /*0350*/  ISETP.GE.AND.EX P4, PT, R33, UR15, PT, P4 ;  /* 0x0000000f21007c0c */ /* 0x000fe4000bf86340 */
[----:B------:R-:W-:Y:S02]  /*0360*/  ISETP.GE.AND.EX P5, PT, R21, UR15, PT, P5 ;  /* 0x0000000f15007c0c */ /* 0x000fe4000bfa6350 */
[----:B------:R-:W-:Y:S02]  /*0370*/  ISETP.GE.U32.AND P3, PT, R17, UR14, PT ;  /* 0x0000000e11007c0c */ /* 0x000fe4000bf66070 */
[----:B------:R-:W-:Y:S02]  /*0380*/  ISETP.GE.U32.AND P2, PT, R20, UR14, PT ;  /* 0x0000000e14007c0c */ /* 0x000fe4000bf46070 */
[----:B------:R-:W-:-:S02]  /*0390*/  ISETP.GE.AND.EX P3, PT, R15, UR15, PT, P3 ;  /* 0x0000000f0f007c0c */ /* 0x000fc4000bf66330 */
[----:B------:R-:W-:Y:S01]  /*03a0*/  ISETP.GE.AND.EX P2, PT, R11, UR15, PT, P2 ;  /* 0x0000000f0b007c0c */ /* 0x000fe2000bf46320 */
[----:B0-----:R-:W0:Y:S10]  /*03b0*/  MUFU.RCP R4, R4 ;  /* 0x0000000400047308 */ /* 0x001e340000001000 */
[----:B------:R-:W1:Y:S01]  /*03c0*/  @!P3 LDC.64 R28, c[0x0][0x3e0] ;  /* 0x0000f800ff1cbb82 */ /* 0x000e620000000a00 */
[----:B0-----:R-:W-:-:S04]  /*03d0*/  IADD3 R2, PT, PT, R4, 0xffffffe, RZ ;  /* 0x0ffffffe04027810 */ /* 0x001fc80007ffe0ff */
[----:B------:R0:W2:Y:S02]  /*03e0*/  F2I.FTZ.U32.TRUNC.NTZ R3, R2 ;  /* 0x0000000200037305 */ /* 0x0000a4000021f000 */
[----:B0-----:R-:W-:Y:S02]  /*03f0*/  HFMA2 R2, -RZ, RZ, 0, 0 ;  /* 0x00000000ff027431 */ /* 0x001fe400000001ff */
[----:B-1----:R-:W-:Y:S01]  /*0400*/  @!P3 IMAD R16, R15, R28, RZ ;  /* 0x0000001c0f10b224 */ /* 0x002fe200078e02ff */
[----:B--2---:R-:W-:-:S03]  /*0410*/  R2UR UR9, R3 ;  /* 0x00000000030972ca */ /* 0x004fc600000e0000 */
[----:B------:R-:W-:Y:S01]  /*0420*/  @!P3 IMAD R16, R17, R29, R16 ;  /* 0x0000001d1110b224 */ /* 0x000fe200078e0210 */
[----:B------:R-:W-:Y:S02]  /*0430*/  IADD3 R6, PT, PT, RZ, -R3, RZ ;  /* 0x80000003ff067210 */ /* 0x000fe40007ffe0ff */
[----:B------:R-:W-:-:S03]  /*0440*/  R2UR UR8, R2 ;  /* 0x00000000020872ca */ /* 0x000fc600000e0000 */
[----:B------:R-:W-:Y:S01]  /*0450*/  IMAD R7, R6, R5, RZ ;  /* 0x0000000506077224 */ /* 0x000fe200078e02ff */
[----:B------:R-:W-:Y:S02]  /*0460*/  MOV R6, R8 ;  /* 0x0000000800067202 */ /* 0x000fe40000000f00 */
[----:B------:R-:W0:Y:S02]  /*0470*/  @!P5 LDC.64 R8, c[0x0][0x3e0] ;  /* 0x0000f800ff08db82 */ /* 0x000e240000000a00 */
[----:B------:R-:W-:-:S05]  /*0480*/  R2UR UR10, R6 ;  /* 0x00000000060a72ca */ /* 0x000fca00000e0000 */
[----:B------:R-:W-:-:S05]  /*0490*/  IMAD.HI.U32 R7, R3, R7, UR8 ;  /* 0x0000000803077e27 */ /* 0x000fca000f8e0007 */
[----:B------:R-:W-:Y:S02]  /*04a0*/  R2UR UR8, R7 ;  /* 0x00000000070872ca */ /* 0x000fe400000e0000 */
[----:B------:R-:W1:Y:S11]  /*04b0*/  @!P4 LDC.64 R6, c[0x0][0x3e0] ;  /* 0x0000f800ff06cb82 */ /* 0x000e760000000a00 */
[----:B------:R-:W-:-:S02]  /*04c0*/  UIMAD.WIDE.U32 UR8, UR8, UR10, URZ ;  /* 0x0000000a080872a5 */ /* 0x000fc4000f8e00ff */
[----:B------:R-:W-:-:S04]  /*04d0*/  ULOP3.LUT UR8, UR7, UR5, URZ, 0x3c, !UPT ;  /* 0x0000000507087292 */ /* 0x000fc8000f8e3cff */
[----:B------:R-:W-:-:S05]  /*04e0*/  IADD3 R2, PT, PT, RZ, -UR9, RZ ;  /* 0x80000009ff027c10 */ /* 0x000fca000fffe0ff */
[----:B------:R-:W-:Y:S01]  /*04f0*/  IMAD R2, R5, R2, UR10 ;  /* 0x0000000a05027e24 */ /* 0x000fe2000f8e0202 */
[----:B------:R-:W2:Y:S01]  /*0500*/  LDCU.64 UR10, c[0x0][0x3f0] ;  /* 0x00007e00ff0a77ac */ /* 0x000ea20008000a00 */
[----:B-1----:R-:W-:-:S03]  /*0510*/  @!P4 IMAD R10, R33, R6, RZ ;  /* 0x00000006210ac224 */ /* 0x002fc600078e02ff */
[----:B------:R-:W-:Y:S01]  /*0520*/  ISETP.GT.U32.AND P1, PT, R5, R2, PT ;  /* 0x000000020500720c */ /* 0x000fe20003f24070 */
[----:B------:R-:W-:Y:S02]  /*0530*/  @!P4 IMAD R37, R19, R7, R10 ;  /* 0x000000071325c224 */ /* 0x000fe400078e020a */
[----:B0-----:R-:W-:-:S04]  /*0540*/  @!P5 IMAD R10, R21, R8, RZ ;  /* 0x00000008150ad224 */ /* 0x001fc800078e02ff */
        /* <DEDUP_REMOVED lines=8> */
[----:B------:R-:W0:Y:S11]  /*05d0*/  @!P4 LDC.64 R4, c[0x0][0x390] ;  /* 0x0000e400ff04cb82 */ /* 0x000e360000000a00 */
[----:B------:R-:W-:-:S05]  /*05e0*/  VOTEU.ANY UP1, P1 ;  /* 0x0000000000ff7886 */ /* 0x000fca0000820100 */
[----:B------:R-:W-:Y:S02]  /*05f0*/  @UP1 UIADD3 UR9, UPT, UPT, UR9, 0x1, URZ ;  /* 0x0000000109091890 */ /* 0x000fe4000fffe0ff */
[----:B------:R-:W-:Y:S02]  /*0600*/  UISETP.NE.AND UP1, UPT, UR5, URZ, UPT ;  /* 0x000000ff0500728c */ /* 0x000fe4000bf25270 */
[----:B------:R-:W-:-:S09]  /*0610*/  @!UP0 UIADD3 UR9, UPT, UPT, -UR9, URZ, URZ ;  /* 0x000000ff09098290 */ /* 0x000fd2000fffe1ff */
        /* <DEDUP_REMOVED lines=9> */
[----:B------:R-:W-:-:S03]  /*06b0*/  LEA.HI.X.SX32 R35, R2, RZ, 0x1, P1 ;  /* 0x000000ff02237211 */ /* 0x000fc600008f0eff */
[----:B------:R-:W-:Y:S02]  /*06c0*/  IMAD.WIDE.U32 R34, R3, UR9, R34 ;  /* 0x0000000903227c25 */ /* 0x000fe4000f8e0022 */
[----:B------:R-:W1:Y:S03]  /*06d0*/  @!P5 LDC.64 R2, c[0x0][0x390] ;  /* 0x0000e400ff02db82 */ /* 0x000e660000000a00 */
[----:B------:R-:W-:Y:S02]  /*06e0*/  IADD3 R33, PT, PT, R35, UR5, RZ ;  /* 0x0000000523217c10 */ /* 0x000fe4000fffe0ff */
[-C--:B------:R-:W-:Y:S02]  /*06f0*/  @!P4 MOV R32, R34.reuse ;  /* 0x000000220020c202 */ /* 0x080fe40000000f00 */
[----:B------:R-:W-:-:S03]  /*0700*/  @!P5 MOV R36, R34 ;  /* 0x000000220024d202 */ /* 0x000fc60000000f00 */
[----:B------:R-:W-:Y:S02]  /*0710*/  @!P4 IMAD.WIDE.U32 R18, R19, R6, R32 ;  /* 0x000000061312c225 */ /* 0x000fe400078e0020 */
[----:B------:R-:W2:Y:S03]  /*0720*/  @!P2 LDC.64 R6, c[0x0][0x3e0] ;  /* 0x0000f800ff06ab82 */ /* 0x000ea60000000a00 */
[----:B------:R-:W-:Y:S02]  /*0730*/  @!P4 IADD3 R10, PT, PT, R19, R37, RZ ;  /* 0x00000025130ac210 */ /* 0x000fe40007ffe0ff */
[----:B------:R-:W-:Y:S02]  /*0740*/  @!P5 MOV R37, R33 ;  /* 0x000000210025d202 */ /* 0x000fe40000000f00 */
[----:B0-----:R-:W-:Y:S01]  /*0750*/  @!P4 LEA R12, P1, R18, R4, 0x2 ;  /* 0x00000004120cc211 */ /* 0x001fe200078210ff */
[----:B------:R-:W-:-:S03]  /*0760*/  @!P5 IMAD.WIDE.U32 R8, R13, R8, R36 ;  /* 0x000000080d08d225 */ /* 0x000fc600078e0024 */
[----:B------:R-:W-:Y:S02]  /*0770*/  @!P4 LEA.HI.X R13, R18, R5, R10, 0x2, P1 ;  /* 0x00000005120dc211 */ /* 0x000fe400008f140a */
[----:B------:R-:W-:Y:S02]  /*0780*/  CS2R R4, SRZ ;  /* 0x0000000000047805 */ /* 0x000fe4000001ff00 */
[----:B------:R-:W-:Y:S01]  /*0790*/  SHF.R.S32.HI R10, RZ, 0x1f, R30 ;  /* 0x0000001fff0a7819 */ /* 0x000fe2000001141e */
[----:B------:R-:W0:Y:S01]  /*07a0*/  @!P2 LDC.64 R18, c[0x0][0x390] ;  /* 0x0000e400ff12ab82 */ /* 0x000e220000000a00 */
[----:B------:R-:W-:Y:S02]  /*07b0*/  @!P5 IADD3 R21, PT, PT, R9, R21, RZ ;  /* 0x000000150915d210 */ /* 0x000fe40007ffe0ff */
[----:B-1----:R-:W-:Y:S02]  /*07c0*/  @!P5 LEA R14, P6, R8, R2, 0x2 ;  /* 0x00000002080ed211 */ /* 0x002fe400078c10ff */
[----:B------:R-:W-:-:S02]  /*07d0*/  ISETP.GE.U32.AND P1, PT, R30, UR14, PT ;  /* 0x0000000e1e007c0c */ /* 0x000fc4000bf26070 */
[----:B------:R-:W-:Y:S02]  /*07e0*/  @!P5 LEA.HI.X R15, R8, R3, R21, 0x2, P6 ;  /* 0x00000003080fd211 */ /* 0x000fe400030f1415 */
[----:B------:R-:W-:Y:S01]  /*07f0*/  @!P3 MOV R2, R34 ;  /* 0x000000220002b202 */ /* 0x000fe20000000f00 */
[----:B------:R-:W1:Y:S01]  /*0800*/  @!P3 LDC.64 R8, c[0x0][0x390] ;  /* 0x0000e400ff08bb82 */ /* 0x000e620000000a00 */
[----:B------:R-:W-:Y:S01]  /*0810*/  @!P3 MOV R3, R33 ;  /* 0x000000210003b202 */ /* 0x000fe20000000f00 */
[----:B------:R3:W4:Y:S01]  /*0820*/  @!P5 LDG.E.64 R4, desc[UR12][R14.64] ;  /* 0x0000000c0e04d981 */ /* 0x000722000c1e1b00 */
[----:B------:R-:W-:Y:S01]  /*0830*/  ISETP.GE.AND.EX P1, PT, R10, UR15, PT, P1 ;  /* 0x0000000f0a007c0c */ /* 0x000fe2000bf26310 */
[----:B------:R-:W-:-:S04]  /*0840*/  @!P3 IMAD.WIDE.U32 R28, R17, R28, R2 ;  /* 0x0000001c111cb225 */ /* 0x000fc800078e0002 */
[----:B------:R-:W-:Y:S01]  /*0850*/  HFMA2 R3, -RZ, RZ, 0, 0 ;  /* 0x00000000ff037431 */ /* 0x000fe200000001ff */
[----:B------:R-:W-:Y:S01]  /*0860*/  MOV R2, RZ ;  /* 0x000000ff00027202 */ /* 0x000fe20000000f00 */
[----:B--2---:R-:W-:Y:S01]  /*0870*/  @!P2 IMAD R11, R11, R6, RZ ;  /* 0x000000060b0ba224 */ /* 0x004fe200078e02ff */
[----:B------:R-:W-:Y:S02]  /*0880*/  @!P2 MOV R37, R33 ;  /* 0x000000210025a202 */ /* 0x000fe40000000f00 */
[----:B---3--:R-:W-:Y:S02]  /*0890*/  IADD3 R15, PT, PT, R31, 0x30, RZ ;  /* 0x000000301f0f7810 */ /* 0x008fe40007ffe0ff */
[----:B------:R2:W3:Y:S01]  /*08a0*/  @!P4 LDG.E.64 R2, desc[UR12][R12.64] ;  /* 0x0000000c0c02c981 */ /* 0x0004e2000c1e1b00 */
[----:B------:R-:W-:Y:S01]  /*08b0*/  @!P2 IMAD.MOV.U32 R36, RZ, RZ, R34 ;  /* 0x000000ffff24a224 */ /* 0x000fe200078e0022 */
[----:B------:R-:W-:Y:S01]  /*08c0*/  ISETP.GE.U32.AND P4, PT, R15, UR14, PT ;  /* 0x0000000e0f007c0c */ /* 0x000fe2000bf86070 */
[----:B--2---:R-:W2:Y:S01]  /*08d0*/  @!P1 LDC.64 R12, c[0x0][0x3e0] ;  /* 0x0000f800ff0c9b82 */ /* 0x004ea20000000a00 */
[----:B------:R-:W-:Y:S01]  /*08e0*/  SHF.R.S32.HI R14, RZ, 0x1f, R15 ;  /* 0x0000001fff0e7819 */ /* 0x000fe2000001140f */
[----:B------:R-:W-:-:S02]  /*08f0*/  @!P2 IMAD R11, R20, R7, R11 ;  /* 0x00000007140ba224 */ /* 0x000fc400078e020b */
[----:B------:R-:W-:Y:S01]  /*0900*/  @!P2 IMAD.WIDE.U32 R20, R20, R6, R36 ;  /* 0x000000061414a225 */ /* 0x000fe200078e0024 */
[----:B------:R-:W-:-:S03]  /*0910*/  ISETP.GE.AND.EX P4, PT, R14, UR15, PT, P4 ;  /* 0x0000000f0e007c0c */ /* 0x000fc6000bf86340 */
[----:B------:R-:W5:Y:S01]  /*0920*/  @!P1 LDC.64 R6, c[0x0][0x390] ;  /* 0x0000e400ff069b82 */ /* 0x000f620000000a00 */
[----:B------:R-:W-:Y:S02]  /*0930*/  ISETP.GE.U32.AND P5, PT, R31, UR14, PT ;  /* 0x0000000e1f007c0c */ /* 0x000fe4000bfa6070 */
[----:B------:R-:W-:Y:S02]  /*0940*/  @!P3 IADD3 R17, PT, PT, R29, R16, RZ ;  /* 0x000000101d11b210 */ /* 0x000fe40007ffe0ff */
[----:B------:R-:W-:Y:S02]  /*0950*/  ISETP.GE.AND.EX P5, PT, R22, UR15, PT, P5 ;  /* 0x0000000f16007c0c */ /* 0x000fe4000bfa6350 */
[C---:B-1----:R-:W-:Y:S02]  /*0960*/  @!P3 LEA R16, P6, R28.reuse, R8, 0x2 ;  /* 0x000000081c10b211 */ /* 0x042fe400078c10ff */
[----:B------:R-:W-:Y:S02]  /*0970*/  @!P1 MOV R29, R33 ;  /* 0x00000021001d9202 */ /* 0x000fe40000000f00 */
[----:B------:R-:W-:-:S02]  /*0980*/  @!P3 LEA.HI.X R17, R28, R9, R17, 0x2, P6 ;  /* 0x000000091c11b211 */ /* 0x000fc400030f1411 */
[----:B------:R-:W-:Y:S01]  /*0990*/  @!P1 MOV R28, R34 ;  /* 0x00000022001c9202 */ /* 0x000fe20000000f00 */
[----:B------:R-:W1:Y:S01]  /*09a0*/  @!P4 LDC.64 R8, c[0x0][0x3e0] ;  /* 0x0000f800ff08cb82 */ /* 0x000e620000000a00 */
[----:B------:R-:W-:Y:S01]  /*09b0*/  @!P2 IADD3 R11, PT, PT, R21, R11, RZ ;  /* 0x0000000b150ba210 */ /* 0x000fe20007ffe0ff */
[----:B--2---:R-:W-:Y:S01]  /*09c0*/  @!P1 IMAD R10, R10, R12, RZ ;  /* 0x0000000c0a0a9224 */ /* 0x004fe200078e02ff */
[----:B0-----:R-:W-:Y:S01]  /*09d0*/  @!P2 LEA R18, P6, R20, R18, 0x2 ;  /* 0x000000121412a211 */ /* 0x001fe200078c10ff */
[----:B------:R-:W-:-:S03]  /*09e0*/  @!P1 IMAD.WIDE.U32 R28, R30, R12, R28 ;  /* 0x0000000c1e1c9225 */ /* 0x000fc600078e001c */
[----:B------:R-:W-:Y:S01]  /*09f0*/  @!P2 LEA.HI.X R19, R20, R19, R11, 0x2, P6 ;  /* 0x000000131413a211 */ /* 0x000fe200030f140b */
[----:B------:R-:W-:Y:S02]  /*0a00*/  @!P1 IMAD R13, R30, R13, R10 ;  /* 0x0000000d1e0d9224 */ /* 0x000fe400078e020a */
[----:B------:R-:W0:Y:S01]  /*0a10*/  @!P5 LDC.64 R10, c[0x0][0x3e0] ;  /* 0x0000f800ff0adb82 */ /* 0x000e220000000a00 */
[----:B-----5:R-:W-:Y:S02]  /*0a20*/  @!P1 LEA R20, P6, R28, R6, 0x2 ;  /* 0x000000061c149211 */ /* 0x020fe400078c10ff */
[----:B------:R-:W-:-:S05]  /*0a30*/  @!P1 IADD3 R21, PT, PT, R29, R13, RZ ;  /* 0x0000000d1d159210 */ /* 0x000fca0007ffe0ff */
[----:B------:R-:W2:Y:S01]  /*0a40*/  @!P4 LDC.64 R12, c[0x0][0x390] ;  /* 0x0000e400ff0ccb82 */ /* 0x000ea20000000a00 */
[----:B------:R-:W-:-:S07]  /*0a50*/  @!P1 LEA.HI.X R21, R28, R7, R21, 0x2, P6 ;  /* 0x000000071c159211 */ /* 0x000fce00030f1415 */
[----:B------:R-:W5:Y:S01]  /*0a60*/  @!P5 LDC.64 R6, c[0x0][0x390] ;  /* 0x0000e400ff06db82 */ /* 0x000f620000000a00 */
[----:B------:R-:W-:Y:S01]  /*0a70*/  @!P4 MOV R28, R34 ;  /* 0x00000022001cc202 */ /* 0x000fe20000000f00 */
[----:B-1----:R-:W-:Y:S01]  /*0a80*/  @!P4 IMAD R14, R14, R8, RZ ;  /* 0x000000080e0ec224 */ /* 0x002fe200078e02ff */
[----:B------:R-:W-:-:S03]  /*0a90*/  @!P4 MOV R29, R33 ;  /* 0x00000021001dc202 */ /* 0x000fc60000000f00 */
[C---:B------:R-:W-:Y:S01]  /*0aa0*/  @!P4 IMAD R9, R15.reuse, R9, R14 ;  /* 0x000000090f09c224 */ /* 0x040fe200078e020e */
[----:B------:R-:W-:Y:S01]  /*0ab0*/  @!P5 MOV R14, R34 ;  /* 0x00000022000ed202 */ /* 0x000fe20000000f00 */
[----:B------:R-:W-:Y:S01]  /*0ac0*/  @!P4 IMAD.WIDE.U32 R28, R15, R8, R28 ;  /* 0x000000080f1cc225 */ /* 0x000fe200078e001c */
[----:B------:R-:W-:-:S03]  /*0ad0*/  @!P5 MOV R15, R33 ;  /* 0x00000021000fd202 */ /* 0x000fc60000000f00 */
[-C--:B0-----:R-:W-:Y:S01]  /*0ae0*/  @!P5 IMAD R8, R22, R10.reuse, RZ ;  /* 0x0000000a1608d224 */ /* 0x081fe200078e02ff */
[----:B------:R-:W-:Y:S01]  /*0af0*/  @!P4 IADD3 R9, PT, PT, R29, R9, RZ ;  /* 0x000000091d09c210 */ /* 0x000fe20007ffe0ff */
[----:B------:R-:W-:Y:S01]  /*0b00*/  @!P5 IMAD.WIDE.U32 R14, R31, R10, R14 ;  /* 0x0000000a1f0ed225 */ /* 0x000fe200078e000e */
[----:B--2---:R-:W-:-:S03]  /*0b10*/  @!P4 LEA R12, P6, R28, R12, 0x2 ;  /* 0x0000000c1c0cc211 */ /* 0x004fc600078c10ff */
[----:B------:R-:W-:Y:S01]  /*0b20*/  @!P5 IMAD R11, R31, R11, R8 ;  /* 0x0000000b1f0bd224 */ /* 0x000fe200078e0208 */
[----:B------:R-:W-:-:S04]  /*0b30*/  @!P4 LEA.HI.X R13, R28, R13, R9, 0x2, P6 ;  /* 0x0000000d1c0dc211 */ /* 0x000fc800030f1409 */
[----:B------:R-:W-:Y:S02]  /*0b40*/  @!P5 IADD3 R11, PT, PT, R15, R11, RZ ;  /* 0x0000000b0f0bd210 */ /* 0x000fe40007ffe0ff */
[----:B-----5:R-:W-:-:S04]  /*0b50*/  @!P5 LEA R8, P6, R14, R6, 0x2 ;  /* 0x000000060e08d211 */ /* 0x020fc800078c10ff */
[----:B------:R-:W-:Y:S02]  /*0b60*/  @!P5 LEA.HI.X R9, R14, R7, R11, 0x2, P6 ;  /* 0x000000070e09d211 */ /* 0x000fe400030f140b */
[----:B------:R-:W-:Y:S02]  /*0b70*/  ISETP.GE.U32.AND P6, PT, R27, UR14, PT ;  /* 0x0000000e1b007c0c */ /* 0x000fe4000bfc6070 */
[----:B------:R-:W-:Y:S02]  /*0b80*/  CS2R R6, SRZ ;  /* 0x0000000000067805 */ /* 0x000fe4000001ff00 */
[----:B------:R-:W-:-:S04]  /*0b90*/  ISETP.GE.AND.EX P6, PT, R0, UR15, PT, P6 ;  /* 0x0000000f00007c0c */ /* 0x000fc8000bfc6360 */
[----:B------:R0:W2:Y:S01]  /*0ba0*/  @!P5 LDG.E.64 R6, desc[UR12][R8.64] ;  /* 0x0000000c0806d981 */ /* 0x0000a2000c1e1b00 */
[----:B------:R-:W-:-:S06]  /*0bb0*/  CS2R R10, SRZ ;  /* 0x00000000000a7805 */ /* 0x000fcc000001ff00 */
[----:B------:R1:W5:Y:S02]  /*0bc0*/  @!P3 LDG.E.64 R10, desc[UR12][R16.64] ;  /* 0x0000000c100ab981 */ /* 0x000364000c1e1b00 */
[----:B------:R-:W1:Y:S01]  /*0bd0*/  @!P6 LDC.64 R14, c[0x0][0x3e0] ;  /* 0x0000f800ff0eeb82 */ /* 0x000e620000000a00 */
[----:B0-----:R-:W-:-:S06]  /*0be0*/  CS2R R8, SRZ ;  /* 0x0000000000087805 */ /* 0x001fcc000001ff00 */
[----:B------:R0:W5:Y:S01]  /*0bf0*/  @!P4 LDG.E.64 R8, desc[UR12][R12.64] ;  /* 0x0000000c0c08c981 */ /* 0x000162000c1e1b00 */
[----:B-1----:R-:W1:Y:S01]  /*0c00*/  @!P6 LDC.64 R16, c[0x0][0x390] ;  /* 0x0000e400ff10eb82 */ /* 0x002e620000000a00 */
[----:B0-----:R-:W-:-:S06]  /*0c10*/  CS2R R12, SRZ ;  /* 0x00000000000c7805 */ /* 0x001fcc000001ff00 */
[----:B------:R0:W5:Y:S01]  /*0c20*/  @!P2 LDG.E.64 R12, desc[UR12][R18.64] ;  /* 0x0000000c120ca981 */ /* 0x000162000c1e1b00 */
[----:B------:R-:W-:-:S04]  /*0c30*/  @!P6 IMAD R28, R0, R14, RZ ;  /* 0x0000000e001ce224 */ /* 0x000fc800078e02ff */
[----:B------:R-:W-:Y:S01]  /*0c40*/  @!P6 IMAD R29, R27, R15, R28 ;  /* 0x0000000f1b1de224 */ /* 0x000fe200078e021c */
[----:B0-----:R-:W-:Y:S02]  /*0c50*/  @!P6 MOV R18, R34 ;  /* 0x000000220012e202 */ /* 0x001fe40000000f00 */
[----:B------:R-:W-:-:S03]  /*0c60*/  @!P6 MOV R19, R33 ;  /* 0x000000210013e202 */ /* 0x000fc60000000f00 */
[----:B------:R-:W-:Y:S01]  /*0c70*/  @!P6 IMAD.WIDE.U32 R18, R27, R14, R18 ;  /* 0x0000000e1b12e225 */ /* 0x000fe200078e0012 */
[----:B------:R-:W-:-:S03]  /*0c80*/  CS2R R14, SRZ ;  /* 0x00000000000e7805 */ /* 0x000fc6000001ff00 */
[----:B------:R-:W-:-:S03]  /*0c90*/  @!P6 IMAD.IADD R28, R19, 0x1, R29 ;  /* 0x00000001131ce824 */ /* 0x000fc600078e021d */
[----:B------:R0:W5:Y:S01]  /*0ca0*/  @!P1 LDG.E.64 R14, desc[UR12][R20.64] ;  /* 0x0000000c140e9981 */ /* 0x000162000c1e1b00 */
[----:B-1----:R-:W-:-:S04]  /*0cb0*/  @!P6 LEA R16, P1, R18, R16, 0x2 ;  /* 0x000000101210e211 */ /* 0x002fc800078210ff */
[----:B------:R-:W-:Y:S02]  /*0cc0*/  @!P6 LEA.HI.X R17, R18, R17, R28, 0x2, P1 ;  /* 0x000000111211e211 */ /* 0x000fe400008f141c */
[----:B0-----:R-:W-:-:S06]  /*0cd0*/  CS2R R20, SRZ ;  /* 0x0000000000147805 */ /* 0x001fcc000001ff00 */
[----:B------:R0:W5:Y:S01]  /*0ce0*/  @!P6 LDG.E.64 R20, desc[UR12][R16.64] ;  /* 0x0000000c1014e981 */ /* 0x000162000c1e1b00 */
[----:B------:R-:W-:Y:S01]  /*0cf0*/  ISETP.GT.AND P1, PT, R24, 0x1e, PT ;  /* 0x0000001e1800780c */ /* 0x000fe20003f24270 */
[----:B---3--:R-:W-:-:S04]  /*0d00*/  FMUL.FTZ R29, R3, R3 ;  /* 0x00000003031d7220 */ /* 0x008fc80000410000 */
[----:B------:R-:W-:Y:S01]  /*0d10*/  FFMA.FTZ R18, R2, R2, R29 ;  /* 0x0000000202127223 */ /* 0x000fe2000001001d */
[----:B----4-:R-:W-:-:S04]  /*0d20*/  FMUL.FTZ R29, R5, R5 ;  /* 0x00000005051d7220 */ /* 0x010fc80000410000 */
[----:B------:R-:W-:Y:S01]  /*0d30*/  FFMA.FTZ R29, R4, R4, R29 ;  /* 0x00000004041d7223 */ /* 0x000fe2000001001d */
[----:B0-----:R-:W-:Y:S01]  /*0d40*/  FADD.FTZ R17, R2, R3 ;  /* 0x0000000302117221 */ /* 0x001fe20000010000 */
[----:B--2---:R-:W-:-:S04]  /*0d50*/  FMUL.FTZ R19, R7, R7 ;  /* 0x0000000707137220 */ /* 0x004fc80000410000 */
[----:B------:R-:W-:-:S04]  /*0d60*/  FFMA.FTZ R19, R6, R6, R19 ;  /* 0x0000000606137223 */ /* 0x000fc80000010013 */
[----:B------:R-:W-:-:S04]  /*0d70*/  FADD.FTZ R19, RZ, R19 ;  /* 0x00000013ff137221 */ /* 0x000fc80000010000 */
[----:B------:R-:W-:Y:S01]  /*0d80*/  FADD.FTZ R18, R19, R18 ;  /* 0x0000001213127221 */ /* 0x000fe20000010000 */
[----:B-----5:R-:W-:-:S03]  /*0d90*/  FMUL.FTZ R19, R9, R9 ;  /* 0x0000000909137220 */ /* 0x020fc60000410000 */
[----:B------:R-:W-:Y:S01]  /*0da0*/  FADD.FTZ R18, R18, R29 ;  /* 0x0000001d12127221 */ /* 0x000fe20000010000 */
[----:B------:R-:W-:Y:S01]  /*0db0*/  FADD.FTZ R16, R6, R7 ;  /* 0x0000000706107221 */ /* 0x000fe20000010000 */
[----:B------:R-:W-:-:S03]  /*0dc0*/  FFMA.FTZ R19, R8, R8, R19 ;  /* 0x0000000808137223 */ /* 0x000fc60000010013 */
[----:B------:R-:W-:Y:S01]  /*0dd0*/  FADD.FTZ R16, RZ, R16 ;  /* 0x00000010ff107221 */ /* 0x000fe20000010000 */
[----:B------:R-:W-:Y:S01]  /*0de0*/  FADD.FTZ R18, R18, R19 ;  /* 0x0000001312127221 */ /* 0x000fe20000010000 */
[----:B------:R-:W-:Y:S02]  /*0df0*/  FMUL.FTZ R19, R11, R11 ;  /* 0x0000000b0b137220 */ /* 0x000fe40000410000 */
[----:B------:R-:W-:Y:S01]  /*0e00*/  FADD.FTZ R16, R16, R17 ;  /* 0x0000001110107221 */ /* 0x000fe20000010000 */
[----:B------:R-:W-:Y:S01]  /*0e10*/  FADD.FTZ R17, R4, R5 ;  /* 0x0000000504117221 */ /* 0x000fe20000010000 */
[----:B------:R-:W-:-:S03]  /*0e20*/  FFMA.FTZ R19, R10, R10, R19 ;  /* 0x0000000a0a137223 */ /* 0x000fc60000010013 */
[----:B------:R-:W-:Y:S01]  /*0e30*/  FADD.FTZ R16, R16, R17 ;  /* 0x0000001110107221 */ /* 0x000fe20000010000 */
        /* <DEDUP_REMOVED lines=8> */
[----:B------:R-:W-:-:S04]  /*0ec0*/  FADD.FTZ R17, R12, R13 ;  /* 0x0000000d0c117221 */ /* 0x000fc80000010000 */
        /* <DEDUP_REMOVED lines=9> */
[----:B------:R-:W-:-:S03]  /*0f60*/  FADD.FTZ R16, R16, R17 ;  /* 0x0000001110107221 */ /* 0x000fc60000010000 */
[----:B------:R-:W-:Y:S02]  /*0f70*/  FADD.FTZ R17, R18, R19 ;  /* 0x0000001312117221 */ /* 0x000fe40000010000 */
        /* <DEDUP_REMOVED lines=36> */
.L_x_3938:
[----:B------:R-:W-:Y:S05]  /*11c0*/  BSYNC.RECONVERGENT B0 ;  /* 0x0000000000007941 */ /* 0x000fea0003800200 */
.L_x_3937:
        /* <DEDUP_REMOVED lines=36> */
.L_x_3940:
[----:B------:R-:W-:Y:S05]  /*1410*/  BSYNC.RECONVERGENT B0 ;  /* 0x0000000000007941 */ /* 0x000fea0003800200 */
.L_x_3939:
        /* <DEDUP_REMOVED lines=31> */
.L_x_3943:
[----:B---3--:R-:W2:Y:S04]  /*1610*/  LDG.E.STRONG.GPU R16, desc[UR12][R28.64] ;  /* 0x0000000c1c107981 */ /* 0x008ea8000c1ef900 */
[----:B--2---:R-:W-:Y:S01]  /*1620*/  CCTL.IVALL ;  /* 0x00000000ff00798f */ /* 0x004fe20002000000 */
[----:B------:R-:W-:Y:S05]  /*1630*/  YIELD ;  /* 0x0000000000007946 */ /* 0x000fea0003800000 */
[----:B------:R-:W-:-:S13]  /*1640*/  ISETP.NE.AND P1, PT, R16, R37, PT ;  /* 0x000000251000720c */ /* 0x000fda0003f25270 */
[----:B------:R-:W-:Y:S05]  /*1650*/  @P1 BRA `(.L_x_3943) ;  /* 0xfffffffc00ec1947 */ /* 0x000fea000383ffff */
.L_x_3942:
        /* <DEDUP_REMOVED lines=15> */
.L_x_3945:
        /* <DEDUP_REMOVED lines=25> */
[----:B------:R-:W-:Y:S01]  /*18e0*/  IMAD.U32 R16, RZ, RZ, UR24 ;  /* 0x00000018ff107e24 */ /* 0x000fe2000f8e00ff */
[----:B------:R-:W2:Y:S01]  /*18f0*/  @!P1 LDG.E.64 R28, desc[UR12][R28.64] ;  /* 0x0000000c1c1c9981 */ /* 0x000ea2000c1e1b00 */
        /* <DEDUP_REMOVED lines=64> */
.L_x_3944:
        /* <DEDUP_REMOVED lines=52> */
.L_x_3946:
[----:B------:R-:W-:-:S13]  /*2040*/  LOP3.LUT P1, R16, R23, 0x3, RZ, 0xc0, !PT ;  /* 0x0000000317107812 */ /* 0x000fda000782c0ff */
[----:B------:R-:W-:Y:S05]  /*2050*/  @!P1 BRA `(.L_x_3941) ;  /* 0x0000000000a09947 */ /* 0x000fea0003800000 */
[----:B------:R-:W-:-:S13]  /*2060*/  ISETP.NE.AND P1, PT, R16, 0x1, PT ;  /* 0x000000011000780c */ /* 0x000fda0003f25270 */
[----:B------:R-:W-:Y:S05]  /*2070*/  @!P1 BRA `(.L_x_3947) ;  /* 0x0000000000609947 */ /* 0x000fea0003800000 */
[----:B------:R-:W-:Y:S01]  /*2080*/  IMAD.U32 R16, RZ, RZ, UR5 ;  /* 0x00000005ff107e24 */ /* 0x000fe2000f8e00ff */
[----:B------:R-:W-:-:S04]  /*2090*/  UIADD3 UR9, UPT, UPT, UR5, 0x1, URZ ;  /* 0x0000000105097890 */ /* 0x000fc8000fffe0ff */
[----:B------:R-:W-:Y:S02]  /*20a0*/  ISETP.EQ.OR P3, PT, R16, UR17, P2 ;  /* 0x0000001110007c0c */ /* 0x000fe40009762670 */
[----:B------:R-:W-:-:S04]  /*20b0*/  MOV R16, UR9 ;  /* 0x0000000900107c02 */ /* 0x000fc80008000f00 */
[----:B------:R-:W-:-:S07]  /*20c0*/  ISETP.EQ.OR P1, PT, R16, UR17, P2 ;  /* 0x0000001110007c0c */ /* 0x000fce0009722670 */
        /* <DEDUP_REMOVED lines=19> */
.L_x_3947:
        /* <DEDUP_REMOVED lines=13> */
.L_x_3948:
[----:B------:R-:W-:Y:S05]  /*22d0*/  BSYNC.RECONVERGENT B0 ;  /* 0x0000000000007941 */ /* 0x000fea0003800200 */
.L_x_3941:
[----:B------:R-:W4:Y:S01]  /*22e0*/  S2UR UR9, SR_CgaCtaId ;  /* 0x00000000000979c3 */ /* 0x000f220000008800 */
[----:B------:R-:W0:Y:S01]  /*22f0*/  LDCU UR10, c[0x0][0x414] ;  /* 0x00008280ff0a77ac */ /* 0x000e220008000800 */
[----:B--23--:R-:W-:Y:S01]  /*2300*/  MOV R29, UR7 ;  /* 0x00000007001d7c02 */ /* 0x00cfe20008000f00 */
[----:B------:R-:W-:-:S05]  /*2310*/  UMOV UR5, 0x400 ;  /* 0x0000040000057882 */ /* 0x000fca0000000000 */
[----:B------:R-:W2:Y:S01]  /*2320*/  @P0 LDC.64 R16, c[0x0][0x388] ;  /* 0x0000e200ff100b82 */ /* 0x000ea20000000a00 */
[----:B----4-:R-:W-:Y:S01]  /*2330*/  ULEA UR5, UR9, UR5, 0x18 ;  /* 0x0000000509057291 */ /* 0x010fe2000f8ec0ff */
[----:B--2---:R-:W-:-:S08]  /*2340*/  @P0 IMAD.WIDE R16, R29, 0x8, R16 ;  /* 0x000000081d100825 */ /* 0x004fd000078e0210 */
[----:B------:R0:W-:Y:S02]  /*2350*/  @!P2 STS.64 [UR5+0x78], R18 ;  /* 0x00007812ff00a988 */ /* 0x0001e40008000a05 */
[----:B0-----:R-:W-:Y:S01]  /*2360*/  @P0 FMUL.FTZ R18, R18, UR10 ;  /* 0x0000000a12120c20 */ /* 0x001fe20008410000 */
[----:B------:R-:W-:-:S05]  /*2370*/  @P0 FMUL.FTZ R19, R19, UR10 ;  /* 0x0000000a13130c20 */ /* 0x000fca0008410000 */
[----:B------:R0:W-:Y:S01]  /*2380*/  @P0 STG.E.64 desc[UR12][R16.64], R18 ;  /* 0x0000001210000986 */ /* 0x0001e2000c101b0c */
[----:B------:R-:W-:Y:S08]  /*2390*/  BAR.SYNC.DEFER_BLOCKING 0x0 ;  /* 0x0000000000007b1d */ /* 0x000ff00000010000 */
[----:B0-----:R-:W0:Y:S01]  /*23a0*/  LDC.64 R18, c[0x0][0x398] ;  /* 0x0000e600ff127b82 */ /* 0x001e220000000a00 */
[----:B------:R-:W2:Y:S02]  /*23b0*/  LDS.64 R16, [UR5+0x78] ;  /* 0x00007805ff107984 */ /* 0x000ea40008000a00 */
[----:B--2---:R-:W-:-:S05]  /*23c0*/  FMUL.FTZ R28, R16, UR10 ;  /* 0x0000000a101c7c20 */ /* 0x004fca0008410000 */
[----:B------:R-:W-:Y:S02]  /*23d0*/  R2UR UR5, R28 ;  /* 0x000000001c0572ca */ /* 0x000fe400000e0000 */
[----:B------:R-:W-:-:S04]  /*23e0*/  LOP3.LUT R28, R26, 0xffff, RZ, 0xc0, !PT ;  /* 0x0000ffff1a1c7812 */ /* 0x000fc800078ec0ff */
[----:B------:R-:W-:-:S05]  /*23f0*/  IADD3 R28, PT, PT, R28, UR8, RZ ;  /* 0x000000081c1c7c10 */ /* 0x000fca000fffe0ff */
[----:B0-----:R-:W-:Y:S02]  /*2400*/  IMAD.WIDE R18, R28, 0x2, R18 ;  /* 0x000000021c127825 */ /* 0x001fe400078e0212 */
[----:B-1----:R-:W-:-:S03]  /*2410*/  MOV R36, UR5 ;  /* 0x0000000500247c02 */ /* 0x002fc60008000f00 */
[----:B------:R-:W2:Y:S02]  /*2420*/  LDG.E.U16 R29, desc[UR12][R18.64] ;  /* 0x0000000c121d7981 */ /* 0x000ea4000c1e1500 */
[----:B------:R-:W-:-:S04]  /*2430*/  FMUL.FTZ R36, R36, UR5 ;  /* 0x0000000524247c20 */ /* 0x000fc80008410000 */
[----:B------:R-:W-:Y:S01]  /*2440*/  FFMA.FTZ R36, R17, UR10, -R36 ;  /* 0x0000000a11247c23 */ /* 0x000fe20008010824 */
[----:B------:R-:W0:Y:S01]  /*2450*/  LDCU.U8 UR10, c[0x0][0x3fc] ;  /* 0x00007f80ff0a77ac */ /* 0x000e220008000000 */
[----:B------:R-:W1:Y:S01]  /*2460*/  LDC.64 R16, c[0x0][0x3a0] ;  /* 0x0000e800ff107b82 */ /* 0x000e620000000a00 */
[----:B------:R2:W3:Y:S01]  /*2470*/  LDG.E.U16 R18, desc[UR12][R18.64+0x2] ;  /* 0x0000020c12127981 */ /* 0x0004e2000c1e1500 */
[----:B-1----:R-:W-:-:S05]  /*2480*/  IMAD.WIDE R16, R28, 0x2, R16 ;  /* 0x000000021c107825 */ /* 0x002fca00078e0210 */
[----:B------:R-:W4:Y:S04]  /*2490*/  LDG.E.U16 R28, desc[UR12][R16.64] ;  /* 0x0000000c101c7981 */ /* 0x000f28000c1e1500 */
[----:B------:R4:W5:Y:S01]  /*24a0*/  LDG.E.U16 R37, desc[UR12][R16.64+0x2] ;  /* 0x0000020c10257981 */ /* 0x000962000c1e1500 */
        /* <DEDUP_REMOVED lines=11> */
[----:B--2---:R-:W-:Y:S01]  /*2560*/  SHF.L.U32 R19, R29, 0x10, RZ ;  /* 0x000000101d137819 */ /* 0x004fe200000006ff */
[----:B---3--:R-:W-:Y:S01]  /*2570*/  IMAD.U32 R18, R18, 0x10000, RZ ;  /* 0x0001000012127824 */ /* 0x008fe200078e00ff */
        /* <DEDUP_REMOVED lines=16> */
[----:B------:R-:W-:-:S03]  /*2680*/  FFMA.FTZ R6, R19, R6, R17 ;  /* 0x0000000613067223 */ /* 0x000fc60000010011 */
[----:B------:R-:W-:Y:S01]  /*2690*/  FFMA.FTZ R7, R18, R7, R16 ;  /* 0x0000000712077223 */ /* 0x000fe20000010010 */
[----:B0-----:R-:W-:Y:S02]  /*26a0*/  IMAD R28, R22, UR18, RZ ;  /* 0x00000012161c7c24 */ /* 0x001fe4000f8e02ff */
[----:B------:R-:W-:-:S04]  /*26b0*/  IMAD.WIDE.U32 R36, R31, UR18, R36 ;  /* 0x000000121f247c25 */ /* 0x000fc8000f8e0024 */
[----:B------:R-:W-:Y:S01]  /*26c0*/  IMAD R29, R31, UR19, R28 ;  /* 0x000000131f1d7c24 */ /* 0x000fe2000f8e021c */
[----:B-1----:R-:W-:-:S04]  /*26d0*/  LEA R28, P1, R36, UR10, 0x2 ;  /* 0x0000000a241c7c11 */ /* 0x002fc8000f8210ff */
[----:B------:R-:W-:-:S04]  /*26e0*/  IADD3 R29, PT, PT, R37, R29, RZ ;  /* 0x0000001d251d7210 */ /* 0x000fc80007ffe0ff */
[----:B------:R-:W-:-:S05]  /*26f0*/  LEA.HI.X R29, R36, UR11, R29, 0x2, P1 ;  /* 0x0000000b241d7c11 */ /* 0x000fca00088f141d */
[----:B------:R0:W-:Y:S02]  /*2700*/  STG.E.64 desc[UR12][R28.64], R6 ;  /* 0x000000061c007986 */ /* 0x0001e4000c101b0c */
.L_x_3952:
[----:B------:R-:W-:Y:S05]  /*2710*/  BSYNC.RECONVERGENT B1 ;  /* 0x0000000000017941 */ /* 0x000fea0003800200 */
.L_x_3951:
        /* <DEDUP_REMOVED lines=23> */
.L_x_3954:
[----:B------:R-:W-:Y:S05]  /*2890*/  BSYNC.RECONVERGENT B1 ;  /* 0x0000000000017941 */ /* 0x000fea0003800200 */
.L_x_3953:
        /* <DEDUP_REMOVED lines=21> */
[----:B-1----:R-:W-:-:S03]  /*29f0*/  LEA R6, P1, R2, UR18, 0x2 ;  /* 0x0000001202067c11 */ /* 0x002fc6000f8210ff */
[----:B------:R-:W-:Y:S01]  /*2a00*/  FFMA.FTZ R3, R18, R3, R16 ;  /* 0x0000000312037223 */ /* 0x000fe20000010010 */
[----:B------:R-:W-:Y:S01]  /*2a10*/  LEA.HI.X R7, R2, UR19, R7, 0x2, P1 ;  /* 0x0000001302077c11 */ /* 0x000fe200088f1407 */
[----:B------:R-:W-:-:S04]  /*2a20*/  FMUL.FTZ R2, R4, UR8 ;  /* 0x0000000804027c20 */ /* 0x000fc80008410000 */
[----:B------:R-:W-:-:S05]  /*2a30*/  FFMA.FTZ R2, R19, R2, R17 ;  /* 0x0000000213027223 */ /* 0x000fca0000010011 */
[----:B------:R0:W-:Y:S02]  /*2a40*/  STG.E.64 desc[UR12][R6.64], R2 ;  /* 0x0000000206007986 */ /* 0x0001e4000c101b0c */
.L_x_3956:
[----:B------:R-:W-:Y:S05]  /*2a50*/  BSYNC.RECONVERGENT B1 ;  /* 0x0000000000017941 */ /* 0x000fea0003800200 */
.L_x_3955:
[----:B------:R-:W-:Y:S01]  /*2a60*/  BSSY.RECONVERGENT B1, `(.L_x_3957) ;  /* 0x0000015000017945 */ /* 0x000fe20003800200 */
[C---:B------:R-:W-:Y:S01]  /*2a70*/  VIADD R5, R31.reuse, 0x40 ;  /* 0x000000401f057836 */ /* 0x040fe20000000000 */
[----:B------:R-:W-:Y:S02]  /*2a80*/  IADD3 R4, PT, PT, R31, 0x50, RZ ;  /* 0x000000501f047810 */ /* 0x000fe40007ffe0ff */
[----:B------:R-:W-:Y:S05]  /*2a90*/  @P2 BRA `(.L_x_3958) ;  /* 0x0000000000442947 */ /* 0x000fea0003800000 */
[----:B------:R-:W1:Y:S01]  /*2aa0*/  LDCU.64 UR10, c[0x0][0x3e0] ;  /* 0x00007c00ff0a77ac */ /* 0x000e620008000a00 */
[----:B0-----:R-:W-:Y:S01]  /*2ab0*/  MOV R2, R34 ;  /* 0x0000002200027202 */ /* 0x001fe20000000f00 */
[----:B------:R-:W-:Y:S01]  /*2ac0*/  FADD.FTZ R8, R8, -UR5 ;  /* 0x8000000508087e21 */ /* 0x000fe20008010000 */
[----:B------:R-:W-:Y:S01]  /*2ad0*/  MOV R3, R33 ;  /* 0x0000002100037202 */ /* 0x000fe20000000f00 */
[----:B------:R-:W0:Y:S01]  /*2ae0*/  LDCU.64 UR18, c[0x0][0x380] ;  /* 0x00007000ff1277ac */ /* 0x000e220008000a00 */
[----:B------:R-:W-:Y:S01]  /*2af0*/  FADD.FTZ R9, R9, -UR5 ;  /* 0x8000000509097e21 */ /* 0x000fe20008010000 */
[----:B------:R-:W-:Y:S01]  /*2b00*/  FMUL.FTZ R8, R8, UR8 ;  /* 0x0000000808087c20 */ /* 0x000fe20008410000 */
[----:B-1----:R-:W-:Y:S02]  /*2b10*/  IMAD R29, R29, UR10, RZ ;  /* 0x0000000a1d1d7c24 */ /* 0x002fe4000f8e02ff */
[----:B------:R-:W-:-:S04]  /*2b20*/  IMAD.WIDE.U32 R2, R28, UR10, R2 ;  /* 0x0000000a1c027c25 */ /* 0x000fc8000f8e0002 */
[----:B------:R-:W-:Y:S01]  /*2b30*/  IMAD R29, R28, UR11, R29 ;  /* 0x0000000b1c1d7c24 */ /* 0x000fe2000f8e021d */
[----:B0-----:R-:W-:-:S04]  /*2b40*/  LEA R6, P1, R2, UR18, 0x2 ;  /* 0x0000001202067c11 */ /* 0x001fc8000f8210ff */
[----:B------:R-:W-:Y:S01]  /*2b50*/  IADD3 R29, PT, PT, R3, R29, RZ ;  /* 0x0000001d031d7210 */ /* 0x000fe20007ffe0ff */
[----:B------:R-:W-:-:S03]  /*2b60*/  FMUL.FTZ R3, R9, UR8 ;  /* 0x0000000809037c20 */ /* 0x000fc60008410000 */
[----:B------:R-:W-:Y:S01]  /*2b70*/  LEA.HI.X R7, R2, UR19, R29, 0x2, P1 ;  /* 0x0000001302077c11 */ /* 0x000fe200088f141d */
[----:B------:R-:W-:Y:S01]  /*2b80*/  FFMA.FTZ R2, R19, R8, R17 ;  /* 0x0000000813027223 */ /* 0x000fe20000010011 */
[----:B------:R-:W-:-:S05]  /*2b90*/  FFMA.FTZ R3, R18, R3, R16 ;  /* 0x0000000312037223 */ /* 0x000fca0000010010 */
[----:B------:R1:W-:Y:S02]  /*2ba0*/  STG.E.64 desc[UR12][R6.64], R2 ;  /* 0x0000000206007986 */ /* 0x0003e4000c101b0c */
.L_x_3958:
[----:B------:R-:W-:Y:S05]  /*2bb0*/  BSYNC.RECONVERGENT B1 ;  /* 0x0000000000017941 */ /* 0x000fea0003800200 */
.L_x_3957:
        /* <DEDUP_REMOVED lines=18> */
[----:B------:R-:W-:-:S04]  /*2ce0*/  FADD.FTZ R11, R11, -UR5 ;  /* 0x800000050b0b7e21 */ /* 0x000fc80008010000 */
[----:B------:R-:W-:-:S04]  /*2cf0*/  FMUL.FTZ R3, R11, UR8 ;  /* 0x000000080b037c20 */ /* 0x000fc80008410000 */
[----:B------:R-:W-:Y:S01]  /*2d00*/  FFMA.FTZ R3, R18, R3, R16 ;  /* 0x0000000312037223 */ /* 0x000fe20000010010 */
[----:B0-----:R-:W-:Y:S02]  /*2d10*/  IMAD R2, R2, UR10, RZ ;  /* 0x0000000a02027c24 */ /* 0x001fe4000f8e02ff */
[----:B------:R-:W-:-:S04]  /*2d20*/  IMAD.WIDE.U32 R6, R5, UR10, R6 ;  /* 0x0000000a05067c25 */ /* 0x000fc8000f8e0006 */
[----:B------:R-:W-:Y:S02]  /*2d30*/  IMAD R5, R5, UR11, R2 ;  /* 0x0000000b05057c24 */ /* 0x000fe4000f8e0202 */
[----:B------:R-:W-:Y:S01]  /*2d40*/  FMUL.FTZ R2, R10, UR8 ;  /* 0x000000080a027c20 */ /* 0x000fe20008410000 */
[----:B-1----:R-:W-:Y:S02]  /*2d50*/  LEA R10, P2, R6, UR18, 0x2 ;  /* 0x00000012060a7c11 */ /* 0x002fe4000f8410ff */
[----:B------:R-:W-:Y:S01]  /*2d60*/  IADD3 R5, PT, PT, R7, R5, RZ ;  /* 0x0000000507057210 */ /* 0x000fe20007ffe0ff */
[----:B------:R-:W-:-:S03]  /*2d70*/  FFMA.FTZ R2, R19, R2, R17 ;  /* 0x0000000213027223 */ /* 0x000fc60000010011 */
[----:B------:R-:W-:-:S05]  /*2d80*/  LEA.HI.X R11, R6, UR19, R5, 0x2, P2 ;  /* 0x00000013060b7c11 */ /* 0x000fca00090f1405 */
[----:B------:R0:W-:Y:S02]  /*2d90*/  STG.E.64 desc[UR12][R10.64], R2 ;  /* 0x000000020a007986 */ /* 0x0001e4000c101b0c */
.L_x_3960:
[----:B------:R-:W-:Y:S05]  /*2da0*/  BSYNC.RECONVERGENT B1 ;  /* 0x0000000000017941 */ /* 0x000fea0003800200 */
.L_x_3959:
[----:B------:R-:W-:Y:S04]  /*2db0*/  BSSY.RECONVERGENT B1, `(.L_x_3961) ;  /* 0x0000013000017945 */ /* 0x000fe80003800200 */
[----:B------:R-:W-:Y:S05]  /*2dc0*/  @P3 BRA `(.L_x_3962) ;  /* 0x0000000000443947 */ /* 0x000fea0003800000 */
[----:B------:R-:W1:Y:S01]  /*2dd0*/  LDCU.64 UR10, c[0x0][0x3e0] ;  /* 0x00007c00ff0a77ac */ /* 0x000e620008000a00 */
[----:B------:R-:W-:Y:S01]  /*2de0*/  MOV R6, R34 ;  /* 0x0000002200067202 */ /* 0x000fe20000000f00 */
[----:B------:R-:W-:Y:S01]  /*2df0*/  FADD.FTZ R12, R12, -UR5 ;  /* 0x800000050c0c7e21 */ /* 0x000fe20008010000 */
[----:B------:R-:W-:Y:S01]  /*2e00*/  MOV R7, R33 ;  /* 0x0000002100077202 */ /* 0x000fe20000000f00 */
[----:B------:R-:W2:Y:S01]  /*2e10*/  LDCU.64 UR18, c[0x0][0x380] ;  /* 0x00007000ff1277ac */ /* 0x000ea20008000a00 */
[----:B------:R-:W-:Y:S01]  /*2e20*/  FADD.FTZ R13, R13, -UR5 ;  /* 0x800000050d0d7e21 */ /* 0x000fe20008010000 */
[----:B0-----:R-:W-:-:S03]  /*2e30*/  FMUL.FTZ R2, R12, UR8 ;  /* 0x000000080c027c20 */ /* 0x001fc60008410000 */
[----:B------:R-:W-:Y:S01]  /*2e40*/  FMUL.FTZ R3, R13, UR8 ;  /* 0x000000080d037c20 */ /* 0x000fe20008410000 */
[----:B------:R-:W-:-:S03]  /*2e50*/  FFMA.FTZ R2, R19, R2, R17 ;  /* 0x0000000213027223 */ /* 0x000fc60000010011 */
[----:B------:R-:W-:Y:S01]  /*2e60*/  FFMA.FTZ R3, R18, R3, R16 ;  /* 0x0000000312037223 */ /* 0x000fe20000010010 */
[----:B-1----:R-:W-:Y:S02]  /*2e70*/  IMAD R9, R9, UR10, RZ ;  /* 0x0000000a09097c24 */ /* 0x002fe4000f8e02ff */
[----:B------:R-:W-:-:S04]  /*2e80*/  IMAD.WIDE.U32 R6, R4, UR10, R6 ;  /* 0x0000000a04067c25 */ /* 0x000fc8000f8e0006 */
[----:B------:R-:W-:Y:S01]  /*2e90*/  IMAD R9, R4, UR11, R9 ;  /* 0x0000000b04097c24 */ /* 0x000fe2000f8e0209 */
[----:B--2---:R-:W-:-:S04]  /*2ea0*/  LEA R4, P2, R6, UR18, 0x2 ;  /* 0x0000001206047c11 */ /* 0x004fc8000f8410ff */
[----:B------:R-:W-:-:S04]  /*2eb0*/  IADD3 R9, PT, PT, R7, R9, RZ ;  /* 0x0000000907097210 */ /* 0x000fc80007ffe0ff */
[----:B------:R-:W-:-:S05]  /*2ec0*/  LEA.HI.X R5, R6, UR19, R9, 0x2, P2 ;  /* 0x0000001306057c11 */ /* 0x000fca00090f1409 */
[----:B------:R1:W-:Y:S02]  /*2ed0*/  STG.E.64 desc[UR12][R4.64], R2 ;  /* 0x0000000204007986 */ /* 0x0003e4000c101b0c */
.L_x_3962:
[----:B------:R-:W-:Y:S05]  /*2ee0*/  BSYNC.RECONVERGENT B1 ;  /* 0x0000000000017941 */ /* 0x000fea0003800200 */
.L_x_3961:
[----:B------:R-:W-:Y:S04]  /*2ef0*/  BSSY.RECONVERGENT B1, `(.L_x_3963) ;  /* 0x0000013000017945 */ /* 0x000fe80003800200 */
[----:B------:R-:W-:Y:S05]  /*2f00*/  @P4 BRA `(.L_x_3964) ;  /* 0x0000000000444947 */ /* 0x000fea0003800000 */
[----:B------:R-:W2:Y:S01]  /*2f10*/  LDCU.64 UR10, c[0x0][0x3e0] ;  /* 0x00007c00ff0a77ac */ /* 0x000ea20008000a00 */
[----:B01----:R-:W-:Y:S01]  /*2f20*/  MOV R2, R34 ;  /* 0x0000002200027202 */ /* 0x003fe20000000f00 */
[----:B------:R-:W-:Y:S01]  /*2f30*/  FADD.FTZ R14, R14, -UR5 ;  /* 0x800000050e0e7e21 */ /* 0x000fe20008010000 */
[----:B------:R-:W-:Y:S01]  /*2f40*/  MOV R3, R33 ;  /* 0x0000002100037202 */ /* 0x000fe20000000f00 */
[----:B------:R-:W0:Y:S01]  /*2f50*/  LDCU.64 UR18, c[0x0][0x380] ;  /* 0x00007000ff1277ac */ /* 0x000e220008000a00 */
[----:B------:R-:W-:Y:S01]  /*2f60*/  FADD.FTZ R15, R15, -UR5 ;  /* 0x800000050f0f7e21 */ /* 0x000fe20008010000 */
[----:B------:R-:W-:-:S04]  /*2f70*/  FMUL.FTZ R4, R14, UR8 ;  /* 0x000000080e047c20 */ /* 0x000fc80008410000 */
[----:B------:R-:W-:Y:S01]  /*2f80*/  FFMA.FTZ R4, R19, R4, R17 ;  /* 0x0000000413047223 */ /* 0x000fe20000010011 */
[----:B--2---:R-:W-:Y:S02]  /*2f90*/  IMAD R5, R8, UR10, RZ ;  /* 0x0000000a08057c24 */ /* 0x004fe4000f8e02ff */
[----:B------:R-:W-:-:S04]  /*2fa0*/  IMAD.WIDE.U32 R2, R30, UR10, R2 ;  /* 0x0000000a1e027c25 */ /* 0x000fc8000f8e0002 */
[----:B------:R-:W-:Y:S01]  /*2fb0*/  IMAD R5, R30, UR11, R5 ;  /* 0x0000000b1e057c24 */ /* 0x000fe2000f8e0205 */
[----:B0-----:R-:W-:-:S04]  /*2fc0*/  LEA R6, P2, R2, UR18, 0x2 ;  /* 0x0000001202067c11 */ /* 0x001fc8000f8410ff */
[----:B------:R-:W-:Y:S01]  /*2fd0*/  IADD3 R3, PT, PT, R3, R5, RZ ;  /* 0x0000000503037210 */ /* 0x000fe20007ffe0ff */
[----:B------:R-:W-:-:S03]  /*2fe0*/  FMUL.FTZ R5, R15, UR8 ;  /* 0x000000080f057c20 */ /* 0x000fc60008410000 */
[----:B------:R-:W-:Y:S01]  /*2ff0*/  LEA.HI.X R7, R2, UR19, R3, 0x2, P2 ;  /* 0x0000001302077c11 */ /* 0x000fe200090f1403 */
[----:B------:R-:W-:-:S05]  /*3000*/  FFMA.FTZ R5, R18, R5, R16 ;  /* 0x0000000512057223 */ /* 0x000fca0000010010 */
[----:B------:R2:W-:Y:S02]  /*3010*/  STG.E.64 desc[UR12][R6.64], R4 ;  /* 0x0000000406007986 */ /* 0x0005e4000c101b0c */
.L_x_3964:
[----:B------:R-:W-:Y:S05]  /*3020*/  BSYNC.RECONVERGENT B1 ;  /* 0x0000000000017941 */ /* 0x000fea0003800200 */
.L_x_3963:
[----:B------:R-:W-:Y:S05]  /*3030*/  @P1 BRA `(.L_x_3965) ;  /* 0x0000001000641947 */ /* 0x000fea0003800000 */
[----:B------:R-:W2:Y:S01]  /*3040*/  LDCU.64 UR10, c[0x0][0x3e0] ;  /* 0x00007c00ff0a77ac */ /* 0x000ea20008000a00 */
[----:B01----:R-:W-:Y:S01]  /*3050*/  MOV R2, R34 ;  /* 0x0000002200027202 */ /* 0x003fe20000000f00 */
[----:B------:R-:W-:Y:S02]  /*3060*/  IMAD.MOV.U32 R3, RZ, RZ, R33 ;  /* 0x000000ffff037224 */ /* 0x000fe400078e0021 */
[----:B------:R-:W-:Y:S01]  /*3070*/  FADD.FTZ R20, R20, -UR5 ;  /* 0x8000000514147e21 */ /* 0x000fe20008010000 */
[----:B------:R-:W0:Y:S01]  /*3080*/  LDCU.64 UR14, c[0x0][0x380] ;  /* 0x00007000ff0e77ac */ /* 0x000e220008000a00 */
[----:B------:R-:W-:Y:S02]  /*3090*/  FADD.FTZ R21, R21, -UR5 ;  /* 0x8000000515157e21 */ /* 0x000fe40008010000 */
[----:B------:R-:W-:Y:S02]  /*30a0*/  FMUL.FTZ R20, R20, UR8 ;  /* 0x0000000814147c20 */ /* 0x000fe40008410000 */
[----:B------:R-:W-:-:S02]  /*30b0*/  FMUL.FTZ R21, R21, UR8 ;  /* 0x0000000815157c20 */ /* 0x000fc40008410000 */
[----:B------:R-:W-:Y:S02]  /*30c0*/  FFMA.FTZ R20, R19, R20, R17 ;  /* 0x0000001413147223 */ /* 0x000fe40000010011 */
        /* <DEDUP_REMOVED lines=9> */
.L_x_3950:
        /* <DEDUP_REMOVED lines=20> */
[----:B------:R-:W-:Y:S01]  /*32a0*/  LEA.HI.X R29, R36, UR19, R29, 0x2, P1 ;  /* 0x00000013241d7c11 */ /* 0x000fe200088f141d */
        /* <DEDUP_REMOVED lines=11> */
.L_x_3967:
[----:B------:R-:W-:Y:S05]  /*3360*/  BSYNC.RECONVERGENT B1 ;  /* 0x0000000000017941 */ /* 0x000fea0003800200 */
.L_x_3966:
        /* <DEDUP_REMOVED lines=15> */
[----:B------:R-:W-:-:S04]  /*3460*/  FFMA.FTZ R3, R18, R3, R16 ;  /* 0x0000000312037223 */ /* 0x000fc80000010010 */
[----:B------:R-:W-:Y:S01]  /*3470*/  FMUL.FTZ R36, R3, -1.4426950216293334961 ;  /* 0xbfb8aa3b03247820 */ /* 0x000fe20000410000 */
[----:B0-----:R-:W-:Y:S02]  /*3480*/  IMAD R6, R6, UR14, RZ ;  /* 0x0000000e06067c24 */ /* 0x001fe4000f8e02ff */
[----:B------:R-:W-:-:S03]  /*3490*/  IMAD.WIDE.U32 R28, R37, UR14, R28 ;  /* 0x0000000e251c7c25 */ /* 0x000fc6000f8e001c */
[----:B------:R-:W0:Y:S01]  /*34a0*/  MUFU.EX2 R36, R36 ;  /* 0x0000002400247308 */ /* 0x000e220000000800 */
[----:B------:R-:W-:Y:S01]  /*34b0*/  IMAD R7, R37, UR15, R6 ;  /* 0x0000000f25077c24 */ /* 0x000fe2000f8e0206 */
[----:B-1----:R-:W-:-:S04]  /*34c0*/  LEA R6, P1, R28, UR18, 0x2 ;  /* 0x000000121c067c11 */ /* 0x002fc8000f8210ff */
[----:B------:R-:W-:-:S04]  /*34d0*/  IADD3 R7, PT, PT, R29, R7, RZ ;  /* 0x000000071d077210 */ /* 0x000fc80007ffe0ff */
[----:B------:R-:W-:Y:S01]  /*34e0*/  LEA.HI.X R7, R28, UR19, R7, 0x2, P1 ;  /* 0x000000131c077c11 */ /* 0x000fe200088f1407 */
[----:B------:R-:W-:-:S06]  /*34f0*/  FMUL.FTZ R28, R2, -1.4426950216293334961 ;  /* 0xbfb8aa3b021c7820 */ /* 0x000fcc0000410000 */
        /* <DEDUP_REMOVED lines=8> */
.L_x_3969:
[----:B------:R-:W-:Y:S05]  /*3580*/  BSYNC.RECONVERGENT B1 ;  /* 0x0000000000017941 */ /* 0x000fea0003800200 */
.L_x_3968:
        /* <DEDUP_REMOVED lines=21> */
[----:B------:R-:W-:Y:S02]  /*36e0*/  FMUL.FTZ R2, R4, UR8 ;  /* 0x0000000804027c20 */ /* 0x000fe40008410000 */
[----:B------:R-:W-:Y:S02]  /*36f0*/  FMUL.FTZ R29, R3, -1.4426950216293334961 ;  /* 0xbfb8aa3b031d7820 */ /* 0x000fe40000410000 */
[----:B------:R-:W-:-:S04]  /*3700*/  FFMA.FTZ R2, R19, R2, R17 ;  /* 0x0000000213027223 */ /* 0x000fc80000010011 */
[----:B------:R-:W-:Y:S01]  /*3710*/  FMUL.FTZ R4, R2, -1.4426950216293334961 ;  /* 0xbfb8aa3b02047820 */ /* 0x000fe20000410000 */
        /* <DEDUP_REMOVED lines=9> */
.L_x_3971:
[----:B------:R-:W-:Y:S05]  /*37b0*/  BSYNC.RECONVERGENT B1 ;  /* 0x0000000000017941 */ /* 0x000fea0003800200 */
.L_x_3970:
[----:B------:R-:W-:Y:S01]  /*37c0*/  BSSY.RECONVERGENT B1, `(.L_x_3972) ;  /* 0x0000020000017945 */ /* 0x000fe20003800200 */
[----:B0-----:R-:W-:-:S03]  /*37d0*/  IADD3 R6, PT, PT, R31, 0x50, RZ ;  /* 0x000000501f067810 */ /* 0x001fc60007ffe0ff */
[----:B------:R-:W-:Y:S05]  /*37e0*/  @P4 BRA `(.L_x_3973) ;  /* 0x0000000000744947 */ /* 0x000fea0003800000 */
[----:B------:R-:W-:Y:S01]  /*37f0*/  FADD.FTZ R8, R8, -UR5 ;  /* 0x8000000508087e21 */ /* 0x000fe20008010000 */
[----:B------:R-:W-:Y:S01]  /*3800*/  FADD.FTZ R2, R9, -UR5 ;  /* 0x8000000509027e21 */ /* 0x000fe20008010000 */
[----:B------:R-:W0:Y:S01]  /*3810*/  LDCU.64 UR14, c[0x0][0x3e0] ;  /* 0x00007c00ff0e77ac */ /* 0x000e220008000a00 */
[----:B------:R-:W-:Y:S02]  /*3820*/  VIADD R5, R31, 0x30 ;  /* 0x000000301f057836 */ /* 0x000fe40000000000 */
[----:B------:R-:W-:Y:S01]  /*3830*/  FMUL.FTZ R8, R8, UR8 ;  /* 0x0000000808087c20 */ /* 0x000fe20008410000 */
[----:B------:R-:W-:Y:S01]  /*3840*/  FMUL.FTZ R7, R2, UR8 ;  /* 0x0000000802077c20 */ /* 0x000fe20008410000 */
[----:B------:R-:W1:Y:S02]  /*3850*/  LDCU.64 UR18, c[0x0][0x380] ;  /* 0x00007000ff1277ac */ /* 0x000e640008000a00 */
[----:B------:R-:W-:Y:S01]  /*3860*/  FFMA.FTZ R9, R19, R8, R17 ;  /* 0x0000000813097223 */ /* 0x000fe20000010011 */
        /* <DEDUP_REMOVED lines=21> */
.L_x_3973:
[----:B------:R-:W-:Y:S05]  /*39c0*/  BSYNC.RECONVERGENT B1 ;  /* 0x0000000000017941 */ /* 0x000fea0003800200 */
.L_x_3972:
        /* <DEDUP_REMOVED lines=40> */
.L_x_3975:
[----:B------:R-:W-:Y:S05]  /*3c50*/  BSYNC.RECONVERGENT B1 ;  /* 0x0000000000017941 */ /* 0x000fea0003800200 */
.L_x_3974:
[----:B------:R-:W-:Y:S04]  /*3c60*/  BSSY.RECONVERGENT B1, `(.L_x_3976) ;  /* 0x000001d000017945 */ /* 0x000fe80003800200 */
[----:B------:R-:W-:Y:S05]  /*3c70*/  @P3 BRA `(.L_x_3977) ;  /* 0x00000000006c3947 */ /* 0x000fea0003800000 */
[----:B------:R-:W-:Y:S01]  /*3c80*/  FADD.FTZ R12, R12, -UR5 ;  /* 0x800000050c0c7e21 */ /* 0x000fe20008010000 */
[----:B------:R-:W-:Y:S01]  /*3c90*/  FADD.FTZ R13, R13, -UR5 ;  /* 0x800000050d0d7e21 */ /* 0x000fe20008010000 */
[----:B------:R-:W1:Y:S01]  /*3ca0*/  LDCU.64 UR14, c[0x0][0x3e0] ;  /* 0x00007c00ff0e77ac */ /* 0x000e620008000a00 */
[----:B0-----:R-:W-:Y:S01]  /*3cb0*/  MOV R3, R33 ;  /* 0x0000002100037202 */ /* 0x001fe20000000f00 */
[----:B------:R-:W-:Y:S01]  /*3cc0*/  FMUL.FTZ R10, R12, UR8 ;  /* 0x000000080c0a7c20 */ /* 0x000fe20008410000 */
[----:B------:R-:W-:Y:S01]  /*3cd0*/  FMUL.FTZ R9, R13, UR8 ;  /* 0x000000080d097c20 */ /* 0x000fe20008410000 */
        /* <DEDUP_REMOVED lines=21> */
.L_x_3977:
[----:B------:R-:W-:Y:S05]  /*3e30*/  BSYNC.RECONVERGENT B1 ;  /* 0x0000000000017941 */ /* 0x000fea0003800200 */
.L_x_3976:
[----:B------:R-:W-:Y:S04]  /*3e40*/  BSSY.RECONVERGENT B1, `(.L_x_3978) ;  /* 0x000001d000017945 */ /* 0x000fe80003800200 */
[----:B------:R-:W-:Y:S05]  /*3e50*/  @P4 BRA `(.L_x_3979) ;  /* 0x00000000006c4947 */ /* 0x000fea0003800000 */
[----:B------:R-:W-:Y:S01]  /*3e60*/  FADD.FTZ R14, R14, -UR5 ;  /* 0x800000050e0e7e21 */ /* 0x000fe20008010000 */
[----:B------:R-:W-:Y:S01]  /*3e70*/  FADD.FTZ R15, R15, -UR5 ;  /* 0x800000050f0f7e21 */ /* 0x000fe20008010000 */
[----:B------:R-:W2:Y:S01]  /*3e80*/  LDCU.64 UR14, c[0x0][0x3e0] ;  /* 0x00007c00ff0e77ac */ /* 0x000ea20008000a00 */
[----:B01----:R-:W-:Y:S01]  /*3e90*/  MOV R4, R34 ;  /* 0x0000002200047202 */ /* 0x003fe20000000f00 */
[----:B------:R-:W-:Y:S01]  /*3ea0*/  FMUL.FTZ R6, R14, UR8 ;  /* 0x000000080e067c20 */ /* 0x000fe20008410000 */
[----:B------:R-:W-:Y:S01]  /*3eb0*/  FMUL.FTZ R15, R15, UR8 ;  /* 0x000000080f0f7c20 */ /* 0x000fe20008410000 */
        /* <DEDUP_REMOVED lines=21> */
.L_x_3979:
[----:B------:R-:W-:Y:S05]  /*4010*/  BSYNC.RECONVERGENT B1 ;  /* 0x0000000000017941 */ /* 0x000fea0003800200 */
.L_x_3978:
[----:B------:R-:W-:Y:S05]  /*4020*/  @P1 BRA `(.L_x_3965) ;  /* 0x0000000000681947 */ /* 0x000fea0003800000 */
[----:B------:R-:W-:Y:S01]  /*4030*/  FADD.FTZ R20, R20, -UR5 ;  /* 0x8000000514147e21 */ /* 0x000fe20008010000 */
[----:B------:R-:W-:Y:S01]  /*4040*/  FADD.FTZ R21, R21, -UR5 ;  /* 0x8000000515157e21 */ /* 0x000fe20008010000 */
[----:B------:R-:W3:Y:S01]  /*4050*/  LDCU.64 UR10, c[0x0][0x3e0] ;  /* 0x00007c00ff0a77ac */ /* 0x000ee20008000a00 */
[----:B------:R-:W-:Y:S01]  /*4060*/  MOV R32, R34 ;  /* 0x0000002200207202 */ /* 0x000fe20000000f00 */
[----:B------:R-:W-:Y:S01]  /*4070*/  FMUL.FTZ R20, R20, UR8 ;  /* 0x0000000814147c20 */ /* 0x000fe20008410000 */
[----:B------:R-:W-:Y:S01]  /*4080*/  FMUL.FTZ R21, R21, UR8 ;  /* 0x0000000815157c20 */ /* 0x000fe20008410000 */
[----:B------:R-:W4:Y:S02]  /*4090*/  LDCU.64 UR14, c[0x0][0x380] ;  /* 0x00007000ff0e77ac */ /* 0x000f240008000a00 */
[----:B------:R-:W-:Y:S01]  /*40a0*/  FFMA.FTZ R17, R19, R20, R17 ;  /* 0x0000001413117223 */ /* 0x000fe20000010011 */
[----:B------:R-:W-:-:S03]  /*40b0*/  FFMA.FTZ R16, R18, R21, R16 ;  /* 0x0000001512107223 */ /* 0x000fc60000010010 */
[----:B012---:R-:W-:Y:S01]  /*40c0*/  FMUL.FTZ R2, R17, -1.4426950216293334961 ;  /* 0xbfb8aa3b11027820 */ /* 0x007fe20000410000 */
[----:B------:R-:W-:-:S05]  /*40d0*/  FMUL.FTZ R3, R16, -1.4426950216293334961 ;  /* 0xbfb8aa3b10037820 */ /* 0x000fca0000410000 */
[----:B------:R-:W0:Y:S01]  /*40e0*/  MUFU.EX2 R2, R2 ;  /* 0x0000000200027308 */ /* 0x000e220000000800 */
[----:B---3--:R-:W-:Y:S02]  /*40f0*/  IMAD R6, R0, UR10, RZ ;  /* 0x0000000a00067c24 */ /* 0x008fe4000f8e02ff */
[----:B------:R-:W-:-:S05]  /*4100*/  IMAD.WIDE.U32 R32, R27, UR10, R32 ;  /* 0x0000000a1b207c25 */ /* 0x000fca000f8e0020 */
[----:B------:R-:W1:Y:S01]  /*4110*/  MUFU.EX2 R3, R3 ;  /* 0x0000000300037308 */ /* 0x000e620000000800 */
[----:B------:R-:W-:-:S05]  /*4120*/  IMAD R7, R27, UR11, R6 ;  /* 0x0000000b1b077c24 */ /* 0x000fca000f8e0206 */
[----:B------:R-:W-:Y:S01]  /*4130*/  IADD3 R7, PT, PT, R33, R7, RZ ;  /* 0x0000000721077210 */ /* 0x000fe20007ffe0ff */
[----:B0-----:R-:W-:Y:S01]  /*4140*/  FADD.FTZ R4, R2, 1 ;  /* 0x3f80000002047421 */ /* 0x001fe20000010000 */
[----:B----4-:R-:W-:-:S05]  /*4150*/  LEA R2, P1, R32, UR14, 0x2 ;  /* 0x0000000e20027c11 */ /* 0x010fca000f8210ff */
[----:B------:R-:W0:Y:S01]  /*4160*/  MUFU.RCP R4, R4 ;  /* 0x0000000400047308 */ /* 0x000e220000001000 */
[----:B-1----:R-:W-:Y:S01]  /*4170*/  FADD.FTZ R5, R3, 1 ;  /* 0x3f80000003057421 */ /* 0x002fe20000010000 */
[----:B------:R-:W-:-:S06]  /*4180*/  LEA.HI.X R3, R32, UR15, R7, 0x2, P1 ;  /* 0x0000000f20037c11 */ /* 0x000fcc00088f1407 */
[----:B------:R-:W1:Y:S01]  /*4190*/  MUFU.RCP R5, R5 ;  /* 0x0000000500057308 */ /* 0x000e620000001000 */
[----:B0-----:R-:W-:Y:S01]  /*41a0*/  FMUL.FTZ R6, R17, R4 ;  /* 0x0000000411067220 */ /* 0x001fe20000410000 */
[----:B-1----:R-:W-:-:S05]  /*41b0*/  FMUL.FTZ R7, R16, R5 ;  /* 0x0000000510077220 */ /* 0x002fca0000410000 */
[----:B------:R4:W-:Y:S02]  /*41c0*/  STG.E.64 desc[UR12][R2.64], R6 ;  /* 0x0000000602007986 */ /* 0x0009e4000c101b0c */
.L_x_3965:
[----:B------:R-:W-:Y:S05]  /*41d0*/  BSYNC.RECONVERGENT B0 ;  /* 0x0000000000007941 */ /* 0x000fea0003800200 */
.L_x_3949:
        /* <DEDUP_REMOVED lines=8> */
.L_x_3981:
        /* <DEDUP_REMOVED lines=10> */
.L_x_4558:


//--------------------- .text._Z35group_norm_nhwc_fwd_one_pass_kernelI11Fp32IOBf16WLi256ELi48ELi384EEv26Group_norm_nhwc_fwd_params --------------------------
	.section	.text._Z35group_norm_nhwc_fwd_one_pass_kernelI11Fp32IOBf16WLi256ELi48ELi384EEv26Group_norm_nhwc_fwd_params,"ax",@progbits
	.align	128
        .global         _Z35group_norm_nhwc_fwd_one_pass_kernelI11Fp32IOBf16WLi256ELi48ELi384EEv26Group_norm_nhwc_fwd_params
        .type           _Z35group_norm_nhwc_fwd_one_pass_kernelI11Fp32IOBf16WLi256ELi48ELi384EEv26Group_norm_nhwc_fwd_params,@function
        .size           _Z35group_norm_nhwc_fwd_one_pass_kernelI11Fp32IOBf16WLi256ELi48ELi384EEv26Group_norm_nhwc_fwd_params,(.L_x_4559 - _Z35group_norm_nhwc_fwd_one_pass_kernelI11Fp32IOBf16WLi256ELi48ELi384EEv26Group_norm_nhwc_fwd_params)
        .other          _Z35group_norm_nhwc_fwd_one_pass_kernelI11Fp32IOBf16WLi256ELi48ELi384EEv26Group_norm_nhwc_fwd_params,@"STO_CUDA_ENTRY STV_DEFAULT"
_Z35group_norm_nhwc_fwd_one_pass_kernelI11Fp32IOBf16WLi256ELi48ELi384EEv26Group_norm_nhwc_fwd_params:
.text._Z35group_norm_nhwc_fwd_one_pass_kernelI11Fp32IOBf16WLi256ELi48ELi384EEv26Group_norm_nhwc_fwd_params:
        /* <DEDUP_REMOVED lines=41> */
.L_x_4057:
[----:B0-----:R-:W0:Y:S01]  /*0290*/  LDC R21, c[0x0][0x3f8] ;  /* 0x0000fe00ff157b82 */ /* 0x001e220000000800 */
[----:B--2---:R-:W2:Y:S01]  /*02a0*/  LDCU.64 UR6, c[0x0][0x3e8] ;  /* 0x00007d00ff0677ac */ /* 0x004ea20008000a00 */
[C---:B------:R-:W-:Y:S02]  /*02b0*/  IADD3 R27, PT, PT, R69.reuse, 0xa0, RZ ;  /* 0x000000a0451b7810 */ /* 0x040fe40007ffe0ff */
[C---:B------:R-:W-:Y:S01]  /*02c0*/  IADD3 R35, PT, PT, R69.reuse, 0x50, RZ ;  /* 0x0000005045237810 */ /* 0x040fe20007ffe0ff */
[----:B---3--:R-:W3:Y:S01]  /*02d0*/  LDCU.64 UR10, c[0x0][0x3f0] ;  /* 0x00007e00ff0a77ac */ /* 0x008ee20008000a00 */
[----:B------:R-:W-:Y:S02]  /*02e0*/  SHF.R.S32.HI R29, RZ, 0x1f, R27 ;  /* 0x0000001fff1d7819 */ /* 0x000fe4000001141b */
        /* <DEDUP_REMOVED lines=8> */
[----:B01--4-:R-:W-:Y:S02]  /*0370*/  IABS R17, R21 ;  /* 0x0000001500117213 */ /* 0x013fe40000000000 */
        /* <DEDUP_REMOVED lines=31> */
[----:B------:R-:W-:Y:S02]  /*0570*/  SHF.R.S32.HI R14, RZ, 0x1f, R15 ;  /* 0x0000001fff0e7819 */ /* 0x000fe4000001140f */
[----:B------:R-:W-:Y:S01]  /*0580*/  ISETP.GE.AND.EX P1, PT, R39, UR7, PT, P1 ;  /* 0x0000000727007c0c */ /* 0x000fe2000bf26310 */
[----:B------:R-:W-:Y:S01]  /*0590*/  IMAD R70, R21, R17, R8 ;  /* 0x0000001115467224 */ /* 0x000fe200078e0208 */
[----:B------:R-:W-:Y:S01]  /*05a0*/  ISETP.GE.U32.AND P2, PT, R33, UR6, PT ;  /* 0x0000000621007c0c */ /* 0x000fe2000bf46070 */
[----:B---3--:R-:W-:Y:S02]  /*05b0*/  IMAD R14, R14, UR10, RZ ;  /* 0x0000000a0e0e7c24 */ /* 0x008fe4000f8e02ff */
[----:B------:R-:W-:Y:S01]  /*05c0*/  IMAD R70, R70, 0x30, RZ ;  /* 0x0000003046467824 */ /* 0x000fe200078e02ff */
[----:B------:R-:W-:Y:S01]  /*05d0*/  ISETP.GE.AND.EX P2, PT, R41, UR7, PT, P2 ;  /* 0x0000000729007c0c */ /* 0x000fe2000bf46320 */
[----:B------:R-:W2:Y:S01]  /*05e0*/  @!P3 LDC.64 R22, c[0x0][0x3e0] ;  /* 0x0000f800ff16bb82 */ /* 0x000ea20000000a00 */
[----:B------:R-:W-:-:S02]  /*05f0*/  IMAD R73, R15, UR11, R14 ;  /* 0x0000000b0f497c24 */ /* 0x000fc4000f8e020e */
[----:B------:R-:W-:-:S04]  /*0600*/  IADD3 R74, P5, PT, R70, R75, RZ ;  /* 0x0000004b464a7210 */ /* 0x000fc80007fbe0ff */
[----:B------:R-:W-:Y:S01]  /*0610*/  LEA.HI.X.SX32 R75, R70, RZ, 0x1, P5 ;  /* 0x000000ff464b7211 */ /* 0x000fe200028f0eff */
[----:B------:R-:W3:Y:S01]  /*0620*/  @!P3 LDC.64 R20, c[0x0][0x390] ;  /* 0x0000e400ff14bb82 */ /* 0x000ee20000000a00 */
[----:B------:R-:W-:Y:S01]  /*0630*/  ISETP.GE.U32.AND P5, PT, R32, UR6, PT ;  /* 0x0000000620007c0c */ /* 0x000fe2000bfa6070 */
[----:B------:R-:W-:-:S06]  /*0640*/  IMAD.WIDE.U32 R74, R15, UR10, R74 ;  /* 0x0000000a0f4a7c25 */ /* 0x000fcc000f8e004a */
[----:B------:R-:W4:Y:S01]  /*0650*/  @!P1 LDC.64 R14, c[0x0][0x3e0] ;  /* 0x0000f800ff0e9b82 */ /* 0x000f220000000a00 */
[----:B------:R-:W-:Y:S02]  /*0660*/  IADD3 R73, PT, PT, R75, R73, RZ ;  /* 0x000000494b497210 */ /* 0x000fe40007ffe0ff */
[----:B------:R-:W-:Y:S02]  /*0670*/  @!P4 MOV R72, R74 ;  /* 0x0000004a0048c202 */ /* 0x000fe40000000f00 */
[----:B------:R-:W-:Y:S01]  /*0680*/  @!P3 MOV R29, R73 ;  /* 0x00000049001db202 */ /* 0x000fe20000000f00 */
[----:B--2---:R-:W-:Y:S02]  /*0690*/  @!P3 IMAD R28, R37, R22, RZ ;  /* 0x00000016251cb224 */ /* 0x004fe400078e02ff */
[----:B------:R-:W2:Y:S01]  /*06a0*/  @!P2 LDC.64 R16, c[0x0][0x3e0] ;  /* 0x0000f800ff10ab82 */ /* 0x000ea20000000a00 */
[----:B------:R-:W-:-:S04]  /*06b0*/  @!P4 IMAD.WIDE.U32 R24, R27, R24, R72 ;  /* 0x000000181b18c225 */ /* 0x000fc800078e0048 */
[----:B------:R-:W-:Y:S01]  /*06c0*/  @!P3 IMAD R27, R35, R23, R28 ;  /* 0x00000017231bb224 */ /* 0x000fe200078e021c */
[----:B------:R-:W-:Y:S02]  /*06d0*/  @!P3 MOV R28, R74 ;  /* 0x0000004a001cb202 */ /* 0x000fe40000000f00 */
[----:B------:R-:W-:Y:S02]  /*06e0*/  @!P4 IADD3 R25, PT, PT, R25, R31, RZ ;  /* 0x0000001f1919c210 */ /* 0x000fe40007ffe0ff */
[C---:B0-----:R-:W-:Y:S01]  /*06f0*/  @!P4 LEA R18, P6, R24.reuse, R18, 0x2 ;  /* 0x000000121812c211 */ /* 0x041fe200078c10ff */
[----:B------:R-:W-:Y:S01]  /*0700*/  @!P3 IMAD.WIDE.U32 R22, R35, R22, R28 ;  /* 0x000000162316b225 */ /* 0x000fe200078e001c */
[----:B------:R-:W0:Y:S01]  /*0710*/  @!P1 LDC.64 R30, c[0x0][0x390] ;  /* 0x0000e400ff1e9b82 */ /* 0x000e220000000a00 */
[----:B------:R-:W-:Y:S02]  /*0720*/  SHF.R.S32.HI R35, RZ, 0x1f, R32 ;  /* 0x0000001fff237819 */ /* 0x000fe40000011420 */
[----:B------:R-:W-:Y:S01]  /*0730*/  @!P4 LEA.HI.X R19, R24, R19, R25, 0x2, P6 ;  /* 0x000000131813c211 */ /* 0x000fe200030f1419 */
[----:B----4-:R-:W-:Y:S01]  /*0740*/  @!P1 IMAD R24, R39, R14, RZ ;  /* 0x0000000e27189224 */ /* 0x010fe200078e02ff */
[----:B------:R-:W-:-:S02]  /*0750*/  @!P3 IADD3 R23, PT, PT, R23, R27, RZ ;  /* 0x0000001b1717b210 */ /* 0x000fc40007ffe0ff */
[----:B---3--:R-:W-:Y:S01]  /*0760*/  @!P3 LEA R20, P6, R22, R20, 0x2 ;  /* 0x000000141614b211 */ /* 0x008fe200078c10ff */
[----:B------:R-:W3:Y:S01]  /*0770*/  @!P2 LDC.64 R28, c[0x0][0x390] ;  /* 0x0000e400ff1cab82 */ /* 0x000ee20000000a00 */
[----:B------:R-:W-:Y:S01]  /*0780*/  ISETP.GE.AND.EX P5, PT, R35, UR7, PT, P5 ;  /* 0x0000000723007c0c */ /* 0x000fe2000bfa6350 */
[----:B------:R-:W-:Y:S01]  /*0790*/  @!P1 IMAD R37, R26, R15, R24 ;  /* 0x0000000f1a259224 */ /* 0x000fe200078e0218 */
[----:B------:R-:W-:Y:S01]  /*07a0*/  @!P3 LEA.HI.X R21, R22, R21, R23, 0x2, P6 ;  /* 0x000000151615b211 */ /* 0x000fe200030f1417 */
[----:B--2---:R-:W-:Y:S01]  /*07b0*/  @!P2 IMAD R34, R41, R16, RZ ;  /* 0x000000102922a224 */ /* 0x004fe200078e02ff */
[----:B------:R-:W-:Y:S02]  /*07c0*/  @!P1 MOV R22, R74 ;  /* 0x0000004a00169202 */ /* 0x000fe40000000f00 */
[----:B------:R-:W-:Y:S01]  /*07d0*/  @!P1 MOV R23, R73 ;  /* 0x0000004900179202 */ /* 0x000fe20000000f00 */
[----:B------:R-:W-:Y:S01]  /*07e0*/  @!P2 IMAD R17, R33, R17, R34 ;  /* 0x000000112111a224 */ /* 0x000fe200078e0222 */
[----:B------:R-:W-:-:S02]  /*07f0*/  MOV R15, RZ ;  /* 0x000000ff000f7202 */ /* 0x000fc40000000f00 */
[----:B------:R-:W-:Y:S01]  /*0800*/  IADD3 R41, PT, PT, R69, 0x90, RZ ;  /* 0x0000009045297810 */ /* 0x000fe20007ffe0ff */
[----:B------:R-:W-:Y:S01]  /*0810*/  @!P1 IMAD.WIDE.U32 R22, R26, R14, R22 ;  /* 0x0000000e1a169225 */ /* 0x000fe200078e0016 */
[----:B------:R-:W-:Y:S01]  /*0820*/  MOV R14, RZ ;  /* 0x000000ff000e7202 */ /* 0x000fe20000000f00 */
[----:B------:R-:W2:Y:S01]  /*0830*/  @!P5 LDC.64 R26, c[0x0][0x3e0] ;  /* 0x0000f800ff1adb82 */ /* 0x000ea20000000a00 */
[----:B------:R-:W-:Y:S02]  /*0840*/  @!P2 MOV R24, R74 ;  /* 0x0000004a0018a202 */ /* 0x000fe40000000f00 */
[----:B------:R-:W-:Y:S02]  /*0850*/  @!P2 MOV R25, R73 ;  /* 0x000000490019a202 */ /* 0x000fe40000000f00 */
[----:B------:R-:W4:Y:S01]  /*0860*/  @!P4 LDG.E.64 R14, desc[UR8][R18.64] ;  /* 0x00000008120ec981 */ /* 0x000f22000c1e1b00 */
[----:B------:R-:W-:Y:S02]  /*0870*/  ISETP.GE.U32.AND P4, PT, R41, UR6, PT ;  /* 0x0000000629007c0c */ /* 0x000fe4000bf86070 */
[----:B------:R-:W-:Y:S01]  /*0880*/  SHF.R.S32.HI R39, RZ, 0x1f, R41 ;  /* 0x0000001fff277819 */ /* 0x000fe20000011429 */
[----:B------:R-:W-:Y:S01]  /*0890*/  @!P2 IMAD.WIDE.U32 R24, R33, R16, R24 ;  /* 0x000000102118a225 */ /* 0x000fe200078e0018 */
[----:B------:R-:W-:-:S02]  /*08a0*/  @!P1 IADD3 R16, PT, PT, R23, R37, RZ ;  /* 0x0000002517109210 */ /* 0x000fc40007ffe0ff */
[C---:B0-----:R-:W-:Y:S02]  /*08b0*/  @!P1 LEA R30, P6, R22.reuse, R30, 0x2 ;  /* 0x0000001e161e9211 */ /* 0x041fe400078c10ff */
[----:B------:R-:W-:Y:S02]  /*08c0*/  ISETP.GE.AND.EX P4, PT, R39, UR7, PT, P4 ;  /* 0x0000000727007c0c */ /* 0x000fe4000bf86340 */
[----:B------:R-:W-:Y:S02]  /*08d0*/  @!P1 LEA.HI.X R31, R22, R31, R16, 0x2, P6 ;  /* 0x0000001f161f9211 */ /* 0x000fe400030f1410 */
[----:B------:R-:W-:Y:S02]  /*08e0*/  @!P2 IADD3 R22, PT, PT, R25, R17, RZ ;  /* 0x000000111916a210 */ /* 0x000fe40007ffe0ff */
[----:B---3--:R-:W-:Y:S02]  /*08f0*/  @!P2 LEA R28, P6, R24, R28, 0x2 ;  /* 0x0000001c181ca211 */ /* 0x008fe400078c10ff */
[----:B------:R-:W-:-:S02]  /*0900*/  CS2R R16, SRZ ;  /* 0x0000000000107805 */ /* 0x000fc4000001ff00 */
        /* <DEDUP_REMOVED lines=23> */
[----:B------:R0:W4:Y:S01]  /*0a80*/  @!P2 LDG.E.64 R36, desc[UR8][R28.64] ;  /* 0x000000081c24a981 */ /* 0x000122000c1e1b00 */
        /* <DEDUP_REMOVED lines=14> */
[----:B------:R0:W4:Y:S03]  /*0b70*/  @!P5 LDG.E.64 R38, desc[UR8][R24.64] ;  /* 0x000000081826d981 */ /* 0x000126000c1e1b00 */
        /* <DEDUP_REMOVED lines=16> */
[----:B------:R0:W4:Y:S02]  /*0c80*/  @!P4 LDG.E.64 R40, desc[UR8][R34.64] ;  /* 0x000000082228c981 */ /* 0x000124000c1e1b00 */
        /* <DEDUP_REMOVED lines=38> */
[----:B------:R0:W5:Y:S01]  /*0ef0*/  @!P3 LDG.E.64 R42, desc[UR8][R26.64] ;  /* 0x000000081a2ab981 */ /* 0x000162000c1e1b00 */
        /* <DEDUP_REMOVED lines=15> */
[----:B------:R-:W0:Y:S01]  /*0ff0*/  @!P1 LDC.64 R28, c[0x0][0x390] ;  /* 0x0000e400ff1c9b82 */ /* 0x000e220000000a00 */
[----:B------:R-:W-:Y:S02]  /*1000*/  CS2R R46, SRZ ;  /* 0x00000000002e7805 */ /* 0x000fe4000001ff00 */
[----:B------:R-:W-:-:S04]  /*1010*/  @!P6 MOV R35, R73 ;  /* 0x000000490023e202 */ /* 0x000fc80000000f00 */
[----:B------:R0:W3:Y:S01]  /*1020*/  @!P4 LDG.E.64 R46, desc[UR8][R48.64] ;  /* 0x00000008302ec981 */ /* 0x0000e2000c1e1b00 */
[----:B------:R-:W0:Y:S01]  /*1030*/  @!P3 LDC.64 R20, c[0x0][0x3e0] ;  /* 0x0000f800ff14bb82 */ /* 0x000e220000000a00 */
        /* <DEDUP_REMOVED lines=14> */
[----:B------:R-:W-:Y:S01]  /*1120*/  @!P3 IMAD R25, R63, R20, RZ ;  /* 0x000000143f19b224 */ /* 0x000fe200078e02ff */
        /* <DEDUP_REMOVED lines=10> */
[----:B------:R1:W4:Y:S02]  /*11d0*/  @!P6 LDG.E.64 R50, desc[UR8][R26.64] ;  /* 0x000000081a32e981 */ /* 0x000324000c1e1b00 */
[----:B------:R-:W-:Y:S02]  /*11e0*/  @!P3 IADD3 R20, PT, PT, R25, R21, RZ ;  /* 0x000000151914b210 */ /* 0x000fe40007ffe0ff */
[C---:B0-----:R-:W-:Y:S01]  /*11f0*/  @!P3 LEA R22, P6, R24.reuse, R22, 0x2 ;  /* 0x000000161816b211 */ /* 0x041fe200078c10ff */
[----:B------:R-:W2:Y:S03]  /*1200*/  @!P1 LDG.E.64 R48, desc[UR8][R28.64] ;  /* 0x000000081c309981 */ /* 0x000ea6000c1e1b00 */
[----:B------:R-:W-:Y:S02]  /*1210*/  @!P3 LEA.HI.X R23, R24, R23, R20, 0x2, P6 ;  /* 0x000000171817b211 */ /* 0x000fe400030f1414 */
[----:B------:R-:W0:Y:S01]  /*1220*/  @!P4 LDC.64 R20, c[0x0][0x3e0] ;  /* 0x0000f800ff14cb82 */ /* 0x000e220000000a00 */
[----:B------:R-:W-:-:S06]  /*1230*/  CS2R R52, SRZ ;  /* 0x0000000000347805 */ /* 0x000fcc000001ff00 */
[----:B------:R0:W5:Y:S01]  /*1240*/  @!P3 LDG.E.64 R52, desc[UR8][R22.64] ;  /* 0x000000081634b981 */ /* 0x000162000c1e1b00 */
        /* <DEDUP_REMOVED lines=18> */
[----:B------:R-:W5:Y:S03]  /*1370*/  @!P2 LDG.E.64 R54, desc[UR8][R32.64] ;  /* 0x000000082036a981 */ /* 0x000f66000c1e1b00 */
[C---:B------:R-:W-:Y:S01]  /*1380*/  @!P3 IMAD R23, R12.reuse, R23, R28 ;  /* 0x000000170c17b224 */ /* 0x040fe200078e021c */
[----:B------:R-:W-:Y:S01]  /*1390*/  CS2R R58, SRZ ;  /* 0x00000000003a7805 */ /* 0x000fe2000001ff00 */
[----:B------:R-:W-:Y:S01]  /*13a0*/  @!P3 IMAD.WIDE.U32 R26, R12, R22, R26 ;  /* 0x000000160c1ab225 */ /* 0x000fe200078e001a */
[----:B------:R-:W5:Y:S01]  /*13b0*/  @!P5 LDG.E.64 R56, desc[UR8][R30.64] ;  /* 0x000000081e38d981 */ /* 0x000f62000c1e1b00 */
[----:B------:R-:W-:-:S03]  /*13c0*/  CS2R R60, SRZ ;  /* 0x00000000003c7805 */ /* 0x000fc6000001ff00 */
[----:B------:R-:W-:Y:S01]  /*13d0*/  @!P3 IADD3 R22, PT, PT, R27, R23, RZ ;  /* 0x000000171b16b210 */ /* 0x000fe20007ffe0ff */
[----:B------:R-:W5:Y:S01]  /*13e0*/  @!P4 LDG.E.64 R58, desc[UR8][R24.64] ;  /* 0x00000008183ac981 */ /* 0x000f62000c1e1b00 */
[----:B-1----:R-:W-:-:S04]  /*13f0*/  @!P3 LEA R20, P2, R26, R20, 0x2 ;  /* 0x000000141a14b211 */ /* 0x002fc800078410ff */
[----:B------:R-:W-:-:S05]  /*1400*/  @!P3 LEA.HI.X R21, R26, R21, R22, 0x2, P2 ;  /* 0x000000151a15b211 */ /* 0x000fca00010f1416 */
[----:B------:R4:W5:Y:S01]  /*1410*/  @!P3 LDG.E.64 R60, desc[UR8][R20.64] ;  /* 0x00000008143cb981 */ /* 0x000962000c1e1b00 */
        /* <DEDUP_REMOVED lines=8> */
[----:B----4-:R-:W-:Y:S02]  /*14a0*/  FADD.FTZ R21, R50, R51 ;  /* 0x0000003332157221 */ /* 0x010fe40000010000 */
[----:B------:R-:W-:Y:S01]  /*14b0*/  FADD.FTZ R22, R22, R27 ;  /* 0x0000001b16167221 */ /* 0x000fe20000010000 */
[----:B------:R-:W-:Y:S01]  /*14c0*/  FMUL.FTZ R25, R51, R51 ;  /* 0x0000003333197220 */ /* 0x000fe20000410000 */
[----:B------:R-:W-:Y:S02]  /*14d0*/  FADD.FTZ R23, RZ, R23 ;  /* 0x00000017ff177221 */ /* 0x000fe40000010000 */
[----:B------:R-:W-:Y:S01]  /*14e0*/  FADD.FTZ R21, R22, R21 ;  /* 0x0000001516157221 */ /* 0x000fe20000010000 */
[----:B-----5:R-:W-:Y:S01]  /*14f0*/  FADD.FTZ R22, R52, R53 ;  /* 0x0000003534167221 */ /* 0x020fe20000010000 */
        /* <DEDUP_REMOVED lines=103> */
.L_x_3983:
[----:B------:R-:W-:Y:S05]  /*1b70*/  BSYNC.RECONVERGENT B0 ;  /* 0x0000000000007941 */ /* 0x000fea0003800200 */
.L_x_3982:
        /* <DEDUP_REMOVED lines=36> */
.L_x_3985:
[----:B------:R-:W-:Y:S05]  /*1dc0*/  BSYNC.RECONVERGENT B0 ;  /* 0x0000000000007941 */ /* 0x000fea0003800200 */
.L_x_3984:
        /* <DEDUP_REMOVED lines=25> */
.L_x_3988:
[----:B----4-:R-:W3:Y:S04]  /*1f60*/  LDG.E.STRONG.GPU R22, desc[UR8][R20.64] ;  /* 0x0000000814167981 */ /* 0x010ee8000c1ef900 */
[----:B---3--:R-:W-:Y:S01]  /*1f70*/  CCTL.IVALL ;  /* 0x00000000ff00798f */ /* 0x008fe20002000000 */
[----:B------:R-:W-:Y:S05]  /*1f80*/  YIELD ;  /* 0x0000000000007946 */ /* 0x000fea0003800000 */
[----:B------:R-:W-:-:S13]  /*1f90*/  ISETP.NE.AND P4, PT, R22, R27, PT ;  /* 0x0000001b1600720c */ /* 0x000fda0003f85270 */
[----:B------:R-:W-:Y:S05]  /*1fa0*/  @P4 BRA `(.L_x_3988) ;  /* 0xfffffffc00ec4947 */ /* 0x000fea000383ffff */
.L_x_3987:
        /* <DEDUP_REMOVED lines=15> */
.L_x_3990:
        /* <DEDUP_REMOVED lines=60> */
.L_x_3989:
        /* <DEDUP_REMOVED lines=35> */
.L_x_3991:
        /* <DEDUP_REMOVED lines=18> */
.L_x_3992:
        /* <DEDUP_REMOVED lines=9> */
.L_x_3993:
[----:B------:R-:W-:Y:S05]  /*2840*/  BSYNC.RECONVERGENT B0 ;  /* 0x0000000000007941 */ /* 0x000fea0003800200 */
.L_x_3986:
        /* <DEDUP_REMOVED lines=13> */
[----:B------:R0:W-:Y:S01]  /*2920*/  @P0 STG.E.64 desc[UR8][R26.64], R20 ;  /* 0x000000141a000986 */ /* 0x0001e2000c101b08 */
[C---:B-1----:R-:W-:Y:S01]  /*2930*/  IMAD.WIDE R24, R29.reuse, 0x2, R24 ;  /* 0x000000021d187825 */ /* 0x042fe200078e0218 */
[----:B------:R-:W-:Y:S03]  /*2940*/  BAR.SYNC.DEFER_BLOCKING 0x0 ;  /* 0x0000000000007b1d */ /* 0x000fe60000010000 */
[----:B---3--:R-:W-:-:S03]  /*2950*/  IMAD.WIDE R22, R29, 0x2, R22 ;  /* 0x000000021d167825 */ /* 0x008fc600078e0216 */
[----:B------:R-:W2:Y:S04]  /*2960*/  LDG.E.U16 R28, desc[UR8][R24.64] ;  /* 0x00000008181c7981 */ /* 0x000ea8000c1e1500 */
[----:B------:R-:W3:Y:S04]  /*2970*/  LDG.E.U16 R29, desc[UR8][R24.64+0x2] ;  /* 0x00000208181d7981 */ /* 0x000ee8000c1e1500 */
[----:B------:R-:W4:Y:S04]  /*2980*/  LDG.E.U16 R30, desc[UR8][R22.64] ;  /* 0x00000008161e7981 */ /* 0x000f28000c1e1500 */
[----:B------:R1:W5:Y:S01]  /*2990*/  LDG.E.U16 R31, desc[UR8][R22.64+0x2] ;  /* 0x00000208161f7981 */ /* 0x000362000c1e1500 */
[----:B0-----:R-:W-:Y:S01]  /*29a0*/  HFMA2 R27, -RZ, RZ, 1.875, 0 ;  /* 0x3f800000ff1b7431 */ /* 0x001fe200000001ff */
[----:B------:R-:W-:Y:S02]  /*29b0*/  BSSY.RECONVERGENT B0, `(.L_x_3994) ;  /* 0x0000393000007945 */ /* 0x000fe40003800200 */
[----:B------:R-:W1:Y:S01]  /*29c0*/  LDS.64 R20, [UR4+0x78] ;  /* 0x00007804ff147984 */ /* 0x000e620008000a00 */
[----:B------:R-:W0:Y:S02]  /*29d0*/  LDCU.U8 UR4, c[0x0][0x3fc] ;  /* 0x00007f80ff0477ac */ /* 0x000e240008000000 */
[----:B0-----:R-:W-:Y:S01]  /*29e0*/  UISETP.NE.AND UP0, UPT, UR4, URZ, UPT ;  /* 0x000000ff0400728c */ /* 0x001fe2000bf05270 */
[----:B-1----:R-:W-:-:S04]  /*29f0*/  FMUL.FTZ R22, R20, UR7 ;  /* 0x0000000714167c20 */ /* 0x002fc80008410000 */
        /* <DEDUP_REMOVED lines=26> */
[C---:B------:R-:W-:Y:S01]  /*2ba0*/  FADD.FTZ R48, -R22.reuse, R48 ;  /* 0x0000003016307221 */ /* 0x040fe20000010100 */
[----:B------:R-:W-:Y:S01]  /*2bb0*/  MOV R33, R73 ;  /* 0x0000004900217202 */ /* 0x000fe20000000f00 */
[----:B------:R-:W1:Y:S01]  /*2bc0*/  LDCU.64 UR6, c[0x0][0x380] ;  /* 0x00007000ff0677ac */ /* 0x000e620008000a00 */
[----:B------:R-:W-:Y:S01]  /*2bd0*/  FADD.FTZ R70, -R22, R49 ;  /* 0x0000003116467221 */ /* 0x000fe20000010100 */
[----:B0-----:R-:W-:Y:S02]  /*2be0*/  IMAD R20, R9, UR12, RZ ;  /* 0x0000000c09147c24 */ /* 0x001fe4000f8e02ff */
[----:B------:R-:W-:-:S04]  /*2bf0*/  IMAD.WIDE.U32 R32, R69, UR12, R32 ;  /* 0x0000000c45207c25 */ /* 0x000fc8000f8e0020 */
[----:B------:R-:W-:Y:S02]  /*2c00*/  IMAD R21, R69, UR13, R20 ;  /* 0x0000000d45157c24 */ /* 0x000fe4000f8e0214 */
[----:B------:R-:W-:Y:S01]  /*2c10*/  FMUL.FTZ R20, R48, R27 ;  /* 0x0000001b30147220 */ /* 0x000fe20000410000 */
[----:B-1----:R-:W-:Y:S02]  /*2c20*/  LEA R34, P2, R32, UR6, 0x2 ;  /* 0x0000000620227c11 */ /* 0x002fe4000f8410ff */
[----:B------:R-:W-:Y:S01]  /*2c30*/  IADD3 R29, PT, PT, R33, R21, RZ ;  /* 0x00000015211d7210 */ /* 0x000fe20007ffe0ff */
[----:B------:R-:W-:Y:S01]  /*2c40*/  FMUL.FTZ R21, R70, R27 ;  /* 0x0000001b46157220 */ /* 0x000fe20000410000 */
[----:B------:R-:W-:Y:S02]  /*2c50*/  FFMA.FTZ R20, R26, R20, R23 ;  /* 0x000000141a147223 */ /* 0x000fe40000010017 */
[----:B------:R-:W-:Y:S01]  /*2c60*/  LEA.HI.X R35, R32, UR7, R29, 0x2, P2 ;  /* 0x0000000720237c11 */ /* 0x000fe200090f141d */
[----:B------:R-:W-:-:S05]  /*2c70*/  FFMA.FTZ R21, R25, R21, R24 ;  /* 0x0000001519157223 */ /* 0x000fca0000010018 */
[----:B------:R0:W-:Y:S02]  /*2c80*/  STG.E.64 desc[UR8][R34.64], R20 ;  /* 0x0000001422007986 */ /* 0x0001e4000c101b08 */
.L_x_3997:
[----:B------:R-:W-:Y:S05]  /*2c90*/  BSYNC.RECONVERGENT B1 ;  /* 0x0000000000017941 */ /* 0x000fea0003800200 */
.L_x_3996:
[----:B------:R-:W-:Y:S04]  /*2ca0*/  BSSY.RECONVERGENT B1, `(.L_x_3998) ;  /* 0x0000013000017945 */ /* 0x000fe80003800200 */
[----:B------:R-:W-:Y:S05]  /*2cb0*/  @P3 BRA `(.L_x_3999) ;  /* 0x0000000000443947 */ /* 0x000fea0003800000 */
[----:B------:R-:W1:Y:S01]  /*2cc0*/  LDCU.64 UR6, c[0x0][0x3e0] ;  /* 0x00007c00ff0677ac */ /* 0x000e620008000a00 */
[----:B------:R-:W-:Y:S01]  /*2cd0*/  MOV R32, R74 ;  /* 0x0000004a00207202 */ /* 0x000fe20000000f00 */
[C---:B------:R-:W-:Y:S01]  /*2ce0*/  FADD.FTZ R46, -R22.reuse, R46 ;  /* 0x0000002e162e7221 */ /* 0x040fe20000010100 */
[----:B------:R-:W-:Y:S01]  /*2cf0*/  MOV R33, R73 ;  /* 0x0000004900217202 */ /* 0x000fe20000000f00 */
[----:B------:R-:W2:Y:S01]  /*2d00*/  LDCU.64 UR12, c[0x0][0x380] ;  /* 0x00007000ff0c77ac */ /* 0x000ea20008000a00 */
[----:B------:R-:W-:Y:S01]  /*2d10*/  FADD.FTZ R48, -R22, R47 ;  /* 0x0000002f16307221 */ /* 0x000fe20000010100 */
[----:B0-----:R-:W-:-:S04]  /*2d20*/  FMUL.FTZ R20, R46, R27 ;  /* 0x0000001b2e147220 */ /* 0x001fc80000410000 */
[----:B------:R-:W-:Y:S01]  /*2d30*/  FFMA.FTZ R20, R26, R20, R23 ;  /* 0x000000141a147223 */ /* 0x000fe20000010017 */
[----:B-1----:R-:W-:Y:S02]  /*2d40*/  IMAD R21, R13, UR6, RZ ;  /* 0x000000060d157c24 */ /* 0x002fe4000f8e02ff */
[----:B------:R-:W-:-:S04]  /*2d50*/  IMAD.WIDE.U32 R32, R68, UR6, R32 ;  /* 0x0000000644207c25 */ /* 0x000fc8000f8e0020 */
[----:B------:R-:W-:Y:S01]  /*2d60*/  IMAD R21, R68, UR7, R21 ;  /* 0x0000000744157c24 */ /* 0x000fe2000f8e0215 */
[----:B--2---:R-:W-:-:S04]  /*2d70*/  LEA R34, P2, R32, UR12, 0x2 ;  /* 0x0000000c20227c11 */ /* 0x004fc8000f8410ff */
[----:B------:R-:W-:Y:S01]  /*2d80*/  IADD3 R29, PT, PT, R33, R21, RZ ;  /* 0x00000015211d7210 */ /* 0x000fe20007ffe0ff */
[----:B------:R-:W-:-:S03]  /*2d90*/  FMUL.FTZ R21, R48, R27 ;  /* 0x0000001b30157220 */ /* 0x000fc60000410000 */
[----:B------:R-:W-:Y:S01]  /*2da0*/  LEA.HI.X R35, R32, UR13, R29, 0x2, P2 ;  /* 0x0000000d20237c11 */ /* 0x000fe200090f141d */
[----:B------:R-:W-:-:S05]  /*2db0*/  FFMA.FTZ R21, R25, R21, R24 ;  /* 0x0000001519157223 */ /* 0x000fca0000010018 */
[----:B------:R1:W-:Y:S02]  /*2dc0*/  STG.E.64 desc[UR8][R34.64], R20 ;  /* 0x0000001422007986 */ /* 0x0003e4000c101b08 */
.L_x_3999:
[----:B------:R-:W-:Y:S05]  /*2dd0*/  BSYNC.RECONVERGENT B1 ;  /* 0x0000000000017941 */ /* 0x000fea0003800200 */
.L_x_3998:
[----:B------:R-:W-:Y:S04]  /*2de0*/  BSSY.RECONVERGENT B1, `(.L_x_4000) ;  /* 0x0000013000017945 */ /* 0x000fe80003800200 */
[----:B------:R-:W-:Y:S05]  /*2df0*/  @P4 BRA `(.L_x_4001) ;  /* 0x0000000000444947 */ /* 0x000fea0003800000 */
[----:B------:R-:W0:Y:S01]  /*2e00*/  LDCU.64 UR6, c[0x0][0x3e0] ;  /* 0x00007c00ff0677ac */ /* 0x000e220008000a00 */
[----:B------:R-:W-:Y:S01]  /*2e10*/  MOV R32, R74 ;  /* 0x0000004a00207202 */ /* 0x000fe20000000f00 */
[C---:B------:R-:W-:Y:S01]  /*2e20*/  FADD.FTZ R50, -R22.reuse, R50 ;  /* 0x0000003216327221 */ /* 0x040fe20000010100 */
[----:B------:R-:W-:Y:S01]  /*2e30*/  MOV R33, R73 ;  /* 0x0000004900217202 */ /* 0x000fe20000000f00 */
[----:B------:R-:W2:Y:S01]  /*2e40*/  LDCU.64 UR12, c[0x0][0x380] ;  /* 0x00007000ff0c77ac */ /* 0x000ea20008000a00 */
[----:B------:R-:W-:Y:S01]  /*2e50*/  FADD.FTZ R46, -R22, R51 ;  /* 0x00000033162e7221 */ /* 0x000fe20000010100 */
[----:B01----:R-:W-:Y:S02]  /*2e60*/  IMAD R20, R62, UR6, RZ ;  /* 0x000000063e147c24 */ /* 0x003fe4000f8e02ff */
[----:B------:R-:W-:-:S04]  /*2e70*/  IMAD.WIDE.U32 R32, R67, UR6, R32 ;  /* 0x0000000643207c25 */ /* 0x000fc8000f8e0020 */
[----:B------:R-:W-:Y:S02]  /*2e80*/  IMAD R21, R67, UR7, R20 ;  /* 0x0000000743157c24 */ /* 0x000fe4000f8e0214 */
[----:B------:R-:W-:Y:S01]  /*2e90*/  FMUL.FTZ R20, R50, R27 ;  /* 0x0000001b32147220 */ /* 0x000fe20000410000 */
[----:B--2---:R-:W-:Y:S02]  /*2ea0*/  LEA R34, P2, R32, UR12, 0x2 ;  /* 0x0000000c20227c11 */ /* 0x004fe4000f8410ff */
[----:B------:R-:W-:Y:S01]  /*2eb0*/  IADD3 R29, PT, PT, R33, R21, RZ ;  /* 0x00000015211d7210 */ /* 0x000fe20007ffe0ff */
[----:B------:R-:W-:Y:S01]  /*2ec0*/  FMUL.FTZ R21, R46, R27 ;  /* 0x0000001b2e157220 */ /* 0x000fe20000410000 */
[----:B------:R-:W-:Y:S02]  /*2ed0*/  FFMA.FTZ R20, R26, R20, R23 ;  /* 0x000000141a147223 */ /* 0x000fe40000010017 */
[----:B------:R-:W-:Y:S01]  /*2ee0*/  LEA.HI.X R35, R32, UR13, R29, 0x2, P2 ;  /* 0x0000000d20237c11 */ /* 0x000fe200090f141d */
[----:B------:R-:W-:-:S05]  /*2ef0*/  FFMA.FTZ R21, R25, R21, R24 ;  /* 0x0000001519157223 */ /* 0x000fca0000010018 */
[----:B------:R2:W-:Y:S02]  /*2f00*/  STG.E.64 desc[UR8][R34.64], R20 ;  /* 0x0000001422007986 */ /* 0x0005e4000c101b08 */
.L_x_4001:
[----:B------:R-:W-:Y:S05]  /*2f10*/  BSYNC.RECONVERGENT B1 ;  /* 0x0000000000017941 */ /* 0x000fea0003800200 */
.L_x_4000:
[----:B------:R-:W-:Y:S04]  /*2f20*/  BSSY.RECONVERGENT B1, `(.L_x_4002) ;  /* 0x0000013000017945 */ /* 0x000fe80003800200 */
[----:B------:R-:W-:Y:S05]  /*2f30*/  @P1 BRA `(.L_x_4003) ;  /* 0x0000000000441947 */ /* 0x000fea0003800000 */
[----:B------:R-:W3:Y:S01]  /*2f40*/  LDCU.64 UR6, c[0x0][0x3e0] ;  /* 0x00007c00ff0677ac */ /* 0x000ee20008000a00 */
[----:B------:R-:W-:Y:S01]  /*2f50*/  MOV R32, R74 ;  /* 0x0000004a00207202 */ /* 0x000fe20000000f00 */
[C---:B------:R-:W-:Y:S01]  /*2f60*/  FADD.FTZ R52, -R22.reuse, R52 ;  /* 0x0000003416347221 */ /* 0x040fe20000010100 */
[----:B------:R-:W-:Y:S01]  /*2f70*/  MOV R33, R73 ;  /* 0x0000004900217202 */ /* 0x000fe20000000f00 */
[----:B------:R-:W4:Y:S01]  /*2f80*/  LDCU.64 UR12, c[0x0][0x380] ;  /* 0x00007000ff0c77ac */ /* 0x000f220008000a00 */
[----:B------:R-:W-:Y:S01]  /*2f90*/  FADD.FTZ R46, -R22, R53 ;  /* 0x00000035162e7221 */ /* 0x000fe20000010100 */
[----:B012---:R-:W-:-:S04]  /*2fa0*/  FMUL.FTZ R20, R52, R27 ;  /* 0x0000001b34147220 */ /* 0x007fc80000410000 */
[----:B------:R-:W-:Y:S01]  /*2fb0*/  FFMA.FTZ R20, R26, R20, R23 ;  /* 0x000000141a147223 */ /* 0x000fe20000010017 */
[----:B---3--:R-:W-:Y:S02]  /*2fc0*/  IMAD R21, R63, UR6, RZ ;  /* 0x000000063f157c24 */ /* 0x008fe4000f8e02ff */
[----:B------:R-:W-:-:S04]  /*2fd0*/  IMAD.WIDE.U32 R32, R10, UR6, R32 ;  /* 0x000000060a207c25 */ /* 0x000fc8000f8e0020 */
[----:B------:R-:W-:Y:S01]  /*2fe0*/  IMAD R21, R10, UR7, R21 ;  /* 0x000000070a157c24 */ /* 0x000fe2000f8e0215 */
[----:B----4-:R-:W-:-:S04]  /*2ff0*/  LEA R34, P1, R32, UR12, 0x2 ;  /* 0x0000000c20227c11 */ /* 0x010fc8000f8210ff */
[----:B------:R-:W-:Y:S01]  /*3000*/  IADD3 R29, PT, PT, R33, R21, RZ ;  /* 0x00000015211d7210 */ /* 0x000fe20007ffe0ff */
[----:B------:R-:W-:-:S03]  /*3010*/  FMUL.FTZ R21, R46, R27 ;  /* 0x0000001b2e157220 */ /* 0x000fc60000410000 */
[----:B------:R-:W-:Y:S01]  /*3020*/  LEA.HI.X R35, R32, UR13, R29, 0x2, P1 ;  /* 0x0000000d20237c11 */ /* 0x000fe200088f141d */
[----:B------:R-:W-:-:S05]  /*3030*/  FFMA.FTZ R21, R25, R21, R24 ;  /* 0x0000001519157223 */ /* 0x000fca0000010018 */
[----:B------:R3:W-:Y:S02]  /*3040*/  STG.E.64 desc[UR8][R34.64], R20 ;  /* 0x0000001422007986 */ /* 0x0007e4000c101b08 */
.L_x_4003:
[----:B------:R-:W-:Y:S05]  /*3050*/  BSYNC.RECONVERGENT B1 ;  /* 0x0000000000017941 */ /* 0x000fea0003800200 */
.L_x_4002:
[----:B------:R-:W-:Y:S01]  /*3060*/  ISETP.GE.U32.AND P5, PT, R28, UR10, PT ;  /* 0x0000000a1c007c0c */ /* 0x000fe2000bfa6070 */
[----:B------:R-:W-:Y:S01]  /*3070*/  BSSY.RECONVERGENT B1, `(.L_x_4004) ;  /* 0x000002a000017945 */ /* 0x000fe20003800200 */
[----:B0123--:R-:W-:Y:S02]  /*3080*/  SHF.R.S32.HI R21, RZ, 0x1f, R28 ;  /* 0x0000001fff157819 */ /* 0x00ffe4000001141c */
        /* <DEDUP_REMOVED lines=25> */
[C---:B------:R-:W-:Y:S01]  /*3220*/  FADD.FTZ R42, -R22.reuse, R42 ;  /* 0x0000002a162a7221 */ /* 0x040fe20000010100 */
[----:B------:R-:W-:Y:S01]  /*3230*/  FADD.FTZ R52, -R22, R43 ;  /* 0x0000002b16347221 */ /* 0x000fe20000010100 */
[----:B------:R-:W1:Y:S01]  /*3240*/  LDCU.64 UR12, c[0x0][0x380] ;  /* 0x00007000ff0c77ac */ /* 0x000e620008000a00 */
[----:B0-----:R-:W-:-:S04]  /*3250*/  IMAD R21, R21, UR6, RZ ;  /* 0x0000000615157c24 */ /* 0x001fc8000f8e02ff */
[----:B------:R-:W-:Y:S01]  /*3260*/  IMAD R29, R28, UR7, R21 ;  /* 0x000000071c1d7c24 */ /* 0x000fe2000f8e0215 */
[----:B------:R-:W-:-:S03]  /*3270*/  MOV R21, R73 ;  /* 0x0000004900157202 */ /* 0x000fc60000000f00 */
[----:B------:R-:W-:-:S05]  /*3280*/  IMAD.WIDE.U32 R20, R28, UR6, R20 ;  /* 0x000000061c147c25 */ /* 0x000fca000f8e0014 */
[----:B------:R-:W-:Y:S01]  /*3290*/  IADD3 R29, PT, PT, R21, R29, RZ ;  /* 0x0000001d151d7210 */ /* 0x000fe20007ffe0ff */
[----:B------:R-:W-:Y:S01]  /*32a0*/  FMUL.FTZ R21, R52, R27 ;  /* 0x0000001b34157220 */ /* 0x000fe20000410000 */
[----:B-1----:R-:W-:-:S03]  /*32b0*/  LEA R28, P5, R20, UR12, 0x2 ;  /* 0x0000000c141c7c11 */ /* 0x002fc6000f8a10ff */
[----:B------:R-:W-:Y:S01]  /*32c0*/  FFMA.FTZ R21, R25, R21, R24 ;  /* 0x0000001519157223 */ /* 0x000fe20000010018 */
[----:B------:R-:W-:Y:S01]  /*32d0*/  LEA.HI.X R29, R20, UR13, R29, 0x2, P5 ;  /* 0x0000000d141d7c11 */ /* 0x000fe2000a8f141d */
[----:B------:R-:W-:-:S04]  /*32e0*/  FMUL.FTZ R20, R42, R27 ;  /* 0x0000001b2a147220 */ /* 0x000fc80000410000 */
[----:B------:R-:W-:-:S05]  /*32f0*/  FFMA.FTZ R20, R26, R20, R23 ;  /* 0x000000141a147223 */ /* 0x000fca0000010017 */
[----:B------:R0:W-:Y:S02]  /*3300*/  STG.E.64 desc[UR8][R28.64], R20 ;  /* 0x000000141c007986 */ /* 0x0001e4000c101b08 */
.L_x_4005:
[----:B------:R-:W-:Y:S05]  /*3310*/  BSYNC.RECONVERGENT B1 ;  /* 0x0000000000017941 */ /* 0x000fea0003800200 */
.L_x_4004:
[----:B------:R-:W-:Y:S04]  /*3320*/  BSSY.RECONVERGENT B1, `(.L_x_4006) ;  /* 0x0000013000017945 */ /* 0x000fe80003800200 */
[----:B------:R-:W-:Y:S05]  /*3330*/  @P2 BRA `(.L_x_4007) ;  /* 0x0000000000442947 */ /* 0x000fea0003800000 */
[----:B------:R-:W1:Y:S01]  /*3340*/  LDCU.64 UR6, c[0x0][0x3e0] ;  /* 0x00007c00ff0677ac */ /* 0x000e620008000a00 */
[----:B0-----:R-:W-:Y:S01]  /*3350*/  MOV R20, R74 ;  /* 0x0000004a00147202 */ /* 0x001fe20000000f00 */
[----:B------:R-:W-:Y:S01]  /*3360*/  FADD.FTZ R16, -R22, R16 ;  /* 0x0000001016107221 */ /* 0x000fe20000010100 */
[----:B------:R-:W-:Y:S01]  /*3370*/  MOV R21, R73 ;  /* 0x0000004900157202 */ /* 0x000fe20000000f00 */
[----:B------:R-:W0:Y:S02]  /*3380*/  LDCU.64 UR12, c[0x0][0x380] ;  /* 0x00007000ff0c77ac */ /* 0x000e240008000a00 */
[----:B------:R-:W-:-:S04]  /*3390*/  FMUL.FTZ R16, R16, R27 ;  /* 0x0000001b10107220 */ /* 0x000fc80000410000 */
[----:B------:R-:W-:Y:S01]  /*33a0*/  FFMA.FTZ R16, R26, R16, R23 ;  /* 0x000000101a107223 */ /* 0x000fe20000010017 */
[----:B-1----:R-:W-:Y:S02]  /*33b0*/  IMAD R51, R51, UR6, RZ ;  /* 0x0000000633337c24 */ /* 0x002fe4000f8e02ff */
[----:B------:R-:W-:-:S04]  /*33c0*/  IMAD.WIDE.U32 R20, R30, UR6, R20 ;  /* 0x000000061e147c25 */ /* 0x000fc8000f8e0014 */
[----:B------:R-:W-:Y:S02]  /*33d0*/  IMAD R51, R30, UR7, R51 ;  /* 0x000000071e337c24 */ /* 0x000fe4000f8e0233 */
[----:B------:R-:W-:Y:S01]  /*33e0*/  FADD.FTZ R30, -R22, R17 ;  /* 0x00000011161e7221 */ /* 0x000fe20000010100 */
[----:B0-----:R-:W-:Y:S02]  /*33f0*/  LEA R28, P2, R20, UR12, 0x2 ;  /* 0x0000000c141c7c11 */ /* 0x001fe4000f8410ff */
[----:B------:R-:W-:Y:S01]  /*3400*/  IADD3 R51, PT, PT, R21, R51, RZ ;  /* 0x0000003315337210 */ /* 0x000fe20007ffe0ff */
[----:B------:R-:W-:-:S03]  /*3410*/  FMUL.FTZ R17, R30, R27 ;  /* 0x0000001b1e117220 */ /* 0x000fc60000410000 */
[----:B------:R-:W-:Y:S01]  /*3420*/  LEA.HI.X R29, R20, UR13, R51, 0x2, P2 ;  /* 0x0000000d141d7c11 */ /* 0x000fe200090f1433 */
[----:B------:R-:W-:-:S05]  /*3430*/  FFMA.FTZ R17, R25, R17, R24 ;  /* 0x0000001119117223 */ /* 0x000fca0000010018 */
[----:B------:R1:W-:Y:S02]  /*3440*/  STG.E.64 desc[UR8][R28.64], R16 ;  /* 0x000000101c007986 */ /* 0x0003e4000c101b08 */
.L_x_4007:
[----:B------:R-:W-:Y:S05]  /*3450*/  BSYNC.RECONVERGENT B1 ;  /* 0x0000000000017941 */ /* 0x000fea0003800200 */
.L_x_4006:
[----:B------:R-:W-:Y:S04]  /*3460*/  BSSY.RECONVERGENT B1, `(.L_x_4008) ;  /* 0x0000013000017945 */ /* 0x000fe80003800200 */
[----:B------:R-:W-:Y:S05]  /*3470*/  @P1 BRA `(.L_x_4009) ;  /* 0x0000000000441947 */ /* 0x000fea0003800000 */
[----:B------:R-:W2:Y:S01]  /*3480*/  LDCU.64 UR6, c[0x0][0x3e0] ;  /* 0x00007c00ff0677ac */ /* 0x000ea20008000a00 */
[----:B0-----:R-:W-:Y:S01]  /*3490*/  MOV R20, R74 ;  /* 0x0000004a00147202 */ /* 0x001fe20000000f00 */
[C---:B------:R-:W-:Y:S01]  /*34a0*/  FADD.FTZ R18, -R22.reuse, R18 ;  /* 0x0000001216127221 */ /* 0x040fe20000010100 */
[----:B------:R-:W-:Y:S01]  /*34b0*/  MOV R21, R73 ;  /* 0x0000004900157202 */ /* 0x000fe20000000f00 */
[----:B------:R-:W0:Y:S01]  /*34c0*/  LDCU.64 UR12, c[0x0][0x380] ;  /* 0x00007000ff0c77ac */ /* 0x000e220008000a00 */
[----:B-1----:R-:W-:Y:S01]  /*34d0*/  FADD.FTZ R28, -R22, R19 ;  /* 0x00000013161c7221 */ /* 0x002fe20000010100 */
        /* <DEDUP_REMOVED lines=11> */
.L_x_4009:
[----:B------:R-:W-:Y:S05]  /*3590*/  BSYNC.RECONVERGENT B1 ;  /* 0x0000000000017941 */ /* 0x000fea0003800200 */
.L_x_4008:
[----:B------:R-:W-:Y:S04]  /*35a0*/  BSSY.RECONVERGENT B1, `(.L_x_4010) ;  /* 0x0000013000017945 */ /* 0x000fe80003800200 */
[----:B------:R-:W-:Y:S05]  /*35b0*/  @P6 BRA `(.L_x_4011) ;  /* 0x0000000000446947 */ /* 0x000fea0003800000 */
[----:B------:R-:W3:Y:S01]  /*35c0*/  LDCU.64 UR6, c[0x0][0x3e0] ;  /* 0x00007c00ff0677ac */ /* 0x000ee20008000a00 */
[----:B--2---:R-:W-:Y:S01]  /*35d0*/  MOV R18, R74 ;  /* 0x0000004a00127202 */ /* 0x004fe20000000f00 */
[C---:B------:R-:W-:Y:S01]  /*35e0*/  FADD.FTZ R36, -R22.reuse, R36 ;  /* 0x0000002416247221 */ /* 0x040fe20000010100 */
[----:B------:R-:W-:Y:S01]  /*35f0*/  MOV R19, R73 ;  /* 0x0000004900137202 */ /* 0x000fe20000000f00 */
[----:B------:R-:W2:Y:S01]  /*3600*/  LDCU.64 UR12, c[0x0][0x380] ;  /* 0x00007000ff0c77ac */ /* 0x000ea20008000a00 */
[----:B01----:R-:W-:Y:S01]  /*3610*/  FADD.FTZ R28, -R22, R37 ;  /* 0x00000025161c7221 */ /* 0x003fe20000010100 */
[----:B------:R-:W-:-:S03]  /*3620*/  FMUL.FTZ R16, R36, R27 ;  /* 0x0000001b24107220 */ /* 0x000fc60000410000 */
[----:B------:R-:W-:Y:S01]  /*3630*/  FMUL.FTZ R17, R28, R27 ;  /* 0x0000001b1c117220 */ /* 0x000fe20000410000 */
[----:B------:R-:W-:-:S03]  /*3640*/  FFMA.FTZ R16, R26, R16, R23 ;  /* 0x000000101a107223 */ /* 0x000fc60000010017 */
[----:B------:R-:W-:Y:S01]  /*3650*/  FFMA.FTZ R17, R25, R17, R24 ;  /* 0x0000001119117223 */ /* 0x000fe20000010018 */
[----:B---3--:R-:W-:Y:S02]  /*3660*/  IMAD R48, R48, UR6, RZ ;  /* 0x0000000630307c24 */ /* 0x008fe4000f8e02ff */
[----:B------:R-:W-:-:S04]  /*3670*/  IMAD.WIDE.U32 R18, R47, UR6, R18 ;  /* 0x000000062f127c25 */ /* 0x000fc8000f8e0012 */
[----:B------:R-:W-:Y:S01]  /*3680*/  IMAD R47, R47, UR7, R48 ;  /* 0x000000072f2f7c24 */ /* 0x000fe2000f8e0230 */
[----:B--2---:R-:W-:-:S04]  /*3690*/  LEA R20, P1, R18, UR12, 0x2 ;  /* 0x0000000c12147c11 */ /* 0x004fc8000f8210ff */
[----:B------:R-:W-:-:S04]  /*36a0*/  IADD3 R47, PT, PT, R19, R47, RZ ;  /* 0x0000002f132f7210 */ /* 0x000fc80007ffe0ff */
[----:B------:R-:W-:-:S05]  /*36b0*/  LEA.HI.X R21, R18, UR13, R47, 0x2, P1 ;  /* 0x0000000d12157c11 */ /* 0x000fca00088f142f */
[----:B------:R3:W-:Y:S02]  /*36c0*/  STG.E.64 desc[UR8][R20.64], R16 ;  /* 0x0000001014007986 */ /* 0x0007e4000c101b08 */
.L_x_4011:
[----:B------:R-:W-:Y:S05]  /*36d0*/  BSYNC.RECONVERGENT B1 ;  /* 0x0000000000017941 */ /* 0x000fea0003800200 */
.L_x_4010:
[----:B------:R-:W-:Y:S04]  /*36e0*/  BSSY.RECONVERGENT B1, `(.L_x_4012) ;  /* 0x0000013000017945 */ /* 0x000fe80003800200 */
[----:B------:R-:W-:Y:S05]  /*36f0*/  @P3 BRA `(.L_x_4013) ;  /* 0x0000000000443947 */ /* 0x000fea0003800000 */
[----:B------:R-:W4:Y:S01]  /*3700*/  LDCU.64 UR6, c[0x0][0x3e0] ;  /* 0x00007c00ff0677ac */ /* 0x000f220008000a00 */
[----:B--2---:R-:W-:Y:S01]  /*3710*/  MOV R18, R74 ;  /* 0x0000004a00127202 */ /* 0x004fe20000000f00 */
[C---:B------:R-:W-:Y:S01]  /*3720*/  FADD.FTZ R38, -R22.reuse, R38 ;  /* 0x0000002616267221 */ /* 0x040fe20000010100 */
[----:B------:R-:W-:Y:S01]  /*3730*/  MOV R19, R73 ;  /* 0x0000004900137202 */ /* 0x000fe20000000f00 */
[----:B------:R-:W2:Y:S01]  /*3740*/  LDCU.64 UR12, c[0x0][0x380] ;  /* 0x00007000ff0c77ac */ /* 0x000ea20008000a00 */
[----:B01----:R-:W-:Y:S01]  /*3750*/  FADD.FTZ R28, -R22, R39 ;  /* 0x00000027161c7221 */ /* 0x003fe20000010100 */
[----:B---3--:R-:W-:-:S03]  /*3760*/  FMUL.FTZ R16, R38, R27 ;  /* 0x0000001b26107220 */ /* 0x008fc60000410000 */
[----:B------:R-:W-:Y:S01]  /*3770*/  FMUL.FTZ R17, R28, R27 ;  /* 0x0000001b1c117220 */ /* 0x000fe20000410000 */
[----:B------:R-:W-:-:S03]  /*3780*/  FFMA.FTZ R16, R26, R16, R23 ;  /* 0x000000101a107223 */ /* 0x000fc60000010017 */
        /* <DEDUP_REMOVED lines=8> */
.L_x_4013:
[----:B------:R-:W-:Y:S05]  /*3810*/  BSYNC.RECONVERGENT B1 ;  /* 0x0000000000017941 */ /* 0x000fea0003800200 */
.L_x_4012:
[----:B------:R-:W-:Y:S04]  /*3820*/  BSSY.RECONVERGENT B1, `(.L_x_4014) ;  /* 0x0000013000017945 */ /* 0x000fe80003800200 */
[----:B------:R-:W-:Y:S05]  /*3830*/  @P4 BRA `(.L_x_4015) ;  /* 0x0000000000444947 */ /* 0x000fea0003800000 */
[----:B------:R-:W5:Y:S01]  /*3840*/  LDCU.64 UR6, c[0x0][0x3e0] ;  /* 0x00007c00ff0677ac */ /* 0x000f620008000a00 */
[----:B--2---:R-:W-:Y:S01]  /*3850*/  MOV R18, R74 ;  /* 0x0000004a00127202 */ /* 0x004fe20000000f00 */
[C---:B------:R-:W-:Y:S01]  /*3860*/  FADD.FTZ R40, -R22.reuse, R40 ;  /* 0x0000002816287221 */ /* 0x040fe20000010100 */
[----:B------:R-:W-:Y:S01]  /*3870*/  MOV R19, R73 ;  /* 0x0000004900137202 */ /* 0x000fe20000000f00 */
[----:B------:R-:W2:Y:S01]  /*3880*/  LDCU.64 UR12, c[0x0][0x380] ;  /* 0x00007000ff0c77ac */ /* 0x000ea20008000a00 */
[----:B01----:R-:W-:Y:S01]  /*3890*/  FADD.FTZ R28, -R22, R41 ;  /* 0x00000029161c7221 */ /* 0x003fe20000010100 */
[----:B---34-:R-:W-:-:S03]  /*38a0*/  FMUL.FTZ R16, R40, R27 ;  /* 0x0000001b28107220 */ /* 0x018fc60000410000 */
[----:B------:R-:W-:Y:S01]  /*38b0*/  FMUL.FTZ R17, R28, R27 ;  /* 0x0000001b1c117220 */ /* 0x000fe20000410000 */
[----:B------:R-:W-:-:S03]  /*38c0*/  FFMA.FTZ R16, R26, R16, R23 ;  /* 0x000000101a107223 */ /* 0x000fc60000010017 */
[----:B------:R-:W-:Y:S01]  /*38d0*/  FFMA.FTZ R17, R25, R17, R24 ;  /* 0x0000001119117223 */ /* 0x000fe20000010018 */
[----:B-----5:R-:W-:Y:S02]  /*38e0*/  IMAD R32, R32, UR6, RZ ;  /* 0x0000000620207c24 */ /* 0x020fe4000f8e02ff */
[----:B------:R-:W-:-:S04]  /*38f0*/  IMAD.WIDE.U32 R18, R31, UR6, R18 ;  /* 0x000000061f127c25 */ /* 0x000fc8000f8e0012 */
[----:B------:R-:W-:Y:S01]  /*3900*/  IMAD R31, R31, UR7, R32 ;  /* 0x000000071f1f7c24 */ /* 0x000fe2000f8e0220 */
[----:B--2---:R-:W-:-:S04]  /*3910*/  LEA R20, P1, R18, UR12, 0x2 ;  /* 0x0000000c12147c11 */ /* 0x004fc8000f8210ff */
[----:B------:R-:W-:-:S04]  /*3920*/  IADD3 R31, PT, PT, R19, R31, RZ ;  /* 0x0000001f131f7210 */ /* 0x000fc80007ffe0ff */
[----:B------:R-:W-:-:S05]  /*3930*/  LEA.HI.X R21, R18, UR13, R31, 0x2, P1 ;  /* 0x0000000d12157c11 */ /* 0x000fca00088f141f */
[----:B------:R0:W-:Y:S02]  /*3940*/  STG.E.64 desc[UR8][R20.64], R16 ;  /* 0x0000001014007986 */ /* 0x0001e4000c101b08 */
.L_x_4015:
[----:B------:R-:W-:Y:S05]  /*3950*/  BSYNC.RECONVERGENT B1 ;  /* 0x0000000000017941 */ /* 0x000fea0003800200 */
.L_x_4014:
[----:B------:R-:W-:Y:S01]  /*3960*/  ISETP.GE.U32.AND P5, PT, R33, UR10, PT ;  /* 0x0000000a21007c0c */ /* 0x000fe2000bfa6070 */
[----:B------:R-:W-:Y:S01]  /*3970*/  BSSY.RECONVERGENT B1, `(.L_x_4016) ;  /* 0x0000024000017945 */ /* 0x000fe20003800200 */
[----:B--2---:R-:W-:Y:S02]  /*3980*/  SHF.R.S32.HI R18, RZ, 0x1f, R33 ;  /* 0x0000001fff127819 */ /* 0x004fe40000011421 */
[C---:B01----:R-:W-:Y:S02]  /*3990*/  IADD3 R28, PT, PT, R69.reuse, 0xc0, RZ ;  /* 0x000000c0451c7810 */ /* 0x043fe40007ffe0ff */
[----:B------:R-:W-:Y:S02]  /*39a0*/  ISETP.GE.AND.EX P5, PT, R18, UR11, PT, P5 ;  /* 0x0000000b12007c0c */ /* 0x000fe4000bfa6350 */
[----:B---34-:R-:W-:Y:S02]  /*39b0*/  IADD3 R20, PT, PT, R69, 0xd0, RZ ;  /* 0x000000d045147810 */ /* 0x018fe40007ffe0ff */
        /* <DEDUP_REMOVED lines=18> */
[----:B------:R-:W1:Y:S01]  /*3ae0*/  LDCU.64 UR12, c[0x0][0x380] ;  /* 0x00007000ff0c77ac */ /* 0x000e620008000a00 */
[----:B------:R-:W-:-:S04]  /*3af0*/  FADD.FTZ R30, -R22, R15 ;  /* 0x0000000f161e7221 */ /* 0x000fc80000010100 */
[----:B------:R-:W-:-:S04]  /*3b00*/  FMUL.FTZ R19, R30, R27 ;  /* 0x0000001b1e137220 */ /* 0x000fc80000410000 */
[----:B------:R-:W-:Y:S01]  /*3b10*/  FFMA.FTZ R19, R25, R19, R24 ;  /* 0x0000001319137223 */ /* 0x000fe20000010018 */
[----:B0-----:R-:W-:Y:S02]  /*3b20*/  IMAD R18, R18, UR6, RZ ;  /* 0x0000000612127c24 */ /* 0x001fe4000f8e02ff */
[----:B------:R-:W-:-:S04]  /*3b30*/  IMAD.WIDE.U32 R16, R33, UR6, R16 ;  /* 0x0000000621107c25 */ /* 0x000fc8000f8e0010 */
[----:B------:R-:W-:Y:S02]  /*3b40*/  IMAD R33, R33, UR7, R18 ;  /* 0x0000000721217c24 */ /* 0x000fe4000f8e0212 */
[----:B------:R-:W-:Y:S01]  /*3b50*/  FMUL.FTZ R18, R14, R27 ;  /* 0x0000001b0e127220 */ /* 0x000fe20000410000 */
[----:B-1----:R-:W-:Y:S02]  /*3b60*/  LEA R14, P5, R16, UR12, 0x2 ;  /* 0x0000000c100e7c11 */ /* 0x002fe4000f8a10ff */
[----:B------:R-:W-:Y:S01]  /*3b70*/  IADD3 R33, PT, PT, R17, R33, RZ ;  /* 0x0000002111217210 */ /* 0x000fe20007ffe0ff */
[----:B------:R-:W-:-:S03]  /*3b80*/  FFMA.FTZ R18, R26, R18, R23 ;  /* 0x000000121a127223 */ /* 0x000fc60000010017 */
[----:B------:R-:W-:-:S05]  /*3b90*/  LEA.HI.X R15, R16, UR13, R33, 0x2, P5 ;  /* 0x0000000d100f7c11 */ /* 0x000fca000a8f1421 */
[----:B------:R0:W-:Y:S02]  /*3ba0*/  STG.E.64 desc[UR8][R14.64], R18 ;  /* 0x000000120e007986 */ /* 0x0001e4000c101b08 */
.L_x_4017:
[----:B------:R-:W-:Y:S05]  /*3bb0*/  BSYNC.RECONVERGENT B1 ;  /* 0x0000000000017941 */ /* 0x000fea0003800200 */
.L_x_4016:
[----:B------:R-:W-:Y:S04]  /*3bc0*/  BSSY.RECONVERGENT B1, `(.L_x_4018) ;  /* 0x0000013000017945 */ /* 0x000fe80003800200 */
[----:B------:R-:W-:Y:S05]  /*3bd0*/  @P2 BRA `(.L_x_4019) ;  /* 0x0000000000442947 */ /* 0x000fea0003800000 */
[----:B------:R-:W1:Y:S01]  /*3be0*/  LDCU.64 UR6, c[0x0][0x3e0] ;  /* 0x00007c00ff0677ac */ /* 0x000e620008000a00 */
[----:B0-----:R-:W-:Y:S01]  /*3bf0*/  MOV R14, R74 ;  /* 0x0000004a000e7202 */ /* 0x001fe20000000f00 */
        /* <DEDUP_REMOVED lines=12> */
[----:B------:R-:W-:-:S04]  /*3cc0*/  IADD3 R17, PT, PT, R15, R17, RZ ;  /* 0x000000110f117210 */ /* 0x000fc80007ffe0ff */
[----:B------:R-:W-:-:S05]  /*3cd0*/  LEA.HI.X R17, R14, UR13, R17, 0x2, P2 ;  /* 0x0000000d0e117c11 */ /* 0x000fca00090f1411 */
[----:B------:R1:W-:Y:S02]  /*3ce0*/  STG.E.64 desc[UR8][R16.64], R18 ;  /* 0x0000001210007986 */ /* 0x0003e4000c101b08 */
.L_x_4019:
[----:B------:R-:W-:Y:S05]  /*3cf0*/  BSYNC.RECONVERGENT B1 ;  /* 0x0000000000017941 */ /* 0x000fea0003800200 */
.L_x_4018:
[----:B------:R-:W-:Y:S04]  /*3d00*/  BSSY.RECONVERGENT B1, `(.L_x_4020) ;  /* 0x0000013000017945 */ /* 0x000fe80003800200 */
[----:B------:R-:W-:Y:S05]  /*3d10*/  @P1 BRA `(.L_x_4021) ;  /* 0x0000000000441947 */ /* 0x000fea0003800000 */
[----:B------:R-:W2:Y:S01]  /*3d20*/  LDCU.64 UR6, c[0x0][0x3e0] ;  /* 0x00007c00ff0677ac */ /* 0x000ea20008000a00 */
[----:B0-----:R-:W-:Y:S01]  /*3d30*/  MOV R14, R74 ;  /* 0x0000004a000e7202 */ /* 0x001fe20000000f00 */
[----:B------:R-:W-:Y:S01]  /*3d40*/  FADD.FTZ R54, -R22, R54 ;  /* 0x0000003616367221 */ /* 0x000fe20000010100 */
[----:B------:R-:W-:Y:S01]  /*3d50*/  MOV R15, R73 ;  /* 0x00000049000f7202 */ /* 0x000fe20000000f00 */
[----:B------:R-:W0:Y:S02]  /*3d60*/  LDCU.64 UR12, c[0x0][0x380] ;  /* 0x00007000ff0c77ac */ /* 0x000e240008000a00 */
[----:B-1----:R-:W-:-:S04]  /*3d70*/  FMUL.FTZ R18, R54, R27 ;  /* 0x0000001b36127220 */ /* 0x002fc80000410000 */
[----:B------:R-:W-:Y:S01]  /*3d80*/  FFMA.FTZ R18, R26, R18, R23 ;  /* 0x000000121a127223 */ /* 0x000fe20000010017 */
[----:B--2---:R-:W-:Y:S02]  /*3d90*/  IMAD R29, R29, UR6, RZ ;  /* 0x000000061d1d7c24 */ /* 0x004fe4000f8e02ff */
        /* <DEDUP_REMOVED lines=9> */
.L_x_4021:
[----:B------:R-:W-:Y:S05]  /*3e30*/  BSYNC.RECONVERGENT B1 ;  /* 0x0000000000017941 */ /* 0x000fea0003800200 */
.L_x_4020:
[----:B------:R-:W-:Y:S04]  /*3e40*/  BSSY.RECONVERGENT B1, `(.L_x_4022) ;  /* 0x0000013000017945 */ /* 0x000fe80003800200 */
[----:B------:R-:W-:Y:S05]  /*3e50*/  @P6 BRA `(.L_x_4023) ;  /* 0x0000000000446947 */ /* 0x000fea0003800000 */
[----:B------:R-:W3:Y:S01]  /*3e60*/  LDCU.64 UR6, c[0x0][0x3e0] ;  /* 0x00007c00ff0677ac */ /* 0x000ee20008000a00 */
[----:B0-----:R-:W-:Y:S01]  /*3e70*/  MOV R14, R74 ;  /* 0x0000004a000e7202 */ /* 0x001fe20000000f00 */
[C---:B------:R-:W-:Y:S01]  /*3e80*/  FADD.FTZ R56, -R22.reuse, R56 ;  /* 0x0000003816387221 */ /* 0x040fe20000010100 */
[----:B------:R-:W-:Y:S01]  /*3e90*/  MOV R15, R73 ;  /* 0x00000049000f7202 */ /* 0x000fe20000000f00 */
[----:B------:R-:W0:Y:S01]  /*3ea0*/  LDCU.64 UR12, c[0x0][0x380] ;  /* 0x00007000ff0c77ac */ /* 0x000e220008000a00 */
[----:B-12---:R-:W-:Y:S01]  /*3eb0*/  FADD.FTZ R18, -R22, R57 ;  /* 0x0000003916127221 */ /* 0x006fe20000010100 */
        /* <DEDUP_REMOVED lines=11> */
.L_x_4023:
[----:B------:R-:W-:Y:S05]  /*3f70*/  BSYNC.RECONVERGENT B1 ;  /* 0x0000000000017941 */ /* 0x000fea0003800200 */
.L_x_4022:
        /* <DEDUP_REMOVED lines=19> */
.L_x_4025:
[----:B------:R-:W-:Y:S05]  /*40b0*/  BSYNC.RECONVERGENT B1 ;  /* 0x0000000000017941 */ /* 0x000fea0003800200 */
.L_x_4024:
[----:B------:R-:W-:Y:S05]  /*40c0*/  @P4 BRA `(.L_x_4026) ;  /* 0x0000002000844947 */ /* 0x000fea0003800000 */
[----:B------:R-:W0:Y:S01]  /*40d0*/  LDCU.64 UR6, c[0x0][0x3e0] ;  /* 0x00007c00ff0677ac */ /* 0x000e220008000a00 */
[----:B------:R-:W-:Y:S01]  /*40e0*/  MOV R72, R74 ;  /* 0x0000004a00487202 */ /* 0x000fe20000000f00 */
[C---:B------:R-:W-:Y:S01]  /*40f0*/  FADD.FTZ R60, -R22.reuse, R60 ;  /* 0x0000003c163c7221 */ /* 0x040fe20000010100 */
[----:B------:R-:W-:Y:S01]  /*4100*/  FADD.FTZ R22, -R22, R61 ;  /* 0x0000003d16167221 */ /* 0x000fe20000010100 */
[----:B------:R-:W5:Y:S02]  /*4110*/  LDCU.64 UR10, c[0x0][0x380] ;  /* 0x00007000ff0a77ac */ /* 0x000f640008000a00 */
[-C--:B------:R-:W-:Y:S01]  /*4120*/  FMUL.FTZ R60, R60, R27.reuse ;  /* 0x0000001b3c3c7220 */ /* 0x080fe20000410000 */
[----:B------:R-:W-:-:S03]  /*4130*/  FMUL.FTZ R22, R22, R27 ;  /* 0x0000001b16167220 */ /* 0x000fc60000410000 */
[----:B------:R-:W-:Y:S01]  /*4140*/  FFMA.FTZ R60, R26, R60, R23 ;  /* 0x0000003c1a3c7223 */ /* 0x000fe20000010017 */
[----:B------:R-:W-:Y:S01]  /*4150*/  FFMA.FTZ R61, R25, R22, R24 ;  /* 0x00000016193d7223 */ /* 0x000fe20000010018 */
[----:B0-----:R-:W-:Y:S02]  /*4160*/  IMAD R15, R65, UR6, RZ ;  /* 0x00000006410f7c24 */ /* 0x001fe4000f8e02ff */
[----:B------:R-:W-:-:S04]  /*4170*/  IMAD.WIDE.U32 R72, R12, UR6, R72 ;  /* 0x000000060c487c25 */ /* 0x000fc8000f8e0048 */
[----:B------:R-:W-:Y:S01]  /*4180*/  IMAD R15, R12, UR7, R15 ;  /* 0x000000070c0f7c24 */ /* 0x000fe2000f8e020f */
[----:B-----5:R-:W-:-:S04]  /*4190*/  LEA R14, P1, R72, UR10, 0x2 ;  /* 0x0000000a480e7c11 */ /* 0x020fc8000f8210ff */
[----:B------:R-:W-:-:S04]  /*41a0*/  IADD3 R15, PT, PT, R73, R15, RZ ;  /* 0x0000000f490f7210 */ /* 0x000fc80007ffe0ff */
[----:B------:R-:W-:-:S05]  /*41b0*/  LEA.HI.X R15, R72, UR11, R15, 0x2, P1 ;  /* 0x0000000b480f7c11 */ /* 0x000fca00088f140f */
[----:B------:R0:W-:Y:S01]  /*41c0*/  STG.E.64 desc[UR8][R14.64], R60 ;  /* 0x0000003c0e007986 */ /* 0x0001e2000c101b08 */
[----:B------:R-:W-:Y:S05]  /*41d0*/  BRA `(.L_x_4026) ;  /* 0x0000002000407947 */ /* 0x000fea0003800000 */
.L_x_3995:
        /* <DEDUP_REMOVED lines=38> */
.L_x_4028:
[----:B------:R-:W-:Y:S05]  /*4440*/  BSYNC.RECONVERGENT B1 ;  /* 0x0000000000017941 */ /* 0x000fea0003800200 */
.L_x_4027:
[----:B------:R-:W-:Y:S04]  /*4450*/  BSSY.RECONVERGENT B1, `(.L_x_4029) ;  /* 0x000001d000017945 */ /* 0x000fe80003800200 */
[----:B------:R-:W-:Y:S05]  /*4460*/  @P2 BRA `(.L_x_4030) ;  /* 0x00000000006c2947 */ /* 0x000fea0003800000 */
[C---:B------:R-:W-:Y:S01]  /*4470*/  FADD.FTZ R46, -R22.reuse, R46 ;  /* 0x0000002e162e7221 */ /* 0x040fe20000010100 */
[----:B0-----:R-:W-:Y:S01]  /*4480*/  FADD.FTZ R20, -R22, R47 ;  /* 0x0000002f16147221 */ /* 0x001fe20000010100 */
        /* <DEDUP_REMOVED lines=25> */
.L_x_4030:
[----:B------:R-:W-:Y:S05]  /*4620*/  BSYNC.RECONVERGENT B1 ;  /* 0x0000000000017941 */ /* 0x000fea0003800200 */
.L_x_4029:
[----:B------:R-:W-:Y:S04]  /*4630*/  BSSY.RECONVERGENT B1, `(.L_x_4031) ;  /* 0x000001d000017945 */ /* 0x000fe80003800200 */
[----:B------:R-:W-:Y:S05]  /*4640*/  @P3 BRA `(.L_x_4032) ;  /* 0x00000000006c3947 */ /* 0x000fea0003800000 */
[C---:B------:R-:W-:Y:S01]  /*4650*/  FADD.FTZ R50, -R22.reuse, R50 ;  /* 0x0000003216327221 */ /* 0x040fe20000010100 */
[----:B01----:R-:W-:Y:S01]  /*4660*/  FADD.FTZ R20, -R22, R51 ;  /* 0x0000003316147221 */ /* 0x003fe20000010100 */
        /* <DEDUP_REMOVED lines=25> */
.L_x_4032:
[----:B------:R-:W-:Y:S05]  /*4800*/  BSYNC.RECONVERGENT B1 ;  /* 0x0000000000017941 */ /* 0x000fea0003800200 */
.L_x_4031:
[----:B------:R-:W-:Y:S04]  /*4810*/  BSSY.RECONVERGENT B1, `(.L_x_4033) ;  /* 0x000001d000017945 */ /* 0x000fe80003800200 */
[----:B------:R-:W-:Y:S05]  /*4820*/  @P4 BRA `(.L_x_4034) ;  /* 0x00000000006c4947 */ /* 0x000fea0003800000 */
[C---:B012---:R-:W-:Y:S01]  /*4830*/  FADD.FTZ R20, -R22.reuse, R53 ;  /* 0x0000003516147221 */ /* 0x047fe20000010100 */
        /* <DEDUP_REMOVED lines=26> */
.L_x_4034:
[----:B------:R-:W-:Y:S05]  /*49e0*/  BSYNC.RECONVERGENT B1 ;  /* 0x0000000000017941 */ /* 0x000fea0003800200 */
.L_x_4033:
[----:B------:R-:W-:Y:S01]  /*49f0*/  ISETP.GE.U32.AND P5, PT, R28, UR12, PT ;  /* 0x0000000c1c007c0c */ /* 0x000fe2000bfa6070 */
[----:B------:R-:W-:Y:S01]  /*4a00*/  BSSY.RECONVERGENT B1, `(.L_x_4035) ;  /* 0x0000034000017945 */ /* 0x000fe20003800200 */
[----:B0123--:R-:W-:Y:S02]  /*4a10*/  SHF.R.S32.HI R20, RZ, 0x1f, R28 ;  /* 0x0000001fff147819 */ /* 0x00ffe4000001141c */
        /* <DEDUP_REMOVED lines=23> */
[C---:B------:R-:W-:Y:S01]  /*4b90*/  FADD.FTZ R42, -R22.reuse, R42 ;  /* 0x0000002a162a7221 */ /* 0x040fe20000010100 */
[----:B------:R-:W-:Y:S01]  /*4ba0*/  FADD.FTZ R52, -R22, R43 ;  /* 0x0000002b16347221 */ /* 0x000fe20000010100 */
[----:B------:R-:W0:Y:S02]  /*4bb0*/  LDCU.64 UR6, c[0x0][0x3e0] ;  /* 0x00007c00ff0677ac */ /* 0x000e240008000a00 */
        /* <DEDUP_REMOVED lines=24> */
.L_x_4036:
[----:B------:R-:W-:Y:S05]  /*4d40*/  BSYNC.RECONVERGENT B1 ;  /* 0x0000000000017941 */ /* 0x000fea0003800200 */
.L_x_4035:
        /* <DEDUP_REMOVED lines=29> */
.L_x_4038:
[----:B------:R-:W-:Y:S05]  /*4f20*/  BSYNC.RECONVERGENT B1 ;  /* 0x0000000000017941 */ /* 0x000fea0003800200 */
.L_x_4037:
[----:B------:R-:W-:Y:S04]  /*4f30*/  BSSY.RECONVERGENT B1, `(.L_x_4039) ;  /* 0x000001d000017945 */ /* 0x000fe80003800200 */
[----:B------:R-:W-:Y:S05]  /*4f40*/  @P1 BRA `(.L_x_4040) ;  /* 0x00000000006c1947 */ /* 0x000fea0003800000 */
[C---:B-1----:R-:W-:Y:S01]  /*4f50*/  FADD.FTZ R16, -R22.reuse, R19 ;  /* 0x0000001316107221 */ /* 0x042fe20000010100 */
[----:B------:R-:W-:Y:S01]  /*4f60*/  FADD.FTZ R18, -R22, R18 ;  /* 0x0000001216127221 */ /* 0x000fe20000010100 */
[----:B------:R-:W1:Y:S01]  /*4f70*/  LDCU.64 UR6, c[0x0][0x3e0] ;  /* 0x00007c00ff0677ac */ /* 0x000e620008000a00 */
[----:B------:R-:W-:Y:S01]  /*4f80*/  MOV R17, R73 ;  /* 0x0000004900117202 */ /* 0x000fe20000000f00 */
[-C--:B0-----:R-:W-:Y:S01]  /*4f90*/  FMUL.FTZ R21, R16, R27.reuse ;  /* 0x0000001b10157220 */ /* 0x081fe20000410000 */
[----:B------:R-:W-:Y:S01]  /*4fa0*/  FMUL.FTZ R18, R18, R27 ;  /* 0x0000001b12127220 */ /* 0x000fe20000410000 */
[----:B------:R-:W0:Y:S02]  /*4fb0*/  LDCU.64 UR10, c[0x0][0x380] ;  /* 0x00007000ff0a77ac */ /* 0x000e240008000a00 */
[----:B------:R-:W-:Y:S01]  /*4fc0*/  FFMA.FTZ R21, R25, R21, R24 ;  /* 0x0000001519157223 */ /* 0x000fe20000010018 */
[----:B------:R-:W-:-:S03]  /*4fd0*/  FFMA.FTZ R20, R26, R18, R23 ;  /* 0x000000121a147223 */ /* 0x000fc60000010017 */
[----:B------:R-:W-:Y:S01]  /*4fe0*/  FMUL.FTZ R18, R21, -1.4426950216293334961 ;  /* 0xbfb8aa3b15127820 */ /* 0x000fe20000410000 */
[----:B------:R-:W-:-:S05]  /*4ff0*/  FMUL.FTZ R16, R20, -1.4426950216293334961 ;  /* 0xbfb8aa3b14107820 */ /* 0x000fca0000410000 */
[----:B------:R-:W2:Y:S01]  /*5000*/  MUFU.EX2 R18, R18 ;  /* 0x0000001200127308 */ /* 0x000ea20000000800 */
[----:B-1----:R-:W-:-:S07]  /*5010*/  IMAD R50, R50, UR6, RZ ;  /* 0x0000000632327c24 */ /* 0x002fce000f8e02ff */
[----:B------:R-:W1:Y:S01]  /*5020*/  MUFU.EX2 R16, R16 ;  /* 0x0000001000107308 */ /* 0x000e620000000800 */
[----:B--2---:R-:W-:-:S07]  /*5030*/  FADD.FTZ R30, R18, 1 ;  /* 0x3f800000121e7421 */ /* 0x004fce0000010000 */
[----:B------:R-:W2:Y:S01]  /*5040*/  MUFU.RCP R30, R30 ;  /* 0x0000001e001e7308 */ /* 0x000ea20000001000 */
[----:B-1----:R-:W-:Y:S01]  /*5050*/  FADD.FTZ R28, R16, 1 ;  /* 0x3f800000101c7421 */ /* 0x002fe20000010000 */
[----:B------:R-:W-:-:S06]  /*5060*/  MOV R16, R74 ;  /* 0x0000004a00107202 */ /* 0x000fcc0000000f00 */
[----:B------:R-:W1:Y:S01]  /*5070*/  MUFU.RCP R29, R28 ;  /* 0x0000001c001d7308 */ /* 0x000e620000001000 */
[----:B------:R-:W-:-:S04]  /*5080*/  IMAD.WIDE.U32 R16, R49, UR6, R16 ;  /* 0x0000000631107c25 */ /* 0x000fc8000f8e0010 */
[----:B------:R-:W-:Y:S01]  /*5090*/  IMAD R49, R49, UR7, R50 ;  /* 0x0000000731317c24 */ /* 0x000fe2000f8e0232 */
[----:B0-----:R-:W-:-:S04]  /*50a0*/  LEA R18, P1, R16, UR10, 0x2 ;  /* 0x0000000a10127c11 */ /* 0x001fc8000f8210ff */
[----:B------:R-:W-:Y:S01]  /*50b0*/  IADD3 R49, PT, PT, R17, R49, RZ ;  /* 0x0000003111317210 */ /* 0x000fe20007ffe0ff */
[----:B--2---:R-:W-:-:S03]  /*50c0*/  FMUL.FTZ R17, R21, R30 ;  /* 0x0000001e15117220 */ /* 0x004fc60000410000 */
[----:B------:R-:W-:Y:S01]  /*50d0*/  LEA.HI.X R19, R16, UR11, R49, 0x2, P1 ;  /* 0x0000000b10137c11 */ /* 0x000fe200088f1431 */
[----:B-1----:R-:W-:-:S05]  /*50e0*/  FMUL.FTZ R16, R20, R29 ;  /* 0x0000001d14107220 */ /* 0x002fca0000410000 */
[----:B------:R2:W-:Y:S02]  /*50f0*/  STG.E.64 desc[UR8][R18.64], R16 ;  /* 0x0000001012007986 */ /* 0x0005e4000c101b08 */
.L_x_4040:
[----:B------:R-:W-:Y:S05]  /*5100*/  BSYNC.RECONVERGENT B1 ;  /* 0x0000000000017941 */ /* 0x000fea0003800200 */
.L_x_4039:
[----:B------:R-:W-:Y:S04]  /*5110*/  BSSY.RECONVERGENT B1, `(.L_x_4041) ;  /* 0x000001d000017945 */ /* 0x000fe80003800200 */
[----:B------:R-:W-:Y:S05]  /*5120*/  @P6 BRA `(.L_x_4042) ;  /* 0x00000000006c6947 */ /* 0x000fea0003800000 */
[C---:B------:R-:W-:Y:S01]  /*5130*/  FADD.FTZ R36, -R22.reuse, R36 ;  /* 0x0000002416247221 */ /* 0x040fe20000010100 */
[----:B-12---:R-:W-:Y:S01]  /*5140*/  FADD.FTZ R16, -R22, R37 ;  /* 0x0000002516107221 */ /* 0x006fe20000010100 */
[----:B------:R-:W1:Y:S02]  /*5150*/  LDCU.64 UR6, c[0x0][0x3e0] ;  /* 0x00007c00ff0677ac */ /* 0x000e640008000a00 */
[-C--:B------:R-:W-:Y:S01]  /*5160*/  FMUL.FTZ R36, R36, R27.reuse ;  /* 0x0000001b24247220 */ /* 0x080fe20000410000 */
[----:B------:R-:W-:Y:S01]  /*5170*/  FMUL.FTZ R17, R16, R27 ;  /* 0x0000001b10117220 */ /* 0x000fe20000410000 */
[----:B------:R-:W2:Y:S02]  /*5180*/  LDCU.64 UR10, c[0x0][0x380] ;  /* 0x00007000ff0a77ac */ /* 0x000ea40008000a00 */
[----:B0-----:R-:W-:Y:S01]  /*5190*/  FFMA.FTZ R29, R26, R36, R23 ;  /* 0x000000241a1d7223 */ /* 0x001fe20000010017 */
[----:B------:R-:W-:Y:S01]  /*51a0*/  FFMA.FTZ R28, R25, R17, R24 ;  /* 0x00000011191c7223 */ /* 0x000fe20000010018 */
[----:B------:R-:W-:-:S02]  /*51b0*/  MOV R17, R73 ;  /* 0x0000004900117202 */ /* 0x000fc40000000f00 */
[----:B------:R-:W-:Y:S01]  /*51c0*/  FMUL.FTZ R16, R29, -1.4426950216293334961 ;  /* 0xbfb8aa3b1d107820 */ /* 0x000fe20000410000 */
[----:B------:R-:W-:-:S05]  /*51d0*/  FMUL.FTZ R18, R28, -1.4426950216293334961 ;  /* 0xbfb8aa3b1c127820 */ /* 0x000fca0000410000 */
[----:B------:R-:W0:Y:S01]  /*51e0*/  MUFU.EX2 R16, R16 ;  /* 0x0000001000107308 */ /* 0x000e220000000800 */
[----:B-1----:R-:W-:-:S07]  /*51f0*/  IMAD R48, R48, UR6, RZ ;  /* 0x0000000630307c24 */ /* 0x002fce000f8e02ff */
[----:B------:R-:W1:Y:S01]  /*5200*/  MUFU.EX2 R18, R18 ;  /* 0x0000001200127308 */ /* 0x000e620000000800 */
[----:B0-----:R-:W-:Y:S01]  /*5210*/  FADD.FTZ R20, R16, 1 ;  /* 0x3f80000010147421 */ /* 0x001fe20000010000 */
[----:B------:R-:W-:-:S06]  /*5220*/  MOV R16, R74 ;  /* 0x0000004a00107202 */ /* 0x000fcc0000000f00 */
[----:B------:R-:W0:Y:S01]  /*5230*/  MUFU.RCP R20, R20 ;  /* 0x0000001400147308 */ /* 0x000e220000001000 */
[----:B------:R-:W-:-:S04]  /*5240*/  IMAD.WIDE.U32 R16, R47, UR6, R16 ;  /* 0x000000062f107c25 */ /* 0x000fc8000f8e0010 */
[----:B-1----:R-:W-:Y:S01]  /*5250*/  FADD.FTZ R21, R18, 1 ;  /* 0x3f80000012157421 */ /* 0x002fe20000010000 */
[----:B------:R-:W-:Y:S01]  /*5260*/  IMAD R47, R47, UR7, R48 ;  /* 0x000000072f2f7c24 */ /* 0x000fe2000f8e0230 */
[----:B--2---:R-:W-:-:S04]  /*5270*/  LEA R18, P1, R16, UR10, 0x2 ;  /* 0x0000000a10127c11 */ /* 0x004fc8000f8210ff */
[----:B------:R-:W1:Y:S01]  /*5280*/  MUFU.RCP R21, R21 ;  /* 0x0000001500157308 */ /* 0x000e620000001000 */
[----:B------:R-:W-:-:S04]  /*5290*/  IADD3 R47, PT, PT, R17, R47, RZ ;  /* 0x0000002f112f7210 */ /* 0x000fc80007ffe0ff */
[----:B------:R-:W-:Y:S01]  /*52a0*/  LEA.HI.X R19, R16, UR11, R47, 0x2, P1 ;  /* 0x0000000b10137c11 */ /* 0x000fe200088f142f */
[----:B0-----:R-:W-:Y:S01]  /*52b0*/  FMUL.FTZ R16, R29, R20 ;  /* 0x000000141d107220 */ /* 0x001fe20000410000 */
[----:B-1----:R-:W-:-:S05]  /*52c0*/  FMUL.FTZ R17, R28, R21 ;  /* 0x000000151c117220 */ /* 0x002fca0000410000 */
[----:B------:R3:W-:Y:S02]  /*52d0*/  STG.E.64 desc[UR8][R18.64], R16 ;  /* 0x0000001012007986 */ /* 0x0007e4000c101b08 */
.L_x_4042:
[----:B------:R-:W-:Y:S05]  /*52e0*/  BSYNC.RECONVERGENT B1 ;  /* 0x0000000000017941 */ /* 0x000fea0003800200 */
.L_x_4041:
[----:B------:R-:W-:Y:S04]  /*52f0*/  BSSY.RECONVERGENT B1, `(.L_x_4043) ;  /* 0x000001d000017945 */ /* 0x000fe80003800200 */
[----:B------:R-:W-:Y:S05]  /*5300*/  @P3 BRA `(.L_x_4044) ;  /* 0x00000000006c3947 */ /* 0x000fea0003800000 */
[C---:B------:R-:W-:Y:S01]  /*5310*/  FADD.FTZ R38, -R22.reuse, R38 ;  /* 0x0000002616267221 */ /* 0x040fe20000010100 */
[----:B-123--:R-:W-:Y:S01]  /*5320*/  FADD.FTZ R16, -R22, R39 ;  /* 0x0000002716107221 */ /* 0x00efe20000010100 */
        /* <DEDUP_REMOVED lines=25> */
.L_x_4044:
[----:B------:R-:W-:Y:S05]  /*54c0*/  BSYNC.RECONVERGENT B1 ;  /* 0x0000000000017941 */ /* 0x000fea0003800200 */
.L_x_4043:
[----:B------:R-:W-:Y:S04]  /*54d0*/  BSSY.RECONVERGENT B1, `(.L_x_4045) ;  /* 0x000001d000017945 */ /* 0x000fe80003800200 */
[----:B------:R-:W-:Y:S05]  /*54e0*/  @P4 BRA `(.L_x_4046) ;  /* 0x00000000006c4947 */ /* 0x000fea0003800000 */
[C---:B------:R-:W-:Y:S01]  /*54f0*/  FADD.FTZ R40, -R22.reuse, R40 ;  /* 0x0000002816287221 */ /* 0x040fe20000010100 */
[----:B-1234-:R-:W-:Y:S01]  /*5500*/  FADD.FTZ R16, -R22, R41 ;  /* 0x0000002916107221 */ /* 0x01efe20000010100 */
        /* <DEDUP_REMOVED lines=25> */
.L_x_4046:
[----:B------:R-:W-:Y:S05]  /*56a0*/  BSYNC.RECONVERGENT B1 ;  /* 0x0000000000017941 */ /* 0x000fea0003800200 */
.L_x_4045:
[----:B------:R-:W-:Y:S01]  /*56b0*/  ISETP.GE.U32.AND P5, PT, R33, UR12, PT ;  /* 0x0000000c21007c0c */ /* 0x000fe2000bfa6070 */
[----:B------:R-:W-:Y:S01]  /*56c0*/  BSSY.RECONVERGENT B1, `(.L_x_4047) ;  /* 0x000002e000017945 */ /* 0x000fe20003800200 */
[----:B------:R-:W-:Y:S02]  /*56d0*/  SHF.R.S32.HI R36, RZ, 0x1f, R33 ;  /* 0x0000001fff247819 */ /* 0x000fe40000011421 */
[C---:B01----:R-:W-:Y:S02]  /*56e0*/  IADD3 R20, PT, PT, R69.reuse, 0xc0, RZ ;  /* 0x000000c045147810 */ /* 0x043fe40007ffe0ff */
[----:B------:R-:W-:Y:S02]  /*56f0*/  ISETP.GE.AND.EX P5, PT, R36, UR13, PT, P5 ;  /* 0x0000000d24007c0c */ /* 0x000fe4000bfa6350 */
[----:B--234-:R-:W-:Y:S02]  /*5700*/  IADD3 R18, PT, PT, R69, 0xd0, RZ ;  /* 0x000000d045127810 */ /* 0x01cfe40007ffe0ff */
        /* <DEDUP_REMOVED lines=41> */
.L_x_4048:
[----:B------:R-:W-:Y:S05]  /*59a0*/  BSYNC.RECONVERGENT B1 ;  /* 0x0000000000017941 */ /* 0x000fea0003800200 */
.L_x_4047:
[----:B------:R-:W-:Y:S04]  /*59b0*/  BSSY.RECONVERGENT B1, `(.L_x_4049) ;  /* 0x000001d000017945 */ /* 0x000fe80003800200 */
[----:B------:R-:W-:Y:S05]  /*59c0*/  @P2 BRA `(.L_x_4050) ;  /* 0x00000000006c2947 */ /* 0x000fea0003800000 */
[C---:B------:R-:W-:Y:S01]  /*59d0*/  FADD.FTZ R44, -R22.reuse, R44 ;  /* 0x0000002c162c7221 */ /* 0x040fe20000010100 */
[----:B0-----:R-:W-:Y:S01]  /*59e0*/  FADD.FTZ R14, -R22, R45 ;  /* 0x0000002d160e7221 */ /* 0x001fe20000010100 */
        /* <DEDUP_REMOVED lines=25> */
.L_x_4050:
[----:B------:R-:W-:Y:S05]  /*5b80*/  BSYNC.RECONVERGENT B1 ;  /* 0x0000000000017941 */ /* 0x000fea0003800200 */
.L_x_4049:
[----:B------:R-:W-:Y:S04]  /*5b90*/  BSSY.RECONVERGENT B1, `(.L_x_4051) ;  /* 0x000001d000017945 */ /* 0x000fe80003800200 */
[----:B------:R-:W-:Y:S05]  /*5ba0*/  @P1 BRA `(.L_x_4052) ;  /* 0x00000000006c1947 */ /* 0x000fea0003800000 */
[C---:B------:R-:W-:Y:S01]  /*5bb0*/  FADD.FTZ R54, -R22.reuse, R54 ;  /* 0x0000003616367221 */ /* 0x040fe20000010100 */
[----:B01----:R-:W-:Y:S01]  /*5bc0*/  FADD.FTZ R14, -R22, R55 ;  /* 0x00000037160e7221 */ /* 0x003fe20000010100 */
        /* <DEDUP_REMOVED lines=25> */
.L_x_4052:
[----:B------:R-:W-:Y:S05]  /*5d60*/  BSYNC.RECONVERGENT B1 ;  /* 0x0000000000017941 */ /* 0x000fea0003800200 */
.L_x_4051:
[----:B------:R-:W-:Y:S04]  /*5d70*/  BSSY.RECONVERGENT B1, `(.L_x_4053) ;  /* 0x000001d000017945 */ /* 0x000fe80003800200 */
[----:B------:R-:W-:Y:S05]  /*5d80*/  @P6 BRA `(.L_x_4054) ;  /* 0x00000000006c6947 */ /* 0x000fea0003800000 */
[C---:B------:R-:W-:Y:S01]  /*5d90*/  FADD.FTZ R56, -R22.reuse, R56 ;  /* 0x0000003816387221 */ /* 0x040fe20000010100 */
[----:B012---:R-:W-:Y:S01]  /*5da0*/  FADD.FTZ R14, -R22, R57 ;  /* 0x00000039160e7221 */ /* 0x007fe20000010100 */
        /* <DEDUP_REMOVED lines=25> */
.L_x_4054:
[----:B------:R-:W-:Y:S05]  /*5f40*/  BSYNC.RECONVERGENT B1 ;  /* 0x0000000000017941 */ /* 0x000fea0003800200 */
.L_x_4053:
[----:B------:R-:W-:Y:S04]  /*5f50*/  BSSY.RECONVERGENT B1, `(.L_x_4055) ;  /* 0x000001d000017945 */ /* 0x000fe80003800200 */
[----:B------:R-:W-:Y:S05]  /*5f60*/  @P3 BRA `(.L_x_4056) ;  /* 0x00000000006c3947 */ /* 0x000fea0003800000 */
[C---:B------:R-:W-:Y:S01]  /*5f70*/  FADD.FTZ R58, -R22.reuse, R58 ;  /* 0x0000003a163a7221 */ /* 0x040fe20000010100 */
[----:B0123--:R-:W-:Y:S01]  /*5f80*/  FADD.FTZ R14, -R22, R59 ;  /* 0x0000003b160e7221 */ /* 0x00ffe20000010100 */
        /* <DEDUP_REMOVED lines=25> */
.L_x_4056:
[----:B------:R-:W-:Y:S05]  /*6120*/  BSYNC.RECONVERGENT B1 ;  /* 0x0000000000017941 */ /* 0x000fea0003800200 */
.L_x_4055:
[----:B------:R-:W-:Y:S05]  /*6130*/  @P4 BRA `(.L_x_4026) ;  /* 0x0000000000684947 */ /* 0x000fea0003800000 */
[C---:B------:R-:W-:Y:S01]  /*6140*/  FADD.FTZ R60, -R22.reuse, R60 ;  /* 0x0000003c163c7221 */ /* 0x040fe20000010100 */
[----:B------:R-:W-:Y:S01]  /*6150*/  FADD.FTZ R22, -R22, R61 ;  /* 0x0000003d16167221 */ /* 0x000fe20000010100 */
[----:B------:R-:W5:Y:S01]  /*6160*/  LDCU.64 UR6, c[0x0][0x3e0] ;  /* 0x00007c00ff0677ac */ /* 0x000f620008000a00 */
[----:B------:R-:W-:Y:S01]  /*6170*/  MOV R72, R74 ;  /* 0x0000004a00487202 */ /* 0x000fe20000000f00 */
[-C--:B------:R-:W-:Y:S01]  /*6180*/  FMUL.FTZ R60, R60, R27.reuse ;  /* 0x0000001b3c3c7220 */ /* 0x080fe20000410000 */
[----:B------:R-:W-:Y:S01]  /*6190*/  FMUL.FTZ R22, R22, R27 ;  /* 0x0000001b16167220 */ /* 0x000fe20000410000 */
[----:B------:R-:W5:Y:S02]  /*61a0*/  LDCU.64 UR10, c[0x0][0x380] ;  /* 0x00007000ff0a77ac */ /* 0x000f640008000a00 */
[----:B------:R-:W-:Y:S01]  /*61b0*/  FFMA.FTZ R23, R26, R60, R23 ;  /* 0x0000003c1a177223 */ /* 0x000fe20000010017 */
[----:B------:R-:W-:-:S03]  /*61c0*/  FFMA.FTZ R22, R25, R22, R24 ;  /* 0x0000001619167223 */ /* 0x000fc60000010018 */
[----:B01234-:R-:W-:Y:S01]  /*61d0*/  FMUL.FTZ R14, R23, -1.4426950216293334961 ;  /* 0xbfb8aa3b170e7820 */ /* 0x01ffe20000410000 */
[----:B------:R-:W-:-:S05]  /*61e0*/  FMUL.FTZ R15, R22, -1.4426950216293334961 ;  /* 0xbfb8aa3b160f7820 */ /* 0x000fca0000410000 */
[----:B------:R-:W0:Y:S01]  /*61f0*/  MUFU.EX2 R14, R14 ;  /* 0x0000000e000e7308 */ /* 0x000e220000000800 */
[----:B-----5:R-:W-:Y:S02]  /*6200*/  IMAD R19, R65, UR6, RZ ;  /* 0x0000000641137c24 */ /* 0x020fe4000f8e02ff */
[----:B------:R-:W-:-:S05]  /*6210*/  IMAD.WIDE.U32 R72, R12, UR6, R72 ;  /* 0x000000060c487c25 */ /* 0x000fca000f8e0048 */
[----:B------:R-:W1:Y:S01]  /*6220*/  MUFU.EX2 R15, R15 ;  /* 0x0000000f000f7308 */ /* 0x000e620000000800 */
[----:B------:R-:W-:-:S05]  /*6230*/  IMAD R19, R12, UR7, R19 ;  /* 0x000000070c137c24 */ /* 0x000fca000f8e0213 */
[----:B------:R-:W-:Y:S01]  /*6240*/  IADD3 R19, PT, PT, R73, R19, RZ ;  /* 0x0000001349137210 */ /* 0x000fe20007ffe0ff */
[----:B0-----:R-:W-:Y:S01]  /*6250*/  FADD.FTZ R16, R14, 1 ;  /* 0x3f8000000e107421 */ /* 0x001fe20000010000 */
[----:B------:R-:W-:-:S05]  /*6260*/  LEA R14, P1, R72, UR10, 0x2 ;  /* 0x0000000a480e7c11 */ /* 0x000fca000f8210ff */
[----:B------:R-:W0:Y:S01]  /*6270*/  MUFU.RCP R16, R16 ;  /* 0x0000001000107308 */ /* 0x000e220000001000 */
[----:B-1----:R-:W-:Y:S01]  /*6280*/  FADD.FTZ R17, R15, 1 ;  /* 0x3f8000000f117421 */ /* 0x002fe20000010000 */
[----:B------:R-:W-:-:S06]  /*6290*/  LEA.HI.X R15, R72, UR11, R19, 0x2, P1 ;  /* 0x0000000b480f7c11 */ /* 0x000fcc00088f1413 */
[----:B------:R-:W1:Y:S01]  /*62a0*/  MUFU.RCP R17, R17 ;  /* 0x0000001100117308 */ /* 0x000e620000001000 */
[----:B0-----:R-:W-:Y:S01]  /*62b0*/  FMUL.FTZ R18, R23, R16 ;  /* 0x0000001017127220 */ /* 0x001fe20000410000 */
[----:B-1----:R-:W-:-:S05]  /*62c0*/  FMUL.FTZ R19, R22, R17 ;  /* 0x0000001116137220 */ /* 0x002fca0000410000 */
[----:B------:R0:W-:Y:S02]  /*62d0*/  STG.E.64 desc[UR8][R14.64], R18 ;  /* 0x000000120e007986 */ /* 0x0001e4000c101b08 */
.L_x_4026:
[----:B------:R-:W-:Y:S05]  /*62e0*/  BSYNC.RECONVERGENT B0 ;  /* 0x0000000000007941 */ /* 0x000fea0003800200 */
.L_x_3994:
[----:B------:R-:W-:Y:S02]  /*62f0*/  IADD3 R8, PT, PT, R5, R8, RZ ;  /* 0x0000000805087210 */ /* 0x000fe40007ffe0ff */
[----:B------:R-:W-:Y:S02]  /*6300*/  IADD3 R7, PT, PT, R7, 0x1, RZ ;  /* 0x0000000107077810 */ /* 0x000fe40007ffe0ff */
[----:B------:R-:W-:-:S13]  /*6310*/  ISETP.GE.AND P1, PT, R8, UR5, PT ;  /* 0x0000000508007c0c */ /* 0x000fda000bf26270 */
[----:B------:R-:W-:Y:S05]  /*6320*/  @!P1 BRA `(.L_x_4057) ;  /* 0xffffff9c00d89947 */ /* 0x000fea000383ffff */
[----:B------:R-:W-:Y:S05]  /*6330*/  EXIT ;  /* 0x000000000000794d */ /* 0x000fea0003800000 */
.L_x_4058:
        /* <DEDUP_REMOVED lines=12> */
.L_x_4559:


//--------------------- .text._Z35group_norm_nhwc_fwd_one_pass_kernelI11Fp32IOBf16WLi512ELi48ELi384EEv26Group_norm_nhwc_fwd_params --------------------------
	.section	.text._Z35group_norm_nhwc_fwd_one_pass_kernelI11Fp32IOBf16WLi512ELi48ELi384EEv26Group_norm_nhwc_fwd_params,"ax",@progbits
	.align	128
        .global         _Z35group_norm_nhwc_fwd_one_pass_kernelI11Fp32IOBf16WLi512ELi48ELi384EEv26Group_norm_nhwc_fwd_params
        .type           _Z35group_norm_nhwc_fwd_one_pass_kernelI11Fp32IOBf16WLi512ELi48ELi384EEv26Group_norm_nhwc_fwd_params,@function
        .size           _Z35group_norm_nhwc_fwd_one_pass_kernelI11Fp32IOBf16WLi512ELi48ELi384EEv26Group_norm_nhwc_fwd_params,(.L_x_4560 - _Z35group_norm_nhwc_fwd_one_pass_kernelI11Fp32IOBf16WLi512ELi48ELi384EEv26Group_norm_nhwc_fwd_params)
        .other          _Z35group_norm_nhwc_fwd_one_pass_kernelI11Fp32IOBf16WLi512ELi48ELi384EEv26Group_norm_nhwc_fwd_params,@"STO_CUDA_ENTRY STV_DEFAULT"
_Z35group_norm_nhwc_fwd_one_pass_kernelI11Fp32IOBf16WLi512ELi48ELi384EEv26Group_norm_nhwc_fwd_params:
.text._Z35group_norm_nhwc_fwd_one_pass_kernelI11Fp32IOBf16WLi512ELi48ELi384EEv26Group_norm_nhwc_fwd_params:
        /* <DEDUP_REMOVED lines=13> */
[----:B------:R-:W-:Y:S02]  /*00d0*/  MOV R8, R0 ;  /* 0x0000000000087202 */ /* 0x000fe40000000f00 */
[----:B----4-:R-:W-:Y:S02]  /*00e0*/  ISETP.NE.U32.AND P1, PT, RZ, UR6, PT ;  /* 0x00000006ff007c0c */ /* 0x010fe4000bf25070 */
[----:B0-----:R-:W-:-:S02]  /*00f0*/  LOP3.LUT R4, R2, 0xffff, RZ, 0xc0, !PT ;  /* 0x0000ffff02047812 */ /* 0x001fc400078ec0ff */
[----:B---3--:R-:W-:-:S03]  /*0100*/  LOP3.LUT P0, RZ, R2, R3, RZ, 0xfc, !PT ;  /* 0x0000000302ff7212 */ /* 0x008fc6000780fcff */
[----:B------:R-:W-:Y:S01]  /*0110*/  IMAD R4, R4, 0xaab, RZ ;  /* 0x00000aab04047824 */ /* 0x000fe200078e02ff */
[----:B------:R-:W-:Y:S01]  /*0120*/  ISETP.NE.AND.EX P0, PT, RZ, UR7, !P0, P1 ;  /* 0x00000007ff007c0c */ /* 0x000fe2000c705310 */
[----:B------:R-:W0:Y:S03]  /*0130*/  LDCU.64 UR6, c[0x0][0x358] ;  /* 0x00006b00ff0677ac */ /* 0x000e260008000a00 */
[----:B------:R-:W-:Y:S02]  /*0140*/  SHF.R.U32.HI R40, RZ, 0x10, R4 ;  /* 0x00000010ff287819 */ /* 0x000fe40000011604 */
[----:B------:R-:W3:Y:S02]  /*0150*/  S2R R4, SR_LANEID ;  /* 0x0000000000047919 */ /* 0x000ee40000000000 */
        /* <DEDUP_REMOVED lines=52> */
[----:B0-23--:R-:W-:-:S07]  /*04a0*/  SHF.L.U32 R26, R26, 0x1, RZ ;  /* 0x000000011a1a7819 */ /* 0x00dfce00000006ff */
.L_x_4198:
[----:B0-----:R-:W0:Y:S01]  /*04b0*/  LDC R55, c[0x0][0x3f8] ;  /* 0x0000fe00ff377b82 */ /* 0x001e220000000800 */
[----:B-1----:R-:W1:Y:S01]  /*04c0*/  LDCU UR8, c[0x0][0x404] ;  /* 0x00008080ff0877ac */ /* 0x002e620008000800 */
[----:B------:R-:W-:Y:S01]  /*04d0*/  LOP3.LUT R159, R26, 0xffff, RZ, 0xc0, !PT ;  /* 0x0000ffff1a9f7812 */ /* 0x000fe200078ec0ff */
[----:B--2---:R-:W2:Y:S01]  /*04e0*/  LDCU.64 UR4, c[0x0][0x3e8] ;  /* 0x00007d00ff0477ac */ /* 0x004ea20008000a00 */
[----:B-1----:R-:W-:Y:S01]  /*04f0*/  IMAD R63, R3, UR8, R40 ;  /* 0x00000008033f7c24 */ /* 0x002fe2000f8e0228 */
[----:B------:R-:W1:Y:S01]  /*0500*/  LDCU.64 UR8, c[0x0][0x3f0] ;  /* 0x00007e00ff0877ac */ /* 0x000e620008000a00 */
[----:B0-----:R-:W-:Y:S02]  /*0510*/  IABS R51, R55 ;  /* 0x0000003700337213 */ /* 0x001fe40000000000 */
[----:B------:R-:W-:Y:S02]  /*0520*/  ISETP.NE.AND P3, PT, R55, RZ, PT ;  /* 0x000000ff3700720c */ /* 0x000fe40003f65270 */
[----:B------:R-:W0:Y:S01]  /*0530*/  I2F.RP R42, R51 ;  /* 0x00000033002a7306 */ /* 0x000e220000209400 */
[----:B------:R-:W-:-:S02]  /*0540*/  IADD3 R65, PT, PT, R63, 0xb0, RZ ;  /* 0x000000b03f417810 */ /* 0x000fc40007ffe0ff */
[C---:B------:R-:W-:Y:S02]  /*0550*/  IADD3 R67, PT, PT, R63.reuse, 0xc0, RZ ;  /* 0x000000c03f437810 */ /* 0x040fe40007ffe0ff */
[----:B------:R-:W-:Y:S02]  /*0560*/  IADD3 R75, PT, PT, R63, 0xe0, RZ ;  /* 0x000000e03f4b7810 */ /* 0x000fe40007ffe0ff */
[----:B--2---:R-:W-:Y:S02]  /*0570*/  ISETP.GE.U32.AND P6, PT, R67, UR4, PT ;  /* 0x0000000443007c0c */ /* 0x004fe4000bfc6070 */
[----:B---34-:R-:W-:Y:S02]  /*0580*/  SHF.R.S32.HI R61, RZ, 0x1f, R67 ;  /* 0x0000001fff3d7819 */ /* 0x018fe40000011443 */
[----:B------:R-:W-:Y:S02]  /*0590*/  SHF.R.S32.HI R77, RZ, 0x1f, R75 ;  /* 0x0000001fff4d7819 */ /* 0x000fe4000001144b */
[----:B------:R-:W-:Y:S01]  /*05a0*/  ISETP.GE.AND.EX P6, PT, R61, UR5, PT, P6 ;  /* 0x000000053d007c0c */ /* 0x000fe2000bfc6360 */
[----:B0-----:R-:W0:Y:S01]  /*05b0*/  MUFU.RCP R42, R42 ;  /* 0x0000002a002a7308 */ /* 0x001e220000001000 */
[----:B------:R-:W-:-:S02]  /*05c0*/  IADD3 R79, PT, PT, R63, 0x110, RZ ;  /* 0x000001103f4f7810 */ /* 0x000fc40007ffe0ff */
[----:B------:R-:W-:Y:S02]  /*05d0*/  IADD3 R81, PT, PT, R63, 0x120, RZ ;  /* 0x000001203f517810 */ /* 0x000fe40007ffe0ff */
[----:B------:R-:W-:-:S07]  /*05e0*/  SHF.R.S32.HI R83, RZ, 0x1f, R79 ;  /* 0x0000001fff537819 */ /* 0x000fce000001144f */
[----:B------:R-:W2:Y:S01]  /*05f0*/  @!P6 LDC.64 R56, c[0x0][0x3e0] ;  /* 0x0000f800ff38eb82 */ /* 0x000ea20000000a00 */
[----:B0-----:R-:W-:-:S04]  /*0600*/  IADD3 R48, PT, PT, R42, 0xffffffe, RZ ;  /* 0x0ffffffe2a307810 */ /* 0x001fc80007ffe0ff */
[----:B------:R0:W3:Y:S02]  /*0610*/  F2I.FTZ.U32.TRUNC.NTZ R49, R48 ;  /* 0x0000003000317305 */ /* 0x0000e4000021f000 */
[----:B0-----:R-:W-:Y:S01]  /*0620*/  MOV R48, RZ ;  /* 0x000000ff00307202 */ /* 0x001fe20000000f00 */
[----:B--2---:R-:W-:Y:S01]  /*0630*/  @!P6 IMAD R46, R61, R56, RZ ;  /* 0x000000383d2ee224 */ /* 0x004fe200078e02ff */
[----:B---3--:R-:W-:-:S03]  /*0640*/  IADD3 R44, PT, PT, RZ, -R49, RZ ;  /* 0x80000031ff2c7210 */ /* 0x008fc60007ffe0ff */
[----:B------:R-:W-:Y:S02]  /*0650*/  @!P6 IMAD R87, R67, R57, R46 ;  /* 0x000000394357e224 */ /* 0x000fe400078e022e */
        /* <DEDUP_REMOVED lines=21> */
[----:B------:R-:W-:Y:S02]  /*07b0*/  SHF.R.S32.HI R44, RZ, 0x1f, R49 ;  /* 0x0000001fff2c7819 */ /* 0x000fe40000011431 */
[----:B------:R-:W-:Y:S01]  /*07c0*/  ISETP.GE.U32.AND P3, PT, R75, UR4, PT ;  /* 0x000000044b007c0c */ /* 0x000fe2000bf66070 */
[----:B------:R-:W-:Y:S01]  /*07d0*/  IMAD R42, R55, R53, R8 ;  /* 0x00000035372a7224 */ /* 0x000fe200078e0208 */
[----:B------:R-:W-:Y:S01]  /*07e0*/  SHF.R.S32.HI R55, RZ, 0x1f, R65 ;  /* 0x0000001fff377819 */ /* 0x000fe20000011441 */
[----:B-1----:R-:W-:Y:S01]  /*07f0*/  IMAD R44, R44, UR8, RZ ;  /* 0x000000082c2c7c24 */ /* 0x002fe2000f8e02ff */
[----:B------:R-:W-:Y:S01]  /*0800*/  ISETP.GE.AND.EX P3, PT, R77, UR5, PT, P3 ;  /* 0x000000054d007c0c */ /* 0x000fe2000bf66330 */
[----:B------:R-:W-:Y:S01]  /*0810*/  IMAD R42, R42, 0x30, RZ ;  /* 0x000000302a2a7824 */ /* 0x000fe200078e02ff */
[----:B------:R-:W-:Y:S01]  /*0820*/  ISETP.GE.AND.EX P4, PT, R55, UR5, PT, P4 ;  /* 0x0000000537007c0c */ /* 0x000fe2000bf86340 */
[----:B------:R-:W1:Y:S01]  /*0830*/  @!P2 LDC.64 R72, c[0x0][0x390] ;  /* 0x0000e400ff48ab82 */ /* 0x000e620000000a00 */
[----:B------:R-:W-:-:S02]  /*0840*/  IMAD R161, R49, UR9, R44 ;  /* 0x0000000931a17c24 */ /* 0x000fc4000f8e022c */
[----:B------:R-:W-:-:S04]  /*0850*/  IADD3 R158, P1, PT, R42, R159, RZ ;  /* 0x0000009f2a9e7210 */ /* 0x000fc80007f3e0ff */
[----:B------:R-:W-:Y:S02]  /*0860*/  LEA.HI.X.SX32 R159, R42, RZ, 0x1, P1 ;  /* 0x000000ff2a9f7211 */ /* 0x000fe400008f0eff */
[----:B------:R-:W-:Y:S01]  /*0870*/  ISETP.GE.U32.AND P1, PT, R79, UR4, PT ;  /* 0x000000044f007c0c */ /* 0x000fe2000bf26070 */
[----:B------:R-:W-:Y:S02]  /*0880*/  IMAD.WIDE.U32 R158, R49, UR8, R158 ;  /* 0x00000008319e7c25 */ /* 0x000fe4000f8e009e */
[----:B------:R-:W2:Y:S01]  /*0890*/  @!P4 LDC.64 R52, c[0x0][0x390] ;  /* 0x0000e400ff34cb82 */ /* 0x000ea20000000a00 */
[----:B------:R-:W-:Y:S01]  /*08a0*/  ISETP.GE.AND.EX P1, PT, R83, UR5, PT, P1 ;  /* 0x0000000553007c0c */ /* 0x000fe2000bf26310 */
[----:B0-----:R-:W-:Y:S01]  /*08b0*/  @!P2 IMAD R44, R51, R58, RZ ;  /* 0x0000003a332ca224 */ /* 0x001fe200078e02ff */
[----:B------:R-:W-:Y:S02]  /*08c0*/  IADD3 R161, PT, PT, R159, R161, RZ ;  /* 0x000000a19fa17210 */ /* 0x000fe40007ffe0ff */
[----:B------:R-:W-:Y:S01]  /*08d0*/  @!P2 MOV R160, R158 ;  /* 0x0000009e00a0a202 */ /* 0x000fe20000000f00 */
[----:B------:R-:W-:-:S02]  /*08e0*/  @!P2 IMAD R59, R63, R59, R44 ;  /* 0x0000003b3f3ba224 */ /* 0x000fc400078e022c */
[----:B------:R-:W0:Y:S01]  /*08f0*/  @!P4 LDC.64 R48, c[0x0][0x3e0] ;  /* 0x0000f800ff30cb82 */ /* 0x000e220000000a00 */
[----:B------:R-:W-:Y:S01]  /*0900*/  @!P4 MOV R60, R158 ;  /* 0x0000009e003cc202 */ /* 0x000fe20000000f00 */
[----:B------:R-:W-:Y:S01]  /*0910*/  @!P2 IMAD.WIDE.U32 R50, R63, R58, R160 ;  /* 0x0000003a3f32a225 */ /* 0x000fe200078e00a0 */
[----:B------:R-:W-:Y:S02]  /*0920*/  @!P4 MOV R61, R161 ;  /* 0x000000a1003dc202 */ /* 0x000fe40000000f00 */
[----:B------:R-:W-:Y:S02]  /*0930*/  @!P6 MOV R64, R158 ;  /* 0x0000009e0040e202 */ /* 0x000fe40000000f00 */
[----:B------:R-:W-:Y:S02]  /*0940*/  @!P2 IADD3 R44, PT, PT, R51, R59, RZ ;  /* 0x0000003b332ca210 */ /* 0x000fe40007ffe0ff */
[----:B-1----:R-:W-:-:S04]  /*0950*/  @!P2 LEA R58, P5, R50, R72, 0x2 ;  /* 0x00000048323aa211 */ /* 0x002fc800078a10ff */
[----:B------:R-:W-:Y:S02]  /*0960*/  @!P2 LEA.HI.X R59, R50, R73, R44, 0x2, P5 ;  /* 0x00000049323ba211 */ /* 0x000fe400028f142c */
[----:B------:R-:W-:Y:S01]  /*0970*/  CS2R R72, SRZ ;  /* 0x0000000000487805 */ /* 0x000fe2000001ff00 */
[----:B------:R-:W1:Y:S01]  /*0980*/  @!P3 LDC.64 R50, c[0x0][0x3e0] ;  /* 0x0000f800ff32bb82 */ /* 0x000e620000000a00 */
[----:B0-----:R-:W-:-:S04]  /*0990*/  @!P4 IMAD R44, R55, R48, RZ ;  /* 0x00000030372cc224 */ /* 0x001fc800078e02ff */
[----:B------:R0:W3:Y:S03]  /*09a0*/  @!P2 LDG.E.64 R72, desc[UR6][R58.64] ;  /* 0x000000063a48a981 */ /* 0x0000e6000c1e1b00 */
[----:B------:R-:W4:Y:S01]  /*09b0*/  @!P6 LDC.64 R54, c[0x0][0x390] ;  /* 0x0000e400ff36eb82 */ /* 0x000f220000000a00 */
[----:B------:R-:W-:-:S04]  /*09c0*/  @!P4 IMAD.WIDE.U32 R60, R65, R48, R60 ;  /* 0x00000030413cc225 */ /* 0x000fc800078e003c */
[----:B------:R-:W-:Y:S01]  /*09d0*/  @!P4 IMAD R85, R65, R49, R44 ;  /* 0x000000314155c224 */ /* 0x000fe200078e022c */
[----:B------:R-:W-:Y:S02]  /*09e0*/  @!P6 MOV R65, R161 ;  /* 0x000000a10041e202 */ /* 0x000fe40000000f00 */
[----:B------:R-:W5:Y:S02]  /*09f0*/  @!P1 LDC.64 R48, c[0x0][0x3e0] ;  /* 0x0000f800ff309b82 */ /* 0x000f640000000a00 */
[----:B------:R-:W-:Y:S01]  /*0a00*/  @!P4 IADD3 R44, PT, PT, R61, R85, RZ ;  /* 0x000000553d2cc210 */ /* 0x000fe20007ffe0ff */
[----:B------:R-:W-:Y:S01]  /*0a10*/  @!P6 IMAD.WIDE.U32 R64, R67, R56, R64 ;  /* 0x000000384340e225 */ /* 0x000fe200078e0040 */
[----:B--2---:R-:W-:Y:S02]  /*0a20*/  @!P4 LEA R56, P2, R60, R52, 0x2 ;  /* 0x000000343c38c211 */ /* 0x004fe400078410ff */
[----:B------:R-:W-:Y:S02]  /*0a30*/  ISETP.GE.U32.AND P5, PT, R81, UR4, PT ;  /* 0x0000000451007c0c */ /* 0x000fe4000bfa6070 */
[----:B------:R-:W-:-:S02]  /*0a40*/  SHF.R.S32.HI R85, RZ, 0x1f, R81 ;  /* 0x0000001fff557819 */ /* 0x000fc40000011451 */
[----:B------:R-:W-:Y:S02]  /*0a50*/  @!P4 LEA.HI.X R57, R60, R53, R44, 0x2, P2 ;  /* 0x000000353c39c211 */ /* 0x000fe400010f142c */
[----:B------:R-:W-:Y:S01]  /*0a60*/  @!P6 IADD3 R44, PT, PT, R65, R87, RZ ;  /* 0x00000057412ce210 */ /* 0x000fe20007ffe0ff */
[----:B-1----:R-:W-:Y:S01]  /*0a70*/  @!P3 IMAD R46, R77, R50, RZ ;  /* 0x000000324d2eb224 */ /* 0x002fe200078e02ff */
[----:B------:R-:W-:Y:S01]  /*0a80*/  ISETP.GE.AND.EX P5, PT, R85, UR5, PT, P5 ;  /* 0x0000000555007c0c */ /* 0x000fe2000bfa6350 */
[----:B------:R-:W1:Y:S01]  /*0a90*/  @!P1 LDC.64 R60, c[0x0][0x390] ;  /* 0x0000e400ff3c9b82 */ /* 0x000e620000000a00 */
[----:B----4-:R-:W-:Y:S02]  /*0aa0*/  @!P6 LEA R52, P2, R64, R54, 0x2 ;  /* 0x000000364034e211 */ /* 0x010fe400078410ff */
[----:B0-----:R-:W-:Y:S02]  /*0ab0*/  @!P3 MOV R58, R158 ;  /* 0x0000009e003ab202 */ /* 0x001fe40000000f00 */
[----:B------:R-:W-:-:S02]  /*0ac0*/  @!P3 MOV R59, R161 ;  /* 0x000000a1003bb202 */ /* 0x000fc40000000f00 */
[----:B------:R-:W-:Y:S02]  /*0ad0*/  @!P6 LEA.HI.X R53, R64, R55, R44, 0x2, P2 ;  /* 0x000000374035e211 */ /* 0x000fe400010f142c */
[----:B------:R-:W0:Y:S01]  /*0ae0*/  @!P3 LDC.64 R54, c[0x0][0x390] ;  /* 0x0000e400ff36bb82 */ /* 0x000e220000000a00 */
[C---:B------:R-:W-:Y:S02]  /*0af0*/  @!P3 IMAD R87, R75.reuse, R51, R46 ;  /* 0x000000334b57b224 */ /* 0x040fe400078e022e */
[----:B------:R-:W-:Y:S01]  /*0b00*/  @!P3 IMAD.WIDE.U32 R58, R75, R50, R58 ;  /* 0x000000324b3ab225 */ /* 0x000fe200078e003a */
[----:B------:R-:W-:Y:S02]  /*0b10*/  CS2R R74, SRZ ;  /* 0x00000000004a7805 */ /* 0x000fe4000001ff00 */
[----:B------:R-:W-:Y:S01]  /*0b20*/  IADD3 R65, PT, PT, R63, 0x150, RZ ;  /* 0x000001503f417810 */ /* 0x000fe20007ffe0ff */
[----:B-----5:R-:W-:Y:S01]  /*0b30*/  @!P1 IMAD R44, R83, R48, RZ ;  /* 0x00000030532c9224 */ /* 0x020fe200078e02ff */
[----:B------:R-:W2:Y:S02]  /*0b40*/  @!P5 LDC.64 R50, c[0x0][0x3e0] ;  /* 0x0000f800ff32db82 */ /* 0x000ea40000000a00 */
[----:B------:R-:W-:Y:S01]  /*0b50*/  SHF.R.S32.HI R83, RZ, 0x1f, R65 ;  /* 0x0000001fff537819 */ /* 0x000fe20000011441 */
[----:B------:R4:W5:Y:S01]  /*0b60*/  @!P4 LDG.E.64 R74, desc[UR6][R56.64] ;  /* 0x00000006384ac981 */ /* 0x000962000c1e1b00 */
[----:B------:R-:W-:-:S02]  /*0b70*/  ISETP.GE.U32.AND P4, PT, R65, UR4, PT ;  /* 0x0000000441007c0c */ /* 0x000fc4000bf86070 */
[----:B------:R-:W-:Y:S02]  /*0b80*/  CS2R R76, SRZ ;  /* 0x00000000004c7805 */ /* 0x000fe4000001ff00 */
[----:B------:R-:W-:Y:S02]  /*0b90*/  IADD3 R67, PT, PT, R63, 0x180, RZ ;  /* 0x000001803f437810 */ /* 0x000fe40007ffe0ff */
[----:B------:R-:W-:Y:S02]  /*0ba0*/  ISETP.GE.AND.EX P4, PT, R83, UR5, PT, P4 ;  /* 0x0000000553007c0c */ /* 0x000fe4000bf86340 */
[----:B------:R-:W-:Y:S01]  /*0bb0*/  ISETP.GE.U32.AND P2, PT, R67, UR4, PT ;  /* 0x0000000443007c0c */ /* 0x000fe2000bf46070 */
[----:B------:R1:W5:Y:S01]  /*0bc0*/  @!P6 LDG.E.64 R76, desc[UR6][R52.64] ;  /* 0x00000006344ce981 */ /* 0x000362000c1e1b00 */
[----:B------:R-:W-:Y:S01]  /*0bd0*/  SHF.R.S32.HI R89, RZ, 0x1f, R67 ;  /* 0x0000001fff597819 */ /* 0x000fe20000011443 */
[----:B------:R-:W-:Y:S01]  /*0be0*/  @!P1 IMAD R91, R79, R49, R44 ;  /* 0x000000314f5b9224 */ /* 0x000fe200078e022c */
[----:B----4-:R-:W4:Y:S02]  /*0bf0*/  @!P5 LDC.64 R56, c[0x0][0x390] ;  /* 0x0000e400ff38db82 */ /* 0x010f240000000a00 */
[----:B------:R-:W-:-:S02]  /*0c00*/  ISETP.GE.AND.EX P2, PT, R89, UR5, PT, P2 ;  /* 0x0000000559007c0c */ /* 0x000fc4000bf46320 */
[----:B-1----:R-:W-:Y:S02]  /*0c10*/  @!P1 MOV R52, R158 ;  /* 0x0000009e00349202 */ /* 0x002fe40000000f00 */
[----:B------:R-:W-:Y:S02]  /*0c20*/  @!P1 MOV R53, R161 ;  /* 0x000000a100359202 */ /* 0x000fe40000000f00 */
[----:B------:R-:W-:Y:S02]  /*0c30*/  @!P3 IADD3 R44, PT, PT, R59, R87, RZ ;  /* 0x000000573b2cb210 */ /* 0x000fe40007ffe0ff */
[C---:B0-----:R-:W-:Y:S01]  /*0c40*/  @!P3 LEA R54, P6, R58.reuse, R54, 0x2 ;  /* 0x000000363a36b211 */ /* 0x041fe200078c10ff */
[----:B------:R-:W-:Y:S02]  /*0c50*/  @!P1 IMAD.WIDE.U32 R48, R79, R48, R52 ;  /* 0x000000304f309225 */ /* 0x000fe400078e0034 */
[----:B------:R-:W0:Y:S01]  /*0c60*/  @!P4 LDC.64 R52, c[0x0][0x3e0] ;  /* 0x0000f800ff34cb82 */ /* 0x000e220000000a00 */
[----:B------:R-:W-:-:S02]  /*0c70*/  @!P3 LEA.HI.X R55, R58, R55, R44, 0x2, P6 ;  /* 0x000000373a37b211 */ /* 0x000fc400030f142c */
[----:B------:R-:W-:Y:S02]  /*0c80*/  @!P1 IADD3 R44, PT, PT, R49, R91, RZ ;  /* 0x0000005b312c9210 */ /* 0x000fe40007ffe0ff */
[C---:B------:R-:W-:Y:S02]  /*0c90*/  @!P1 LEA R60, P6, R48.reuse, R60, 0x2 ;  /* 0x0000003c303c9211 */ /* 0x040fe400078c10ff */
[----:B------:R-:W-:Y:S01]  /*0ca0*/  CS2R R78, SRZ ;  /* 0x00000000004e7805 */ /* 0x000fe2000001ff00 */
[----:B--2---:R-:W-:Y:S01]  /*0cb0*/  @!P5 IMAD R46, R85, R50, RZ ;  /* 0x00000032552ed224 */ /* 0x004fe200078e02ff */
[----:B------:R-:W-:Y:S02]  /*0cc0*/  @!P5 MOV R58, R158 ;  /* 0x0000009e003ad202 */ /* 0x000fe40000000f00 */
[----:B------:R-:W-:Y:S02]  /*0cd0*/  @!P1 LEA.HI.X R61, R48, R61, R44, 0x2, P6 ;  /* 0x0000003d303d9211 */ /* 0x000fe400030f142c */
[----:B------:R-:W-:Y:S01]  /*0ce0*/  @!P5 MOV R59, R161 ;  /* 0x000000a1003bd202 */ /* 0x000fe20000000f00 */
[----:B------:R-:W1:Y:S01]  /*0cf0*/  @!P2 LDC.64 R48, c[0x0][0x3e0] ;  /* 0x0000f800ff30ab82 */ /* 0x000e620000000a00 */
[----:B------:R-:W-:Y:S01]  /*0d00*/  IADD3 R87, PT, PT, R63, 0x1d0, RZ ;  /* 0x000001d03f577810 */ /* 0x000fe20007ffe0ff */
[C---:B------:R-:W-:Y:S01]  /*0d10*/  @!P5 IMAD R85, R81.reuse, R51, R46 ;  /* 0x000000335155d224 */ /* 0x040fe200078e022e */
[----:B------:R2:W5:Y:S01]  /*0d20*/  @!P3 LDG.E.64 R78, desc[UR6][R54.64] ;  /* 0x00000006364eb981 */ /* 0x000562000c1e1b00 */
[----:B------:R-:W-:Y:S01]  /*0d30*/  @!P5 IMAD.WIDE.U32 R50, R81, R50, R58 ;  /* 0x000000325132d225 */ /* 0x000fe200078e003a */
[----:B------:R-:W-:-:S02]  /*0d40*/  ISETP.GE.U32.AND P3, PT, R87, UR4, PT ;  /* 0x0000000457007c0c */ /* 0x000fc4000bf66070 */
[----:B------:R-:W-:Y:S01]  /*0d50*/  SHF.R.S32.HI R91, RZ, 0x1f, R87 ;  /* 0x0000001fff5b7819 */ /* 0x000fe20000011457 */
[----:B------:R-:W1:Y:S01]  /*0d60*/  @!P4 LDC.64 R58, c[0x0][0x390] ;  /* 0x0000e400ff3acb82 */ /* 0x000e620000000a00 */
[----:B------:R-:W-:Y:S02]  /*0d70*/  CS2R R80, SRZ ;  /* 0x0000000000507805 */ /* 0x000fe4000001ff00 */
[----:B------:R-:W-:Y:S02]  /*0d80*/  ISETP.GE.U32.AND P6, PT, R36, UR4, PT ;  /* 0x0000000424007c0c */ /* 0x000fe4000bfc6070 */
[----:B------:R-:W-:Y:S02]  /*0d90*/  ISETP.GE.AND.EX P3, PT, R91, UR5, PT, P3 ;  /* 0x000000055b007c0c */ /* 0x000fe4000bf66330 */
[----:B------:R0:W5:Y:S01]  /*0da0*/  @!P1 LDG.E.64 R80, desc[UR6][R60.64] ;  /* 0x000000063c509981 */ /* 0x000162000c1e1b00 */
[----:B--2---:R-:W2:Y:S01]  /*0db0*/  @!P2 LDC.64 R54, c[0x0][0x390] ;  /* 0x0000e400ff36ab82 */ /* 0x004ea20000000a00 */
[----:B------:R-:W-:-:S02]  /*0dc0*/  ISETP.GE.AND.EX P1, PT, R27, UR5, PT, P6 ;  /* 0x000000051b007c0c */ /* 0x000fc4000bf26360 */
[----:B------:R-:W-:Y:S02]  /*0dd0*/  @!P5 IADD3 R44, PT, PT, R51, R85, RZ ;  /* 0x00000055332cd210 */ /* 0x000fe40007ffe0ff */
[C---:B----4-:R-:W-:Y:S01]  /*0de0*/  @!P5 LEA R56, P6, R50.reuse, R56, 0x2 ;  /* 0x000000383238d211 */ /* 0x050fe200078c10ff */
[----:B0-----:R-:W-:Y:S01]  /*0df0*/  @!P4 IMAD R46, R83, R52, RZ ;  /* 0x00000034532ec224 */ /* 0x001fe200078e02ff */
[----:B------:R-:W-:Y:S02]  /*0e00*/  CS2R R82, SRZ ;  /* 0x0000000000527805 */ /* 0x000fe4000001ff00 */
[----:B------:R-:W-:Y:S02]  /*0e10*/  @!P5 LEA.HI.X R57, R50, R57, R44, 0x2, P6 ;  /* 0x000000393239d211 */ /* 0x000fe400030f142c */
[----:B------:R-:W-:Y:S01]  /*0e20*/  @!P4 MOV R60, R158 ;  /* 0x0000009e003cc202 */ /* 0x000fe20000000f00 */
[----:B------:R-:W0:Y:S01]  /*0e30*/  @!P3 LDC.64 R50, c[0x0][0x3e0] ;  /* 0x0000f800ff32bb82 */ /* 0x000e220000000a00 */
[----:B------:R-:W-:Y:S01]  /*0e40*/  @!P4 MOV R61, R161 ;  /* 0x000000a1003dc202 */ /* 0x000fe20000000f00 */
[----:B------:R-:W-:Y:S01]  /*0e50*/  @!P4 IMAD R63, R65, R53, R46 ;  /* 0x00000035413fc224 */ /* 0x000fe200078e022e */
[----:B------:R4:W5:Y:S01]  /*0e60*/  @!P5 LDG.E.64 R82, desc[UR6][R56.64] ;  /* 0x000000063852d981 */ /* 0x000962000c1e1b00 */
[----:B-1----:R-:W-:Y:S01]  /*0e70*/  @!P2 IMAD R44, R89, R48, RZ ;  /* 0x00000030592ca224 */ /* 0x002fe200078e02ff */
[----:B------:R-:W-:Y:S01]  /*0e80*/  ISETP.GE.U32.AND P5, PT, R34, UR4, PT ;  /* 0x0000000422007c0c */ /* 0x000fe2000bfa6070 */
[----:B------:R-:W-:-:S02]  /*0e90*/  @!P4 IMAD.WIDE.U32 R60, R65, R52, R60 ;  /* 0x00000034413cc225 */ /* 0x000fc400078e003c */
[----:B------:R-:W1:Y:S01]  /*0ea0*/  @!P1 LDC.64 R52, c[0x0][0x3e0] ;  /* 0x0000f800ff349b82 */ /* 0x000e620000000a00 */
[----:B------:R-:W-:Y:S01]  /*0eb0*/  ISETP.GE.AND.EX P5, PT, R29, UR5, PT, P5 ;  /* 0x000000051d007c0c */ /* 0x000fe2000bfa6350 */
[----:B------:R-:W-:Y:S01]  /*0ec0*/  @!P2 IMAD R65, R67, R49, R44 ;  /* 0x000000314341a224 */ /* 0x000fe200078e022c */
[----:B------:R-:W-:Y:S02]  /*0ed0*/  @!P4 IADD3 R44, PT, PT, R61, R63, RZ ;  /* 0x0000003f3d2cc210 */ /* 0x000fe40007ffe0ff */
[----:B----4-:R-:W-:Y:S02]  /*0ee0*/  @!P2 MOV R56, R158 ;  /* 0x0000009e0038a202 */ /* 0x010fe40000000f00 */
[----:B------:R-:W-:Y:S02]  /*0ef0*/  @!P2 MOV R57, R161 ;  /* 0x000000a10039a202 */ /* 0x000fe40000000f00 */
[C---:B------:R-:W-:Y:S02]  /*0f00*/  @!P4 LEA R62, P6, R60.reuse, R58, 0x2 ;  /* 0x0000003a3c3ec211 */ /* 0x040fe400078c10ff */
[----:B------:R-:W-:Y:S01]  /*0f10*/  CS2R R84, SRZ ;  /* 0x0000000000547805 */ /* 0x000fe2000001ff00 */
[----:B------:R-:W-:Y:S01]  /*0f20*/  @!P2 IMAD.WIDE.U32 R48, R67, R48, R56 ;  /* 0x000000304330a225 */ /* 0x000fe200078e0038 */
[----:B------:R-:W-:Y:S01]  /*0f30*/  @!P4 LEA.HI.X R63, R60, R59, R44, 0x2, P6 ;  /* 0x0000003b3c3fc211 */ /* 0x000fe200030f142c */
[----:B------:R-:W4:Y:S03]  /*0f40*/  @!P1 LDC.64 R56, c[0x0][0x390] ;  /* 0x0000e400ff389b82 */ /* 0x000f260000000a00 */
[----:B------:R-:W-:Y:S01]  /*0f50*/  @!P2 IADD3 R44, PT, PT, R49, R65, RZ ;  /* 0x00000041312ca210 */ /* 0x000fe20007ffe0ff */
[----:B------:R1:W5:Y:S01]  /*0f60*/  @!P4 LDG.E.64 R84, desc[UR6][R62.64] ;  /* 0x000000063e54c981 */ /* 0x000362000c1e1b00 */
[----:B--2---:R-:W-:-:S03]  /*0f70*/  @!P2 LEA R60, P6, R48, R54, 0x2 ;  /* 0x00000036303ca211 */ /* 0x004fc600078c10ff */
[----:B------:R-:W2:Y:S01]  /*0f80*/  @!P3 LDC.64 R58, c[0x0][0x390] ;  /* 0x0000e400ff3abb82 */ /* 0x000ea20000000a00 */
[----:B------:R-:W-:Y:S02]  /*0f90*/  ISETP.GE.U32.AND P4, PT, R32, UR4, PT ;  /* 0x0000000420007c0c */ /* 0x000fe4000bf86070 */
[----:B------:R-:W-:Y:S02]  /*0fa0*/  @!P2 LEA.HI.X R61, R48, R55, R44, 0x2, P6 ;  /* 0x00000037303da211 */ /* 0x000fe400030f142c */
[----:B------:R-:W-:-:S03]  /*0fb0*/  ISETP.GE.AND.EX P4, PT, R31, UR5, PT, P4 ;  /* 0x000000051f007c0c */ /* 0x000fc6000bf86340 */
[----:B------:R-:W4:Y:S01]  /*0fc0*/  @!P5 LDC.64 R48, c[0x0][0x3e0] ;  /* 0x0000f800ff30db82 */ /* 0x000f220000000a00 */
[----:B------:R-:W-:Y:S01]  /*0fd0*/  @!P3 MOV R64, R158 ;  /* 0x0000009e0040b202 */ /* 0x000fe20000000f00 */
[----:B0-----:R-:W-:Y:S01]  /*0fe0*/  @!P3 IMAD R44, R91, R50, RZ ;  /* 0x000000325b2cb224 */ /* 0x001fe200078e02ff */
[----:B------:R-:W-:-:S03]  /*0ff0*/  @!P3 MOV R65, R161 ;  /* 0x000000a10041b202 */ /* 0x000fc60000000f00 */
[C---:B------:R-:W-:Y:S01]  /*1000*/  @!P3 IMAD R67, R87.reuse, R51, R44 ;  /* 0x000000335743b224 */ /* 0x040fe200078e022c */
[----:B------:R-:W-:Y:S01]  /*1010*/  @!P1 MOV R51, R161 ;  /* 0x000000a100339202 */ /* 0x000fe20000000f00 */
[----:B------:R-:W-:Y:S01]  /*1020*/  @!P3 IMAD.WIDE.U32 R64, R87, R50, R64 ;  /* 0x000000325740b225 */ /* 0x000fe200078e0040 */
[----:B------:R-:W-:Y:S01]  /*1030*/  @!P1 MOV R50, R158 ;  /* 0x0000009e00329202 */ /* 0x000fe20000000f00 */
[----:B------:R-:W0:Y:S02]  /*1040*/  @!P5 LDC.64 R54, c[0x0][0x390] ;  /* 0x0000e400ff36db82 */ /* 0x000e240000000a00 */
[----:B-1----:R-:W-:Y:S01]  /*1050*/  @!P1 IMAD R44, R27, R52, RZ ;  /* 0x000000341b2c9224 */ /* 0x002fe200078e02ff */
[----:B------:R-:W-:-:S03]  /*1060*/  CS2R R86, SRZ ;  /* 0x0000000000567805 */ /* 0x000fc6000001ff00 */
[C---:B------:R-:W-:Y:S02]  /*1070*/  @!P1 IMAD R63, R36.reuse, R53, R44 ;  /* 0x00000035243f9224 */ /* 0x040fe400078e022c */
[----:B------:R-:W-:Y:S01]  /*1080*/  @!P1 IMAD.WIDE.U32 R52, R36, R52, R50 ;  /* 0x0000003424349225 */ /* 0x000fe200078e0032 */
[----:B------:R-:W-:Y:S01]  /*1090*/  @!P3 IADD3 R44, PT, PT, R65, R67, RZ ;  /* 0x00000043412cb210 */ /* 0x000fe20007ffe0ff */
[----:B------:R-:W1:Y:S01]  /*10a0*/  @!P4 LDC.64 R50, c[0x0][0x3e0] ;  /* 0x0000f800ff32cb82 */ /* 0x000e620000000a00 */
[----:B--2---:R-:W-:Y:S01]  /*10b0*/  @!P3 LEA R58, P6, R64, R58, 0x2 ;  /* 0x0000003a403ab211 */ /* 0x004fe200078c10ff */
[----:B------:R2:W5:Y:S01]  /*10c0*/  @!P2 LDG.E.64 R86, desc[UR6][R60.64] ;  /* 0x000000063c56a981 */ /* 0x000562000c1e1b00 */
[----:B------:R-:W-:Y:S02]  /*10d0*/  ISETP.GE.U32.AND P2, PT, R30, UR4, PT ;  /* 0x000000041e007c0c */ /* 0x000fe4000bf46070 */
[----:B------:R-:W-:Y:S02]  /*10e0*/  @!P3 LEA.HI.X R59, R64, R59, R44, 0x2, P6 ;  /* 0x0000003b403bb211 */ /* 0x000fe400030f142c */
[----:B------:R-:W-:-:S02]  /*10f0*/  @!P1 IADD3 R44, PT, PT, R53, R63, RZ ;  /* 0x0000003f352c9210 */ /* 0x000fc40007ffe0ff */
[C---:B----4-:R-:W-:Y:S02]  /*1100*/  @!P1 LEA R56, P6, R52.reuse, R56, 0x2 ;  /* 0x0000003834389211 */ /* 0x050fe400078c10ff */
[----:B------:R-:W-:Y:S01]  /*1110*/  ISETP.GE.AND.EX P2, PT, R33, UR5, PT, P2 ;  /* 0x0000000521007c0c */ /* 0x000fe2000bf46320 */
[----:B------:R-:W-:Y:S01]  /*1120*/  @!P5 IMAD R46, R29, R48, RZ ;  /* 0x000000301d2ed224 */ /* 0x000fe200078e02ff */
[----:B--2---:R-:W-:Y:S02]  /*1130*/  @!P5 MOV R60, R158 ;  /* 0x0000009e003cd202 */ /* 0x004fe40000000f00 */
[----:B------:R-:W-:Y:S02]  /*1140*/  CS2R R88, SRZ ;  /* 0x0000000000587805 */ /* 0x000fe4000001ff00 */
[----:B------:R-:W-:Y:S02]  /*1150*/  @!P5 MOV R61, R161 ;  /* 0x000000a1003dd202 */ /* 0x000fe40000000f00 */
[----:B------:R-:W-:Y:S01]  /*1160*/  @!P1 LEA.HI.X R57, R52, R57, R44, 0x2, P6 ;  /* 0x0000003934399211 */ /* 0x000fe200030f142c */
[----:B------:R-:W-:Y:S01]  /*1170*/  @!P5 IMAD R63, R34, R49, R46 ;  /* 0x00000031223fd224 */ /* 0x000fe200078e022e */
[----:B------:R-:W-:Y:S01]  /*1180*/  ISETP.GE.U32.AND P6, PT, R28, UR4, PT ;  /* 0x000000041c007c0c */ /* 0x000fe2000bfc6070 */
[----:B------:R-:W-:Y:S01]  /*1190*/  @!P5 IMAD.WIDE.U32 R60, R34, R48, R60 ;  /* 0x00000030223cd225 */ /* 0x000fe200078e003c */
[----:B------:R-:W2:Y:S01]  /*11a0*/  @!P4 LDC.64 R52, c[0x0][0x390] ;  /* 0x0000e400ff34cb82 */ /* 0x000ea20000000a00 */
[----:B------:R2:W4:Y:S01]  /*11b0*/  @!P1 LDG.E.64 R88, desc[UR6][R56.64] ;  /* 0x0000000638589981 */ /* 0x000522000c1e1b00 */
[----:B------:R-:W-:-:S02]  /*11c0*/  ISETP.GE.AND.EX P1, PT, R35, UR5, PT, P6 ;  /* 0x0000000523007c0c */ /* 0x000fc4000bf26360 */
[----:B------:R-:W-:Y:S02]  /*11d0*/  @!P5 IADD3 R44, PT, PT, R61, R63, RZ ;  /* 0x0000003f3d2cd210 */ /* 0x000fe40007ffe0ff */
[C---:B0-----:R-:W-:Y:S02]  /*11e0*/  @!P5 LEA R62, P6, R60.reuse, R54, 0x2 ;  /* 0x000000363c3ed211 */ /* 0x041fe400078c10ff */
[----:B------:R-:W0:Y:S01]  /*11f0*/  @!P2 LDC.64 R48, c[0x0][0x3e0] ;  /* 0x0000f800ff30ab82 */ /* 0x000e220000000a00 */
[----:B------:R-:W-:Y:S02]  /*1200*/  @!P4 MOV R61, R161 ;  /* 0x000000a1003dc202 */ /* 0x000fe40000000f00 */
[----:B------:R-:W-:Y:S01]  /*1210*/  @!P5 LEA.HI.X R63, R60, R55, R44, 0x2, P6 ;  /* 0x000000373c3fd211 */ /* 0x000fe200030f142c */
[----:B-1----:R-:W-:Y:S01]  /*1220*/  @!P4 IMAD R46, R31, R50, RZ ;  /* 0x000000321f2ec224 */ /* 0x002fe200078e02ff */
[----:B------:R-:W-:Y:S02]  /*1230*/  @!P4 MOV R60, R158 ;  /* 0x0000009e003cc202 */ /* 0x000fe40000000f00 */
[----:B------:R-:W-:Y:S01]  /*1240*/  CS2R R90, SRZ ;  /* 0x00000000005a7805 */ /* 0x000fe2000001ff00 */
[C---:B------:R-:W-:Y:S01]  /*1250*/  @!P4 IMAD R65, R32.reuse, R51, R46 ;  /* 0x000000332041c224 */ /* 0x040fe200078e022e */
[----:B------:R-:W1:Y:S01]  /*1260*/  @!P2 LDC.64 R54, c[0x0][0x390] ;  /* 0x0000e400ff36ab82 */ /* 0x000e620000000a00 */
[----:B------:R-:W-:Y:S01]  /*1270*/  @!P4 IMAD.WIDE.U32 R60, R32, R50, R60 ;  /* 0x00000032203cc225 */ /* 0x000fe200078e003c */
[----:B------:R-:W-:-:S02]  /*1280*/  ISETP.GE.U32.AND P6, PT, R7, UR4, PT ;  /* 0x0000000407007c0c */ /* 0x000fc4000bfc6070 */
[----:B------:R3:W5:Y:S04]  /*1290*/  @!P5 LDG.E.64 R90, desc[UR6][R62.64] ;  /* 0x000000063e5ad981 */ /* 0x000768000c1e1b00 */
[----:B------:R-:W1:Y:S01]  /*12a0*/  @!P1 LDC.64 R50, c[0x0][0x3e0] ;  /* 0x0000f800ff329b82 */ /* 0x000e620000000a00 */
[----:B------:R-:W-:Y:S02]  /*12b0*/  ISETP.GE.AND.EX P5, PT, R37, UR5, PT, P6 ;  /* 0x0000000525007c0c */ /* 0x000fe4000bfa6360 */
[----:B------:R-:W-:Y:S02]  /*12c0*/  @!P4 IADD3 R44, PT, PT, R61, R65, RZ ;  /* 0x000000413d2cc210 */ /* 0x000fe40007ffe0ff */
[----:B--2---:R-:W-:Y:S02]  /*12d0*/  @!P4 LEA R56, P6, R60, R52, 0x2 ;  /* 0x000000343c38c211 */ /* 0x004fe400078c10ff */
[----:B------:R-:W-:-:S02]  /*12e0*/  CS2R R92, SRZ ;  /* 0x00000000005c7805 */ /* 0x000fc4000001ff00 */
[----:B------:R-:W-:Y:S02]  /*12f0*/  @!P2 MOV R64, R158 ;  /* 0x0000009e0040a202 */ /* 0x000fe40000000f00 */
[----:B------:R-:W-:Y:S01]  /*1300*/  @!P4 LEA.HI.X R57, R60, R53, R44, 0x2, P6 ;  /* 0x000000353c39c211 */ /* 0x000fe200030f142c */
[-C--:B0-----:R-:W-:Y:S01]  /*1310*/  @!P2 IMAD R46, R33, R48.reuse, RZ ;  /* 0x00000030212ea224 */ /* 0x081fe200078e02ff */
[----:B------:R-:W-:Y:S01]  /*1320*/  @!P2 MOV R65, R161 ;  /* 0x000000a10041a202 */ /* 0x000fe20000000f00 */
[----:B------:R-:W0:Y:S01]  /*1330*/  @!P1 LDC.64 R52, c[0x0][0x390] ;  /* 0x0000e400ff349b82 */ /* 0x000e220000000a00 */
[----:B------:R-:W-:Y:S01]  /*1340*/  ISETP.GE.U32.AND P6, PT, R9, UR4, PT ;  /* 0x0000000409007c0c */ /* 0x000fe2000bfc6070 */
[C---:B------:R-:W-:Y:S01]  /*1350*/  @!P2 IMAD R61, R30.reuse, R49, R46 ;  /* 0x000000311e3da224 */ /* 0x040fe200078e022e */
[----:B------:R0:W2:Y:S01]  /*1360*/  @!P4 LDG.E.64 R92, desc[UR6][R56.64] ;  /* 0x00000006385cc981 */ /* 0x0000a2000c1e1b00 */
[----:B------:R-:W-:Y:S01]  /*1370*/  @!P2 IMAD.WIDE.U32 R64, R30, R48, R64 ;  /* 0x000000301e40a225 */ /* 0x000fe200078e0040 */
[----:B------:R-:W-:-:S03]  /*1380*/  ISETP.GE.AND.EX P4, PT, R39, UR5, PT, P6 ;  /* 0x0000000527007c0c */ /* 0x000fc6000bf86360 */
[----:B------:R-:W0:Y:S01]  /*1390*/  @!P5 LDC.64 R48, c[0x0][0x3e0] ;  /* 0x0000f800ff30db82 */ /* 0x000e220000000a00 */
[----:B---3--:R-:W-:Y:S02]  /*13a0*/  @!P1 MOV R62, R158 ;  /* 0x0000009e003e9202 */ /* 0x008fe40000000f00 */
[----:B------:R-:W-:Y:S01]  /*13b0*/  @!P1 MOV R63, R161 ;  /* 0x000000a1003f9202 */ /* 0x000fe20000000f00 */
[----:B-1----:R-:W-:Y:S01]  /*13c0*/  @!P1 IMAD R46, R35, R50, RZ ;  /* 0x00000032232e9224 */ /* 0x002fe200078e02ff */
[----:B------:R-:W-:Y:S02]  /*13d0*/  @!P2 IADD3 R44, PT, PT, R65, R61, RZ ;  /* 0x0000003d412ca210 */ /* 0x000fe40007ffe0ff */
[----:B------:R-:W-:Y:S01]  /*13e0*/  @!P2 LEA R60, P6, R64, R54, 0x2 ;  /* 0x00000036403ca211 */ /* 0x000fe200078c10ff */
[C---:B------:R-:W-:Y:S02]  /*13f0*/  @!P1 IMAD R65, R28.reuse, R51, R46 ;  /* 0x000000331c419224 */ /* 0x040fe400078e022e */
[----:B------:R-:W-:Y:S01]  /*1400*/  @!P1 IMAD.WIDE.U32 R62, R28, R50, R62 ;  /* 0x000000321c3e9225 */ /* 0x000fe200078e003e */
[----:B------:R-:W-:Y:S01]  /*1410*/  CS2R R94, SRZ ;  /* 0x00000000005e7805 */ /* 0x000fe2000001ff00 */
[----:B------:R-:W1:Y:S01]  /*1420*/  @!P5 LDC.64 R50, c[0x0][0x390] ;  /* 0x0000e400ff32db82 */ /* 0x000e620000000a00 */
[----:B------:R-:W-:-:S02]  /*1430*/  @!P2 LEA.HI.X R61, R64, R55, R44, 0x2, P6 ;  /* 0x00000037403da211 */ /* 0x000fc400030f142c */
[----:B------:R-:W-:-:S03]  /*1440*/  ISETP.GE.U32.AND P6, PT, R10, UR4, PT ;  /* 0x000000040a007c0c */ /* 0x000fc6000bfc6070 */
[----:B------:R1:W3:Y:S02]  /*1450*/  @!P2 LDG.E.64 R94, desc[UR6][R60.64] ;  /* 0x000000063c5ea981 */ /* 0x0002e4000c1e1b00 */
[----:B------:R-:W1:Y:S01]  /*1460*/  @!P4 LDC.64 R54, c[0x0][0x3e0] ;  /* 0x0000f800ff36cb82 */ /* 0x000e620000000a00 */
[----:B------:R-:W-:Y:S02]  /*1470*/  ISETP.GE.AND.EX P2, PT, R41, UR5, PT, P6 ;  /* 0x0000000529007c0c */ /* 0x000fe4000bf46360 */
        /* <DEDUP_REMOVED lines=11> */
[----:B------:R0:W3:Y:S01]  /*1530*/  @!P1 LDG.E.64 R96, desc[UR6][R56.64] ;  /* 0x0000000638609981 */ /* 0x0000e2000c1e1b00 */
[----:B------:R-:W-:Y:S02]  /*1540*/  ISETP.GE.AND.EX P1, PT, R43, UR5, PT, P6 ;  /* 0x000000052b007c0c */ /* 0x000fe4000bf26360 */
[----:B------:R-:W-:-:S02]  /*1550*/  @!P5 IADD3 R44, PT, PT, R63, R65, RZ ;  /* 0x000000413f2cd210 */ /* 0x000fc40007ffe0ff */
[C---:B-1----:R-:W-:Y:S01]  /*1560*/  @!P5 LEA R60, P6, R62.reuse, R50, 0x2 ;  /* 0x000000323e3cd211 */ /* 0x042fe200078c10ff */
[----:B------:R-:W1:Y:S01]  /*1570*/  @!P2 LDC.64 R48, c[0x0][0x3e0] ;  /* 0x0000f800ff30ab82 */ /* 0x000e620000000a00 */
[----:B------:R-:W-:Y:S02]  /*1580*/  @!P4 MOV R63, R161 ;  /* 0x000000a1003fc202 */ /* 0x000fe40000000f00 */
[----:B------:R-:W-:Y:S01]  /*1590*/  @!P5 LEA.HI.X R61, R62, R51, R44, 0x2, P6 ;  /* 0x000000333e3dd211 */ /* 0x000fe200030f142c */
[----:B------:R-:W-:Y:S01]  /*15a0*/  @!P4 IMAD R46, R39, R54, RZ ;  /* 0x00000036272ec224 */ /* 0x000fe200078e02ff */
[----:B------:R-:W-:Y:S02]  /*15b0*/  @!P4 MOV R62, R158 ;  /* 0x0000009e003ec202 */ /* 0x000fe40000000f00 */
[----:B------:R-:W-:Y:S01]  /*15c0*/  CS2R R98, SRZ ;  /* 0x0000000000627805 */ /* 0x000fe2000001ff00 */
[C---:B------:R-:W-:Y:S01]  /*15d0*/  @!P4 IMAD R65, R9.reuse, R55, R46 ;  /* 0x000000370941c224 */ /* 0x040fe200078e022e */
[----:B------:R-:W1:Y:S01]  /*15e0*/  @!P1 LDC.64 R50, c[0x0][0x3e0] ;  /* 0x0000f800ff329b82 */ /* 0x000e620000000a00 */
[----:B------:R-:W-:Y:S01]  /*15f0*/  @!P4 IMAD.WIDE.U32 R62, R9, R54, R62 ;  /* 0x00000036093ec225 */ /* 0x000fe200078e003e */
[----:B------:R-:W-:-:S02]  /*1600*/  ISETP.GE.U32.AND P6, PT, R12, UR4, PT ;  /* 0x000000040c007c0c */ /* 0x000fc4000bfc6070 */
[----:B------:R1:W3:Y:S04]  /*1610*/  @!P5 LDG.E.64 R98, desc[UR6][R60.64] ;  /* 0x000000063c62d981 */ /* 0x0002e8000c1e1b00 */
[----:B------:R-:W1:Y:S01]  /*1620*/  @!P2 LDC.64 R54, c[0x0][0x390] ;  /* 0x0000e400ff36ab82 */ /* 0x000e620000000a00 */
[----:B------:R-:W-:Y:S02]  /*1630*/  ISETP.GE.AND.EX P5, PT, R45, UR5, PT, P6 ;  /* 0x000000052d007c0c */ /* 0x000fe4000bfa6360 */
[----:B------:R-:W-:Y:S02]  /*1640*/  @!P4 IADD3 R44, PT, PT, R63, R65, RZ ;  /* 0x000000413f2cc210 */ /* 0x000fe40007ffe0ff */
[----:B0-----:R-:W-:Y:S02]  /*1650*/  @!P4 LEA R56, P6, R62, R52, 0x2 ;  /* 0x000000343e38c211 */ /* 0x001fe400078c10ff */
[----:B------:R-:W-:-:S02]  /*1660*/  @!P2 MOV R63, R161 ;  /* 0x000000a1003fa202 */ /* 0x000fc40000000f00 */
[----:B------:R-:W-:Y:S01]  /*1670*/  @!P4 LEA.HI.X R57, R62, R53, R44, 0x2, P6 ;  /* 0x000000353e39c211 */ /* 0x000fe200030f142c */
[----:B-1----:R-:W-:Y:S01]  /*1680*/  @!P2 IMAD R46, R41, R48, RZ ;  /* 0x00000030292ea224 */ /* 0x002fe200078e02ff */
[----:B------:R-:W-:Y:S01]  /*1690*/  @!P2 MOV R62, R158 ;  /* 0x0000009e003ea202 */ /* 0x000fe20000000f00 */
[----:B------:R-:W0:Y:S01]  /*16a0*/  @!P1 LDC.64 R52, c[0x0][0x390] ;  /* 0x0000e400ff349b82 */ /* 0x000e220000000a00 */
[----:B------:R-:W-:Y:S01]  /*16b0*/  CS2R R100, SRZ ;  /* 0x0000000000647805 */ /* 0x000fe2000001ff00 */
[C---:B------:R-:W-:Y:S02]  /*16c0*/  @!P2 IMAD R65, R10.reuse, R49, R46 ;  /* 0x000000310a41a224 */ /* 0x040fe400078e022e */
[----:B------:R-:W-:Y:S01]  /*16d0*/  @!P2 IMAD.WIDE.U32 R62, R10, R48, R62 ;  /* 0x000000300a3ea225 */ /* 0x000fe200078e003e */
[----:B------:R-:W-:Y:S02]  /*16e0*/  ISETP.GE.U32.AND P6, PT, R13, UR4, PT ;  /* 0x000000040d007c0c */ /* 0x000fe4000bfc6070 */
[----:B------:R-:W3:Y:S01]  /*16f0*/  @!P4 LDG.E.64 R100, desc[UR6][R56.64] ;  /* 0x000000063864c981 */ /* 0x000ee2000c1e1b00 */
[----:B------:R-:W1:Y:S01]  /*1700*/  @!P5 LDC.64 R48, c[0x0][0x3e0] ;  /* 0x0000f800ff30db82 */ /* 0x000e620000000a00 */
[----:B------:R-:W-:-:S02]  /*1710*/  @!P2 IADD3 R44, PT, PT, R63, R65, RZ ;  /* 0x000000413f2ca210 */ /* 0x000fc40007ffe0ff */
[C---:B------:R-:W-:Y:S02]  /*1720*/  @!P2 LEA R60, P4, R62.reuse, R54, 0x2 ;  /* 0x000000363e3ca211 */ /* 0x040fe400078810ff */
[----:B------:R-:W-:Y:S01]  /*1730*/  ISETP.GE.AND.EX P6, PT, R47, UR5, PT, P6 ;  /* 0x000000052f007c0c */ /* 0x000fe2000bfc6360 */
[----:B------:R-:W-:Y:S01]  /*1740*/  @!P1 IMAD R46, R43, R50, RZ ;  /* 0x000000322b2e9224 */ /* 0x000fe200078e02ff */
[----:B------:R-:W-:Y:S02]  /*1750*/  @!P2 LEA.HI.X R61, R62, R55, R44, 0x2, P4 ;  /* 0x000000373e3da211 */ /* 0x000fe400020f142c */
[----:B------:R-:W-:Y:S02]  /*1760*/  @!P1 MOV R54, R158 ;  /* 0x0000009e00369202 */ /* 0x000fe40000000f00 */
[----:B------:R-:W-:Y:S02]  /*1770*/  CS2R R102, SRZ ;  /* 0x0000000000667805 */ /* 0x000fe4000001ff00 */
[----:B------:R-:W-:Y:S01]  /*1780*/  @!P1 MOV R55, R161 ;  /* 0x000000a100379202 */ /* 0x000fe20000000f00 */
[C---:B------:R-:W-:Y:S01]  /*1790*/  @!P1 IMAD R65, R11.reuse, R51, R46 ;  /* 0x000000330b419224 */ /* 0x040fe200078e022e */
[----:B------:R-:W1:Y:S01]  /*17a0*/  @!P5 LDC.64 R62, c[0x0][0x390] ;  /* 0x0000e400ff3edb82 */ /* 0x000e620000000a00 */
[----:B------:R-:W-:Y:S01]  /*17b0*/  @!P1 IMAD.WIDE.U32 R50, R11, R50, R54 ;  /* 0x000000320b329225 */ /* 0x000fe200078e0036 */
[----:B------:R1:W3:Y:S04]  /*17c0*/  @!P2 LDG.E.64 R102, desc[UR6][R60.64] ;  /* 0x000000063c66a981 */ /* 0x0002e8000c1e1b00 */
[----:B------:R-:W-:-:S02]  /*17d0*/  @!P1 IADD3 R44, PT, PT, R51, R65, RZ ;  /* 0x00000041332c9210 */ /* 0x000fc40007ffe0ff */
[----:B------:R-:W1:Y:S01]  /*17e0*/  @!P6 LDC.64 R54, c[0x0][0x3e0] ;  /* 0x0000f800ff36eb82 */ /* 0x000e620000000a00 */
[----:B0-----:R-:W-:Y:S02]  /*17f0*/  @!P1 LEA R52, P2, R50, R52, 0x2 ;  /* 0x0000003432349211 */ /* 0x001fe400078410ff */
[----:B------:R-:W-:Y:S02]  /*1800*/  ISETP.GE.U32.AND P4, PT, R14, UR4, PT ;  /* 0x000000040e007c0c */ /* 0x000fe4000bf86070 */
[----:B------:R-:W-:Y:S01]  /*1810*/  @!P1 LEA.HI.X R53, R50, R53, R44, 0x2, P2 ;  /* 0x0000003532359211 */ /* 0x000fe200010f142c */
[----:B-1----:R-:W-:Y:S01]  /*1820*/  @!P5 IMAD R46, R45, R48, RZ ;  /* 0x000000302d2ed224 */ /* 0x002fe200078e02ff */
[----:B------:R-:W-:Y:S02]  /*1830*/  @!P5 MOV R50, R158 ;  /* 0x0000009e0032d202 */ /* 0x000fe40000000f00 */
[----:B------:R-:W-:Y:S02]  /*1840*/  @!P5 MOV R51, R161 ;  /* 0x000000a10033d202 */ /* 0x000fe40000000f00 */
[----:B------:R-:W-:Y:S01]  /*1850*/  ISETP.GE.AND.EX P4, PT, R69, UR5, PT, P4 ;  /* 0x0000000545007c0c */ /* 0x000fe2000bf86340 */
[----:B------:R-:W-:-:S02]  /*1860*/  @!P5 IMAD R49, R12, R49, R46 ;  /* 0x000000310c31d224 */ /* 0x000fc400078e022e */
[----:B------:R-:W-:Y:S01]  /*1870*/  @!P5 IMAD.WIDE.U32 R50, R12, R48, R50 ;  /* 0x000000300c32d225 */ /* 0x000fe200078e0032 */
[----:B------:R-:W-:-:S04]  /*1880*/  CS2R R104, SRZ ;  /* 0x0000000000687805 */ /* 0x000fc8000001ff00 */
[----:B------:R-:W-:Y:S02]  /*1890*/  @!P5 IADD3 R44, PT, PT, R51, R49, RZ ;  /* 0x00000031332cd210 */ /* 0x000fe40007ffe0ff */
[----:B------:R-:W0:Y:S01]  /*18a0*/  @!P6 LDC.64 R48, c[0x0][0x390] ;  /* 0x0000e400ff30eb82 */ /* 0x000e220000000a00 */
[----:B------:R1:W3:Y:S01]  /*18b0*/  @!P1 LDG.E.64 R104, desc[UR6][R52.64] ;  /* 0x0000000634689981 */ /* 0x0002e2000c1e1b00 */
[----:B------:R-:W-:Y:S02]  /*18c0*/  @!P5 LEA R62, P1, R50, R62, 0x2 ;  /* 0x0000003e323ed211 */ /* 0x000fe400078210ff */
[----:B------:R-:W-:-:S04]  /*18d0*/  ISETP.GE.U32.AND P2, PT, R15, UR4, PT ;  /* 0x000000040f007c0c */ /* 0x000fc8000bf46070 */
[----:B------:R-:W1:Y:S01]  /*18e0*/  @!P4 LDC.64 R60, c[0x0][0x3e0] ;  /* 0x0000f800ff3ccb82 */ /* 0x000e620000000a00 */
[----:B------:R-:W-:Y:S01]  /*18f0*/  @!P5 LEA.HI.X R63, R50, R63, R44, 0x2, P1 ;  /* 0x0000003f323fd211 */ /* 0x000fe200008f142c */
[----:B------:R-:W-:Y:S01]  /*1900*/  @!P6 IMAD R44, R47, R54, RZ ;  /* 0x000000362f2ce224 */ /* 0x000fe200078e02ff */
[----:B------:R-:W-:Y:S02]  /*1910*/  ISETP.GE.AND.EX P2, PT, R71, UR5, PT, P2 ;  /* 0x0000000547007c0c */ /* 0x000fe4000bf46320 */
[----:B------:R-:W-:Y:S02]  /*1920*/  ISETP.GE.U32.AND P1, PT, R38, UR4, PT ;  /* 0x0000000426007c0c */ /* 0x000fe4000bf26070 */
[----:B------:R-:W-:Y:S02]  /*1930*/  @!P6 MOV R50, R158 ;  /* 0x0000009e0032e202 */ /* 0x000fe40000000f00 */
[----:B------:R-:W-:Y:S01]  /*1940*/  @!P6 MOV R51, R161 ;  /* 0x000000a10033e202 */ /* 0x000fe20000000f00 */
[----:B------:R-:W-:Y:S01]  /*1950*/  @!P6 IMAD R65, R13, R55, R44 ;  /* 0x000000370d41e224 */ /* 0x000fe200078e022c */
[----:B------:R-:W-:Y:S01]  /*1960*/  ISETP.GE.AND.EX P1, PT, R25, UR5, PT, P1 ;  /* 0x0000000519007c0c */ /* 0x000fe2000bf26310 */
[----:B------:R-:W-:-:S03]  /*1970*/  @!P6 IMAD.WIDE.U32 R54, R13, R54, R50 ;  /* 0x000000360d36e225 */ /* 0x000fc600078e0032 */
[----:B------:R-:W4:Y:S01]  /*1980*/  @!P4 LDC.64 R50, c[0x0][0x390] ;  /* 0x0000e400ff32cb82 */ /* 0x000f220000000a00 */
[----:B------:R-:W-:Y:S02]  /*1990*/  CS2R R106, SRZ ;  /* 0x00000000006a7805 */ /* 0x000fe4000001ff00 */
[----:B------:R-:W-:-:S04]  /*19a0*/  @!P6 IADD3 R44, PT, PT, R55, R65, RZ ;  /* 0x00000041372ce210 */ /* 0x000fc80007ffe0ff */
[----:B------:R4:W3:Y:S01]  /*19b0*/  @!P5 LDG.E.64 R106, desc[UR6][R62.64] ;  /* 0x000000063e6ad981 */ /* 0x0008e2000c1e1b00 */
[----:B------:R-:W5:Y:S01]  /*19c0*/  @!P2 LDC.64 R56, c[0x0][0x3e0] ;  /* 0x0000f800ff38ab82 */ /* 0x000f620000000a00 */
[C---:B0-----:R-:W-:Y:S01]  /*19d0*/  @!P6 LEA R64, P5, R54.reuse, R48, 0x2 ;  /* 0x000000303640e211 */ /* 0x041fe200078a10ff */
[----:B-1----:R-:W-:Y:S01]  /*19e0*/  @!P4 IMAD R46, R69, R60, RZ ;  /* 0x0000003c452ec224 */ /* 0x002fe200078e02ff */
[----:B------:R-:W-:Y:S02]  /*19f0*/  @!P4 MOV R48, R158 ;  /* 0x0000009e0030c202 */ /* 0x000fe40000000f00 */
[----:B------:R-:W-:-:S03]  /*1a00*/  @!P6 LEA.HI.X R65, R54, R49, R44, 0x2, P5 ;  /* 0x000000313641e211 */ /* 0x000fc600028f142c */
[----:B------:R-:W0:Y:S01]  /*1a10*/  @!P1 LDC.64 R52, c[0x0][0x3e0] ;  /* 0x0000f800ff349b82 */ /* 0x000e220000000a00 */
[----:B------:R-:W-:Y:S02]  /*1a20*/  @!P4 MOV R49, R161 ;  /* 0x000000a10031c202 */ /* 0x000fe40000000f00 */
[----:B------:R-:W-:Y:S01]  /*1a30*/  CS2R R108, SRZ ;  /* 0x00000000006c7805 */ /* 0x000fe2000001ff00 */
[----:B------:R-:W-:Y:S01]  /*1a40*/  @!P4 IMAD R67, R14, R61, R46 ;  /* 0x0000003d0e43c224 */ /* 0x000fe200078e022e */
[----:B------:R-:W-:Y:S01]  /*1a50*/  ISETP.GE.U32.AND P5, PT, R16, UR4, PT ;  /* 0x0000000410007c0c */ /* 0x000fe2000bfa6070 */
[----:B------:R-:W-:Y:S02]  /*1a60*/  @!P4 IMAD.WIDE.U32 R60, R14, R60, R48 ;  /* 0x0000003c0e3cc225 */ /* 0x000fe400078e0030 */
[----:B------:R-:W1:Y:S01]  /*1a70*/  @!P2 LDC.64 R54, c[0x0][0x390] ;  /* 0x0000e400ff36ab82 */ /* 0x000e620000000a00 */
[----:B------:R0:W3:Y:S01]  /*1a80*/  @!P6 LDG.E.64 R108, desc[UR6][R64.64] ;  /* 0x00000006406ce981 */ /* 0x0000e2000c1e1b00 */
[----:B------:R-:W-:-:S02]  /*1a90*/  ISETP.GE.AND.EX P5, PT, R141, UR5, PT, P5 ;  /* 0x000000058d007c0c */ /* 0x000fc4000bfa6350 */
[----:B------:R-:W-:Y:S02]  /*1aa0*/  @!P4 IADD3 R44, PT, PT, R61, R67, RZ ;  /* 0x000000433d2cc210 */ /* 0x000fe40007ffe0ff */
[C---:B----4-:R-:W-:Y:S02]  /*1ab0*/  @!P4 LEA R62, P6, R60.reuse, R50, 0x2 ;  /* 0x000000323c3ec211 */ /* 0x050fe400078c10ff */
[----:B------:R-:W4:Y:S01]  /*1ac0*/  @!P1 LDC.64 R48, c[0x0][0x390] ;  /* 0x0000e400ff309b82 */ /* 0x000f220000000a00 */
[----:B------:R-:W-:Y:S02]  /*1ad0*/  @!P2 MOV R61, R161 ;  /* 0x000000a1003da202 */ /* 0x000fe40000000f00 */
[----:B------:R-:W-:Y:S01]  /*1ae0*/  @!P4 LEA.HI.X R63, R60, R51, R44, 0x2, P6 ;  /* 0x000000333c3fc211 */ /* 0x000fe200030f142c */
[----:B-----5:R-:W-:Y:S01]  /*1af0*/  @!P2 IMAD R46, R71, R56, RZ ;  /* 0x00000038472ea224 */ /* 0x020fe200078e02ff */
[----:B------:R-:W-:Y:S02]  /*1b00*/  @!P2 MOV R60, R158 ;  /* 0x0000009e003ca202 */ /* 0x000fe40000000f00 */
[----:B------:R-:W-:Y:S01]  /*1b10*/  CS2R R110, SRZ ;  /* 0x00000000006e7805 */ /* 0x000fe2000001ff00 */
[C---:B------:R-:W-:Y:S01]  /*1b20*/  @!P2 IMAD R67, R15.reuse, R57, R46 ;  /* 0x000000390f43a224 */ /* 0x040fe200078e022e */
[----:B------:R-:W-:Y:S01]  /*1b30*/  @!P1 MOV R57, R161 ;  /* 0x000000a100399202 */ /* 0x000fe20000000f00 */
[----:B------:R-:W-:Y:S01]  /*1b40*/  @!P2 IMAD.WIDE.U32 R60, R15, R56, R60 ;  /* 0x000000380f3ca225 */ /* 0x000fe200078e003c */
[----:B------:R-:W-:Y:S01]  /*1b50*/  @!P1 MOV R56, R158 ;  /* 0x0000009e00389202 */ /* 0x000fe20000000f00 */
[----:B------:R-:W5:Y:S02]  /*1b60*/  @!P5 LDC.64 R50, c[0x0][0x3e0] ;  /* 0x0000f800ff32db82 */ /* 0x000f640000000a00 */
[-C--:B0-----:R-:W-:Y:S01]  /*1b70*/  @!P1 IMAD R44, R25, R52.reuse, RZ ;  /* 0x00000034192c9224 */ /* 0x081fe200078e02ff */
[----:B------:R-:W-:Y:S01]  /*1b80*/  ISETP.GE.U32.AND P6, PT, R17, UR4, PT ;  /* 0x0000000411007c0c */ /* 0x000fe2000bfc6070 */
[----:B------:R0:W3:Y:S02]  /*1b90*/  @!P4 LDG.E.64 R110, desc[UR6][R62.64] ;  /* 0x000000063e6ec981 */ /* 0x0000e4000c1e1b00 */
[C---:B------:R-:W-:Y:S01]  /*1ba0*/  @!P1 IMAD R65, R38.reuse, R53, R44 ;  /* 0x0000003526419224 */ /* 0x040fe200078e022c */
[----:B------:R-:W-:Y:S01]  /*1bb0*/  @!P2 IADD3 R44, PT, PT, R61, R67, RZ ;  /* 0x000000433d2ca210 */ /* 0x000fe20007ffe0ff */
[----:B------:R-:W-:Y:S01]  /*1bc0*/  @!P1 IMAD.WIDE.U32 R52, R38, R52, R56 ;  /* 0x0000003426349225 */ /* 0x000fe200078e0038 */
[----:B-1----:R-:W-:-:S02]  /*1bd0*/  @!P2 LEA R56, P4, R60, R54, 0x2 ;  /* 0x000000363c38a211 */ /* 0x002fc400078810ff */
[----:B------:R-:W-:Y:S02]  /*1be0*/  ISETP.GE.AND.EX P6, PT, R143, UR5, PT, P6 ;  /* 0x000000058f007c0c */ /* 0x000fe4000bfc6360 */
[----:B------:R-:W-:Y:S02]  /*1bf0*/  @!P2 LEA.HI.X R57, R60, R55, R44, 0x2, P4 ;  /* 0x000000373c39a211 */ /* 0x000fe400020f142c */
[----:B------:R-:W-:Y:S02]  /*1c00*/  @!P1 IADD3 R44, PT, PT, R53, R65, RZ ;  /* 0x00000041352c9210 */ /* 0x000fe40007ffe0ff */
[----:B----4-:R-:W-:-:S04]  /*1c10*/  @!P1 LEA R60, P4, R52, R48, 0x2 ;  /* 0x00000030343c9211 */ /* 0x010fc800078810ff */
[----:B------:R-:W-:Y:S02]  /*1c20*/  @!P1 LEA.HI.X R61, R52, R49, R44, 0x2, P4 ;  /* 0x00000031343d9211 */ /* 0x000fe400020f142c */
[----:B------:R-:W1:Y:S01]  /*1c30*/  @!P5 LDC.64 R48, c[0x0][0x390] ;  /* 0x0000e400ff30db82 */ /* 0x000e620000000a00 */
[----:B------:R-:W-:Y:S01]  /*1c40*/  ISETP.GE.U32.AND P4, PT, R18, UR4, PT ;  /* 0x0000000412007c0c */ /* 0x000fe2000bf86070 */
[----:B-----5:R-:W-:Y:S01]  /*1c50*/  @!P5 IMAD R44, R141, R50, RZ ;  /* 0x000000328d2cd224 */ /* 0x020fe200078e02ff */
[----:B------:R-:W-:Y:S02]  /*1c60*/  @!P5 MOV R64, R158 ;  /* 0x0000009e0040d202 */ /* 0x000fe40000000f00 */
[----:B------:R-:W-:-:S03]  /*1c70*/  ISETP.GE.AND.EX P4, PT, R145, UR5, PT, P4 ;  /* 0x0000000591007c0c */ /* 0x000fc6000bf86340 */
[----:B------:R-:W4:Y:S01]  /*1c80*/  @!P6 LDC.64 R54, c[0x0][0x3e0] ;  /* 0x0000f800ff36eb82 */ /* 0x000f220000000a00 */
[----:B------:R-:W-:Y:S01]  /*1c90*/  @!P5 MOV R65, R161 ;  /* 0x000000a10041d202 */ /* 0x000fe20000000f00 */
[C---:B0-----:R-:W-:Y:S01]  /*1ca0*/  @!P5 IMAD R63, R16.reuse, R51, R44 ;  /* 0x00000033103fd224 */ /* 0x041fe200078e022c */
[----:B------:R-:W-:Y:S01]  /*1cb0*/  CS2R R114, SRZ ;  /* 0x0000000000727805 */ /* 0x000fe2000001ff00 */
[----:B------:R-:W-:-:S04]  /*1cc0*/  @!P5 IMAD.WIDE.U32 R64, R16, R50, R64 ;  /* 0x000000321040d225 */ /* 0x000fc800078e0040 */
[----:B------:R-:W0:Y:S01]  /*1cd0*/  @!P6 LDC.64 R50, c[0x0][0x390] ;  /* 0x0000e400ff32eb82 */ /* 0x000e220000000a00 */
[----:B------:R5:W3:Y:S01]  /*1ce0*/  @!P2 LDG.E.64 R114, desc[UR6][R56.64] ;  /* 0x000000063872a981 */ /* 0x000ae2000c1e1b00 */
[----:B------:R-:W-:-:S06]  /*1cf0*/  @!P5 IADD3 R44, PT, PT, R65, R63, RZ ;  /* 0x0000003f412cd210 */ /* 0x000fcc0007ffe0ff */
[----:B------:R-:W2:Y:S01]  /*1d00*/  @!P4 LDC.64 R52, c[0x0][0x3e0] ;  /* 0x0000f800ff34cb82 */ /* 0x000ea20000000a00 */
[C---:B-1----:R-:W-:Y:S02]  /*1d10*/  @!P5 LEA R62, P2, R64.reuse, R48, 0x2 ;  /* 0x00000030403ed211 */ /* 0x042fe400078410ff */
[----:B------:R-:W-:Y:S02]  /*1d20*/  CS2R R112, SRZ ;  /* 0x0000000000707805 */ /* 0x000fe4000001ff00 */
[----:B------:R-:W-:Y:S02]  /*1d30*/  @!P6 MOV R65, R161 ;  /* 0x000000a10041e202 */ /* 0x000fe40000000f00 */
[----:B------:R-:W-:Y:S02]  /*1d40*/  @!P5 LEA.HI.X R63, R64, R49, R44, 0x2, P2 ;  /* 0x00000031403fd211 */ /* 0x000fe400010f142c */
[----:B------:R-:W-:Y:S01]  /*1d50*/  @!P6 MOV R64, R158 ;  /* 0x0000009e0040e202 */ /* 0x000fe20000000f00 */
[----:B----4-:R-:W-:Y:S01]  /*1d60*/  @!P6 IMAD R46, R143, R54, RZ ;  /* 0x000000368f2ee224 */ /* 0x010fe200078e02ff */
[----:B------:R-:W1:Y:S01]  /*1d70*/  @!P4 LDC.64 R48, c[0x0][0x390] ;  /* 0x0000e400ff30cb82 */ /* 0x000e620000000a00 */
[----:B------:R-:W-:-:S02]  /*1d80*/  ISETP.GE.U32.AND P2, PT, R19, UR4, PT ;  /* 0x0000000413007c0c */ /* 0x000fc4000bf46070 */
[----:B------:R-:W-:Y:S01]  /*1d90*/  CS2R R116, SRZ ;  /* 0x0000000000747805 */ /* 0x000fe2000001ff00 */
[----:B------:R4:W3:Y:S01]  /*1da0*/  @!P1 LDG.E.64 R112, desc[UR6][R60.64] ;  /* 0x000000063c709981 */ /* 0x0008e2000c1e1b00 */
[C---:B------:R-:W-:Y:S02]  /*1db0*/  @!P6 IMAD R55, R17.reuse, R55, R46 ;  /* 0x000000371137e224 */ /* 0x040fe400078e022e */
[----:B------:R-:W-:Y:S01]  /*1dc0*/  @!P6 IMAD.WIDE.U32 R64, R17, R54, R64 ;  /* 0x000000361140e225 */ /* 0x000fe200078e0040 */
[----:B------:R-:W-:Y:S01]  /*1dd0*/  ISETP.GE.AND.EX P2, PT, R147, UR5, PT, P2 ;  /* 0x0000000593007c0c */ /* 0x000fe2000bf46320 */
[----:B------:R-:W3:Y:S03]  /*1de0*/  @!P5 LDG.E.64 R116, desc[UR6][R62.64] ;  /* 0x000000063e74d981 */ /* 0x000ee6000c1e1b00 */
[----:B------:R-:W-:Y:S02]  /*1df0*/  @!P6 IADD3 R44, PT, PT, R65, R55, RZ ;  /* 0x00000037412ce210 */ /* 0x000fe40007ffe0ff */
[----:B0-----:R-:W-:Y:S01]  /*1e00*/  @!P6 LEA R54, P5, R64, R50, 0x2 ;  /* 0x000000324036e211 */ /* 0x001fe200078a10ff */
[----:B--2---:R-:W-:Y:S01]  /*1e10*/  @!P4 IMAD R46, R145, R52, RZ ;  /* 0x00000034912ec224 */ /* 0x004fe200078e02ff */
[----:B-----5:R-:W-:-:S02]  /*1e20*/  @!P4 MOV R56, R158 ;  /* 0x0000009e0038c202 */ /* 0x020fc40000000f00 */
[----:B------:R-:W-:Y:S02]  /*1e30*/  @!P6 LEA.HI.X R55, R64, R51, R44, 0x2, P5 ;  /* 0x000000334037e211 */ /* 0x000fe400028f142c */
[----:B------:R-:W-:Y:S02]  /*1e40*/  ISETP.GE.U32.AND P5, PT, R20, UR4, PT ;  /* 0x0000000414007c0c */ /* 0x000fe4000bfa6070 */
[----:B------:R-:W-:Y:S02]  /*1e50*/  @!P4 MOV R57, R161 ;  /* 0x000000a10039c202 */ /* 0x000fe40000000f00 */
[----:B------:R-:W-:Y:S01]  /*1e60*/  CS2R R118, SRZ ;  /* 0x0000000000767805 */ /* 0x000fe2000001ff00 */
[C---:B----4-:R-:W-:Y:S01]  /*1e70*/  @!P4 IMAD R61, R18.reuse, R53, R46 ;  /* 0x00000035123dc224 */ /* 0x050fe200078e022e */
[----:B------:R-:W-:Y:S01]  /*1e80*/  ISETP.GE.AND.EX P5, PT, R149, UR5, PT, P5 ;  /* 0x0000000595007c0c */ /* 0x000fe2000bfa6350 */
[----:B------:R-:W0:Y:S01]  /*1e90*/  @!P2 LDC.64 R50, c[0x0][0x3e0] ;  /* 0x0000f800ff32ab82 */ /* 0x000e220000000a00 */
[----:B------:R-:W-:-:S02]  /*1ea0*/  @!P4 IMAD.WIDE.U32 R52, R18, R52, R56 ;  /* 0x000000341234c225 */ /* 0x000fc400078e0038 */
[----:B------:R2:W4:Y:S03]  /*1eb0*/  @!P6 LDG.E.64 R118, desc[UR6][R54.64] ;  /* 0x000000063676e981 */ /* 0x000526000c1e1b00 */
[----:B------:R-:W-:Y:S02]  /*1ec0*/  @!P4 IADD3 R44, PT, PT, R53, R61, RZ ;  /* 0x0000003d352cc210 */ /* 0x000fe40007ffe0ff */
[----:B-1----:R-:W-:-:S04]  /*1ed0*/  @!P4 LEA R60, P6, R52, R48, 0x2 ;  /* 0x00000030343cc211 */ /* 0x002fc800078c10ff */
[----:B------:R-:W-:Y:S01]  /*1ee0*/  @!P4 LEA.HI.X R61, R52, R49, R44, 0x2, P6 ;  /* 0x00000031343dc211 */ /* 0x000fe200030f142c */
[----:B--2---:R-:W1:Y:S01]  /*1ef0*/  @!P5 LDC.64 R54, c[0x0][0x390] ;  /* 0x0000e400ff36db82 */ /* 0x004e620000000a00 */
[----:B------:R-:W-:-:S07]  /*1f00*/  ISETP.GE.U32.AND P6, PT, R21, UR4, PT ;  /* 0x0000000415007c0c */ /* 0x000fce000bfc6070 */
[----:B------:R-:W2:Y:S01]  /*1f10*/  @!P2 LDC.64 R48, c[0x0][0x390] ;  /* 0x0000e400ff30ab82 */ /* 0x000ea20000000a00 */
[----:B------:R-:W-:-:S07]  /*1f20*/  ISETP.GE.AND.EX P6, PT, R151, UR5, PT, P6 ;  /* 0x0000000597007c0c */ /* 0x000fce000bfc6360 */
[----:B------:R-:W5:Y:S01]  /*1f30*/  @!P5 LDC.64 R52, c[0x0][0x3e0] ;  /* 0x0000f800ff34db82 */ /* 0x000f620000000a00 */
[----:B------:R-:W-:Y:S01]  /*1f40*/  @!P2 MOV R62, R158 ;  /* 0x0000009e003ea202 */ /* 0x000fe20000000f00 */
[-C--:B0-----:R-:W-:Y:S01]  /*1f50*/  @!P2 IMAD R44, R147, R50.reuse, RZ ;  /* 0x00000032932ca224 */ /* 0x081fe200078e02ff */
[----:B------:R-:W-:Y:S02]  /*1f60*/  @!P2 MOV R63, R161 ;  /* 0x000000a1003fa202 */ /* 0x000fe40000000f00 */
[----:B------:R-:W-:Y:S01]  /*1f70*/  CS2R R120, SRZ ;  /* 0x0000000000787805 */ /* 0x000fe2000001ff00 */
[C---:B------:R-:W-:Y:S02]  /*1f80*/  @!P2 IMAD R57, R19.reuse, R51, R44 ;  /* 0x000000331339a224 */ /* 0x040fe400078e022c */
[----:B------:R-:W-:Y:S02]  /*1f90*/  @!P2 IMAD.WIDE.U32 R62, R19, R50, R62 ;  /* 0x00000032133ea225 */ /* 0x000fe400078e003e */
[----:B------:R-:W0:Y:S01]  /*1fa0*/  @!P6 LDC.64 R50, c[0x0][0x3e0] ;  /* 0x0000f800ff32eb82 */ /* 0x000e220000000a00 */
[----:B------:R2:W4:Y:S02]  /*1fb0*/  @!P4 LDG.E.64 R120, desc[UR6][R60.64] ;  /* 0x000000063c78c981 */ /* 0x000524000c1e1b00 */
[----:B------:R-:W-:-:S02]  /*1fc0*/  @!P2 IADD3 R44, PT, PT, R63, R57, RZ ;  /* 0x000000393f2ca210 */ /* 0x000fc40007ffe0ff */
[C---:B--2---:R-:W-:Y:S02]  /*1fd0*/  @!P2 LEA R56, P4, R62.reuse, R48, 0x2 ;  /* 0x000000303e38a211 */ /* 0x044fe400078810ff */
[----:B------:R-:W-:Y:S02]  /*1fe0*/  CS2R R122, SRZ ;  /* 0x00000000007a7805 */ /* 0x000fe4000001ff00 */
[----:B------:R-:W-:Y:S02]  /*1ff0*/  @!P5 MOV R60, R158 ;  /* 0x0000009e003cd202 */ /* 0x000fe40000000f00 */
[----:B------:R-:W-:Y:S01]  /*2000*/  @!P5 MOV R61, R161 ;  /* 0x000000a1003dd202 */ /* 0x000fe20000000f00 */
[----:B-----5:R-:W-:Y:S01]  /*2010*/  @!P5 IMAD R46, R149, R52, RZ ;  /* 0x00000034952ed224 */ /* 0x020fe200078e02ff */
[----:B------:R-:W-:Y:S02]  /*2020*/  @!P2 LEA.HI.X R57, R62, R49, R44, 0x2, P4 ;  /* 0x000000313e39a211 */ /* 0x000fe400020f142c */
[----:B------:R-:W2:Y:S01]  /*2030*/  @!P6 LDC.64 R48, c[0x0][0x390] ;  /* 0x0000e400ff30eb82 */ /* 0x000ea20000000a00 */
[----:B------:R-:W-:-:S02]  /*2040*/  @!P5 IMAD R63, R20, R53, R46 ;  /* 0x00000035143fd224 */ /* 0x000fc400078e022e */
[----:B------:R-:W-:Y:S01]  /*2050*/  @!P5 IMAD.WIDE.U32 R52, R20, R52, R60 ;  /* 0x000000341434d225 */ /* 0x000fe200078e003c */
[----:B------:R-:W-:Y:S01]  /*2060*/  ISETP.GE.U32.AND P4, PT, R22, UR4, PT ;  /* 0x0000000416007c0c */ /* 0x000fe2000bf86070 */
[----:B------:R5:W4:Y:S03]  /*2070*/  @!P2 LDG.E.64 R122, desc[UR6][R56.64] ;  /* 0x00000006387aa981 */ /* 0x000b26000c1e1b00 */
[----:B------:R-:W-:Y:S02]  /*2080*/  @!P5 IADD3 R44, PT, PT, R53, R63, RZ ;  /* 0x0000003f352cd210 */ /* 0x000fe40007ffe0ff */
[C---:B-1----:R-:W-:Y:S02]  /*2090*/  @!P5 LEA R60, P2, R52.reuse, R54, 0x2 ;  /* 0x00000036343cd211 */ /* 0x042fe400078410ff */
[----:B------:R-:W-:Y:S02]  /*20a0*/  ISETP.GE.AND.EX P4, PT, R153, UR5, PT, P4 ;  /* 0x0000000599007c0c */ /* 0x000fe4000bf86340 */
[----:B------:R-:W-:-:S02]  /*20b0*/  @!P5 LEA.HI.X R61, R52, R55, R44, 0x2, P2 ;  /* 0x00000037343dd211 */ /* 0x000fc400010f142c */
[----:B------:R-:W-:Y:S01]  /*20c0*/  ISETP.GE.U32.AND P2, PT, R23, UR4, PT ;  /* 0x0000000417007c0c */ /* 0x000fe2000bf46070 */
[----:B0-----:R-:W-:Y:S01]  /*20d0*/  @!P6 IMAD R46, R151, R50, RZ ;  /* 0x00000032972ee224 */ /* 0x001fe200078e02ff */
[----:B------:R-:W-:Y:S02]  /*20e0*/  @!P6 MOV R52, R158 ;  /* 0x0000009e0034e202 */ /* 0x000fe40000000f00 */
[----:B------:R-:W-:Y:S02]  /*20f0*/  @!P6 MOV R53, R161 ;  /* 0x000000a10035e202 */ /* 0x000fe40000000f00 */
[----:B------:R-:W-:Y:S02]  /*2100*/  CS2R R124, SRZ ;  /* 0x00000000007c7805 */ /* 0x000fe4000001ff00 */
[----:B------:R-:W-:Y:S01]  /*2110*/  ISETP.GE.AND.EX P2, PT, R155, UR5, PT, P2 ;  /* 0x000000059b007c0c */ /* 0x000fe2000bf46320 */
[C---:B------:R-:W-:Y:S02]  /*2120*/  @!P6 IMAD R55, R21.reuse, R51, R46 ;  /* 0x000000331537e224 */ /* 0x040fe400078e022e */
[----:B------:R-:W-:Y:S01]  /*2130*/  @!P6 IMAD.WIDE.U32 R50, R21, R50, R52 ;  /* 0x000000321532e225 */ /* 0x000fe200078e0034 */
[----:B-----5:R-:W0:Y:S01]  /*2140*/  @!P4 LDC.64 R56, c[0x0][0x3e0] ;  /* 0x0000f800ff38cb82 */ /* 0x020e220000000a00 */
[----:B------:R1:W5:Y:S03]  /*2150*/  @!P5 LDG.E.64 R124, desc[UR6][R60.64] ;  /* 0x000000063c7cd981 */ /* 0x000366000c1e1b00 */
[----:B------:R-:W-:-:S02]  /*2160*/  @!P6 IADD3 R44, PT, PT, R51, R55, RZ ;  /* 0x00000037332ce210 */ /* 0x000fc40007ffe0ff */
[C---:B--2---:R-:W-:Y:S02]  /*2170*/  @!P6 LEA R62, P5, R50.reuse, R48, 0x2 ;  /* 0x00000030323ee211 */ /* 0x044fe400078a10ff */
[----:B------:R-:W2:Y:S02]  /*2180*/  @!P4 LDC.64 R52, c[0x0][0x390] ;  /* 0x0000e400ff34cb82 */ /* 0x000ea40000000a00 */
[----:B------:R-:W-:Y:S02]  /*2190*/  @!P6 LEA.HI.X R63, R50, R49, R44, 0x2, P5 ;  /* 0x00000031323fe211 */ /* 0x000fe400028f142c */
[----:B------:R-:W-:-:S04]  /*21a0*/  ISETP.GE.U32.AND P5, PT, R24, UR4, PT ;  /* 0x0000000418007c0c */ /* 0x000fc8000bfa6070 */
[----:B------:R-:W2:Y:S01]  /*21b0*/  @!P2 LDC.64 R48, c[0x0][0x3e0] ;  /* 0x0000f800ff30ab82 */ /* 0x000ea20000000a00 */
[----:B------:R-:W-:Y:S02]  /*21c0*/  ISETP.GE.AND.EX P5, PT, R157, UR5, PT, P5 ;  /* 0x000000059d007c0c */ /* 0x000fe4000bfa6350 */
[----:B-1----:R-:W-:Y:S02]  /*21d0*/  @!P4 MOV R60, R158 ;  /* 0x0000009e003cc202 */ /* 0x002fe40000000f00 */
[----:B------:R-:W-:-:S03]  /*21e0*/  @!P4 MOV R61, R161 ;  /* 0x000000a1003dc202 */ /* 0x000fc60000000f00 */
[----:B------:R-:W1:Y:S01]  /*21f0*/  @!P2 LDC.64 R54, c[0x0][0x390] ;  /* 0x0000e400ff36ab82 */ /* 0x000e620000000a00 */
[-C--:B0-----:R-:W-:Y:S02]  /*2200*/  @!P4 IMAD R44, R153, R56.reuse, RZ ;  /* 0x00000038992cc224 */ /* 0x081fe400078e02ff */
[----:B------:R-:W-:Y:S01]  /*2210*/  @!P4 IMAD.WIDE.U32 R60, R22, R56, R60 ;  /* 0x00000038163cc225 */ /* 0x000fe200078e003c */
[----:B------:R-:W-:-:S04]  /*2220*/  @!P2 MOV R56, R158 ;  /* 0x0000009e0038a202 */ /* 0x000fc80000000f00 */
[----:B------:R-:W0:Y:S01]  /*2230*/  @!P5 LDC.64 R50, c[0x0][0x3e0] ;  /* 0x0000f800ff32db82 */ /* 0x000e220000000a00 */
[----:B------:R-:W-:Y:S01]  /*2240*/  @!P4 IMAD R65, R22, R57, R44 ;  /* 0x000000391641c224 */ /* 0x000fe200078e022c */
[----:B------:R-:W-:Y:S02]  /*2250*/  @!P2 MOV R57, R161 ;  /* 0x000000a10039a202 */ /* 0x000fe40000000f00 */
[----:B------:R-:W-:Y:S01]  /*2260*/  CS2R R126, SRZ ;  /* 0x00000000007e7805 */ /* 0x000fe2000001ff00 */
[----:B--2---:R-:W-:-:S05]  /*2270*/  @!P2 IMAD R44, R155, R48, RZ ;  /* 0x000000309b2ca224 */ /* 0x004fca00078e02ff */
[----:B------:R-:W2:Y:S01]  /*2280*/  @!P6 LDG.E.64 R126, desc[UR6][R62.64] ;  /* 0x000000063e7ee981 */ /* 0x000ea2000c1e1b00 */
[----:B------:R-:W-:-:S04]  /*2290*/  @!P2 IMAD.WIDE.U32 R56, R23, R48, R56 ;  /* 0x000000301738a225 */ /* 0x000fc800078e0038 */
[----:B------:R-:W-:Y:S02]  /*22a0*/  @!P2 IMAD R67, R23, R49, R44 ;  /* 0x000000311743a224 */ /* 0x000fe400078e022c */
[----:B------:R-:W3:Y:S01]  /*22b0*/  @!P5 LDC.64 R48, c[0x0][0x390] ;  /* 0x0000e400ff30db82 */ /* 0x000ee20000000a00 */
[----:B------:R-:W-:Y:S02]  /*22c0*/  @!P4 IADD3 R44, PT, PT, R61, R65, RZ ;  /* 0x000000413d2cc210 */ /* 0x000fe40007ffe0ff */
[----:B------:R-:W-:-:S04]  /*22d0*/  @!P4 LEA R52, P6, R60, R52, 0x2 ;  /* 0x000000343c34c211 */ /* 0x000fc800078c10ff */
[----:B------:R-:W-:Y:S02]  /*22e0*/  @!P4 LEA.HI.X R53, R60, R53, R44, 0x2, P6 ;  /* 0x000000353c35c211 */ /* 0x000fe400030f142c */
[----:B------:R-:W-:Y:S02]  /*22f0*/  @!P2 IADD3 R44, PT, PT, R57, R67, RZ ;  /* 0x00000043392ca210 */ /* 0x000fe40007ffe0ff */
[C---:B-1----:R-:W-:Y:S02]  /*2300*/  @!P2 LEA R54, P6, R56.reuse, R54, 0x2 ;  /* 0x000000363836a211 */ /* 0x042fe400078c10ff */
[----:B------:R-:W-:Y:S02]  /*2310*/  CS2R R128, SRZ ;  /* 0x0000000000807805 */ /* 0x000fe4000001ff00 */
[----:B------:R-:W-:Y:S02]  /*2320*/  @!P5 MOV R57, R161 ;  /* 0x000000a10039d202 */ /* 0x000fe40000000f00 */
[----:B------:R-:W-:Y:S01]  /*2330*/  @!P2 LEA.HI.X R55, R56, R55, R44, 0x2, P6 ;  /* 0x000000373837a211 */ /* 0x000fe200030f142c */
[----:B0-----:R-:W-:Y:S01]  /*2340*/  @!P5 IMAD R46, R157, R50, RZ ;  /* 0x000000329d2ed224 */ /* 0x001fe200078e02ff */
[----:B------:R-:W-:-:S02]  /*2350*/  @!P5 MOV R56, R158 ;  /* 0x0000009e0038d202 */ /* 0x000fc40000000f00 */
[----:B------:R-:W-:Y:S01]  /*2360*/  CS2R R130, SRZ ;  /* 0x0000000000827805 */ /* 0x000fe2000001ff00 */
[----:B------:R-:W2:Y:S01]  /*2370*/  @!P4 LDG.E.64 R128, desc[UR6][R52.64] ;  /* 0x000000063480c981 */ /* 0x000ea2000c1e1b00 */
[C---:B------:R-:W-:Y:S02]  /*2380*/  @!P5 IMAD R51, R24.reuse, R51, R46 ;  /* 0x000000331833d224 */ /* 0x040fe400078e022e */
[----:B------:R-:W-:Y:S01]  /*2390*/  @!P5 IMAD.WIDE.U32 R56, R24, R50, R56 ;  /* 0x000000321838d225 */ /* 0x000fe200078e0038 */
[----:B------:R-:W-:Y:S01]  /*23a0*/  CS2R R132, SRZ ;  /* 0x0000000000847805 */ /* 0x000fe2000001ff00 */
[----:B------:R-:W2:Y:S03]  /*23b0*/  @!P3 LDG.E.64 R130, desc[UR6][R58.64] ;  /* 0x000000063a82b981 */ /* 0x000ea6000c1e1b00 */
[----:B------:R-:W-:Y:S02]  /*23c0*/  @!P5 IADD3 R44, PT, PT, R57, R51, RZ ;  /* 0x00000033392cd210 */ /* 0x000fe40007ffe0ff */
[----:B---3--:R-:W-:-:S02]  /*23d0*/  @!P5 LEA R48, P3, R56, R48, 0x2 ;  /* 0x000000303830d211 */ /* 0x008fc400078610ff */
[----:B------:R-:W-:Y:S01]  /*23e0*/  CS2R R134, SRZ ;  /* 0x0000000000867805 */ /* 0x000fe2000001ff00 */
[----:B------:R-:W3:Y:S01]  /*23f0*/  @!P2 LDG.E.64 R132, desc[UR6][R54.64] ;  /* 0x000000063684a981 */ /* 0x000ee2000c1e1b00 */
[----:B------:R-:W-:-:S05]  /*2400*/  @!P5 LEA.HI.X R49, R56, R49, R44, 0x2, P3 ;  /* 0x000000313831d211 */ /* 0x000fca00018f142c */
[----:B------:R0:W3:Y:S01]  /*2410*/  @!P5 LDG.E.64 R134, desc[UR6][R48.64] ;  /* 0x000000063086d981 */ /* 0x0000e2000c1e1b00 */
[----:B------:R-:W-:-:S04]  /*2420*/  FADD.FTZ R44, R72, R73 ;  /* 0x00000049482c7221 */ /* 0x000fc80000010000 */
[----:B------:R-:W-:Y:S01]  /*2430*/  FADD.FTZ R44, RZ, R44 ;  /* 0x0000002cff2c7221 */ /* 0x000fe20000010000 */
[----:B------:R-:W-:Y:S01]  /*2440*/  FMUL.FTZ R51, R73, R73 ;  /* 0x0000004949337220 */ /* 0x000fe20000410000 */
[----:B0-----:R-:W-:-:S03]  /*2450*/  FADD.FTZ R49, R88, R89 ;  /* 0x0000005958317221 */ /* 0x001fc60000010000 */
[----:B------:R-:W-:Y:S01]  /*2460*/  FFMA.FTZ R51, R72, R72, R51 ;  /* 0x0000004848337223 */ /* 0x000fe20000010033 */
[----:B------:R-:W-:-:S03]  /*2470*/  FMUL.FTZ R55, R89, R89 ;  /* 0x0000005959377220 */ /* 0x000fc60000410000 */
[----:B------:R-:W-:Y:S01]  /*2480*/  FADD.FTZ R51, RZ, R51 ;  /* 0x00000033ff337221 */ /* 0x000fe20000010000 */
[----:B------:R-:W-:Y:S01]  /*2490*/  FFMA.FTZ R55, R88, R88, R55 ;  /* 0x0000005858377223 */ /* 0x000fe20000010037 */
[----:B------:R-:W-:-:S04]  /*24a0*/  FADD.FTZ R53, R112, R113 ;  /* 0x0000007170357221 */ /* 0x000fc80000010000 */
        /* <DEDUP_REMOVED lines=98> */
[----:B----4-:R-:W-:Y:S01]  /*2ad0*/  FADD.FTZ R49, R118, R119 ;  /* 0x0000007776317221 */ /* 0x010fe20000010000 */
        /* <DEDUP_REMOVED lines=27> */
[----:B--2---:R-:W-:Y:S01]  /*2c90*/  FMUL.FTZ R51, R127, R127 ;  /* 0x0000007f7f337220 */ /* 0x004fe20000410000 */
        /* <DEDUP_REMOVED lines=12> */
[----:B---3--:R-:W-:Y:S01]  /*2d60*/  FMUL.FTZ R53, R133, R133 ;  /* 0x0000008585357220 */ /* 0x008fe20000410000 */
        /* <DEDUP_REMOVED lines=49> */
.L_x_4060:
[----:B------:R-:W-:Y:S05]  /*3080*/  BSYNC.RECONVERGENT B0 ;  /* 0x0000000000007941 */ /* 0x000fea0003800200 */
.L_x_4059:
[----:B------:R-:W-:Y:S06]  /*3090*/  BAR.SYNC.DEFER_BLOCKING 0x0 ;  /* 0x0000000000007b1d */ /* 0x000fec0000010000 */
[----:B------:R-:W-:Y:S04]  /*30a0*/  BSSY.RECONVERGENT B0, `(.L_x_4061) ;  /* 0x0000021000007945 */ /* 0x000fe80003800200 */
[----:B------:R-:W-:Y:S05]  /*30b0*/  @P3 BRA `(.L_x_4062) ;  /* 0x00000000007c3947 */ /* 0x000fea0003800000 */
[----:B------:R-:W4:Y:S01]  /*30c0*/  S2UR UR5, SR_CgaCtaId ;  /* 0x00000000000579c3 */ /* 0x000f220000008800 */
[----:B------:R-:W-:Y:S02]  /*30d0*/  UMOV UR4, 0x400 ;  /* 0x0000040000047882 */ /* 0x000fe40000000000 */
[----:B----4-:R-:W-:-:S09]  /*30e0*/  ULEA UR4, UR5, UR4, 0x18 ;  /* 0x0000000405047291 */ /* 0x010fd2000f8ec0ff */
[----:B------:R-:W4:Y:S04]  /*30f0*/  LDS.64 R138, [UR4+0x18] ;  /* 0x00001804ff8a7984 */ /* 0x000f280008000a00 */
[----:B-12---:R-:W1:Y:S04]  /*3100*/  LDS.128 R48, [UR4+0x20] ;  /* 0x00002004ff307984 */ /* 0x006e680008000c00 */
[----:B------:R-:W2:Y:S04]  /*3110*/  LDS.128 R52, [UR4+0x30] ;  /* 0x00003004ff347984 */ /* 0x000ea80008000c00 */
[----:B------:R-:W5:Y:S04]  /*3120*/  LDS.128 R56, [UR4+0x40] ;  /* 0x00004004ff387984 */ /* 0x000f680008000c00 */
[----:B------:R-:W0:Y:S04]  /*3130*/  LDS.128 R60, [UR4+0x50] ;  /* 0x00005004ff3c7984 */ /* 0x000e280008000c00 */
[----:B------:R-:W0:Y:S01]  /*3140*/  LDS.128 R64, [UR4+0x60] ;  /* 0x00006004ff407984 */ /* 0x000e220008000c00 */
[----:B----4-:R-:W-:Y:S01]  /*3150*/  FADD.FTZ R163, R136, R138 ;  /* 0x0000008a88a37221 */ /* 0x010fe20000010000 */
[----:B---3--:R-:W-:-:S03]  /*3160*/  FADD.FTZ R44, R137, R139 ;  /* 0x0000008b892c7221 */ /* 0x008fc60000010000 */
        /* <DEDUP_REMOVED lines=19> */
[----:B------:R-:W-:-:S07]  /*32a0*/  FADD.FTZ R137, R44, R67 ;  /* 0x000000432c897221 */ /* 0x000fce0000010000 */
.L_x_4062:
[----:B------:R-:W-:Y:S05]  /*32b0*/  BSYNC.RECONVERGENT B0 ;  /* 0x0000000000007941 */ /* 0x000fea0003800200 */
.L_x_4061:
[----:B------:R-:W4:Y:S02]  /*32c0*/  LDCU UR4, c[0x0][0x370] ;  /* 0x00006e00ff0477ac */ /* 0x000f240008000800 */
[----:B----4-:R-:W-:-:S09]  /*32d0*/  UISETP.GE.U32.AND UP0, UPT, UR4, 0x2, UPT ;  /* 0x000000020400788c */ /* 0x010fd2000bf06070 */
[----:B------:R-:W-:Y:S05]  /*32e0*/  BRA.U !UP0, `(.L_x_4063) ;  /* 0x0000000908b87547 */ /* 0x000fea000b800000 */
[----:B------:R-:W4:Y:S01]  /*32f0*/  LDC R49, c[0x0][0x370] ;  /* 0x0000dc00ff317b82 */ /* 0x000f220000000800 */
[----:B---3--:R-:W-:-:S05]  /*3300*/  LOP3.LUT R44, R6, 0x1, RZ, 0xc0, !PT ;  /* 0x00000001062c7812 */ /* 0x008fca00078ec0ff */
[----:B------:R-:W-:Y:S02]  /*3310*/  IMAD R46, R44, R5, RZ ;  /* 0x000000052c2e7224 */ /* 0x000fe400078e02ff */
[----:B------:R-:W3:Y:S02]  /*3320*/  LDC.64 R56, c[0x0][0x3b8] ;  /* 0x0000ee00ff387b82 */ /* 0x000ee40000000a00 */
[----:B----4-:R-:W-:-:S05]  /*3330*/  IMAD R46, R46, R49, RZ ;  /* 0x000000312e2e7224 */ /* 0x010fca00078e02ff */
[----:B------:R-:W-:-:S05]  /*3340*/  SHF.L.U32 R49, R46, 0x1, RZ ;  /* 0x000000012e317819 */ /* 0x000fca00000006ff */
[----:B---3--:R-:W-:Y:S01]  /*3350*/  IMAD.WIDE R56, R49, 0x4, R56 ;  /* 0x0000000431387825 */ /* 0x008fe200078e0238 */
[----:B------:R-:W-:Y:S06]  /*3360*/  @P3 BRA `(.L_x_4064) ;  /* 0x0000000000543947 */ /* 0x000fec0003800000 */
[----:B-1----:R-:W1:Y:S01]  /*3370*/  LDC.64 R48, c[0x0][0x3b0] ;  /* 0x0000ec00ff307b82 */ /* 0x002e620000000a00 */
[-CC-:B------:R-:W-:Y:S01]  /*3380*/  IMAD R51, R44, R5.reuse, R0.reuse ;  /* 0x000000052c337224 */ /* 0x180fe200078e0200 */
[----:B------:R-:W-:Y:S01]  /*3390*/  LOP3.LUT P2, R44, R6, 0x2, RZ, 0xc0, !PT ;  /* 0x00000002062c7812 */ /* 0x000fe2000784c0ff */
[----:B------:R-:W-:Y:S02]  /*33a0*/  IMAD R53, R3, R5, R0 ;  /* 0x0000000503357224 */ /* 0x000fe400078e0200 */
        /* <DEDUP_REMOVED lines=12> */
.L_x_4065:
[----:B------:R-:W2:Y:S04]  /*3470*/  LDG.E.STRONG.GPU R44, desc[UR6][R48.64] ;  /* 0x00000006302c7981 */ /* 0x000ea8000c1ef900 */
[----:B--2---:R-:W-:Y:S01]  /*3480*/  CCTL.IVALL ;  /* 0x00000000ff00798f */ /* 0x004fe20002000000 */
[----:B------:R-:W-:Y:S05]  /*3490*/  YIELD ;  /* 0x0000000000007946 */ /* 0x000fea0003800000 */
[----:B------:R-:W-:-:S13]  /*34a0*/  ISETP.NE.AND P2, PT, R44, R55, PT ;  /* 0x000000372c00720c */ /* 0x000fda0003f45270 */
[----:B------:R-:W-:Y:S05]  /*34b0*/  @P2 BRA `(.L_x_4065) ;  /* 0xfffffffc00ec2947 */ /* 0x000fea000383ffff */
.L_x_4064:
        /* <DEDUP_REMOVED lines=11> */
[--C-:B------:R-:W-:Y:S01]  /*3570*/  IMAD R44, R5, 0x3, R0.reuse ;  /* 0x00000003052c7824 */ /* 0x100fe200078e0200 */
[----:B------:R-:W-:Y:S01]  /*3580*/  IADD3 R64, PT, PT, -R3, RZ, RZ ;  /* 0x000000ff03407210 */ /* 0x000fe20007ffe1ff */
[----:B------:R-:W-:Y:S01]  /*3590*/  IMAD R58, R5, 0x7, R0 ;  /* 0x00000007053a7824 */ /* 0x000fe200078e0200 */
[----:B------:R-:W-:Y:S01]  /*35a0*/  MOV R62, R0 ;  /* 0x00000000003e7202 */ /* 0x000fe20000000f00 */
[----:B------:R-:W-:-:S06]  /*35b0*/  UMOV UR4, URZ ;  /* 0x000000ff00047c82 */ /* 0x000fcc0008000000 */
.L_x_4067:
[----:B------:R-:W-:Y:S01]  /*35c0*/  UIADD3 UR5, UPT, UPT, UR4, 0x1, URZ ;  /* 0x0000000104057890 */ /* 0x000fe2000fffe0ff */
[----:B------:R-:W-:Y:S01]  /*35d0*/  ISETP.EQ.OR P5, PT, R64, RZ, P3 ;  /* 0x000000ff4000720c */ /* 0x000fe20001fa2670 */
[----:B------:R-:W-:-:S04]  /*35e0*/  UIADD3 UR8, UPT, UPT, UR4, 0x2, URZ ;  /* 0x0000000204087890 */ /* 0x000fc8000fffe0ff */
[C---:B------:R-:W-:Y:S01]  /*35f0*/  ISETP.EQ.OR P6, PT, R3.reuse, UR5, P3 ;  /* 0x0000000503007c0c */ /* 0x040fe20009fc2670 */
[----:B------:R-:W-:Y:S01]  /*3600*/  UIADD3 UR5, UPT, UPT, UR4, 0x3, URZ ;  /* 0x0000000304057890 */ /* 0x000fe2000fffe0ff */
[----:B------:R-:W-:-:S05]  /*3610*/  ISETP.EQ.OR P2, PT, R3, UR8, P3 ;  /* 0x0000000803007c0c */ /* 0x000fca0009f42670 */
[----:B------:R-:W-:Y:S01]  /*3620*/  ISETP.EQ.OR P4, PT, R3, UR5, P3 ;  /* 0x0000000503007c0c */ /* 0x000fe20009f82670 */
[----:B-1----:R-:W-:-:S05]  /*3630*/  @!P5 IMAD.WIDE.U32 R48, R62, 0x8, R56 ;  /* 0x000000083e30d825 */ /* 0x002fca00078e0038 */
[--C-:B--2---:R-:W-:Y:S01]  /*3640*/  @!P6 IMAD.WIDE.U32 R50, R63, 0x8, R56.reuse ;  /* 0x000000083f32e825 */ /* 0x104fe200078e0038 */
[----:B------:R-:W0:Y:S03]  /*3650*/  @!P5 LDG.E.64 R48, desc[UR6][R48.64] ;  /* 0x000000063030d981 */ /* 0x000e26000c1e1b00 */
[--C-:B------:R-:W-:Y:S02]  /*3660*/  @!P2 IMAD.WIDE.U32 R52, R61, 0x8, R56.reuse ;  /* 0x000000083d34a825 */ /* 0x100fe400078e0038 */
[----:B------:R-:W2:Y:S02]  /*3670*/  @!P6 LDG.E.64 R50, desc[UR6][R50.64] ;  /* 0x000000063232e981 */ /* 0x000ea4000c1e1b00 */
[----:B------:R-:W-:Y:S02]  /*3680*/  @!P4 IMAD.WIDE.U32 R54, R44, 0x8, R56 ;  /* 0x000000082c36c825 */ /* 0x000fe400078e0038 */
        /* <DEDUP_REMOVED lines=49> */
.L_x_4066:
        /* <DEDUP_REMOVED lines=19> */
[----:B-1----:R-:W-:-:S04]  /*3ad0*/  @!P2 IMAD.WIDE.U32 R48, R49, 0x8, R56 ;  /* 0x000000083130a825 */ /* 0x002fc800078e0038 */
        /* <DEDUP_REMOVED lines=18> */
.L_x_4068:
[----:B------:R-:W-:Y:S05]  /*3c00*/  BRA.U !UP1, `(.L_x_4063) ;  /* 0x0000000109707547 */ /* 0x000fea000b800000 */
[----:B------:R-:W3:Y:S01]  /*3c10*/  LDC R46, c[0x0][0x370] ;  /* 0x0000dc00ff2e7b82 */ /* 0x000ee20000000800 */
[----:B------:R-:W-:Y:S01]  /*3c20*/  UISETP.NE.AND UP0, UPT, UR5, 0x1, UPT ;  /* 0x000000010500788c */ /* 0x000fe2000bf05270 */
[----:B---3--:R-:W-:-:S08]  /*3c30*/  LOP3.LUT R46, R46, 0x1, RZ, 0xc0, !PT ;  /* 0x000000012e2e7812 */ /* 0x008fd000078ec0ff */
[----:B------:R-:W-:Y:S05]  /*3c40*/  BRA.U !UP0, `(.L_x_4069) ;  /* 0x0000000108387547 */ /* 0x000fea000b800000 */
[C---:B-1----:R-:W-:Y:S02]  /*3c50*/  IADD3 R48, PT, PT, R44.reuse, 0x1, RZ ;  /* 0x000000012c307810 */ /* 0x042fe40007ffe0ff */
[-C--:B------:R-:W-:Y:S02]  /*3c60*/  ISETP.EQ.OR P4, PT, R44, R3.reuse, P3 ;  /* 0x000000032c00720c */ /* 0x080fe40001f82670 */
[----:B------:R-:W-:-:S11]  /*3c70*/  ISETP.EQ.OR P2, PT, R48, R3, P3 ;  /* 0x000000033000720c */ /* 0x000fd60001f42670 */
        /* <DEDUP_REMOVED lines=11> */
.L_x_4069:
[----:B------:R-:W-:Y:S01]  /*3d30*/  ISETP.EQ.OR P2, PT, R44, R3, P3 ;  /* 0x000000032c00720c */ /* 0x000fe20001f42670 */
[----:B------:R-:W-:Y:S03]  /*3d40*/  BSSY.RECONVERGENT B0, `(.L_x_4063) ;  /* 0x0000008000007945 */ /* 0x000fe60003800200 */
[----:B------:R-:W-:-:S13]  /*3d50*/  ISETP.NE.U32.OR P2, PT, R46, 0x1, P2 ;  /* 0x000000012e00780c */ /* 0x000fda0001745470 */
[----:B------:R-:W-:Y:S05]  /*3d60*/  @P2 BRA `(.L_x_4070) ;  /* 0x0000000000142947 */ /* 0x000fea0003800000 */
[----:B------:R-:W-:-:S04]  /*3d70*/  IMAD R49, R5, R44, R0 ;  /* 0x0000002c05317224 */ /* 0x000fc800078e0200 */
[----:B-1----:R-:W-:-:S06]  /*3d80*/  IMAD.WIDE.U32 R48, R49, 0x8, R56 ;  /* 0x0000000831307825 */ /* 0x002fcc00078e0038 */
[----:B------:R-:W0:Y:S02]  /*3d90*/  LDG.E.64 R48, desc[UR6][R48.64] ;  /* 0x0000000630307981 */ /* 0x000e24000c1e1b00 */
[----:B0-----:R-:W-:Y:S01]  /*3da0*/  FADD.FTZ R136, R136, R48 ;  /* 0x0000003088887221 */ /* 0x001fe20000010000 */
[----:B------:R-:W-:-:S07]  /*3db0*/  FADD.FTZ R137, R137, R49 ;  /* 0x0000003189897221 */ /* 0x000fce0000010000 */
.L_x_4070:
[----:B------:R-:W-:Y:S05]  /*3dc0*/  BSYNC.RECONVERGENT B0 ;  /* 0x0000000000007941 */ /* 0x000fea0003800200 */
.L_x_4063:
[----:B------:R-:W4:Y:S01]  /*3dd0*/  S2UR UR5, SR_CgaCtaId ;  /* 0x00000000000579c3 */ /* 0x000f220000008800 */
[----:B------:R-:W5:Y:S01]  /*3de0*/  LDCU UR8, c[0x0][0x414] ;  /* 0x00008280ff0877ac */ /* 0x000f620008000800 */
[----:B------:R-:W-:Y:S01]  /*3df0*/  LOP3.LUT R57, R26, 0xffff, RZ, 0xc0, !PT ;  /* 0x0000ffff1a397812 */ /* 0x000fe200078ec0ff */
[----:B------:R-:W-:-:S03]  /*3e00*/  UMOV UR4, 0x400 ;  /* 0x0000040000047882 */ /* 0x000fc60000000000 */
[----:B------:R-:W-:Y:S02]  /*3e10*/  IADD3 R57, PT, PT, R42, R57, RZ ;  /* 0x000000392a397210 */ /* 0x000fe40007ffe0ff */
[----:B-1----:R-:W1:Y:S08]  /*3e20*/  @P0 LDC.64 R48, c[0x0][0x388] ;  /* 0x0000e200ff300b82 */ /* 0x002e700000000a00 */
[----:B------:R-:W0:Y:S01]  /*3e30*/  LDC.64 R52, c[0x0][0x398] ;  /* 0x0000e600ff347b82 */ /* 0x000e220000000a00 */
[----:B----4-:R-:W-:-:S07]  /*3e40*/  ULEA UR4, UR5, UR4, 0x18 ;  /* 0x0000000405047291 */ /* 0x010fce000f8ec0ff */
[----:B--2---:R-:W2:Y:S01]  /*3e50*/  LDC.64 R50, c[0x0][0x3a0] ;  /* 0x0000e800ff327b82 */ /* 0x004ea20000000a00 */
[----:B------:R-:W4:Y:S01]  /*3e60*/  LDCU UR5, c[0x0][0x404] ;  /* 0x00008080ff0577ac */ /* 0x000f220008000800 */
[----:B-1----:R-:W-:-:S04]  /*3e70*/  @P0 IMAD.WIDE R54, R8, 0x8, R48 ;  /* 0x0000000808360825 */ /* 0x002fc800078e0230 */
[----:B-----5:R-:W-:Y:S01]  /*3e80*/  @P0 FMUL.FTZ R48, R136, UR8 ;  /* 0x0000000888300c20 */ /* 0x020fe20008410000 */
[----:B------:R-:W-:Y:S01]  /*3e90*/  @P0 FMUL.FTZ R49, R137, UR8 ;  /* 0x0000000889310c20 */ /* 0x000fe20008410000 */
[----:B------:R-:W-:Y:S04]  /*3ea0*/  @!P3 STS.64 [UR4+0x78], R136 ;  /* 0x00007888ff00b988 */ /* 0x000fe80008000a04 */
[----:B------:R-:W-:Y:S01]  /*3eb0*/  @P0 STG.E.64 desc[UR6][R54.64], R48 ;  /* 0x0000003036000986 */ /* 0x000fe2000c101b06 */
[C---:B0-----:R-:W-:Y:S01]  /*3ec0*/  IMAD.WIDE R52, R57.reuse, 0x2, R52 ;  /* 0x0000000239347825 */ /* 0x041fe200078e0234 */
[----:B------:R-:W-:Y:S03]  /*3ed0*/  BAR.SYNC.DEFER_BLOCKING 0x0 ;  /* 0x0000000000007b1d */ /* 0x000fe60000010000 */
[----:B--2---:R-:W-:-:S03]  /*3ee0*/  IMAD.WIDE R56, R57, 0x2, R50 ;  /* 0x0000000239387825 */ /* 0x004fc600078e0232 */
[----:B------:R-:W2:Y:S04]  /*3ef0*/  LDG.E.U16 R64, desc[UR6][R52.64] ;  /* 0x0000000634407981 */ /* 0x000ea8000c1e1500 */
[----:B------:R0:W5:Y:S04]  /*3f00*/  LDG.E.U16 R65, desc[UR6][R52.64+0x2] ;  /* 0x0000020634417981 */ /* 0x000168000c1e1500 */
[----:B------:R-:W5:Y:S04]  /*3f10*/  LDG.E.U16 R66, desc[UR6][R56.64] ;  /* 0x0000000638427981 */ /* 0x000f68000c1e1500 */
[----:B------:R2:W5:Y:S01]  /*3f20*/  LDG.E.U16 R67, desc[UR6][R56.64+0x2] ;  /* 0x0000020638437981 */ /* 0x000562000c1e1500 */
[----:B------:R-:W-:-:S02]  /*3f30*/  HFMA2 R58, -RZ, RZ, 1.875, 0 ;  /* 0x3f800000ff3a7431 */ /* 0x000fc400000001ff */
[----:B----4-:R-:W-:Y:S01]  /*3f40*/  IMAD R63, R3, UR5, R40 ;  /* 0x00000005033f7c24 */ /* 0x010fe2000f8e0228 */
[----:B------:R-:W-:Y:S01]  /*3f50*/  BSSY.RECONVERGENT B0, `(.L_x_4071) ;  /* 0x00006e3000007945 */ /* 0x000fe20003800200 */
[----:B------:R-:W1:Y:S01]  /*3f60*/  LDS.64 R50, [UR4+0x78] ;  /* 0x00007804ff327984 */ /* 0x000e620008000a00 */
[----:B------:R-:W4:Y:S02]  /*3f70*/  LDCU.U8 UR4, c[0x0][0x3fc] ;  /* 0x00007f80ff0477ac */ /* 0x000f240008000000 */
[C---:B------:R-:W-:Y:S02]  /*3f80*/  IADD3 R62, PT, PT, R63.reuse, 0xb0, RZ ;  /* 0x000000b03f3e7810 */ /* 0x040fe40007ffe0ff */
[C---:B0-----:R-:W-:Y:S02]  /*3f90*/  IADD3 R53, PT, PT, R63.reuse, 0x180, RZ ;  /* 0x000001803f357810 */ /* 0x041fe40007ffe0ff */
[C---:B---3--:R-:W-:Y:S02]  /*3fa0*/  IADD3 R44, PT, PT, R63.reuse, 0x1d0, RZ ;  /* 0x000001d03f2c7810 */ /* 0x048fe40007ffe0ff */
[----:B------:R-:W-:-:S02]  /*3fb0*/  IADD3 R60, PT, PT, R63, 0xe0, RZ ;  /* 0x000000e03f3c7810 */ /* 0x000fc40007ffe0ff */
[----:B------:R-:W-:Y:S02]  /*3fc0*/  SHF.R.S32.HI R61, RZ, 0x1f, R62 ;  /* 0x0000001fff3d7819 */ /* 0x000fe4000001143e */
[----:B------:R-:W-:Y:S02]  /*3fd0*/  SHF.R.S32.HI R52, RZ, 0x1f, R53 ;  /* 0x0000001fff347819 */ /* 0x000fe40000011435 */
[----:B------:R-:W-:Y:S01]  /*3fe0*/  SHF.R.S32.HI R59, RZ, 0x1f, R60 ;  /* 0x0000001fff3b7819 */ /* 0x000fe2000001143c */
[----:B----4-:R-:W-:Y:S01]  /*3ff0*/  UISETP.NE.AND UP0, UPT, UR4, URZ, UPT ;  /* 0x000000ff0400728c */ /* 0x010fe2000bf05270 */
[----:B-1----:R-:W-:-:S04]  /*4000*/  FMUL.FTZ R50, R50, UR8 ;  /* 0x0000000832327c20 */ /* 0x002fc80008410000 */
[----:B------:R-:W-:-:S04]  /*4010*/  FMUL.FTZ R42, R50, R50 ;  /* 0x00000032322a7220 */ /* 0x000fc80000410000 */
[----:B------:R-:W-:Y:S01]  /*4020*/  FFMA.FTZ R42, R51, UR8, -R42 ;  /* 0x00000008332a7c23 */ /* 0x000fe2000801082a */
[----:B------:R-:W-:-:S04]  /*4030*/  SHF.R.S32.HI R51, RZ, 0x1f, R44 ;  /* 0x0000001fff337819 */ /* 0x000fc8000001142c */
[----:B------:R-:W-:-:S13]  /*4040*/  FSETP.GTU.FTZ.AND P2, PT, R42, RZ, PT ;  /* 0x000000ff2a00720b */ /* 0x000fda0003f5c000 */
[----:B------:R-:W0:Y:S02]  /*4050*/  @P2 LDC R49, c[0x0][0x3a8] ;  /* 0x0000ea00ff312b82 */ /* 0x000e240000000800 */
[----:B0-----:R-:W-:Y:S01]  /*4060*/  @P2 FADD.FTZ R48, R42, R49 ;  /* 0x000000312a302221 */ /* 0x001fe20000010000 */
[----:B------:R-:W-:-:S03]  /*4070*/  IADD3 R42, PT, PT, R63, 0x150, RZ ;  /* 0x000001503f2a7810 */ /* 0x000fc60007ffe0ff */
[----:B------:R0:W1:Y:S01]  /*4080*/  @P2 MUFU.RSQ R58, R48 ;  /* 0x00000030003a2308 */ /* 0x0000620000001400 */
[----:B------:R-:W-:Y:S02]  /*4090*/  SHF.R.S32.HI R46, RZ, 0x1f, R42 ;  /* 0x0000001fff2e7819 */ /* 0x000fe4000001142a */
[----:B--2---:R-:W-:Y:S02]  /*40a0*/  SHF.L.U32 R56, R64, 0x10, RZ ;  /* 0x0000001040387819 */ /* 0x004fe400000006ff */
[----:B-----5:R-:W-:Y:S02]  /*40b0*/  SHF.L.U32 R57, R65, 0x10, RZ ;  /* 0x0000001041397819 */ /* 0x020fe400000006ff */
[----:B------:R-:W-:Y:S02]  /*40c0*/  SHF.L.U32 R55, R66, 0x10, RZ ;  /* 0x0000001042377819 */ /* 0x000fe400000006ff */
        /* <DEDUP_REMOVED lines=23> */
[-C--:B------:R-:W-:Y:S01]  /*4240*/  FMUL.FTZ R48, R49, R58.reuse ;  /* 0x0000003a31307220 */ /* 0x080fe20000410000 */
[----:B-1----:R-:W-:Y:S01]  /*4250*/  LEA R66, P2, R64, UR8, 0x2 ;  /* 0x0000000840427c11 */ /* 0x002fe2000f8410ff */
[----:B------:R-:W-:Y:S01]  /*4260*/  FMUL.FTZ R49, R73, R58 ;  /* 0x0000003a49317220 */ /* 0x000fe20000410000 */
[----:B------:R-:W-:Y:S01]  /*4270*/  IADD3 R67, PT, PT, R65, R67, RZ ;  /* 0x0000004341437210 */ /* 0x000fe20007ffe0ff */
[----:B------:R-:W-:Y:S02]  /*4280*/  FFMA.FTZ R48, R56, R48, R55 ;  /* 0x0000003038307223 */ /* 0x000fe40000010037 */
[----:B------:R-:W-:Y:S01]  /*4290*/  FFMA.FTZ R49, R57, R49, R54 ;  /* 0x0000003139317223 */ /* 0x000fe20000010036 */
[----:B------:R-:W-:-:S05]  /*42a0*/  LEA.HI.X R67, R64, UR9, R67, 0x2, P2 ;  /* 0x0000000940437c11 */ /* 0x000fca00090f1443 */
[----:B------:R0:W-:Y:S02]  /*42b0*/  STG.E.64 desc[UR6][R66.64], R48 ;  /* 0x0000003042007986 */ /* 0x0001e4000c101b06 */
.L_x_4074:
[----:B------:R-:W-:Y:S05]  /*42c0*/  BSYNC.RECONVERGENT B1 ;  /* 0x0000000000017941 */ /* 0x000fea0003800200 */
.L_x_4073:
        /* <DEDUP_REMOVED lines=19> */
.L_x_4076:
[----:B------:R-:W-:Y:S05]  /*4400*/  BSYNC.RECONVERGENT B1 ;  /* 0x0000000000017941 */ /* 0x000fea0003800200 */
.L_x_4075:
[----:B------:R-:W-:Y:S04]  /*4410*/  BSSY.RECONVERGENT B1, `(.L_x_4077) ;  /* 0x0000013000017945 */ /* 0x000fe80003800200 */
[----:B------:R-:W-:Y:S05]  /*4420*/  @P1 BRA `(.L_x_4078) ;  /* 0x0000000000441947 */ /* 0x000fea0003800000 */
[----:B------:R-:W2:Y:S01]  /*4430*/  LDCU.64 UR8, c[0x0][0x3e0] ;  /* 0x00007c00ff0877ac */ /* 0x000ea20008000a00 */
[----:B------:R-:W-:Y:S01]  /*4440*/  MOV R64, R158 ;  /* 0x0000009e00407202 */ /* 0x000fe20000000f00 */
[C---:B01----:R-:W-:Y:S01]  /*4450*/  FADD.FTZ R49, -R50.reuse, R88 ;  /* 0x0000005832317221 */ /* 0x043fe20000010100 */
        /* <DEDUP_REMOVED lines=14> */
.L_x_4078:
[----:B------:R-:W-:Y:S05]  /*4540*/  BSYNC.RECONVERGENT B1 ;  /* 0x0000000000017941 */ /* 0x000fea0003800200 */
.L_x_4077:
        /* <DEDUP_REMOVED lines=14> */
[C---:B012---:R-:W-:Y:S01]  /*4630*/  FADD.FTZ R49, -R50.reuse, R90 ;  /* 0x0000005a32317221 */ /* 0x047fe20000010100 */
[----:B------:R-:W-:Y:S01]  /*4640*/  MOV R65, R161 ;  /* 0x000000a100417202 */ /* 0x000fe20000000f00 */
[----:B------:R-:W0:Y:S01]  /*4650*/  LDCU.64 UR10, c[0x0][0x380] ;  /* 0x00007000ff0a77ac */ /* 0x000e220008000a00 */
[----:B------:R-:W-:Y:S01]  /*4660*/  FADD.FTZ R91, -R50, R91 ;  /* 0x0000005b325b7221 */ /* 0x000fe20000010100 */
        /* <DEDUP_REMOVED lines=11> */
.L_x_4080:
[----:B------:R-:W-:Y:S05]  /*4720*/  BSYNC.RECONVERGENT B1 ;  /* 0x0000000000017941 */ /* 0x000fea0003800200 */
.L_x_4079:
[----:B------:R-:W-:Y:S04]  /*4730*/  BSSY.RECONVERGENT B1, `(.L_x_4081) ;  /* 0x0000013000017945 */ /* 0x000fe80003800200 */
[----:B------:R-:W-:Y:S05]  /*4740*/  @P5 BRA `(.L_x_4082) ;  /* 0x0000000000445947 */ /* 0x000fea0003800000 */
[----:B------:R-:W4:Y:S01]  /*4750*/  LDCU.64 UR8, c[0x0][0x3e0] ;  /* 0x00007c00ff0877ac */ /* 0x000f220008000a00 */
[----:B------:R-:W-:Y:S01]  /*4760*/  MOV R64, R158 ;  /* 0x0000009e00407202 */ /* 0x000fe20000000f00 */
[C---:B0123--:R-:W-:Y:S01]  /*4770*/  FADD.FTZ R49, -R50.reuse, R92 ;  /* 0x0000005c32317221 */ /* 0x04ffe20000010100 */
[----:B------:R-:W-:Y:S01]  /*4780*/  MOV R65, R161 ;  /* 0x000000a100417202 */ /* 0x000fe20000000f00 */
[----:B------:R-:W0:Y:S01]  /*4790*/  LDCU.64 UR10, c[0x0][0x380] ;  /* 0x00007000ff0a77ac */ /* 0x000e220008000a00 */
[----:B------:R-:W-:Y:S01]  /*47a0*/  FADD.FTZ R93, -R50, R93 ;  /* 0x0000005d325d7221 */ /* 0x000fe20000010100 */
        /* <DEDUP_REMOVED lines=11> */
.L_x_4082:
[----:B------:R-:W-:Y:S05]  /*4860*/  BSYNC.RECONVERGENT B1 ;  /* 0x0000000000017941 */ /* 0x000fea0003800200 */
.L_x_4081:
[----:B------:R-:W-:Y:S04]  /*4870*/  BSSY.RECONVERGENT B1, `(.L_x_4083) ;  /* 0x0000013000017945 */ /* 0x000fe80003800200 */
[----:B------:R-:W-:Y:S05]  /*4880*/  @P1 BRA `(.L_x_4084) ;  /* 0x0000000000441947 */ /* 0x000fea0003800000 */
[----:B------:R-:W5:Y:S01]  /*4890*/  LDCU.64 UR8, c[0x0][0x3e0] ;  /* 0x00007c00ff0877ac */ /* 0x000f620008000a00 */
[----:B------:R-:W-:Y:S01]  /*48a0*/  MOV R64, R158 ;  /* 0x0000009e00407202 */ /* 0x000fe20000000f00 */
[C---:B01234-:R-:W-:Y:S01]  /*48b0*/  FADD.FTZ R49, -R50.reuse, R94 ;  /* 0x0000005e32317221 */ /* 0x05ffe20000010100 */
[----:B------:R-:W-:Y:S01]  /*48c0*/  MOV R65, R161 ;  /* 0x000000a100417202 */ /* 0x000fe20000000f00 */
[----:B------:R-:W0:Y:S01]  /*48d0*/  LDCU.64 UR10, c[0x0][0x380] ;  /* 0x00007000ff0a77ac */ /* 0x000e220008000a00 */
[----:B------:R-:W-:Y:S01]  /*48e0*/  FADD.FTZ R95, -R50, R95 ;  /* 0x0000005f325f7221 */ /* 0x000fe20000010100 */
        /* <DEDUP_REMOVED lines=8> */
[----:B------:R-:W-:-:S04]  /*4970*/  IADD3 R67, PT, PT, R65, R67, RZ ;  /* 0x0000004341437210 */ /* 0x000fc80007ffe0ff */
[----:B------:R-:W-:-:S05]  /*4980*/  LEA.HI.X R67, R64, UR11, R67, 0x2, P1 ;  /* 0x0000000b40437c11 */ /* 0x000fca00088f1443 */
[----:B------:R0:W-:Y:S02]  /*4990*/  STG.E.64 desc[UR6][R66.64], R48 ;  /* 0x0000003042007986 */ /* 0x0001e4000c101b06 */
.L_x_4084:
[----:B------:R-:W-:Y:S05]  /*49a0*/  BSYNC.RECONVERGENT B1 ;  /* 0x0000000000017941 */ /* 0x000fea0003800200 */
.L_x_4083:
        /* <DEDUP_REMOVED lines=19> */
.L_x_4086:
[----:B------:R-:W-:Y:S05]  /*4ae0*/  BSYNC.RECONVERGENT B1 ;  /* 0x0000000000017941 */ /* 0x000fea0003800200 */
.L_x_4085:
        /* <DEDUP_REMOVED lines=8> */
[----:B-----5:R-:W-:Y:S02]  /*4b70*/  IMAD R48, R37, UR8, RZ ;  /* 0x0000000825307c24 */ /* 0x020fe4000f8e02ff */
[----:B------:R-:W-:-:S04]  /*4b80*/  IMAD.WIDE.U32 R64, R7, UR8, R64 ;  /* 0x0000000807407c25 */ /* 0x000fc8000f8e0040 */
[----:B------:R-:W-:Y:S02]  /*4b90*/  IMAD R67, R7, UR9, R48 ;  /* 0x0000000907437c24 */ /* 0x000fe4000f8e0230 */
[-C--:B------:R-:W-:Y:S01]  /*4ba0*/  FMUL.FTZ R48, R49, R58.reuse ;  /* 0x0000003a31307220 */ /* 0x080fe20000410000 */
[----:B0-----:R-:W-:Y:S01]  /*4bb0*/  LEA R66, P1, R64, UR10, 0x2 ;  /* 0x0000000a40427c11 */ /* 0x001fe2000f8210ff */
[----:B------:R-:W-:Y:S01]  /*4bc0*/  FMUL.FTZ R49, R99, R58 ;  /* 0x0000003a63317220 */ /* 0x000fe20000410000 */
[----:B------:R-:W-:Y:S01]  /*4bd0*/  IADD3 R67, PT, PT, R65, R67, RZ ;  /* 0x0000004341437210 */ /* 0x000fe20007ffe0ff */
[----:B------:R-:W-:Y:S02]  /*4be0*/  FFMA.FTZ R48, R56, R48, R55 ;  /* 0x0000003038307223 */ /* 0x000fe40000010037 */
[----:B------:R-:W-:Y:S01]  /*4bf0*/  FFMA.FTZ R49, R57, R49, R54 ;  /* 0x0000003139317223 */ /* 0x000fe20000010036 */
[----:B------:R-:W-:-:S05]  /*4c00*/  LEA.HI.X R67, R64, UR11, R67, 0x2, P1 ;  /* 0x0000000b40437c11 */ /* 0x000fca00088f1443 */
[----:B------:R0:W-:Y:S02]  /*4c10*/  STG.E.64 desc[UR6][R66.64], R48 ;  /* 0x0000003042007986 */ /* 0x0001e4000c101b06 */
.L_x_4088:
[----:B------:R-:W-:Y:S05]  /*4c20*/  BSYNC.RECONVERGENT B1 ;  /* 0x0000000000017941 */ /* 0x000fea0003800200 */
.L_x_4087:
[----:B------:R-:W-:Y:S01]  /*4c30*/  ISETP.GE.AND.EX P6, PT, R39, UR5, PT, P6 ;  /* 0x0000000527007c0c */ /* 0x000fe2000bfc6360 */
[----:B------:R-:W-:Y:S01]  /*4c40*/  BSSY.RECONVERGENT B1, `(.L_x_4089) ;  /* 0x0000020000017945 */ /* 0x000fe20003800200 */
[----:B------:R-:W-:Y:S02]  /*4c50*/  ISETP.GE.U32.AND P1, PT, R10, UR4, PT ;  /* 0x000000040a007c0c */ /* 0x000fe4000bf26070 */
[----:B------:R-:W-:Y:S02]  /*4c60*/  ISETP.GE.U32.AND P2, PT, R11, UR4, PT ;  /* 0x000000040b007c0c */ /* 0x000fe4000bf46070 */
[----:B------:R-:W-:Y:S02]  /*4c70*/  ISETP.GE.U32.AND P3, PT, R62, UR4, PT ;  /* 0x000000043e007c0c */ /* 0x000fe4000bf66070 */
[----:B------:R-:W-:Y:S02]  /*4c80*/  ISETP.GE.U32.AND P4, PT, R68, UR4, PT ;  /* 0x0000000444007c0c */ /* 0x000fe4000bf86070 */
[----:B------:R-:W-:-:S02]  /*4c90*/  ISETP.GE.U32.AND P5, PT, R12, UR4, PT ;  /* 0x000000040c007c0c */ /* 0x000fc4000bfa6070 */
[----:B------:R-:W-:Y:S02]  /*4ca0*/  SHF.R.S32.HI R72, RZ, 0x1f, R68 ;  /* 0x0000001fff487819 */ /* 0x000fe40000011444 */
[----:B------:R-:W-:Y:S02]  /*4cb0*/  IADD3 R70, PT, PT, R63, 0x110, RZ ;  /* 0x000001103f467810 */ /* 0x000fe40007ffe0ff */
[----:B------:R-:W-:Y:S02]  /*4cc0*/  ISETP.GE.AND.EX P1, PT, R41, UR5, PT, P1 ;  /* 0x0000000529007c0c */ /* 0x000fe4000bf26310 */
[----:B------:R-:W-:Y:S02]  /*4cd0*/  ISETP.GE.AND.EX P2, PT, R43, UR5, PT, P2 ;  /* 0x000000052b007c0c */ /* 0x000fe4000bf46320 */
[----:B------:R-:W-:Y:S02]  /*4ce0*/  ISETP.GE.AND.EX P3, PT, R61, UR5, PT, P3 ;  /* 0x000000053d007c0c */ /* 0x000fe4000bf66330 */
[----:B------:R-:W-:-:S02]  /*4cf0*/  ISETP.GE.AND.EX P4, PT, R72, UR5, PT, P4 ;  /* 0x0000000548007c0c */ /* 0x000fc4000bf86340 */
[----:B------:R-:W-:Y:S02]  /*4d00*/  ISETP.GE.AND.EX P5, PT, R45, UR5, PT, P5 ;  /* 0x000000052d007c0c */ /* 0x000fe4000bfa6350 */
[----:B------:R-:W-:Y:S01]  /*4d10*/  IADD3 R63, PT, PT, R63, 0x120, RZ ;  /* 0x000001203f3f7810 */ /* 0x000fe20007ffe0ff */
[----:B------:R-:W-:Y:S10]  /*4d20*/  @P6 BRA `(.L_x_4090) ;  /* 0x0000000000446947 */ /* 0x000ff40003800000 */
        /* <DEDUP_REMOVED lines=17> */
.L_x_4090:
[----:B------:R-:W-:Y:S05]  /*4e40*/  BSYNC.RECONVERGENT B1 ;  /* 0x0000000000017941 */ /* 0x000fea0003800200 */
.L_x_4089:
        /* <DEDUP_REMOVED lines=19> */
.L_x_4092:
[----:B------:R-:W-:Y:S05]  /*4f80*/  BSYNC.RECONVERGENT B1 ;  /* 0x0000000000017941 */ /* 0x000fea0003800200 */
.L_x_4091:
        /* <DEDUP_REMOVED lines=19> */
.L_x_4094:
[----:B------:R-:W-:Y:S05]  /*50c0*/  BSYNC.RECONVERGENT B1 ;  /* 0x0000000000017941 */ /* 0x000fea0003800200 */
.L_x_4093:
        /* <DEDUP_REMOVED lines=19> */
.L_x_4096:
[----:B------:R-:W-:Y:S05]  /*5200*/  BSYNC.RECONVERGENT B1 ;  /* 0x0000000000017941 */ /* 0x000fea0003800200 */
.L_x_4095:
        /* <DEDUP_REMOVED lines=19> */
.L_x_4098:
[----:B------:R-:W-:Y:S05]  /*5340*/  BSYNC.RECONVERGENT B1 ;  /* 0x0000000000017941 */ /* 0x000fea0003800200 */
.L_x_4097:
        /* <DEDUP_REMOVED lines=19> */
.L_x_4100:
[----:B------:R-:W-:Y:S05]  /*5480*/  BSYNC.RECONVERGENT B1 ;  /* 0x0000000000017941 */ /* 0x000fea0003800200 */
.L_x_4099:
[----:B------:R-:W-:Y:S01]  /*5490*/  ISETP.GE.U32.AND P3, PT, R60, UR4, PT ;  /* 0x000000043c007c0c */ /* 0x000fe2000bf66070 */
[----:B------:R-:W-:Y:S01]  /*54a0*/  BSSY.RECONVERGENT B1, `(.L_x_4101) ;  /* 0x000001d000017945 */ /* 0x000fe20003800200 */
[----:B------:R-:W-:Y:S02]  /*54b0*/  ISETP.GE.U32.AND P1, PT, R13, UR4, PT ;  /* 0x000000040d007c0c */ /* 0x000fe4000bf26070 */
[----:B------:R-:W-:Y:S02]  /*54c0*/  ISETP.GE.AND.EX P3, PT, R59, UR5, PT, P3 ;  /* 0x000000053b007c0c */ /* 0x000fe4000bf66330 */
[----:B------:R-:W-:Y:S02]  /*54d0*/  ISETP.GE.U32.AND P4, PT, R14, UR4, PT ;  /* 0x000000040e007c0c */ /* 0x000fe4000bf86070 */
        /* <DEDUP_REMOVED lines=25> */
.L_x_4102:
[----:B------:R-:W-:Y:S05]  /*5670*/  BSYNC.RECONVERGENT B1 ;  /* 0x0000000000017941 */ /* 0x000fea0003800200 */
.L_x_4101:
[----:B------:R-:W-:Y:S04]  /*5680*/  BSSY.RECONVERGENT B1, `(.L_x_4103) ;  /* 0x0000013000017945 */ /* 0x000fe80003800200 */
[----:B------:R-:W-:Y:S05]  /*5690*/  @P1 BRA `(.L_x_4104) ;  /* 0x0000000000441947 */ /* 0x000fea0003800000 */
[----:B------:R-:W5:Y:S01]  /*56a0*/  LDCU.64 UR8, c[0x0][0x3e0] ;  /* 0x00007c00ff0877ac */ /* 0x000f620008000a00 */
[----:B0-----:R-:W-:Y:S01]  /*56b0*/  MOV R60, R158 ;  /* 0x0000009e003c7202 */ /* 0x001fe20000000f00 */
[C---:B-1234-:R-:W-:Y:S01]  /*56c0*/  FADD.FTZ R49, -R50.reuse, R108 ;  /* 0x0000006c32317221 */ /* 0x05efe20000010100 */
        /* <DEDUP_REMOVED lines=14> */
.L_x_4104:
[----:B------:R-:W-:Y:S05]  /*57b0*/  BSYNC.RECONVERGENT B1 ;  /* 0x0000000000017941 */ /* 0x000fea0003800200 */
.L_x_4103:
        /* <DEDUP_REMOVED lines=19> */
.L_x_4106:
[----:B------:R-:W-:Y:S05]  /*58f0*/  BSYNC.RECONVERGENT B1 ;  /* 0x0000000000017941 */ /* 0x000fea0003800200 */
.L_x_4105:
        /* <DEDUP_REMOVED lines=19> */
.L_x_4108:
[----:B------:R-:W-:Y:S05]  /*5a30*/  BSYNC.RECONVERGENT B1 ;  /* 0x0000000000017941 */ /* 0x000fea0003800200 */
.L_x_4107:
[----:B01234-:R-:W-:Y:S01]  /*5a40*/  SHF.R.S32.HI R48, RZ, 0x1f, R63 ;  /* 0x0000001fff307819 */ /* 0x01ffe2000001143f */
[----:B------:R-:W-:Y:S01]  /*5a50*/  BSSY.RECONVERGENT B1, `(.L_x_4109) ;  /* 0x000001b000017945 */ /* 0x000fe20003800200 */
[----:B------:R-:W-:Y:S02]  /*5a60*/  ISETP.GE.U32.AND P1, PT, R16, UR4, PT ;  /* 0x0000000410007c0c */ /* 0x000fe4000bf26070 */
[----:B------:R-:W-:Y:S02]  /*5a70*/  ISETP.GE.AND.EX P6, PT, R48, UR5, PT, P6 ;  /* 0x0000000530007c0c */ /* 0x000fe4000bfc6360 */
[----:B------:R-:W-:Y:S02]  /*5a80*/  ISETP.GE.U32.AND P2, PT, R42, UR4, PT ;  /* 0x000000042a007c0c */ /* 0x000fe4000bf46070 */
[----:B------:R-:W-:Y:S02]  /*5a90*/  ISETP.GE.U32.AND P3, PT, R17, UR4, PT ;  /* 0x0000000411007c0c */ /* 0x000fe4000bf66070 */
[----:B------:R-:W-:-:S02]  /*5aa0*/  ISETP.GE.U32.AND P4, PT, R18, UR4, PT ;  /* 0x0000000412007c0c */ /* 0x000fc4000bf86070 */
        /* <DEDUP_REMOVED lines=21> */
.L_x_4110:
[----:B------:R-:W-:Y:S05]  /*5c00*/  BSYNC.RECONVERGENT B1 ;  /* 0x0000000000017941 */ /* 0x000fea0003800200 */
.L_x_4109:
        /* <DEDUP_REMOVED lines=8> */
[----:B-1----:R-:W-:Y:S02]  /*5c90*/  IMAD R48, R71, UR8, RZ ;  /* 0x0000000847307c24 */ /* 0x002fe4000f8e02ff */
        /* <DEDUP_REMOVED lines=10> */
.L_x_4112:
[----:B------:R-:W-:Y:S05]  /*5d40*/  BSYNC.RECONVERGENT B1 ;  /* 0x0000000000017941 */ /* 0x000fea0003800200 */
.L_x_4111:
[----:B------:R-:W-:Y:S04]  /*5d50*/  BSSY.RECONVERGENT B1, `(.L_x_4113) ;  /* 0x0000013000017945 */ /* 0x000fe80003800200 */
[----:B------:R-:W-:Y:S05]  /*5d60*/  @P1 BRA `(.L_x_4114) ;  /* 0x0000000000441947 */ /* 0x000fea0003800000 */
[----:B------:R-:W2:Y:S01]  /*5d70*/  LDCU.64 UR8, c[0x0][0x3e0] ;  /* 0x00007c00ff0877ac */ /* 0x000ea20008000a00 */
[----:B01----:R-:W-:Y:S01]  /*5d80*/  MOV R48, R158 ;  /* 0x0000009e00307202 */ /* 0x003fe20000000f00 */
[C---:B------:R-:W-:Y:S01]  /*5d90*/  FADD.FTZ R59, -R50.reuse, R116 ;  /* 0x00000074323b7221 */ /* 0x040fe20000010100 */
[----:B------:R-:W-:Y:S01]  /*5da0*/  MOV R49, R161 ;  /* 0x000000a100317202 */ /* 0x000fe20000000f00 */
[----:B------:R-:W0:Y:S01]  /*5db0*/  LDCU.64 UR10, c[0x0][0x380] ;  /* 0x00007000ff0a77ac */ /* 0x000e220008000a00 */
[----:B------:R-:W-:Y:S01]  /*5dc0*/  FADD.FTZ R117, -R50, R117 ;  /* 0x0000007532757221 */ /* 0x000fe20000010100 */
[----:B------:R-:W-:-:S04]  /*5dd0*/  FMUL.FTZ R59, R59, R58 ;  /* 0x0000003a3b3b7220 */ /* 0x000fc80000410000 */
[----:B------:R-:W-:Y:S01]  /*5de0*/  FFMA.FTZ R60, R56, R59, R55 ;  /* 0x0000003b383c7223 */ /* 0x000fe20000010037 */
[----:B--2---:R-:W-:Y:S02]  /*5df0*/  IMAD R61, R141, UR8, RZ ;  /* 0x000000088d3d7c24 */ /* 0x004fe4000f8e02ff */
[----:B------:R-:W-:-:S04]  /*5e00*/  IMAD.WIDE.U32 R48, R16, UR8, R48 ;  /* 0x0000000810307c25 */ /* 0x000fc8000f8e0030 */
[----:B------:R-:W-:Y:S01]  /*5e10*/  IMAD R61, R16, UR9, R61 ;  /* 0x00000009103d7c24 */ /* 0x000fe2000f8e023d */
[----:B0-----:R-:W-:-:S04]  /*5e20*/  LEA R62, P1, R48, UR10, 0x2 ;  /* 0x0000000a303e7c11 */ /* 0x001fc8000f8210ff */
[----:B------:R-:W-:Y:S01]  /*5e30*/  IADD3 R49, PT, PT, R49, R61, RZ ;  /* 0x0000003d31317210 */ /* 0x000fe20007ffe0ff */
[----:B------:R-:W-:-:S03]  /*5e40*/  FMUL.FTZ R61, R117, R58 ;  /* 0x0000003a753d7220 */ /* 0x000fc60000410000 */
[----:B------:R-:W-:Y:S01]  /*5e50*/  LEA.HI.X R63, R48, UR11, R49, 0x2, P1 ;  /* 0x0000000b303f7c11 */ /* 0x000fe200088f1431 */
[----:B------:R-:W-:-:S05]  /*5e60*/  FFMA.FTZ R61, R57, R61, R54 ;  /* 0x0000003d393d7223 */ /* 0x000fca0000010036 */
[----:B------:R2:W-:Y:S02]  /*5e70*/  STG.E.64 desc[UR6][R62.64], R60 ;  /* 0x0000003c3e007986 */ /* 0x0005e4000c101b06 */
.L_x_4114:
[----:B------:R-:W-:Y:S05]  /*5e80*/  BSYNC.RECONVERGENT B1 ;  /* 0x0000000000017941 */ /* 0x000fea0003800200 */
.L_x_4113:
        /* <DEDUP_REMOVED lines=19> */
.L_x_4116:
[----:B------:R-:W-:Y:S05]  /*5fc0*/  BSYNC.RECONVERGENT B1 ;  /* 0x0000000000017941 */ /* 0x000fea0003800200 */
.L_x_4115:
        /* <DEDUP_REMOVED lines=10> */
[----:B------:R-:W4:Y:S01]  /*6070*/  LDCU.64 UR8, c[0x0][0x3e0] ;  /* 0x00007c00ff0877ac */ /* 0x000f220008000a00 */
        /* <DEDUP_REMOVED lines=11> */
[----:B--23--:R-:W-:Y:S01]  /*6130*/  IMAD R61, R17, UR9, R42 ;  /* 0x00000009113d7c24 */ /* 0x00cfe2000f8e022a */
[----:B0-----:R-:W-:-:S04]  /*6140*/  LEA R60, P3, R48, UR10, 0x2 ;  /* 0x0000000a303c7c11 */ /* 0x001fc8000f8610ff */
[----:B------:R-:W-:-:S04]  /*6150*/  IADD3 R61, PT, PT, R49, R61, RZ ;  /* 0x0000003d313d7210 */ /* 0x000fc80007ffe0ff */
[----:B------:R-:W-:-:S05]  /*6160*/  LEA.HI.X R61, R48, UR11, R61, 0x2, P3 ;  /* 0x0000000b303d7c11 */ /* 0x000fca00098f143d */
[----:B------:R4:W-:Y:S02]  /*6170*/  STG.E.64 desc[UR6][R60.64], R118 ;  /* 0x000000763c007986 */ /* 0x0009e4000c101b06 */
.L_x_4118:
[----:B------:R-:W-:Y:S05]  /*6180*/  BSYNC.RECONVERGENT B1 ;  /* 0x0000000000017941 */ /* 0x000fea0003800200 */
.L_x_4117:
        /* <DEDUP_REMOVED lines=12> */
[----:B--234-:R-:W-:Y:S02]  /*6250*/  IMAD R61, R145, UR8, RZ ;  /* 0x00000008913d7c24 */ /* 0x01cfe4000f8e02ff */
[----:B------:R-:W-:-:S04]  /*6260*/  IMAD.WIDE.U32 R48, R18, UR8, R48 ;  /* 0x0000000812307c25 */ /* 0x000fc8000f8e0030 */
[----:B------:R-:W-:Y:S01]  /*6270*/  IMAD R61, R18, UR9, R61 ;  /* 0x00000009123d7c24 */ /* 0x000fe2000f8e023d */
[----:B0-----:R-:W-:-:S04]  /*6280*/  LEA R60, P3, R48, UR10, 0x2 ;  /* 0x0000000a303c7c11 */ /* 0x001fc8000f8610ff */
[----:B------:R-:W-:-:S04]  /*6290*/  IADD3 R61, PT, PT, R49, R61, RZ ;  /* 0x0000003d313d7210 */ /* 0x000fc80007ffe0ff */
[----:B------:R-:W-:-:S05]  /*62a0*/  LEA.HI.X R61, R48, UR11, R61, 0x2, P3 ;  /* 0x0000000b303d7c11 */ /* 0x000fca00098f143d */
[----:B------:R0:W-:Y:S02]  /*62b0*/  STG.E.64 desc[UR6][R60.64], R120 ;  /* 0x000000783c007986 */ /* 0x0001e4000c101b06 */
.L_x_4120:
[----:B------:R-:W-:Y:S05]  /*62c0*/  BSYNC.RECONVERGENT B1 ;  /* 0x0000000000017941 */ /* 0x000fea0003800200 */
.L_x_4119:
[----:B------:R-:W-:Y:S04]  /*62d0*/  BSSY.RECONVERGENT B1, `(.L_x_4121) ;  /* 0x0000013000017945 */ /* 0x000fe80003800200 */
[----:B------:R-:W-:Y:S05]  /*62e0*/  @P5 BRA `(.L_x_4122) ;  /* 0x0000000000445947 */ /* 0x000fea0003800000 */
[----:B------:R-:W5:Y:S01]  /*62f0*/  LDCU.64 UR8, c[0x0][0x3e0] ;  /* 0x00007c00ff0877ac */ /* 0x000f620008000a00 */
        /* <DEDUP_REMOVED lines=16> */
.L_x_4122:
[----:B------:R-:W-:Y:S05]  /*6400*/  BSYNC.RECONVERGENT B1 ;  /* 0x0000000000017941 */ /* 0x000fea0003800200 */
.L_x_4121:
        /* <DEDUP_REMOVED lines=19> */
.L_x_4124:
[----:B------:R-:W-:Y:S05]  /*6540*/  BSYNC.RECONVERGENT B1 ;  /* 0x0000000000017941 */ /* 0x000fea0003800200 */
.L_x_4123:
        /* <DEDUP_REMOVED lines=29> */
.L_x_4126:
[----:B------:R-:W-:Y:S05]  /*6720*/  BSYNC.RECONVERGENT B1 ;  /* 0x0000000000017941 */ /* 0x000fea0003800200 */
.L_x_4125:
        /* <DEDUP_REMOVED lines=19> */
.L_x_4128:
[----:B------:R-:W-:Y:S05]  /*6860*/  BSYNC.RECONVERGENT B1 ;  /* 0x0000000000017941 */ /* 0x000fea0003800200 */
.L_x_4127:
        /* <DEDUP_REMOVED lines=19> */
.L_x_4130:
[----:B------:R-:W-:Y:S05]  /*69a0*/  BSYNC.RECONVERGENT B1 ;  /* 0x0000000000017941 */ /* 0x000fea0003800200 */
.L_x_4129:
[----:B------:R-:W-:Y:S04]  /*69b0*/  BSSY.RECONVERGENT B1, `(.L_x_4131) ;  /* 0x0000013000017945 */ /* 0x000fe80003800200 */
[----:B------:R-:W-:Y:S05]  /*69c0*/  @P4 BRA `(.L_x_4132) ;  /* 0x0000000000444947 */ /* 0x000fea0003800000 */
[----:B------:R-:W5:Y:S01]  /*69d0*/  LDCU.64 UR8, c[0x0][0x3e0] ;  /* 0x00007c00ff0877ac */ /* 0x000f620008000a00 */
[----:B01----:R-:W-:Y:S01]  /*69e0*/  MOV R48, R158 ;  /* 0x0000009e00307202 */ /* 0x003fe20000000f00 */
[----:B------:R-:W-:Y:S01]  /*69f0*/  FADD.FTZ R131, -R50, R131 ;  /* 0x0000008332837221 */ /* 0x000fe20000010100 */
[----:B------:R-:W-:Y:S01]  /*6a00*/  MOV R49, R161 ;  /* 0x000000a100317202 */ /* 0x000fe20000000f00 */
[----:B------:R-:W0:Y:S02]  /*6a10*/  LDCU.64 UR10, c[0x0][0x380] ;  /* 0x00007000ff0a77ac */ /* 0x000e240008000a00 */
[----:B------:R-:W-:-:S04]  /*6a20*/  FMUL.FTZ R131, R131, R58 ;  /* 0x0000003a83837220 */ /* 0x000fc80000410000 */
[----:B------:R-:W-:Y:S01]  /*6a30*/  FFMA.FTZ R131, R57, R131, R54 ;  /* 0x0000008339837223 */ /* 0x000fe20000010036 */
[----:B-----5:R-:W-:Y:S02]  /*6a40*/  IMAD R59, R51, UR8, RZ ;  /* 0x00000008333b7c24 */ /* 0x020fe4000f8e02ff */
[----:B------:R-:W-:Y:S01]  /*6a50*/  FADD.FTZ R51, -R50, R130 ;  /* 0x0000008232337221 */ /* 0x000fe20000010100 */
[----:B------:R-:W-:-:S04]  /*6a60*/  IMAD.WIDE.U32 R52, R44, UR8, R48 ;  /* 0x000000082c347c25 */ /* 0x000fc8000f8e0030 */
[----:B------:R-:W-:Y:S01]  /*6a70*/  FMUL.FTZ R51, R51, R58 ;  /* 0x0000003a33337220 */ /* 0x000fe20000410000 */
[----:B------:R-:W-:Y:S01]  /*6a80*/  IMAD R59, R44, UR9, R59 ;  /* 0x000000092c3b7c24 */ /* 0x000fe2000f8e023b */
[----:B0-----:R-:W-:Y:S02]  /*6a90*/  LEA R48, P1, R52, UR10, 0x2 ;  /* 0x0000000a34307c11 */ /* 0x001fe4000f8210ff */
[----:B------:R-:W-:Y:S02]  /*6aa0*/  FFMA.FTZ R130, R56, R51, R55 ;  /* 0x0000003338827223 */ /* 0x000fe40000010037 */
[----:B------:R-:W-:-:S04]  /*6ab0*/  IADD3 R59, PT, PT, R53, R59, RZ ;  /* 0x0000003b353b7210 */ /* 0x000fc80007ffe0ff */
[----:B------:R-:W-:-:S05]  /*6ac0*/  LEA.HI.X R49, R52, UR11, R59, 0x2, P1 ;  /* 0x0000000b34317c11 */ /* 0x000fca00088f143b */
[----:B------:R0:W-:Y:S02]  /*6ad0*/  STG.E.64 desc[UR6][R48.64], R130 ;  /* 0x0000008230007986 */ /* 0x0001e4000c101b06 */
.L_x_4132:
[----:B------:R-:W-:Y:S05]  /*6ae0*/  BSYNC.RECONVERGENT B1 ;  /* 0x0000000000017941 */ /* 0x000fea0003800200 */
.L_x_4131:
        /* <DEDUP_REMOVED lines=19> */
.L_x_4134:
[----:B------:R-:W-:Y:S05]  /*6c20*/  BSYNC.RECONVERGENT B1 ;  /* 0x0000000000017941 */ /* 0x000fea0003800200 */
.L_x_4133:
[----:B------:R-:W-:Y:S05]  /*6c30*/  @P6 BRA `(.L_x_4135) ;  /* 0x0000004000506947 */ /* 0x000fea0003800000 */
[----:B------:R-:W5:Y:S01]  /*6c40*/  LDCU.64 UR4, c[0x0][0x3e0] ;  /* 0x00007c00ff0477ac */ /* 0x000f620008000a00 */
[----:B------:R-:W-:Y:S01]  /*6c50*/  MOV R159, R161 ;  /* 0x000000a1009f7202 */ /* 0x000fe20000000f00 */
[C---:B01----:R-:W-:Y:S01]  /*6c60*/  FADD.FTZ R49, -R50.reuse, R134 ;  /* 0x0000008632317221 */ /* 0x043fe20000010100 */
[----:B------:R-:W-:Y:S01]  /*6c70*/  FADD.FTZ R135, -R50, R135 ;  /* 0x0000008732877221 */ /* 0x000fe20000010100 */
[----:B------:R-:W0:Y:S02]  /*6c80*/  LDCU.64 UR8, c[0x0][0x380] ;  /* 0x00007000ff0877ac */ /* 0x000e240008000a00 */
[-C--:B------:R-:W-:Y:S01]  /*6c90*/  FMUL.FTZ R49, R49, R58.reuse ;  /* 0x0000003a31317220 */ /* 0x080fe20000410000 */
[----:B------:R-:W-:-:S03]  /*6ca0*/  FMUL.FTZ R135, R135, R58 ;  /* 0x0000003a87877220 */ /* 0x000fc60000410000 */
[----:B------:R-:W-:Y:S01]  /*6cb0*/  FFMA.FTZ R56, R56, R49, R55 ;  /* 0x0000003138387223 */ /* 0x000fe20000010037 */
[----:B------:R-:W-:Y:S01]  /*6cc0*/  FFMA.FTZ R57, R57, R135, R54 ;  /* 0x0000008739397223 */ /* 0x000fe20000010036 */
[----:B-----5:R-:W-:Y:S02]  /*6cd0*/  IMAD R51, R157, UR4, RZ ;  /* 0x000000049d337c24 */ /* 0x020fe4000f8e02ff */
[----:B------:R-:W-:-:S04]  /*6ce0*/  IMAD.WIDE.U32 R158, R24, UR4, R158 ;  /* 0x00000004189e7c25 */ /* 0x000fc8000f8e009e */
[----:B------:R-:W-:Y:S01]  /*6cf0*/  IMAD R51, R24, UR5, R51 ;  /* 0x0000000518337c24 */ /* 0x000fe2000f8e0233 */
[----:B0-----:R-:W-:-:S04]  /*6d00*/  LEA R48, P1, R158, UR8, 0x2 ;  /* 0x000000089e307c11 */ /* 0x001fc8000f8210ff */
[----:B------:R-:W-:-:S04]  /*6d10*/  IADD3 R51, PT, PT, R159, R51, RZ ;  /* 0x000000339f337210 */ /* 0x000fc80007ffe0ff */
[----:B------:R-:W-:-:S05]  /*6d20*/  LEA.HI.X R49, R158, UR9, R51, 0x2, P1 ;  /* 0x000000099e317c11 */ /* 0x000fca00088f1433 */
[----:B------:R0:W-:Y:S01]  /*6d30*/  STG.E.64 desc[UR6][R48.64], R56 ;  /* 0x0000003830007986 */ /* 0x0001e2000c101b06 */
[----:B------:R-:W-:Y:S05]  /*6d40*/  BRA `(.L_x_4135) ;  /* 0x00000040000c7947 */ /* 0x000fea0003800000 */
.L_x_4072:
        /* <DEDUP_REMOVED lines=10> */
[C---:B------:R-:W-:Y:S01]  /*6df0*/  FADD.FTZ R65, -R50.reuse, R72 ;  /* 0x0000004832417221 */ /* 0x040fe20000010100 */
[----:B------:R-:W-:Y:S01]  /*6e00*/  FADD.FTZ R73, -R50, R73 ;  /* 0x0000004932497221 */ /* 0x000fe20000010100 */
[----:B------:R-:W0:Y:S02]  /*6e10*/  LDCU.64 UR8, c[0x0][0x3e0] ;  /* 0x00007c00ff0877ac */ /* 0x000e240008000a00 */
        /* <DEDUP_REMOVED lines=24> */
.L_x_4137:
[----:B------:R-:W-:Y:S05]  /*6fa0*/  BSYNC.RECONVERGENT B1 ;  /* 0x0000000000017941 */ /* 0x000fea0003800200 */
.L_x_4136:
        /* <DEDUP_REMOVED lines=29> */
.L_x_4139:
[----:B------:R-:W-:Y:S05]  /*7180*/  BSYNC.RECONVERGENT B1 ;  /* 0x0000000000017941 */ /* 0x000fea0003800200 */
.L_x_4138:
[----:B------:R-:W-:Y:S04]  /*7190*/  BSSY.RECONVERGENT B1, `(.L_x_4140) ;  /* 0x000001d000017945 */ /* 0x000fe80003800200 */
[----:B------:R-:W-:Y:S05]  /*71a0*/  @P4 BRA `(.L_x_4141) ;  /* 0x00000000006c4947 */ /* 0x000fea0003800000 */
[C---:B01----:R-:W-:Y:S01]  /*71b0*/  FADD.FTZ R49, -R50.reuse, R88 ;  /* 0x0000005832317221 */ /* 0x043fe20000010100 */
        /* <DEDUP_REMOVED lines=26> */
.L_x_4141:
[----:B------:R-:W-:Y:S05]  /*7360*/  BSYNC.RECONVERGENT B1 ;  /* 0x0000000000017941 */ /* 0x000fea0003800200 */
.L_x_4140:
        /* <DEDUP_REMOVED lines=39> */
.L_x_4143:
[----:B------:R-:W-:Y:S05]  /*75e0*/  BSYNC.RECONVERGENT B1 ;  /* 0x0000000000017941 */ /* 0x000fea0003800200 */
.L_x_4142:
[----:B------:R-:W-:Y:S04]  /*75f0*/  BSSY.RECONVERGENT B1, `(.L_x_4144) ;  /* 0x000001d000017945 */ /* 0x000fe80003800200 */
[----:B------:R-:W-:Y:S05]  /*7600*/  @P3 BRA `(.L_x_4145) ;  /* 0x00000000006c3947 */ /* 0x000fea0003800000 */
[C---:B0123--:R-:W-:Y:S01]  /*7610*/  FADD.FTZ R49, -R50.reuse, R92 ;  /* 0x0000005c32317221 */ /* 0x04ffe20000010100 */
        /* <DEDUP_REMOVED lines=26> */
.L_x_4145:
[----:B------:R-:W-:Y:S05]  /*77c0*/  BSYNC.RECONVERGENT B1 ;  /* 0x0000000000017941 */ /* 0x000fea0003800200 */
.L_x_4144:
[----:B------:R-:W-:Y:S04]  /*77d0*/  BSSY.RECONVERGENT B1, `(.L_x_4146) ;  /* 0x000001d000017945 */ /* 0x000fe80003800200 */
[----:B------:R-:W-:Y:S05]  /*77e0*/  @P4 BRA `(.L_x_4147) ;  /* 0x00000000006c4947 */ /* 0x000fea0003800000 */
[C---:B01234-:R-:W-:Y:S01]  /*77f0*/  FADD.FTZ R49, -R50.reuse, R94 ;  /* 0x0000005e32317221 */ /* 0x05ffe20000010100 */
        /* <DEDUP_REMOVED lines=26> */
.L_x_4147:
[----:B------:R-:W-:Y:S05]  /*79a0*/  BSYNC.RECONVERGENT B1 ;  /* 0x0000000000017941 */ /* 0x000fea0003800200 */
.L_x_4146:
        /* <DEDUP_REMOVED lines=29> */
.L_x_4149:
[----:B------:R-:W-:Y:S05]  /*7b80*/  BSYNC.RECONVERGENT B1 ;  /* 0x0000000000017941 */ /* 0x000fea0003800200 */
.L_x_4148:
        /* <DEDUP_REMOVED lines=29> */
.L_x_4151:
[----:B------:R-:W-:Y:S05]  /*7d60*/  BSYNC.RECONVERGENT B1 ;  /* 0x0000000000017941 */ /* 0x000fea0003800200 */
.L_x_4150:
        /* <DEDUP_REMOVED lines=8> */
[----:B------:R-:W-:Y:S02]  /*7df0*/  ISETP.GE.AND.EX P6, PT, R41, UR5, PT, P6 ;  /* 0x0000000529007c0c */ /* 0x000fe4000bfc6360 */
[----:B------:R-:W-:Y:S02]  /*7e00*/  ISETP.GE.AND.EX P2, PT, R43, UR5, PT, P2 ;  /* 0x000000052b007c0c */ /* 0x000fe4000bf46320 */
[----:B------:R-:W-:Y:S02]  /*7e10*/  ISETP.GE.AND.EX P3, PT, R61, UR5, PT, P3 ;  /* 0x000000053d007c0c */ /* 0x000fe4000bf66330 */
[----:B------:R-:W-:Y:S02]  /*7e20*/  ISETP.GE.AND.EX P4, PT, R70, UR5, PT, P4 ;  /* 0x0000000546007c0c */ /* 0x000fe4000bf86340 */
[----:B------:R-:W-:-:S02]  /*7e30*/  ISETP.GE.AND.EX P5, PT, R45, UR5, PT, P5 ;  /* 0x000000052d007c0c */ /* 0x000fc4000bfa6350 */
[C---:B------:R-:W-:Y:S02]  /*7e40*/  IADD3 R68, PT, PT, R63.reuse, 0x110, RZ ;  /* 0x000001103f447810 */ /* 0x040fe40007ffe0ff */
[----:B------:R-:W-:Y:S01]  /*7e50*/  IADD3 R67, PT, PT, R63, 0x120, RZ ;  /* 0x000001203f437810 */ /* 0x000fe20007ffe0ff */
[----:B------:R-:W-:Y:S08]  /*7e60*/  @P1 BRA `(.L_x_4153) ;  /* 0x00000000006c1947 */ /* 0x000ff00003800000 */
        /* <DEDUP_REMOVED lines=27> */
.L_x_4153:
[----:B------:R-:W-:Y:S05]  /*8020*/  BSYNC.RECONVERGENT B1 ;  /* 0x0000000000017941 */ /* 0x000fea0003800200 */
.L_x_4152:
        /* <DEDUP_REMOVED lines=29> */
.L_x_4155:
[----:B------:R-:W-:Y:S05]  /*8200*/  BSYNC.RECONVERGENT B1 ;  /* 0x0000000000017941 */ /* 0x000fea0003800200 */
.L_x_4154:
        /* <DEDUP_REMOVED lines=29> */
.L_x_4157:
[----:B------:R-:W-:Y:S05]  /*83e0*/  BSYNC.RECONVERGENT B1 ;  /* 0x0000000000017941 */ /* 0x000fea0003800200 */
.L_x_4156:
        /* <DEDUP_REMOVED lines=29> */
.L_x_4159:
[----:B------:R-:W-:Y:S05]  /*85c0*/  BSYNC.RECONVERGENT B1 ;  /* 0x0000000000017941 */ /* 0x000fea0003800200 */
.L_x_4158:
        /* <DEDUP_REMOVED lines=29> */
.L_x_4161:
[----:B------:R-:W-:Y:S05]  /*87a0*/  BSYNC.RECONVERGENT B1 ;  /* 0x0000000000017941 */ /* 0x000fea0003800200 */
.L_x_4160:
        /* <DEDUP_REMOVED lines=29> */
.L_x_4163:
[----:B------:R-:W-:Y:S05]  /*8980*/  BSYNC.RECONVERGENT B1 ;  /* 0x0000000000017941 */ /* 0x000fea0003800200 */
.L_x_4162:
[----:B------:R-:W-:Y:S01]  /*8990*/  ISETP.GE.U32.AND P3, PT, R60, UR4, PT ;  /* 0x000000043c007c0c */ /* 0x000fe2000bf66070 */
[----:B------:R-:W-:Y:S01]  /*89a0*/  BSSY.RECONVERGENT B1, `(.L_x_4164) ;  /* 0x0000027000017945 */ /* 0x000fe20003800200 */
[----:B------:R-:W-:Y:S02]  /*89b0*/  ISETP.GE.U32.AND P1, PT, R13, UR4, PT ;  /* 0x000000040d007c0c */ /* 0x000fe4000bf26070 */
[----:B------:R-:W-:Y:S02]  /*89c0*/  ISETP.GE.AND.EX P3, PT, R59, UR5, PT, P3 ;  /* 0x000000053b007c0c */ /* 0x000fe4000bf66330 */
[----:B------:R-:W-:Y:S02]  /*89d0*/  ISETP.GE.U32.AND P4, PT, R14, UR4, PT ;  /* 0x000000040e007c0c */ /* 0x000fe4000bf86070 */
[----:B------:R-:W-:Y:S02]  /*89e0*/  ISETP.GE.U32.AND P2, PT, R68, UR4, PT ;  /* 0x0000000444007c0c */ /* 0x000fe4000bf46070 */
[----:B0-----:R-:W-:-:S02]  /*89f0*/  SHF.R.S32.HI R62, RZ, 0x1f, R68 ;  /* 0x0000001fff3e7819 */ /* 0x001fc40000011444 */
[----:B------:R-:W-:Y:S02]  /*8a00*/  ISETP.GE.U32.AND P6, PT, R67, UR4, PT ;  /* 0x0000000443007c0c */ /* 0x000fe4000bfc6070 */
[----:B------:R-:W-:Y:S02]  /*8a10*/  ISETP.GE.U32.AND P5, PT, R15, UR4, PT ;  /* 0x000000040f007c0c */ /* 0x000fe4000bfa6070 */
[----:B------:R-:W-:Y:S02]  /*8a20*/  ISETP.GE.AND.EX P1, PT, R47, UR5, PT, P1 ;  /* 0x000000052f007c0c */ /* 0x000fe4000bf26310 */
[----:B------:R-:W-:Y:S02]  /*8a30*/  ISETP.GE.AND.EX P4, PT, R69, UR5, PT, P4 ;  /* 0x0000000545007c0c */ /* 0x000fe4000bf86340 */
[----:B------:R-:W-:Y:S01]  /*8a40*/  ISETP.GE.AND.EX P2, PT, R62, UR5, PT, P2 ;  /* 0x000000053e007c0c */ /* 0x000fe2000bf46320 */
[----:B------:R-:W-:-:S12]  /*8a50*/  @P3 BRA `(.L_x_4165) ;  /* 0x00000000006c3947 */ /* 0x000fd80003800000 */
[C---:B-1234-:R-:W-:Y:S01]  /*8a60*/  FADD.FTZ R49, -R50.reuse, R78 ;  /* 0x0000004e32317221 */ /* 0x05efe20000010100 */
        /* <DEDUP_REMOVED lines=26> */
.L_x_4165:
[----:B------:R-:W-:Y:S05]  /*8c10*/  BSYNC.RECONVERGENT B1 ;  /* 0x0000000000017941 */ /* 0x000fea0003800200 */
.L_x_4164:
        /* <DEDUP_REMOVED lines=29> */
.L_x_4167:
[----:B------:R-:W-:Y:S05]  /*8df0*/  BSYNC.RECONVERGENT B1 ;  /* 0x0000000000017941 */ /* 0x000fea0003800200 */
.L_x_4166:
        /* <DEDUP_REMOVED lines=29> */
.L_x_4169:
[----:B------:R-:W-:Y:S05]  /*8fd0*/  BSYNC.RECONVERGENT B1 ;  /* 0x0000000000017941 */ /* 0x000fea0003800200 */
.L_x_4168:
        /* <DEDUP_REMOVED lines=29> */
.L_x_4171:
[----:B------:R-:W-:Y:S05]  /*91b0*/  BSYNC.RECONVERGENT B1 ;  /* 0x0000000000017941 */ /* 0x000fea0003800200 */
.L_x_4170:
        /* <DEDUP_REMOVED lines=23> */
[----:B------:R-:W-:-:S06]  /*9330*/  MOV R49, R161 ;  /* 0x000000a100317202 */ /* 0x000fcc0000000f00 */
        /* <DEDUP_REMOVED lines=14> */
.L_x_4173:
[----:B------:R-:W-:Y:S05]  /*9420*/  BSYNC.RECONVERGENT B1 ;  /* 0x0000000000017941 */ /* 0x000fea0003800200 */
.L_x_4172:
        /* <DEDUP_REMOVED lines=29> */
.L_x_4175:
[----:B------:R-:W-:Y:S05]  /*9600*/  BSYNC.RECONVERGENT B1 ;  /* 0x0000000000017941 */ /* 0x000fea0003800200 */
.L_x_4174:
[----:B------:R-:W-:Y:S04]  /*9610*/  BSSY.RECONVERGENT B1, `(.L_x_4176) ;  /* 0x000001d000017945 */ /* 0x000fe80003800200 */
[----:B------:R-:W-:Y:S05]  /*9620*/  @P1 BRA `(.L_x_4177) ;  /* 0x00000000006c1947 */ /* 0x000fea0003800000 */
[C---:B01----:R-:W-:Y:S01]  /*9630*/  FADD.FTZ R49, -R50.reuse, R116 ;  /* 0x0000007432317221 */ /* 0x043fe20000010100 */
[----:B------:R-:W-:Y:S01]  /*9640*/  FADD.FTZ R117, -R50, R117 ;  /* 0x0000007532757221 */ /* 0x000fe20000010100 */
        /* <DEDUP_REMOVED lines=25> */
.L_x_4177:
[----:B------:R-:W-:Y:S05]  /*97e0*/  BSYNC.RECONVERGENT B1 ;  /* 0x0000000000017941 */ /* 0x000fea0003800200 */
.L_x_4176:
        /* <DEDUP_REMOVED lines=29> */
.L_x_4179:
[----:B------:R-:W-:Y:S05]  /*99c0*/  BSYNC.RECONVERGENT B1 ;  /* 0x0000000000017941 */ /* 0x000fea0003800200 */
.L_x_4178:
        /* <DEDUP_REMOVED lines=10> */
[C---:B0123--:R-:W-:Y:S01]  /*9a70*/  FADD.FTZ R49, -R50.reuse, R118 ;  /* 0x0000007632317221 */ /* 0x04ffe20000010100 */
        /* <DEDUP_REMOVED lines=26> */
.L_x_4181:
[----:B------:R-:W-:Y:S05]  /*9c20*/  BSYNC.RECONVERGENT B1 ;  /* 0x0000000000017941 */ /* 0x000fea0003800200 */
.L_x_4180:
[----:B------:R-:W-:Y:S04]  /*9c30*/  BSSY.RECONVERGENT B1, `(.L_x_4182) ;  /* 0x000001d000017945 */ /* 0x000fe80003800200 */
[----:B------:R-:W-:Y:S05]  /*9c40*/  @P4 BRA `(.L_x_4183) ;  /* 0x00000000006c4947 */ /* 0x000fea0003800000 */
[C---:B01234-:R-:W-:Y:S01]  /*9c50*/  FADD.FTZ R49, -R50.reuse, R120 ;  /* 0x0000007832317221 */ /* 0x05ffe20000010100 */
[----:B------:R-:W-:Y:S01]  /*9c60*/  FADD.FTZ R121, -R50, R121 ;  /* 0x0000007932797221 */ /* 0x000fe20000010100 */
[----:B------:R-:W0:Y:S01]  /*9c70*/  LDCU.64 UR8, c[0x0][0x3e0] ;  /* 0x00007c00ff0877ac */ /* 0x000e220008000a00 */
[----:B------:R-:W-:Y:S01]  /*9c80*/  MOV R48, R158 ;  /* 0x0000009e00307202 */ /* 0x000fe20000000f00 */
        /* <DEDUP_REMOVED lines=23> */
.L_x_4183:
[----:B------:R-:W-:Y:S05]  /*9e00*/  BSYNC.RECONVERGENT B1 ;  /* 0x0000000000017941 */ /* 0x000fea0003800200 */
.L_x_4182:
        /* <DEDUP_REMOVED lines=29> */
.L_x_4185:
[----:B------:R-:W-:Y:S05]  /*9fe0*/  BSYNC.RECONVERGENT B1 ;  /* 0x0000000000017941 */ /* 0x000fea0003800200 */
.L_x_4184:
        /* <DEDUP_REMOVED lines=29> */
.L_x_4187:
[----:B------:R-:W-:Y:S05]  /*a1c0*/  BSYNC.RECONVERGENT B1 ;  /* 0x0000000000017941 */ /* 0x000fea0003800200 */
.L_x_4186:
        /* <DEDUP_REMOVED lines=39> */
.L_x_4189:
[----:B------:R-:W-:Y:S05]  /*a440*/  BSYNC.RECONVERGENT B1 ;  /* 0x0000000000017941 */ /* 0x000fea0003800200 */
.L_x_4188:
        /* <DEDUP_REMOVED lines=29> */
.L_x_4191:
[----:B------:R-:W-:Y:S05]  /*a620*/  BSYNC.RECONVERGENT B1 ;  /* 0x0000000000017941 */ /* 0x000fea0003800200 */
.L_x_4190:
        /* <DEDUP_REMOVED lines=29> */
.L_x_4193:
[----:B------:R-:W-:Y:S05]  /*a800*/  BSYNC.RECONVERGENT B1 ;  /* 0x0000000000017941 */ /* 0x000fea0003800200 */
.L_x_4192:
        /* <DEDUP_REMOVED lines=29> */
.L_x_4195:
[----:B------:R-:W-:Y:S05]  /*a9e0*/  BSYNC.RECONVERGENT B1 ;  /* 0x0000000000017941 */ /* 0x000fea0003800200 */
.L_x_4194:
        /* <DEDUP_REMOVED lines=29> */
.L_x_4197:
[----:B------:R-:W-:Y:S05]  /*abc0*/  BSYNC.RECONVERGENT B1 ;  /* 0x0000000000017941 */ /* 0x000fea0003800200 */
.L_x_4196:
        /* <DEDUP_REMOVED lines=27> */
.L_x_4135:
[----:B------:R-:W-:Y:S05]  /*ad80*/  BSYNC.RECONVERGENT B0 ;  /* 0x0000000000007941 */ /* 0x000fea0003800200 */
.L_x_4071:
        /* <DEDUP_REMOVED lines=8> */
.L_x_4199:
        /* <DEDUP_REMOVED lines=15> */
.L_x_4560:


//--------------------- .text._Z35group_norm_nhwc_fwd_one_pass_kernelI11Fp32IOFp16WLi64ELi48ELi384EEv26Group_norm_nhwc_fwd_params --------------------------
	.section	.text._Z35group_norm_nhwc_fwd_one_pass_kernelI11Fp32IOFp16WLi64ELi48ELi384EEv26Group_norm_nhwc_fwd_params,"ax",@progbits
	.align	128
        .global         _Z35group_norm_nhwc_fwd_one_pass_kernelI11Fp32IOFp16WLi64ELi48ELi384EEv26Group_norm_nhwc_fwd_params
        .type           _Z35group_norm_nhwc_fwd_one_pass_kernelI11Fp32IOFp16WLi64ELi48ELi384EEv26Group_norm_nhwc_fwd_params,@function
        .size           _Z35group_norm_nhwc_fwd_one_pass_kernelI11Fp32IOFp16WLi64ELi48ELi384EEv26Group_norm_nhwc_fwd_params,(.L_x_4561 - _Z35group_norm_nhwc_fwd_one_pass_kernelI11Fp32IOFp16WLi64ELi48ELi384EEv26Group_norm_nhwc_fwd_params)
        .other          _Z35group_norm_nhwc_fwd_one_pass_kernelI11Fp32IOFp16WLi64ELi48ELi384EEv26Group_norm_nhwc_fwd_params,@"STO_CUDA_ENTRY STV_DEFAULT"
_Z35group_norm_nhwc_fwd_one_pass_kernelI11Fp32IOFp16WLi64ELi48ELi384EEv26Group_norm_nhwc_fwd_params:
.text._Z35group_norm_nhwc_fwd_one_pass_kernelI11Fp32IOFp16WLi64ELi48ELi384EEv26Group_norm_nhwc_fwd_params:
        /* <DEDUP_REMOVED lines=25> */
.L_x_4227:
        /* <DEDUP_REMOVED lines=26> */
[-C--:B------:R-:W-:Y:S01]  /*0330*/  @!P2 IADD3 R2, PT, PT, R2, -R7.reuse, RZ ;  /* 0x800000070202a210 */ /* 0x080fe20007ffe0ff */
[----:B------:R-:W-:Y:S01]  /*0340*/  @!P2 VIADD R5, R5, 0x1 ;  /* 0x000000010505a836 */ /* 0x000fe20000000000 */
        /* <DEDUP_REMOVED lines=13> */
[----:B------:R-:W-:Y:S01]  /*0420*/  ISETP.GE.U32.AND P3, PT, R21, UR10, PT ;  /* 0x0000000a15007c0c */ /* 0x000fe2000bf66070 */
[----:B------:R-:W-:Y:S01]  /*0430*/  IMAD.IADD R2, R7, 0x1, R8 ;  /* 0x0000000107027824 */ /* 0x000fe200078e0208 */
[----:B------:R-:W-:Y:S01]  /*0440*/  IADD3 R9, PT, PT, -R5, RZ, RZ ;  /* 0x000000ff05097210 */ /* 0x000fe20007ffe1ff */
[----:B------:R-:W0:Y:S01]  /*0450*/  @!P2 LDC.64 R6, c[0x0][0x3e0] ;  /* 0x0000f800ff06ab82 */ /* 0x000e220000000a00 */
[----:B------:R-:W-:Y:S02]  /*0460*/  ISETP.GE.U32.AND P1, PT, R23, UR10, PT ;  /* 0x0000000a17007c0c */ /* 0x000fe4000bf26070 */
[----:B------:R-:W-:Y:S01]  /*0470*/  SHF.L.U32 R2, R2, 0x1, RZ ;  /* 0x0000000102027819 */ /* 0x000fe200000006ff */
[----:B------:R-:W-:Y:S01]  /*0480*/  IMAD R0, R0, R9, UR8 ;  /* 0x0000000800007e24 */ /* 0x000fe2000f8e0209 */
[----:B------:R-:W-:Y:S02]  /*0490*/  ISETP.GE.AND.EX P3, PT, R13, UR11, PT, P3 ;  /* 0x0000000b0d007c0c */ /* 0x000fe4000bf66330 */
[----:B------:R-:W-:Y:S01]  /*04a0*/  LOP3.LUT R27, R2, 0xffff, RZ, 0xc0, !PT ;  /* 0x0000ffff021b7812 */ /* 0x000fe200078ec0ff */
[----:B------:R-:W-:Y:S01]  /*04b0*/  IMAD R0, R0, 0x30, RZ ;  /* 0x0000003000007824 */ /* 0x000fe200078e02ff */
[----:B------:R-:W-:Y:S01]  /*04c0*/  SHF.R.S32.HI R2, RZ, 0x1f, R5 ;  /* 0x0000001fff027819 */ /* 0x000fe20000011405 */
[----:B------:R-:W1:Y:S01]  /*04d0*/  @!P2 LDC.64 R16, c[0x0][0x390] ;  /* 0x0000e400ff10ab82 */ /* 0x000e620000000a00 */
[----:B------:R-:W-:-:S02]  /*04e0*/  ISETP.GE.AND.EX P1, PT, R29, UR11, PT, P1 ;  /* 0x0000000b1d007c0c */ /* 0x000fc4000bf26310 */
        /* <DEDUP_REMOVED lines=9> */
[----:B0-----:R-:W-:Y:S01]  /*0580*/  @!P2 IMAD R4, R3, R6, RZ ;  /* 0x000000060304a224 */ /* 0x001fe200078e02ff */
[----:B------:R-:W-:Y:S01]  /*0590*/  IADD3 R25, PT, PT, R27, R25, RZ ;  /* 0x000000191b197210 */ /* 0x000fe20007ffe0ff */
[----:B------:R-:W0:Y:S01]  /*05a0*/  @!P3 LDC.64 R2, c[0x0][0x3e0] ;  /* 0x0000f800ff02bb82 */ /* 0x000e220000000a00 */
[----:B------:R-:W-:Y:S01]  /*05b0*/  @!P2 MOV R24, R26 ;  /* 0x0000001a0018a202 */ /* 0x000fe20000000f00 */
[----:B------:R-:W-:-:S04]  /*05c0*/  @!P2 IMAD R15, R11, R7, R4 ;  /* 0x000000070b0fa224 */ /* 0x000fc800078e0204 */
[----:B------:R-:W-:Y:S02]  /*05d0*/  @!P2 IMAD.WIDE.U32 R6, R11, R6, R24 ;  /* 0x000000060b06a225 */ /* 0x000fe400078e0018 */
[----:B------:R-:W2:Y:S02]  /*05e0*/  @!P1 LDC.64 R4, c[0x0][0x3e0] ;  /* 0x0000f800ff049b82 */ /* 0x000ea40000000a00 */
[----:B------:R-:W-:Y:S01]  /*05f0*/  @!P2 IMAD.IADD R7, R7, 0x1, R15 ;  /* 0x000000010707a824 */ /* 0x000fe200078e020f */
[----:B-1----:R-:W-:-:S04]  /*0600*/  @!P2 LEA R16, P5, R6, R16, 0x2 ;  /* 0x000000100610a211 */ /* 0x002fc800078a10ff */
[----:B------:R-:W-:Y:S01]  /*0610*/  @!P2 LEA.HI.X R17, R6, R17, R7, 0x2, P5 ;  /* 0x000000110611a211 */ /* 0x000fe200028f1407 */
[----:B------:R-:W1:Y:S01]  /*0620*/  @!P3 LDC.64 R10, c[0x0][0x390] ;  /* 0x0000e400ff0abb82 */ /* 0x000e620000000a00 */
[----:B0-----:R-:W-:-:S07]  /*0630*/  @!P3 IMAD R12, R13, R2, RZ ;  /* 0x000000020d0cb224 */ /* 0x001fce00078e02ff */
[----:B------:R-:W0:Y:S01]  /*0640*/  @!P1 LDC.64 R14, c[0x0][0x390] ;  /* 0x0000e400ff0e9b82 */ /* 0x000e220000000a00 */
        /* <DEDUP_REMOVED lines=9> */
[----:B------:R-:W-:Y:S02]  /*06e0*/  @!P3 IADD3 R3, PT, PT, R3, R29, RZ ;  /* 0x0000001d0303b210 */ /* 0x000fe40007ffe0ff */
[C---:B-1----:R-:W-:Y:S01]  /*06f0*/  @!P3 LEA R10, P6, R2.reuse, R10, 0x2 ;  /* 0x0000000a020ab211 */ /* 0x042fe200078c10ff */
[----:B------:R-:W-:Y:S02]  /*0700*/  @!P1 IMAD.WIDE.U32 R4, R23, R4, R12 ;  /* 0x0000000417049225 */ /* 0x000fe400078e000c */
[----:B------:R-:W1:Y:S01]  /*0710*/  @!P4 LDC.64 R12, c[0x0][0x390] ;  /* 0x0000e400ff0ccb82 */ /* 0x000e620000000a00 */
[----:B------:R-:W-:Y:S01]  /*0720*/  @!P3 LEA.HI.X R11, R2, R11, R3, 0x2, P6 ;  /* 0x0000000b020bb211 */ /* 0x000fe200030f1403 */
[----:B------:R-:W-:Y:S01]  /*0730*/  @!P1 IMAD.IADD R21, R5, 0x1, R21 ;  /* 0x0000000105159824 */ /* 0x000fe200078e0215 */
[C---:B0-----:R-:W-:Y:S01]  /*0740*/  @!P1 LEA R14, P5, R4.reuse, R14, 0x2 ;  /* 0x0000000e040e9211 */ /* 0x041fe200078a10ff */
[----:B------:R-:W-:Y:S01]  /*0750*/  HFMA2 R3, -RZ, RZ, 0, 0 ;  /* 0x00000000ff037431 */ /* 0x000fe200000001ff */
[----:B------:R-:W-:Y:S01]  /*0760*/  MOV R2, RZ ;  /* 0x000000ff00027202 */ /* 0x000fe20000000f00 */
[----:B--2---:R-:W-:Y:S01]  /*0770*/  @!P4 IMAD R18, R19, R6, RZ ;  /* 0x000000061312c224 */ /* 0x004fe200078e02ff */
[----:B------:R-:W-:-:S02]  /*0780*/  @!P1 LEA.HI.X R15, R4, R15, R21, 0x2, P5 ;  /* 0x0000000f040f9211 */ /* 0x000fc400028f1415 */
[----:B------:R-:W-:Y:S02]  /*0790*/  CS2R R4, SRZ ;  /* 0x0000000000047805 */ /* 0x000fe4000001ff00 */
[----:B------:R-:W-:Y:S01]  /*07a0*/  @!P4 MOV R19, R25 ;  /* 0x000000190013c202 */ /* 0x000fe20000000f00 */
[C---:B------:R-:W-:Y:S01]  /*07b0*/  @!P4 IMAD R21, R9.reuse, R7, R18 ;  /* 0x000000070915c224 */ /* 0x040fe200078e0212 */
[----:B------:R-:W-:Y:S01]  /*07c0*/  @!P4 MOV R18, R26 ;  /* 0x0000001a0012c202 */ /* 0x000fe20000000f00 */
[----:B------:R-:W2:Y:S04]  /*07d0*/  @!P2 LDG.E.64 R2, desc[UR16][R16.64] ;  /* 0x000000101002a981 */ /* 0x000ea8000c1e1b00 */
[----:B------:R-:W-:Y:S01]  /*07e0*/  @!P4 IMAD.WIDE.U32 R18, R9, R6, R18 ;  /* 0x000000060912c225 */ /* 0x000fe200078e0012 */
[----:B------:R-:W3:Y:S01]  /*07f0*/  @!P1 LDG.E.64 R4, desc[UR16][R14.64] ;  /* 0x000000100e049981 */ /* 0x000ee2000c1e1b00 */
[----:B------:R-:W-:-:S03]  /*0800*/  CS2R R6, SRZ ;  /* 0x0000000000067805 */ /* 0x000fc6000001ff00 */
[----:B------:R-:W-:Y:S02]  /*0810*/  @!P4 IADD3 R9, PT, PT, R19, R21, RZ ;  /* 0x000000151309c210 */ /* 0x000fe40007ffe0ff */
[C---:B-1----:R-:W-:Y:S02]  /*0820*/  @!P4 LEA R12, P2, R18.reuse, R12, 0x2 ;  /* 0x0000000c120cc211 */ /* 0x042fe400078410ff */
        /* <DEDUP_REMOVED lines=9> */
[----:B---3--:R-:W-:Y:S01]  /*08c0*/  FMUL.FTZ R17, R5, R5 ;  /* 0x0000000505117220 */ /* 0x008fe20000410000 */
[----:B------:R-:W-:-:S03]  /*08d0*/  FADD.FTZ R14, R4, R5 ;  /* 0x00000005040e7221 */ /* 0x000fc60000010000 */
[----:B------:R-:W-:Y:S01]  /*08e0*/  FFMA.FTZ R17, R4, R4, R17 ;  /* 0x0000000404117223 */ /* 0x000fe20000010011 */
[C---:B------:R-:W-:Y:S01]  /*08f0*/  FFMA.FTZ R16, R2.reuse, R2, R19 ;  /* 0x0000000202107223 */ /* 0x040fe20000010013 */
[----:B------:R-:W-:Y:S01]  /*0900*/  FADD.FTZ R15, R2, R3 ;  /* 0x00000003020f7221 */ /* 0x000fe20000010000 */
[----:B------:R-:W-:Y:S01]  /*0910*/  FADD.FTZ R14, RZ, R14 ;  /* 0x0000000eff0e7221 */ /* 0x000fe20000010000 */
[----:B------:R-:W-:Y:S01]  /*0920*/  FADD.FTZ R17, RZ, R17 ;  /* 0x00000011ff117221 */ /* 0x000fe20000010000 */
[----:B-----5:R-:W-:Y:S01]  /*0930*/  FMUL.FTZ R19, R7, R7 ;  /* 0x0000000707137220 */ /* 0x020fe20000410000 */
[----:B------:R-:W-:Y:S01]  /*0940*/  FADD.FTZ R11, R6, R7 ;  /* 0x00000007060b7221 */ /* 0x000fe20000010000 */
[----:B------:R-:W-:Y:S01]  /*0950*/  FADD.FTZ R14, R14, R15 ;  /* 0x0000000f0e0e7221 */ /* 0x000fe20000010000 */
        /* <DEDUP_REMOVED lines=40> */
[----:B--2---:R-:W-:-:S03]  /*0be0*/  FADD.FTZ R11, R14, R17 ;  /* 0x000000110e0b7221 */ /* 0x004fc60000010000 */
[----:B------:R-:W-:-:S05]  /*0bf0*/  @!P2 IMAD.IADD R9, R9, 0x1, R12 ;  /* 0x000000010909a824 */ /* 0x000fca00078e020c */
[----:B------:R3:W-:Y:S02]  /*0c00*/  @!P2 STS.64 [R9+0x10], R10 ;  /* 0x0000100a0900a388 */ /* 0x0007e40000000a00 */
.L_x_4201:
[----:B------:R-:W-:Y:S05]  /*0c10*/  BSYNC.RECONVERGENT B0 ;  /* 0x0000000000007941 */ /* 0x000fea0003800200 */
.L_x_4200:
        /* <DEDUP_REMOVED lines=36> */
.L_x_4203:
[----:B------:R-:W-:Y:S05]  /*0e60*/  BSYNC.RECONVERGENT B0 ;  /* 0x0000000000007941 */ /* 0x000fea0003800200 */
.L_x_4202:
        /* <DEDUP_REMOVED lines=31> */
.L_x_4206:
[----:B---3--:R-:W2:Y:S04]  /*1060*/  LDG.E.STRONG.GPU R12, desc[UR16][R8.64] ;  /* 0x00000010080c7981 */ /* 0x008ea8000c1ef900 */
[----:B--2---:R-:W-:Y:S01]  /*1070*/  CCTL.IVALL ;  /* 0x00000000ff00798f */ /* 0x004fe20002000000 */
[----:B------:R-:W-:Y:S05]  /*1080*/  YIELD ;  /* 0x0000000000007946 */ /* 0x000fea0003800000 */
[----:B------:R-:W-:-:S13]  /*1090*/  ISETP.NE.AND P2, PT, R12, R15, PT ;  /* 0x0000000f0c00720c */ /* 0x000fda0003f45270 */
[----:B------:R-:W-:Y:S05]  /*10a0*/  @P2 BRA `(.L_x_4206) ;  /* 0xfffffffc00ec2947 */ /* 0x000fea000383ffff */
.L_x_4205:
        /* <DEDUP_REMOVED lines=15> */
.L_x_4208:
[----:B------:R-:W-:Y:S01]  /*11a0*/  UIADD3 UR24, UPT, UPT, UR5, 0x1, URZ ;  /* 0x0000000105187890 */ /* 0x000fe2000fffe0ff */
[----:B------:R-:W-:Y:S01]  /*11b0*/  ISETP.EQ.OR P2, PT, RZ, UR23, P3 ;  /* 0x00000017ff007c0c */ /* 0x000fe20009f42670 */
[----:B------:R-:W-:-:S04]  /*11c0*/  UIADD3 UR25, UPT, UPT, UR5, 0x2, URZ ;  /* 0x0000000205197890 */ /* 0x000fc8000fffe0ff */
[----:B------:R-:W-:Y:S01]  /*11d0*/  IMAD.U32 R9, RZ, RZ, UR24 ;  /* 0x00000018ff097e24 */ /* 0x000fe2000f8e00ff */
[----:B------:R-:W-:Y:S01]  /*11e0*/  UIADD3 UR24, UPT, UPT, UR5, 0x3, URZ ;  /* 0x0000000305187890 */ /* 0x000fe2000fffe0ff */
[----:B------:R-:W-:-:S03]  /*11f0*/  MOV R12, UR25 ;  /* 0x00000019000c7c02 */ /* 0x000fc60008000f00 */
[----:B------:R-:W-:Y:S02]  /*1200*/  ISETP.EQ.OR P4, PT, R9, UR15, P3 ;  /* 0x0000000f09007c0c */ /* 0x000fe40009f82670 */
[----:B------:R-:W-:Y:S01]  /*1210*/  ISETP.EQ.OR P6, PT, R12, UR15, P3 ;  /* 0x0000000f0c007c0c */ /* 0x000fe20009fc2670 */
[----:B------:R-:W-:Y:S01]  /*1220*/  VOTEU.ALL UP0, P2 ;  /* 0x0000000000ff7886 */ /* 0x000fe20001000000 */
[----:B------:R-:W-:-:S04]  /*1230*/  MOV R9, UR24 ;  /* 0x0000001800097c02 */ /* 0x000fc80008000f00 */
[----:B------:R-:W-:Y:S01]  /*1240*/  ISETP.EQ.OR P5, PT, R9, UR15, P3 ;  /* 0x0000000f09007c0c */ /* 0x000fe20009fa2670 */
[----:B------:R-:W-:-:S04]  /*1250*/  @!UP0 UIMAD.WIDE.U32 UR24, UR9, 0x8, UR18 ;  /* 0x00000008091888a5 */ /* 0x000fc8000f8e0012 */
[----:B------:R-:W-:Y:S02]  /*1260*/  VOTEU.ALL UP0, P4 ;  /* 0x0000000000ff7886 */ /* 0x000fe40002000000 */
[----:B------:R-:W-:Y:S01]  /*1270*/  MOV R12, UR24 ;  /* 0x00000018000c7c02 */ /* 0x000fe20008000f00 */
[----:B------:R-:W-:Y:S01]  /*1280*/  VOTEU.ALL UP1, P6 ;  /* 0x0000000000ff7886 */ /* 0x000fe20003020000 */
[----:B------:R-:W-:Y:S01]  /*1290*/  MOV R13, UR25 ;  /* 0x00000019000d7c02 */ /* 0x000fe20008000f00 */
[----:B------:R-:W-:-:S03]  /*12a0*/  @!UP0 UIMAD.WIDE.U32 UR24, UR22, 0x8, UR18 ;  /* 0x00000008161888a5 */ /* 0x000fc6000f8e0012 */
[----:B------:R-:W-:Y:S01]  /*12b0*/  VOTEU.ALL UP0, P5 ;  /* 0x0000000000ff7886 */ /* 0x000fe20002800000 */
[----:B------:R-:W-:Y:S01]  /*12c0*/  @!UP1 UIMAD.WIDE.U32 UR26, UR11, 0x8, UR18 ;  /* 0x000000080b1a98a5 */ /* 0x000fe2000f8e0012 */
[----:B------:R-:W0:Y:S01]  /*12d0*/  @!P2 LDG.E.64 R12, desc[UR16][R12.64] ;  /* 0x000000100c0ca981 */ /* 0x000e22000c1e1b00 */
[----:B------:R-:W-:Y:S02]  /*12e0*/  MOV R14, UR24 ;  /* 0x00000018000e7c02 */ /* 0x000fe40008000f00 */
[----:B------:R-:W-:Y:S01]  /*12f0*/  MOV R15, UR25 ;  /* 0x00000019000f7c02 */ /* 0x000fe20008000f00 */
[----:B------:R-:W-:Y:S01]  /*1300*/  @!UP0 UIMAD.WIDE.U32 UR24, UR10, 0x8, UR18 ;  /* 0x000000080a1888a5 */ /* 0x000fe2000f8e0012 */
[----:B-1----:R-:W-:Y:S01]  /*1310*/  IMAD.U32 R16, RZ, RZ, UR26 ;  /* 0x0000001aff107e24 */ /* 0x002fe2000f8e00ff */
[----:B--2---:R-:W-:-:S03]  /*1320*/  MOV R17, UR27 ;  /* 0x0000001b00117c02 */ /* 0x004fc60008000f00 */
[----:B------:R-:W2:Y:S01]  /*1330*/  @!P4 LDG.E.64 R14, desc[UR16][R14.64] ;  /* 0x000000100e0ec981 */ /* 0x000ea2000c1e1b00 */
[----:B------:R-:W-:Y:S02]  /*1340*/  MOV R18, UR24 ;  /* 0x0000001800127c02 */ /* 0x000fe40008000f00 */
[----:B------:R-:W-:Y:S01]  /*1350*/  MOV R19, UR25 ;  /* 0x0000001900137c02 */ /* 0x000fe20008000f00 */
[----:B------:R-:W3:Y:S05]  /*1360*/  @!P6 LDG.E.64 R16, desc[UR16][R16.64] ;  /* 0x000000101010e981 */ /* 0x000eea000c1e1b00 */
        /* <DEDUP_REMOVED lines=14> */
[----:B------:R-:W-:Y:S02]  /*1450*/  IMAD.U32 R9, RZ, RZ, UR24 ;  /* 0x00000018ff097e24 */ /* 0x000fe4000f8e00ff */
[----:B---3--:R-:W-:Y:S01]  /*1460*/  @!P6 FADD.FTZ R10, R10, R16 ;  /* 0x000000100a0ae221 */ /* 0x008fe20000010000 */
[----:B------:R-:W-:Y:S01]  /*1470*/  @!P6 FADD.FTZ R11, R11, R17 ;  /* 0x000000110b0be221 */ /* 0x000fe20000010000 */
[----:B------:R-:W-:Y:S01]  /*1480*/  ISETP.EQ.OR P6, PT, R12, UR15, P3 ;  /* 0x0000000f0c007c0c */ /* 0x000fe20009fc2670 */
[----:B------:R-:W-:Y:S01]  /*1490*/  VOTEU.ALL UP0, P2 ;  /* 0x0000000000ff7886 */ /* 0x000fe20001000000 */
[----:B----4-:R-:W-:Y:S01]  /*14a0*/  @!P5 FADD.FTZ R10, R10, R18 ;  /* 0x000000120a0ad221 */ /* 0x010fe20000010000 */
[----:B------:R-:W-:Y:S01]  /*14b0*/  @!P5 FADD.FTZ R11, R11, R19 ;  /* 0x000000130b0bd221 */ /* 0x000fe20000010000 */
[----:B------:R-:W-:-:S02]  /*14c0*/  ISETP.EQ.OR P5, PT, R9, UR15, P3 ;  /* 0x0000000f09007c0c */ /* 0x000fc40009fa2670 */
[----:B------:R-:W-:Y:S01]  /*14d0*/  @!UP0 UIMAD.WIDE.U32 UR24, UR21, 0x8, UR18 ;  /* 0x00000008151888a5 */ /* 0x000fe2000f8e0012 */
[----:B------:R-:W-:-:S05]  /*14e0*/  VOTEU.ALL UP0, P4 ;  /* 0x0000000000ff7886 */ /* 0x000fca0002000000 */
[----:B------:R-:W-:Y:S01]  /*14f0*/  MOV R12, UR24 ;  /* 0x00000018000c7c02 */ /* 0x000fe20008000f00 */
[----:B------:R-:W-:Y:S01]  /*1500*/  VOTEU.ALL UP1, P6 ;  /* 0x0000000000ff7886 */ /* 0x000fe20003020000 */
[----:B------:R-:W-:Y:S01]  /*1510*/  MOV R13, UR25 ;  /* 0x00000019000d7c02 */ /* 0x000fe20008000f00 */
[----:B------:R-:W-:Y:S02]  /*1520*/  @!UP0 UIMAD.WIDE.U32 UR24, UR12, 0x8, UR18 ;  /* 0x000000080c1888a5 */ /* 0x000fe4000f8e0012 */
[----:B------:R-:W-:Y:S01]  /*1530*/  VOTEU.ALL UP0, P5 ;  /* 0x0000000000ff7886 */ /* 0x000fe20002800000 */
[----:B------:R-:W-:Y:S02]  /*1540*/  @!UP1 UIMAD.WIDE.U32 UR26, UR14, 0x8, UR18 ;  /* 0x000000080e1a98a5 */ /* 0x000fe4000f8e0012 */
[----:B------:R-:W2:Y:S01]  /*1550*/  @!P2 LDG.E.64 R12, desc[UR16][R12.64] ;  /* 0x000000100c0ca981 */ /* 0x000ea2000c1e1b00 */
[----:B------:R-:W-:Y:S02]  /*1560*/  MOV R14, UR24 ;  /* 0x00000018000e7c02 */ /* 0x000fe40008000f00 */
[----:B------:R-:W-:Y:S01]  /*1570*/  MOV R15, UR25 ;  /* 0x00000019000f7c02 */ /* 0x000fe20008000f00 */
[----:B------:R-:W-:Y:S01]  /*1580*/  @!UP0 UIMAD.WIDE.U32 UR24, UR13, 0x8, UR18 ;  /* 0x000000080d1888a5 */ /* 0x000fe2000f8e0012 */
[----:B------:R-:W-:-:S02]  /*1590*/  MOV R16, UR26 ;  /* 0x0000001a00107c02 */ /* 0x000fc40008000f00 */
[----:B------:R-:W-:Y:S02]  /*15a0*/  MOV R17, UR27 ;  /* 0x0000001b00117c02 */ /* 0x000fe40008000f00 */
[----:B------:R-:W3:Y:S01]  /*15b0*/  @!P4 LDG.E.64 R14, desc[UR16][R14.64] ;  /* 0x000000100e0ec981 */ /* 0x000ee2000c1e1b00 */
[----:B------:R-:W-:Y:S01]  /*15c0*/  IMAD.U32 R18, RZ, RZ, UR24 ;  /* 0x00000018ff127e24 */ /* 0x000fe2000f8e00ff */
[----:B------:R-:W-:Y:S02]  /*15d0*/  MOV R19, UR25 ;  /* 0x0000001900137c02 */ /* 0x000fe40008000f00 */
[----:B------:R-:W4:Y:S04]  /*15e0*/  @!P6 LDG.E.64 R16, desc[UR16][R16.64] ;  /* 0x000000101010e981 */ /* 0x000f28000c1e1b00 */
[----:B------:R-:W5:Y:S01]  /*15f0*/  @!P5 LDG.E.64 R18, desc[UR16][R18.64] ;  /* 0x000000101212d981 */ /* 0x000f62000c1e1b00 */
[----:B------:R-:W-:-:S02]  /*1600*/  UIADD3 UR5, UPT, UPT, UR5, 0x8, URZ ;  /* 0x0000000805057890 */ /* 0x000fc4000fffe0ff */
[----:B------:R-:W-:Y:S02]  /*1610*/  UIADD3 UR23, UPT, UPT, UR23, 0x8, URZ ;  /* 0x0000000817177890 */ /* 0x000fe4000fffe0ff */
[----:B------:R-:W-:Y:S02]  /*1620*/  ULEA UR9, UR20, UR9, 0x3 ;  /* 0x0000000914097291 */ /* 0x000fe4000f8e18ff */
[----:B------:R-:W-:Y:S02]  /*1630*/  ULEA UR22, UR20, UR22, 0x3 ;  /* 0x0000001614167291 */ /* 0x000fe4000f8e18ff */
[----:B------:R-:W-:Y:S02]  /*1640*/  ULEA UR11, UR20, UR11, 0x3 ;  /* 0x0000000b140b7291 */ /* 0x000fe4000f8e18ff */
[----:B------:R-:W-:Y:S02]  /*1650*/  ULEA UR10, UR20, UR10, 0x3 ;  /* 0x0000000a140a7291 */ /* 0x000fe4000f8e18ff */
[----:B------:R-:W-:-:S02]  /*1660*/  ULEA UR21, UR20, UR21, 0x3 ;  /* 0x0000001514157291 */ /* 0x000fc4000f8e18ff */
        /* <DEDUP_REMOVED lines=14> */
.L_x_4207:
        /* <DEDUP_REMOVED lines=52> */
.L_x_4209:
        /* <DEDUP_REMOVED lines=17> */
[----:B------:R-:W-:Y:S01]  /*1ba0*/  IMAD.U32 R12, RZ, RZ, UR10 ;  /* 0x0000000aff0c7e24 */ /* 0x000fe2000f8e00ff */
[----:B------:R-:W-:Y:S01]  /*1bb0*/  MOV R13, UR11 ;  /* 0x0000000b000d7c02 */ /* 0x000fe20008000f00 */
        /* <DEDUP_REMOVED lines=9> */
.L_x_4210:
        /* <DEDUP_REMOVED lines=13> */
.L_x_4211:
[----:B------:R-:W-:Y:S05]  /*1d20*/  BSYNC.RECONVERGENT B0 ;  /* 0x0000000000007941 */ /* 0x000fea0003800200 */
.L_x_4204:
[----:B------:R-:W4:Y:S01]  /*1d30*/  S2R R14, SR_TID.X ;  /* 0x00000000000e7919 */ /* 0x000f220000002100 */
[----:B------:R-:W5:Y:S01]  /*1d40*/  S2UR UR9, SR_CgaCtaId ;  /* 0x00000000000979c3 */ /* 0x000f620000008800 */
[----:B------:R-:W0:Y:S01]  /*1d50*/  LDCU UR10, c[0x0][0x414] ;  /* 0x00008280ff0a77ac */ /* 0x000e220008000800 */
[----:B------:R-:W-:Y:S01]  /*1d60*/  MOV R29, UR8 ;  /* 0x00000008001d7c02 */ /* 0x000fe20008000f00 */
        /* <DEDUP_REMOVED lines=10> */
[----:B------:R-:W-:-:S04]  /*1e10*/  IMAD R8, R8, 0x18, RZ ;  /* 0x0000001808087824 */ /* 0x000fc800078e02ff */
[----:B------:R-:W-:Y:S02]  /*1e20*/  IMAD.MOV R15, RZ, RZ, -R8 ;  /* 0x000000ffff0f7224 */ /* 0x000fe400078e0a08 */
[----:B------:R-:W1:Y:S03]  /*1e30*/  LDC.64 R8, c[0x0][0x3a0] ;  /* 0x0000e800ff087b82 */ /* 0x000e660000000a00 */
        /* <DEDUP_REMOVED lines=28> */
[----:B----4-:R-:W-:Y:S02]  /*2000*/  HADD2.F32 R10, -RZ, R12.H0_H0 ;  /* 0x2000000cff0a7230 */ /* 0x010fe40000004100 */
[----:B---3--:R-:W-:Y:S02]  /*2010*/  HADD2.F32 R12, -RZ, R29.H0_H0 ;  /* 0x2000001dff0c7230 */ /* 0x008fe40000004100 */
[----:B-----5:R-:W-:Y:S01]  /*2020*/  HADD2.F32 R11, -RZ, R18.H0_H0 ;  /* 0x20000012ff0b7230 */ /* 0x020fe20000004100 */
[----:B01----:R-:W-:Y:S06]  /*2030*/  BRA.U UP0, `(.L_x_4213) ;  /* 0x00000005007c7547 */ /* 0x003fec000b800000 */
[----:B------:R-:W0:Y:S01]  /*2040*/  LDCU.64 UR12, c[0x0][0x3e8] ;  /* 0x00007d00ff0c77ac */ /* 0x000e220008000a00 */
[----:B------:R-:W-:Y:S01]  /*2050*/  SHF.R.S32.HI R14, RZ, 0x1f, R23 ;  /* 0x0000001fff0e7819 */ /* 0x000fe20000011417 */
[----:B------:R-:W-:Y:S01]  /*2060*/  BSSY.RECONVERGENT B1, `(.L_x_4214) ;  /* 0x0000018000017945 */ /* 0x000fe20003800200 */
[C---:B------:R-:W-:Y:S01]  /*2070*/  IADD3 R17, PT, PT, R23.reuse, 0x10, RZ ;  /* 0x0000001017117810 */ /* 0x040fe20007ffe0ff */
[C---:B------:R-:W-:Y:S01]  /*2080*/  VIADD R13, R23.reuse, 0x20 ;  /* 0x00000020170d7836 */ /* 0x040fe20000000000 */
        /* <DEDUP_REMOVED lines=14> */
[----:B-1----:R-:W-:-:S04]  /*2170*/  LEA R14, P1, R18, UR10, 0x2 ;  /* 0x0000000a120e7c11 */ /* 0x002fc8000f8210ff */
[----:B------:R-:W-:Y:S01]  /*2180*/  IADD3 R15, PT, PT, R19, R15, RZ ;  /* 0x0000000f130f7210 */ /* 0x000fe20007ffe0ff */
[----:B------:R-:W-:-:S03]  /*2190*/  FADD.FTZ R19, -R0, R4 ;  /* 0x0000000400137221 */ /* 0x000fc60000010100 */
[----:B------:R-:W-:Y:S01]  /*21a0*/  LEA.HI.X R15, R18, UR11, R15, 0x2, P1 ;  /* 0x0000000b120f7c11 */ /* 0x000fe200088f140f */
[----:B------:R-:W-:-:S04]  /*21b0*/  FMUL.FTZ R4, R19, R8 ;  /* 0x0000000813047220 */ /* 0x000fc80000410000 */
[----:B------:R-:W-:-:S05]  /*21c0*/  FFMA.FTZ R4, R9, R4, R12 ;  /* 0x0000000409047223 */ /* 0x000fca000001000c */
[----:B------:R0:W-:Y:S02]  /*21d0*/  STG.E.64 desc[UR16][R14.64], R4 ;  /* 0x000000040e007986 */ /* 0x0001e4000c101b10 */
.L_x_4215:
[----:B------:R-:W-:Y:S05]  /*21e0*/  BSYNC.RECONVERGENT B1 ;  /* 0x0000000000017941 */ /* 0x000fea0003800200 */
.L_x_4214:
        /* <DEDUP_REMOVED lines=22> */
[----:B------:R-:W-:Y:S01]  /*2350*/  IMAD.IADD R19, R5, 0x1, R19 ;  /* 0x0000000105137824 */ /* 0x000fe200078e0213 */
[C---:B-1----:R-:W-:Y:S02]  /*2360*/  LEA R18, P1, R4.reuse, UR18, 0x2 ;  /* 0x0000001204127c11 */ /* 0x042fe4000f8210ff */
[----:B------:R-:W-:Y:S02]  /*2370*/  FMUL.FTZ R2, R17, R8 ;  /* 0x0000000811027220 */ /* 0x000fe40000410000 */
[----:B------:R-:W-:Y:S02]  /*2380*/  LEA.HI.X R19, R4, UR19, R19, 0x2, P1 ;  /* 0x0000001304137c11 */ /* 0x000fe400088f1413 */
[----:B------:R-:W-:-:S05]  /*2390*/  FFMA.FTZ R2, R9, R2, R12 ;  /* 0x0000000209027223 */ /* 0x000fca000001000c */
[----:B------:R0:W-:Y:S02]  /*23a0*/  STG.E.64 desc[UR16][R18.64], R2 ;  /* 0x0000000212007986 */ /* 0x0001e4000c101b10 */
.L_x_4217:
[----:B------:R-:W-:Y:S05]  /*23b0*/  BSYNC.RECONVERGENT B1 ;  /* 0x0000000000017941 */ /* 0x000fea0003800200 */
.L_x_4216:
        /* <DEDUP_REMOVED lines=19> */
.L_x_4219:
[----:B------:R-:W-:Y:S05]  /*24f0*/  BSYNC.RECONVERGENT B1 ;  /* 0x0000000000017941 */ /* 0x000fea0003800200 */
.L_x_4218:
        /* <DEDUP_REMOVED lines=19> */
.L_x_4213:
[----:B------:R-:W0:Y:S01]  /*2630*/  LDCU.64 UR18, c[0x0][0x3e8] ;  /* 0x00007d00ff1277ac */ /* 0x000e220008000a00 */
[----:B------:R-:W-:Y:S01]  /*2640*/  BSSY.RECONVERGENT B1, `(.L_x_4221) ;  /* 0x0000021000017945 */ /* 0x000fe20003800200 */
[C---:B------:R-:W-:Y:S01]  /*2650*/  VIADD R17, R23.reuse, 0x10 ;  /* 0x0000001017117836 */ /* 0x040fe20000000000 */
[C---:B------:R-:W-:Y:S02]  /*2660*/  IADD3 R13, PT, PT, R23.reuse, 0x20, RZ ;  /* 0x00000020170d7810 */ /* 0x040fe40007ffe0ff */
        /* <DEDUP_REMOVED lines=30> */
.L_x_4222:
[----:B0-----:R-:W-:Y:S05]  /*2850*/  BSYNC.RECONVERGENT B1 ;  /* 0x0000000000017941 */ /* 0x001fea0003800200 */
.L_x_4221:
        /* <DEDUP_REMOVED lines=22> */
[----:B------:R-:W-:-:S03]  /*29c0*/  IADD3 R19, PT, PT, R5, R19, RZ ;  /* 0x0000001305137210 */ /* 0x000fc60007ffe0ff */
        /* <DEDUP_REMOVED lines=15> */
.L_x_4224:
[----:B------:R-:W-:Y:S05]  /*2ac0*/  BSYNC.RECONVERGENT B1 ;  /* 0x0000000000017941 */ /* 0x000fea0003800200 */
.L_x_4223:
        /* <DEDUP_REMOVED lines=29> */
.L_x_4226:
[----:B------:R-:W-:Y:S05]  /*2ca0*/  BSYNC.RECONVERGENT B1 ;  /* 0x0000000000017941 */ /* 0x000fea0003800200 */
.L_x_4225:
        /* <DEDUP_REMOVED lines=27> */
.L_x_4220:
[----:B------:R-:W-:Y:S05]  /*2e60*/  BSYNC.RECONVERGENT B0 ;  /* 0x0000000000007941 */ /* 0x000fea0003800200 */
.L_x_4212:
[----:B------:R-:W-:Y:S02]  /*2e70*/  UIADD3 UR8, UPT, UPT, UR20, UR8, URZ ;  /* 0x0000000814087290 */ /* 0x000fe4000fffe0ff */
[----:B------:R-:W-:Y:S02]  /*2e80*/  UIADD3 UR4, UPT, UPT, UR4, 0x1, URZ ;  /* 0x0000000104047890 */ /* 0x000fe4000fffe0ff */
[----:B------:R-:W-:-:S09]  /*2e90*/  UISETP.GE.AND UP0, UPT, UR8, UR7, UPT ;  /* 0x000000070800728c */ /* 0x000fd2000bf06270 */
[----:B------:R-:W-:Y:S05]  /*2ea0*/  BRA.U !UP0, `(.L_x_4227) ;  /* 0xffffffd108b87547 */ /* 0x000fea000b83ffff */
[----:B------:R-:W-:Y:S05]  /*2eb0*/  EXIT ;  /* 0x000000000000794d */ /* 0x000fea0003800000 */
.L_x_4228:
        /* <DEDUP_REMOVED lines=12> */
.L_x_4561:


//--------------------- .text._Z35group_norm_nhwc_fwd_one_pass_kernelI11Fp32IOFp16WLi128ELi48ELi384EEv26Group_norm_nhwc_fwd_params --------------------------
	.section	.text._Z35group_norm_nhwc_fwd_one_pass_kernelI11Fp32IOFp16WLi128ELi48ELi384EEv26Group_norm_nhwc_fwd_params,"ax",@progbits
	.align	128
        .global         _Z35group_norm_nhwc_fwd_one_pass_kernelI11Fp32IOFp16WLi128ELi48ELi384EEv26Group_norm_nhwc_fwd_params
        .type           _Z35group_norm_nhwc_fwd_one_pass_kernelI11Fp32IOFp16WLi128ELi48ELi384EEv26Group_norm_nhwc_fwd_params,@function
        .size           _Z35group_norm_nhwc_fwd_one_pass_kernelI11Fp32IOFp16WLi128ELi48ELi384EEv26Group_norm_nhwc_fwd_params,(.L_x_4562 - _Z35group_norm_nhwc_fwd_one_pass_kernelI11Fp32IOFp16WLi128ELi48ELi384EEv26Group_norm_nhwc_fwd_params)
        .other          _Z35group_norm_nhwc_fwd_one_pass_kernelI11Fp32IOFp16WLi128ELi48ELi384EEv26Group_norm_nhwc_fwd_params,@"STO_CUDA_ENTRY STV_DEFAULT"
_Z35group_norm_nhwc_fwd_one_pass_kernelI11Fp32IOFp16WLi128ELi48ELi384EEv26Group_norm_nhwc_fwd_params:
.text._Z35group_norm_nhwc_fwd_one_pass_kernelI11Fp32IOFp16WLi128ELi48ELi384EEv26Group_norm_nhwc_fwd_params:
        /* <DEDUP_REMOVED lines=36> */
.L_x_4272:
[----:B0-----:R-:W0:Y:S01]  /*0240*/  LDCU UR5, c[0x0][0x3f8] ;  /* 0x00007f00ff0577ac */ /* 0x001e220008000800 */
[----:B------:R-:W-:Y:S02]  /*0250*/  IABS R8, UR7 ;  /* 0x0000000700087c13 */ /* 0x000fe40008000000 */
[C---:B------:R-:W-:Y:S01]  /*0260*/  IADD3 R19, PT, PT, R31.reuse, 0x10, RZ ;  /* 0x000000101f137810 */ /* 0x040fe20007ffe0ff */
[----:B-1----:R-:W1:Y:S01]  /*0270*/  LDCU.64 UR14, c[0x0][0x3e8] ;  /* 0x00007d00ff0e77ac */ /* 0x002e620008000a00 */
[C---:B------:R-:W-:Y:S02]  /*0280*/  IADD3 R13, PT, PT, R31.reuse, 0x20, RZ ;  /* 0x000000201f0d7810 */ /* 0x040fe40007ffe0ff */
[----:B------:R-:W-:Y:S02]  /*0290*/  SHF.R.S32.HI R33, RZ, 0x1f, R19 ;  /* 0x0000001fff217819 */ /* 0x000fe40000011413 */
[----:B---3--:R-:W-:Y:S02]  /*02a0*/  SHF.R.S32.HI R21, RZ, 0x1f, R13 ;  /* 0x0000001fff157819 */ /* 0x008fe4000001140d */
[----:B------:R-:W-:-:S02]  /*02b0*/  IADD3 R17, PT, PT, R31, 0x40, RZ ;  /* 0x000000401f117810 */ /* 0x000fc40007ffe0ff */
[----:B------:R-:W-:Y:S02]  /*02c0*/  LOP3.LUT R34, R26, 0xffff, RZ, 0xc0, !PT ;  /* 0x0000ffff1a227812 */ /* 0x000fe400078ec0ff */
[----:B------:R-:W-:Y:S02]  /*02d0*/  SHF.R.S32.HI R15, RZ, 0x1f, R17 ;  /* 0x0000001fff0f7819 */ /* 0x000fe40000011411 */
[----:B------:R-:W-:Y:S02]  /*02e0*/  IADD3 R20, PT, PT, R31, 0x50, RZ ;  /* 0x000000501f147810 */ /* 0x000fe40007ffe0ff */
[----:B0-2-4-:R-:W-:Y:S02]  /*02f0*/  MOV R2, UR5 ;  /* 0x0000000500027c02 */ /* 0x015fe40008000f00 */
[----:B------:R-:W-:Y:S02]  /*0300*/  SHF.R.S32.HI R11, RZ, 0x1f, R20 ;  /* 0x0000001fff0b7819 */ /* 0x000fe40000011414 */
[----:B------:R-:W-:-:S02]  /*0310*/  IABS R5, R2 ;  /* 0x0000000200057213 */ /* 0x000fc40000000000 */
[----:B-1----:R-:W-:Y:S02]  /*0320*/  ISETP.GE.U32.AND P4, PT, R19, UR14, PT ;  /* 0x0000000e13007c0c */ /* 0x002fe4000bf86070 */
[----:B------:R-:W0:Y:S01]  /*0330*/  I2F.RP R4, R5 ;  /* 0x0000000500047306 */ /* 0x000e220000209400 */
[----:B------:R-:W-:Y:S02]  /*0340*/  ISETP.GE.U32.AND P5, PT, R13, UR14, PT ;  /* 0x0000000e0d007c0c */ /* 0x000fe4000bfa6070 */
[----:B------:R-:W-:Y:S02]  /*0350*/  ISETP.GE.AND.EX P4, PT, R33, UR15, PT, P4 ;  /* 0x0000000f21007c0c */ /* 0x000fe4000bf86340 */
[----:B------:R-:W-:Y:S02]  /*0360*/  ISETP.GE.AND.EX P5, PT, R21, UR15, PT, P5 ;  /* 0x0000000f15007c0c */ /* 0x000fe4000bfa6350 */
[----:B------:R-:W-:Y:S02]  /*0370*/  ISETP.GE.U32.AND P3, PT, R17, UR14, PT ;  /* 0x0000000e11007c0c */ /* 0x000fe4000bf66070 */
[----:B------:R-:W-:-:S02]  /*0380*/  ISETP.GE.U32.AND P2, PT, R20, UR14, PT ;  /* 0x0000000e14007c0c */ /* 0x000fc4000bf46070 */
[----:B------:R-:W-:Y:S02]  /*0390*/  ISETP.GE.AND.EX P3, PT, R15, UR15, PT, P3 ;  /* 0x0000000f0f007c0c */ /* 0x000fe4000bf66330 */
        /* <DEDUP_REMOVED lines=66> */
[----:B-1----:R-:W-:Y:S01]  /*07c0*/  @!P5 LEA R14, P6, R8, R2, 0x2 ;  /* 0x00000002080ed211 */ /* 0x002fe200078c10ff */
[----:B------:R-:W-:Y:S01]  /*07d0*/  @!P3 IMAD.MOV.U32 R2, RZ, RZ, R34 ;  /* 0x000000ffff02b224 */ /* 0x000fe200078e0022 */
[----:B------:R-:W-:-:S02]  /*07e0*/  ISETP.GE.U32.AND P1, PT, R30, UR14, PT ;  /* 0x0000000e1e007c0c */ /* 0x000fc4000bf26070 */
[----:B------:R-:W-:Y:S02]  /*07f0*/  @!P5 LEA.HI.X R15, R8, R3, R21, 0x2, P6 ;  /* 0x00000003080fd211 */ /* 0x000fe400030f1415 */
[----:B------:R-:W-:Y:S01]  /*0800*/  @!P3 MOV R3, R33 ;  /* 0x000000210003b202 */ /* 0x000fe20000000f00 */
[----:B------:R-:W1:Y:S01]  /*0810*/  @!P3 LDC.64 R8, c[0x0][0x390] ;  /* 0x0000e400ff08bb82 */ /* 0x000e620000000a00 */
[----:B------:R-:W-:Y:S01]  /*0820*/  ISETP.GE.AND.EX P1, PT, R10, UR15, PT, P1 ;  /* 0x0000000f0a007c0c */ /* 0x000fe2000bf26310 */
[----:B------:R3:W4:Y:S01]  /*0830*/  @!P5 LDG.E.64 R4, desc[UR12][R14.64] ;  /* 0x0000000c0e04d981 */ /* 0x000722000c1e1b00 */
[----:B------:R-:W-:-:S04]  /*0840*/  @!P3 IMAD.WIDE.U32 R28, R17, R28, R2 ;  /* 0x0000001c111cb225 */ /* 0x000fc800078e0002 */
[----:B------:R-:W-:Y:S01]  /*0850*/  HFMA2 R3, -RZ, RZ, 0, 0 ;  /* 0x00000000ff037431 */ /* 0x000fe200000001ff */
[----:B------:R-:W-:Y:S01]  /*0860*/  MOV R2, RZ ;  /* 0x000000ff00027202 */ /* 0x000fe20000000f00 */
[----:B--2---:R-:W-:Y:S01]  /*0870*/  @!P2 IMAD R11, R11, R6, RZ ;  /* 0x000000060b0ba224 */ /* 0x004fe200078e02ff */
[----:B------:R-:W-:-:S04]  /*0880*/  @!P2 MOV R36, R34 ;  /* 0x000000220024a202 */ /* 0x000fc80000000f00 */
[----:B------:R2:W5:Y:S01]  /*0890*/  @!P4 LDG.E.64 R2, desc[UR12][R12.64] ;  /* 0x0000000c0c02c981 */ /* 0x000562000c1e1b00 */
[----:B---3--:R-:W-:Y:S02]  /*08a0*/  IADD3 R15, PT, PT, R31, 0x30, RZ ;  /* 0x000000301f0f7810 */ /* 0x008fe40007ffe0ff */
[----:B------:R-:W-:Y:S01]  /*08b0*/  @!P2 MOV R37, R33 ;  /* 0x000000210025a202 */ /* 0x000fe20000000f00 */
[----:B--2---:R-:W2:Y:S01]  /*08c0*/  @!P1 LDC.64 R12, c[0x0][0x3e0] ;  /* 0x0000f800ff0c9b82 */ /* 0x004ea20000000a00 */
[----:B------:R-:W-:Y:S01]  /*08d0*/  ISETP.GE.U32.AND P4, PT, R15, UR14, PT ;  /* 0x0000000e0f007c0c */ /* 0x000fe2000bf86070 */
[C---:B------:R-:W-:Y:S01]  /*08e0*/  @!P2 IMAD R11, R20.reuse, R7, R11 ;  /* 0x00000007140ba224 */ /* 0x040fe200078e020b */
[----:B------:R-:W-:Y:S01]  /*08f0*/  SHF.R.S32.HI R14, RZ, 0x1f, R15 ;  /* 0x0000001fff0e7819 */ /* 0x000fe2000001140f */
[----:B------:R-:W-:Y:S01]  /*0900*/  @!P2 IMAD.WIDE.U32 R20, R20, R6, R36 ;  /* 0x000000061414a225 */ /* 0x000fe200078e0024 */
[----:B------:R-:W-:Y:S02]  /*0910*/  ISETP.GE.U32.AND P5, PT, R31, UR14, PT ;  /* 0x0000000e1f007c0c */ /* 0x000fe4000bfa6070 */
[----:B------:R-:W-:Y:S01]  /*0920*/  ISETP.GE.AND.EX P4, PT, R14, UR15, PT, P4 ;  /* 0x0000000f0e007c0c */ /* 0x000fe2000bf86340 */
[----:B------:R-:W3:Y:S01]  /*0930*/  @!P1 LDC.64 R6, c[0x0][0x390] ;  /* 0x0000e400ff069b82 */ /* 0x000ee20000000a00 */
[----:B------:R-:W-:-:S02]  /*0940*/  ISETP.GE.AND.EX P5, PT, R22, UR15, PT, P5 ;  /* 0x0000000f16007c0c */ /* 0x000fc4000bfa6350 */
[----:B------:R-:W-:Y:S02]  /*0950*/  @!P3 IADD3 R17, PT, PT, R29, R16, RZ ;  /* 0x000000101d11b210 */ /* 0x000fe40007ffe0ff */
[C---:B-1----:R-:W-:Y:S02]  /*0960*/  @!P3 LEA R16, P6, R28.reuse, R8, 0x2 ;  /* 0x000000081c10b211 */ /* 0x042fe400078c10ff */
[----:B------:R-:W-:Y:S02]  /*0970*/  @!P1 MOV R29, R33 ;  /* 0x00000021001d9202 */ /* 0x000fe40000000f00 */
[----:B------:R-:W-:Y:S02]  /*0980*/  @!P3 LEA.HI.X R17, R28, R9, R17, 0x2, P6 ;  /* 0x000000091c11b211 */ /* 0x000fe400030f1411 */
[----:B------:R-:W-:Y:S01]  /*0990*/  @!P1 MOV R28, R34 ;  /* 0x00000022001c9202 */ /* 0x000fe20000000f00 */
[----:B------:R-:W1:Y:S01]  /*09a0*/  @!P4 LDC.64 R8, c[0x0][0x3e0] ;  /* 0x0000f800ff08cb82 */ /* 0x000e620000000a00 */
[----:B------:R-:W-:-:S02]  /*09b0*/  @!P2 IADD3 R11, PT, PT, R21, R11, RZ ;  /* 0x0000000b150ba210 */ /* 0x000fc40007ffe0ff */
[----:B0-----:R-:W-:Y:S01]  /*09c0*/  @!P2 LEA R18, P6, R20, R18, 0x2 ;  /* 0x000000121412a211 */ /* 0x001fe200078c10ff */
[-C--:B--2---:R-:W-:Y:S02]  /*09d0*/  @!P1 IMAD R10, R10, R12.reuse, RZ ;  /* 0x0000000c0a0a9224 */ /* 0x084fe400078e02ff */
[----:B------:R-:W-:Y:S01]  /*09e0*/  @!P1 IMAD.WIDE.U32 R28, R30, R12, R28 ;  /* 0x0000000c1e1c9225 */ /* 0x000fe200078e001c */
[----:B------:R-:W-:-:S03]  /*09f0*/  @!P2 LEA.HI.X R19, R20, R19, R11, 0x2, P6 ;  /* 0x000000131413a211 */ /* 0x000fc600030f140b */
[----:B------:R-:W-:Y:S02]  /*0a00*/  @!P1 IMAD R13, R30, R13, R10 ;  /* 0x0000000d1e0d9224 */ /* 0x000fe400078e020a */
[----:B------:R-:W0:Y:S01]  /*0a10*/  @!P5 LDC.64 R10, c[0x0][0x3e0] ;  /* 0x0000f800ff0adb82 */ /* 0x000e220000000a00 */
[----:B---3--:R-:W-:Y:S02]  /*0a20*/  @!P1 LEA R20, P6, R28, R6, 0x2 ;  /* 0x000000061c149211 */ /* 0x008fe400078c10ff */
[----:B------:R-:W-:-:S05]  /*0a30*/  @!P1 IADD3 R21, PT, PT, R29, R13, RZ ;  /* 0x0000000d1d159210 */ /* 0x000fca0007ffe0ff */
[----:B------:R-:W2:Y:S01]  /*0a40*/  @!P4 LDC.64 R12, c[0x0][0x390] ;  /* 0x0000e400ff0ccb82 */ /* 0x000ea20000000a00 */
[----:B------:R-:W-:-:S07]  /*0a50*/  @!P1 LEA.HI.X R21, R28, R7, R21, 0x2, P6 ;  /* 0x000000071c159211 */ /* 0x000fce00030f1415 */
[----:B------:R-:W3:Y:S01]  /*0a60*/  @!P5 LDC.64 R6, c[0x0][0x390] ;  /* 0x0000e400ff06db82 */ /* 0x000ee20000000a00 */
        /* <DEDUP_REMOVED lines=14> */
[----:B---3--:R-:W-:-:S04]  /*0b50*/  @!P5 LEA R8, P6, R14, R6, 0x2 ;  /* 0x000000060e08d211 */ /* 0x008fc800078c10ff */
[----:B------:R-:W-:Y:S02]  /*0b60*/  @!P5 LEA.HI.X R9, R14, R7, R11, 0x2, P6 ;  /* 0x000000070e09d211 */ /* 0x000fe400030f140b */
[----:B------:R-:W-:Y:S02]  /*0b70*/  ISETP.GE.U32.AND P6, PT, R27, UR14, PT ;  /* 0x0000000e1b007c0c */ /* 0x000fe4000bfc6070 */
[----:B------:R-:W-:Y:S02]  /*0b80*/  CS2R R6, SRZ ;  /* 0x0000000000067805 */ /* 0x000fe4000001ff00 */
[----:B------:R-:W-:-:S04]  /*0b90*/  ISETP.GE.AND.EX P6, PT, R0, UR15, PT, P6 ;  /* 0x0000000f00007c0c */ /* 0x000fc8000bfc6360 */
[----:B------:R0:W2:Y:S01]  /*0ba0*/  @!P5 LDG.E.64 R6, desc[UR12][R8.64] ;  /* 0x0000000c0806d981 */ /* 0x0000a2000c1e1b00 */
[----:B------:R-:W-:-:S06]  /*0bb0*/  CS2R R10, SRZ ;  /* 0x00000000000a7805 */ /* 0x000fcc000001ff00 */
[----:B------:R1:W3:Y:S02]  /*0bc0*/  @!P3 LDG.E.64 R10, desc[UR12][R16.64] ;  /* 0x0000000c100ab981 */ /* 0x0002e4000c1e1b00 */
[----:B------:R-:W1:Y:S01]  /*0bd0*/  @!P6 LDC.64 R14, c[0x0][0x3e0] ;  /* 0x0000f800ff0eeb82 */ /* 0x000e620000000a00 */
[----:B0-----:R-:W-:-:S06]  /*0be0*/  CS2R R8, SRZ ;  /* 0x0000000000087805 */ /* 0x001fcc000001ff00 */
[----:B------:R0:W3:Y:S01]  /*0bf0*/  @!P4 LDG.E.64 R8, desc[UR12][R12.64] ;  /* 0x0000000c0c08c981 */ /* 0x0000e2000c1e1b00 */
[----:B-1----:R-:W1:Y:S01]  /*0c00*/  @!P6 LDC.64 R16, c[0x0][0x390] ;  /* 0x0000e400ff10eb82 */ /* 0x002e620000000a00 */
[----:B0-----:R-:W-:-:S06]  /*0c10*/  CS2R R12, SRZ ;  /* 0x00000000000c7805 */ /* 0x001fcc000001ff00 */
[----:B------:R0:W3:Y:S01]  /*0c20*/  @!P2 LDG.E.64 R12, desc[UR12][R18.64] ;  /* 0x0000000c120ca981 */ /* 0x0000e2000c1e1b00 */
[----:B------:R-:W-:-:S04]  /*0c30*/  @!P6 IMAD R28, R0, R14, RZ ;  /* 0x0000000e001ce224 */ /* 0x000fc800078e02ff */
[----:B------:R-:W-:Y:S01]  /*0c40*/  @!P6 IMAD R29, R27, R15, R28 ;  /* 0x0000000f1b1de224 */ /* 0x000fe200078e021c */
[----:B0-----:R-:W-:Y:S02]  /*0c50*/  @!P6 MOV R18, R34 ;  /* 0x000000220012e202 */ /* 0x001fe40000000f00 */
[----:B------:R-:W-:-:S03]  /*0c60*/  @!P6 MOV R19, R33 ;  /* 0x000000210013e202 */ /* 0x000fc60000000f00 */
[----:B------:R-:W-:Y:S01]  /*0c70*/  @!P6 IMAD.WIDE.U32 R18, R27, R14, R18 ;  /* 0x0000000e1b12e225 */ /* 0x000fe200078e0012 */
[----:B------:R-:W-:-:S04]  /*0c80*/  CS2R R14, SRZ ;  /* 0x00000000000e7805 */ /* 0x000fc8000001ff00 */
[----:B------:R-:W-:Y:S02]  /*0c90*/  @!P6 IADD3 R28, PT, PT, R19, R29, RZ ;  /* 0x0000001d131ce210 */ /* 0x000fe40007ffe0ff */
[----:B------:R0:W3:Y:S01]  /*0ca0*/  @!P1 LDG.E.64 R14, desc[UR12][R20.64] ;  /* 0x0000000c140e9981 */ /* 0x0000e2000c1e1b00 */
[----:B-1----:R-:W-:-:S04]  /*0cb0*/  @!P6 LEA R16, P1, R18, R16, 0x2 ;  /* 0x000000101210e211 */ /* 0x002fc800078210ff */
[----:B------:R-:W-:Y:S02]  /*0cc0*/  @!P6 LEA.HI.X R17, R18, R17, R28, 0x2, P1 ;  /* 0x000000111211e211 */ /* 0x000fe400008f141c */
[----:B0-----:R-:W-:-:S06]  /*0cd0*/  CS2R R20, SRZ ;  /* 0x0000000000147805 */ /* 0x001fcc000001ff00 */
[----:B------:R0:W3:Y:S01]  /*0ce0*/  @!P6 LDG.E.64 R20, desc[UR12][R16.64] ;  /* 0x0000000c1014e981 */ /* 0x0000e2000c1e1b00 */
[----:B------:R-:W-:Y:S01]  /*0cf0*/  ISETP.GT.AND P1, PT, R24, 0x1e, PT ;  /* 0x0000001e1800780c */ /* 0x000fe20003f24270 */
[----:B-----5:R-:W-:-:S04]  /*0d00*/  FMUL.FTZ R29, R3, R3 ;  /* 0x00000003031d7220 */ /* 0x020fc80000410000 */
        /* <DEDUP_REMOVED lines=8> */
[----:B---3--:R-:W-:-:S03]  /*0d90*/  FMUL.FTZ R19, R9, R9 ;  /* 0x0000000909137220 */ /* 0x008fc60000410000 */
        /* <DEDUP_REMOVED lines=66> */
.L_x_4230:
[----:B------:R-:W-:Y:S05]  /*11c0*/  BSYNC.RECONVERGENT B0 ;  /* 0x0000000000007941 */ /* 0x000fea0003800200 */
.L_x_4229:
        /* <DEDUP_REMOVED lines=36> */
.L_x_4232:
[----:B------:R-:W-:Y:S05]  /*1410*/  BSYNC.RECONVERGENT B0 ;  /* 0x0000000000007941 */ /* 0x000fea0003800200 */
.L_x_4231:
[----:B------:R-:W-:Y:S05]  /*1420*/  @!P1 BRA `(.L_x_4233) ;  /* 0x0000000c00ac9947 */ /* 0x000fea0003800000 */
[----:B---3--:R-:W3:Y:S01]  /*1430*/  LDC.64 R16, c[0x0][0x3b8] ;  /* 0x0000ee00ff107b82 */ /* 0x008ee20000000a00 */
[----:B------:R-:W-:Y:S01]  /*1440*/  ULOP3.LUT UR9, UR4, 0x1, URZ, 0xc0, !UPT ;  /* 0x0000000104097892 */ /* 0x000fe2000f8ec0ff */
[----:B------:R-:W-:-:S03]  /*1450*/  ISETP.GE.U32.AND P3, PT, R23, 0x8, PT ;  /* 0x000000081700780c */ /* 0x000fc60003f66070 */
[----:B------:R-:W-:-:S06]  /*1460*/  UIMAD UR5, UR9, UR16, URZ ;  /* 0x00000010090572a4 */ /* 0x000fcc000f8e02ff */
[----:B------:R-:W-:-:S04]  /*1470*/  IMAD R28, R23, UR5, RZ ;  /* 0x00000005171c7c24 */ /* 0x000fc8000f8e02ff */
[----:B--2---:R-:W-:-:S04]  /*1480*/  IMAD.SHL.U32 R29, R28, 0x2, RZ ;  /* 0x000000021c1d7824 */ /* 0x004fc800078e00ff */
        /* <DEDUP_REMOVED lines=24> */
.L_x_4235:
[----:B---3--:R-:W2:Y:S04]  /*1610*/  LDG.E.STRONG.GPU R16, desc[UR12][R28.64] ;  /* 0x0000000c1c107981 */ /* 0x008ea8000c1ef900 */
[----:B--2---:R-:W-:Y:S01]  /*1620*/  CCTL.IVALL ;  /* 0x00000000ff00798f */ /* 0x004fe20002000000 */
[----:B------:R-:W-:Y:S05]  /*1630*/  YIELD ;  /* 0x0000000000007946 */ /* 0x000fea0003800000 */
[----:B------:R-:W-:-:S13]  /*1640*/  ISETP.NE.AND P1, PT, R16, R37, PT ;  /* 0x000000251000720c */ /* 0x000fda0003f25270 */
[----:B------:R-:W-:Y:S05]  /*1650*/  @P1 BRA `(.L_x_4235) ;  /* 0xfffffffc00ec1947 */ /* 0x000fea000383ffff */
.L_x_4234:
        /* <DEDUP_REMOVED lines=15> */
.L_x_4237:
        /* <DEDUP_REMOVED lines=91> */
.L_x_4236:
        /* <DEDUP_REMOVED lines=52> */
.L_x_4238:
        /* <DEDUP_REMOVED lines=28> */
.L_x_4239:
        /* <DEDUP_REMOVED lines=13> */
.L_x_4240:
[----:B------:R-:W-:Y:S05]  /*22d0*/  BSYNC.RECONVERGENT B0 ;  /* 0x0000000000007941 */ /* 0x000fea0003800200 */
.L_x_4233:
        /* <DEDUP_REMOVED lines=67> */
.L_x_4244:
[----:B------:R-:W-:Y:S05]  /*2710*/  BSYNC.RECONVERGENT B1 ;  /* 0x0000000000017941 */ /* 0x000fea0003800200 */
.L_x_4243:
        /* <DEDUP_REMOVED lines=23> */
.L_x_4246:
[----:B------:R-:W-:Y:S05]  /*2890*/  BSYNC.RECONVERGENT B1 ;  /* 0x0000000000017941 */ /* 0x000fea0003800200 */
.L_x_4245:
        /* <DEDUP_REMOVED lines=18> */
[----:B------:R-:W-:-:S04]  /*29c0*/  IMAD.WIDE.U32 R2, R37, UR10, R2 ;  /* 0x0000000a25027c25 */ /* 0x000fc8000f8e0002 */
[----:B------:R-:W-:Y:S01]  /*29d0*/  IMAD.IADD R7, R3, 0x1, R7 ;  /* 0x0000000103077824 */ /* 0x000fe200078e0207 */
[----:B-1----:R-:W-:Y:S01]  /*29e0*/  LEA R6, P1, R2, UR18, 0x2 ;  /* 0x0000001202067c11 */ /* 0x002fe2000f8210ff */
[----:B------:R-:W-:-:S03]  /*29f0*/  FMUL.FTZ R3, R5, UR8 ;  /* 0x0000000805037c20 */ /* 0x000fc60008410000 */
[----:B------:R-:W-:Y:S01]  /*2a00*/  LEA.HI.X R7, R2, UR19, R7, 0x2, P1 ;  /* 0x0000001302077c11 */ /* 0x000fe200088f1407 */
[----:B------:R-:W-:Y:S01]  /*2a10*/  FMUL.FTZ R2, R4, UR8 ;  /* 0x0000000804027c20 */ /* 0x000fe20008410000 */
[----:B------:R-:W-:-:S03]  /*2a20*/  FFMA.FTZ R3, R18, R3, R16 ;  /* 0x0000000312037223 */ /* 0x000fc60000010010 */
[----:B------:R-:W-:-:S05]  /*2a30*/  FFMA.FTZ R2, R19, R2, R17 ;  /* 0x0000000213027223 */ /* 0x000fca0000010011 */
[----:B------:R0:W-:Y:S02]  /*2a40*/  STG.E.64 desc[UR12][R6.64], R2 ;  /* 0x0000000206007986 */ /* 0x0001e4000c101b0c */
.L_x_4248:
[----:B------:R-:W-:Y:S05]  /*2a50*/  BSYNC.RECONVERGENT B1 ;  /* 0x0000000000017941 */ /* 0x000fea0003800200 */
.L_x_4247:
        /* <DEDUP_REMOVED lines=21> */
.L_x_4250:
[----:B------:R-:W-:Y:S05]  /*2bb0*/  BSYNC.RECONVERGENT B1 ;  /* 0x0000000000017941 */ /* 0x000fea0003800200 */
.L_x_4249:
        /* <DEDUP_REMOVED lines=30> */
.L_x_4252:
[----:B------:R-:W-:Y:S05]  /*2da0*/  BSYNC.RECONVERGENT B1 ;  /* 0x0000000000017941 */ /* 0x000fea0003800200 */
.L_x_4251:
        /* <DEDUP_REMOVED lines=19> */
.L_x_4254:
[----:B------:R-:W-:Y:S05]  /*2ee0*/  BSYNC.RECONVERGENT B1 ;  /* 0x0000000000017941 */ /* 0x000fea0003800200 */
.L_x_4253:
        /* <DEDUP_REMOVED lines=19> */
.L_x_4256:
[----:B------:R-:W-:Y:S05]  /*3020*/  BSYNC.RECONVERGENT B1 ;  /* 0x0000000000017941 */ /* 0x000fea0003800200 */
.L_x_4255:
[----:B------:R-:W-:Y:S05]  /*3030*/  @P1 BRA `(.L_x_4257) ;  /* 0x0000001000641947 */ /* 0x000fea0003800000 */
[----:B------:R-:W2:Y:S01]  /*3040*/  LDCU.64 UR10, c[0x0][0x3e0] ;  /* 0x00007c00ff0a77ac */ /* 0x000ea20008000a00 */
[----:B01----:R-:W-:Y:S01]  /*3050*/  MOV R2, R34 ;  /* 0x0000002200027202 */ /* 0x003fe20000000f00 */
[----:B------:R-:W-:Y:S01]  /*3060*/  FADD.FTZ R20, R20, -UR5 ;  /* 0x8000000514147e21 */ /* 0x000fe20008010000 */
[----:B------:R-:W-:Y:S01]  /*3070*/  MOV R3, R33 ;  /* 0x0000002100037202 */ /* 0x000fe20000000f00 */
[----:B------:R-:W0:Y:S01]  /*3080*/  LDCU.64 UR14, c[0x0][0x380] ;  /* 0x00007000ff0e77ac */ /* 0x000e220008000a00 */
[----:B------:R-:W-:Y:S01]  /*3090*/  FADD.FTZ R21, R21, -UR5 ;  /* 0x8000000515157e21 */ /* 0x000fe20008010000 */
[----:B------:R-:W-:-:S03]  /*30a0*/  FMUL.FTZ R20, R20, UR8 ;  /* 0x0000000814147c20 */ /* 0x000fc60008410000 */
[----:B------:R-:W-:Y:S01]  /*30b0*/  FMUL.FTZ R21, R21, UR8 ;  /* 0x0000000815157c20 */ /* 0x000fe20008410000 */
        /* <DEDUP_REMOVED lines=10> */
.L_x_4242:
        /* <DEDUP_REMOVED lines=32> */
.L_x_4259:
[----:B------:R-:W-:Y:S05]  /*3360*/  BSYNC.RECONVERGENT B1 ;  /* 0x0000000000017941 */ /* 0x000fea0003800200 */
.L_x_4258:
        /* <DEDUP_REMOVED lines=8> */
[----:B------:R-:W-:Y:S02]  /*33f0*/  IMAD.MOV.U32 R29, RZ, RZ, R33 ;  /* 0x000000ffff1d7224 */ /* 0x000fe400078e0021 */
[----:B------:R-:W-:Y:S01]  /*3400*/  FADD.FTZ R2, R2, -UR5 ;  /* 0x8000000502027e21 */ /* 0x000fe20008010000 */
[----:B------:R-:W1:Y:S01]  /*3410*/  LDCU.64 UR18, c[0x0][0x380] ;  /* 0x00007000ff1277ac */ /* 0x000e620008000a00 */
[----:B------:R-:W-:Y:S02]  /*3420*/  FADD.FTZ R3, R3, -UR5 ;  /* 0x8000000503037e21 */ /* 0x000fe40008010000 */
[----:B------:R-:W-:Y:S02]  /*3430*/  FMUL.FTZ R2, R2, UR8 ;  /* 0x0000000802027c20 */ /* 0x000fe40008410000 */
[----:B------:R-:W-:-:S02]  /*3440*/  FMUL.FTZ R3, R3, UR8 ;  /* 0x0000000803037c20 */ /* 0x000fc40008410000 */
[----:B------:R-:W-:Y:S02]  /*3450*/  FFMA.FTZ R2, R19, R2, R17 ;  /* 0x0000000213027223 */ /* 0x000fe40000010011 */
        /* <DEDUP_REMOVED lines=18> */
.L_x_4261:
[----:B------:R-:W-:Y:S05]  /*3580*/  BSYNC.RECONVERGENT B1 ;  /* 0x0000000000017941 */ /* 0x000fea0003800200 */
.L_x_4260:
        /* <DEDUP_REMOVED lines=34> */
.L_x_4263:
[----:B------:R-:W-:Y:S05]  /*37b0*/  BSYNC.RECONVERGENT B1 ;  /* 0x0000000000017941 */ /* 0x000fea0003800200 */
.L_x_4262:
        /* <DEDUP_REMOVED lines=9> */
[----:B------:R-:W1:Y:S01]  /*3850*/  LDCU.64 UR18, c[0x0][0x380] ;  /* 0x00007000ff1277ac */ /* 0x000e620008000a00 */
[----:B------:R-:W-:Y:S01]  /*3860*/  SHF.R.S32.HI R4, RZ, 0x1f, R5 ;  /* 0x0000001fff047819 */ /* 0x000fe20000011405 */
        /* <DEDUP_REMOVED lines=21> */
.L_x_4265:
[----:B------:R-:W-:Y:S05]  /*39c0*/  BSYNC.RECONVERGENT B1 ;  /* 0x0000000000017941 */ /* 0x000fea0003800200 */
.L_x_4264:
        /* <DEDUP_REMOVED lines=40> */
.L_x_4267:
[----:B------:R-:W-:Y:S05]  /*3c50*/  BSYNC.RECONVERGENT B1 ;  /* 0x0000000000017941 */ /* 0x000fea0003800200 */
.L_x_4266:
        /* <DEDUP_REMOVED lines=29> */
.L_x_4269:
[----:B------:R-:W-:Y:S05]  /*3e30*/  BSYNC.RECONVERGENT B1 ;  /* 0x0000000000017941 */ /* 0x000fea0003800200 */
.L_x_4268:
        /* <DEDUP_REMOVED lines=29> */
.L_x_4271:
[----:B------:R-:W-:Y:S05]  /*4010*/  BSYNC.RECONVERGENT B1 ;  /* 0x0000000000017941 */ /* 0x000fea0003800200 */
.L_x_4270:
        /* <DEDUP_REMOVED lines=27> */
.L_x_4257:
[----:B------:R-:W-:Y:S05]  /*41d0*/  BSYNC.RECONVERGENT B0 ;  /* 0x0000000000007941 */ /* 0x000fea0003800200 */
.L_x_4241:
        /* <DEDUP_REMOVED lines=8> */
.L_x_4273:
        /* <DEDUP_REMOVED lines=10> */
.L_x_4562:


//--------------------- .text._Z35group_norm_nhwc_fwd_one_pass_kernelI11Fp32IOFp16WLi256ELi48ELi384EEv26Group_norm_nhwc_fwd_params --------------------------
	.section	.text._Z35group_norm_nhwc_fwd_one_pass_kernelI11Fp32IOFp16WLi256ELi48ELi384EEv26Group_norm_nhwc_fwd_params,"ax",@progbits
	.align	128
        .global         _Z35group_norm_nhwc_fwd_one_pass_kernelI11Fp32IOFp16WLi256ELi48ELi384EEv26Group_norm_nhwc_fwd_params
        .type           _Z35group_norm_nhwc_fwd_one_pass_kernelI11Fp32IOFp16WLi256ELi48ELi384EEv26Group_norm_nhwc_fwd_params,@function
        .size           _Z35group_norm_nhwc_fwd_one_pass_kernelI11Fp32IOFp16WLi256ELi48ELi384EEv26Group_norm_nhwc_fwd_params,(.L_x_4563 - _Z35group_norm_nhwc_fwd_one_pass_kernelI11Fp32IOFp16WLi256ELi48ELi384EEv26Group_norm_nhwc_fwd_params)
        .other          _Z35group_norm_nhwc_fwd_one_pass_kernelI11Fp32IOFp16WLi256ELi48ELi384EEv26Group_norm_nhwc_fwd_params,@"STO_CUDA_ENTRY STV_DEFAULT"
_Z35group_norm_nhwc_fwd_one_pass_kernelI11Fp32IOFp16WLi256ELi48ELi384EEv26Group_norm_nhwc_fwd_params:
.text._Z35group_norm_nhwc_fwd_one_pass_kernelI11Fp32IOFp16WLi256ELi48ELi384EEv26Group_norm_nhwc_fwd_params:
        /* <DEDUP_REMOVED lines=41> */
.L_x_4349:
        /* <DEDUP_REMOVED lines=398> */
.L_x_4275:
[----:B------:R-:W-:Y:S05]  /*1b70*/  BSYNC.RECONVERGENT B0 ;  /* 0x0000000000007941 */ /* 0x000fea0003800200 */
.L_x_4274:
        /* <DEDUP_REMOVED lines=36> */
.L_x_4277:
[----:B------:R-:W-:Y:S05]  /*1dc0*/  BSYNC.RECONVERGENT B0 ;  /* 0x0000000000007941 */ /* 0x000fea0003800200 */
.L_x_4276:
        /* <DEDUP_REMOVED lines=25> */
.L_x_4280:
[----:B----4-:R-:W3:Y:S04]  /*1f60*/  LDG.E.STRONG.GPU R22, desc[UR8][R20.64] ;  /* 0x0000000814167981 */ /* 0x010ee8000c1ef900 */
[----:B---3--:R-:W-:Y:S01]  /*1f70*/  CCTL.IVALL ;  /* 0x00000000ff00798f */ /* 0x008fe20002000000 */
[----:B------:R-:W-:Y:S05]  /*1f80*/  YIELD ;  /* 0x0000000000007946 */ /* 0x000fea0003800000 */
[----:B------:R-:W-:-:S13]  /*1f90*/  ISETP.NE.AND P4, PT, R22, R27, PT ;  /* 0x0000001b1600720c */ /* 0x000fda0003f85270 */
[----:B------:R-:W-:Y:S05]  /*1fa0*/  @P4 BRA `(.L_x_4280) ;  /* 0xfffffffc00ec4947 */ /* 0x000fea000383ffff */
.L_x_4279:
        /* <DEDUP_REMOVED lines=15> */
.L_x_4282:
        /* <DEDUP_REMOVED lines=60> */
.L_x_4281:
        /* <DEDUP_REMOVED lines=35> */
.L_x_4283:
        /* <DEDUP_REMOVED lines=18> */
.L_x_4284:
        /* <DEDUP_REMOVED lines=9> */
.L_x_4285:
[----:B------:R-:W-:Y:S05]  /*2840*/  BSYNC.RECONVERGENT B0 ;  /* 0x0000000000007941 */ /* 0x000fea0003800200 */
.L_x_4278:
        /* <DEDUP_REMOVED lines=68> */
.L_x_4289:
[----:B------:R-:W-:Y:S05]  /*2c90*/  BSYNC.RECONVERGENT B1 ;  /* 0x0000000000017941 */ /* 0x000fea0003800200 */
.L_x_4288:
        /* <DEDUP_REMOVED lines=19> */
.L_x_4291:
[----:B------:R-:W-:Y:S05]  /*2dd0*/  BSYNC.RECONVERGENT B1 ;  /* 0x0000000000017941 */ /* 0x000fea0003800200 */
.L_x_4290:
        /* <DEDUP_REMOVED lines=19> */
.L_x_4293:
[----:B------:R-:W-:Y:S05]  /*2f10*/  BSYNC.RECONVERGENT B1 ;  /* 0x0000000000017941 */ /* 0x000fea0003800200 */
.L_x_4292:
        /* <DEDUP_REMOVED lines=19> */
.L_x_4295:
[----:B------:R-:W-:Y:S05]  /*3050*/  BSYNC.RECONVERGENT B1 ;  /* 0x0000000000017941 */ /* 0x000fea0003800200 */
.L_x_4294:
        /* <DEDUP_REMOVED lines=43> */
.L_x_4297:
[----:B------:R-:W-:Y:S05]  /*3310*/  BSYNC.RECONVERGENT B1 ;  /* 0x0000000000017941 */ /* 0x000fea0003800200 */
.L_x_4296:
        /* <DEDUP_REMOVED lines=19> */
.L_x_4299:
[----:B------:R-:W-:Y:S05]  /*3450*/  BSYNC.RECONVERGENT B1 ;  /* 0x0000000000017941 */ /* 0x000fea0003800200 */
.L_x_4298:
        /* <DEDUP_REMOVED lines=19> */
.L_x_4301:
[----:B------:R-:W-:Y:S05]  /*3590*/  BSYNC.RECONVERGENT B1 ;  /* 0x0000000000017941 */ /* 0x000fea0003800200 */
.L_x_4300:
        /* <DEDUP_REMOVED lines=19> */
.L_x_4303:
[----:B------:R-:W-:Y:S05]  /*36d0*/  BSYNC.RECONVERGENT B1 ;  /* 0x0000000000017941 */ /* 0x000fea0003800200 */
.L_x_4302:
        /* <DEDUP_REMOVED lines=19> */
.L_x_4305:
[----:B------:R-:W-:Y:S05]  /*3810*/  BSYNC.RECONVERGENT B1 ;  /* 0x0000000000017941 */ /* 0x000fea0003800200 */
.L_x_4304:
        /* <DEDUP_REMOVED lines=19> */
.L_x_4307:
[----:B------:R-:W-:Y:S05]  /*3950*/  BSYNC.RECONVERGENT B1 ;  /* 0x0000000000017941 */ /* 0x000fea0003800200 */
.L_x_4306:
        /* <DEDUP_REMOVED lines=37> */
.L_x_4309:
[----:B------:R-:W-:Y:S05]  /*3bb0*/  BSYNC.RECONVERGENT B1 ;  /* 0x0000000000017941 */ /* 0x000fea0003800200 */
.L_x_4308:
        /* <DEDUP_REMOVED lines=19> */
.L_x_4311:
[----:B------:R-:W-:Y:S05]  /*3cf0*/  BSYNC.RECONVERGENT B1 ;  /* 0x0000000000017941 */ /* 0x000fea0003800200 */
.L_x_4310:
        /* <DEDUP_REMOVED lines=19> */
.L_x_4313:
[----:B------:R-:W-:Y:S05]  /*3e30*/  BSYNC.RECONVERGENT B1 ;  /* 0x0000000000017941 */ /* 0x000fea0003800200 */
.L_x_4312:
        /* <DEDUP_REMOVED lines=19> */
.L_x_4315:
[----:B------:R-:W-:Y:S05]  /*3f70*/  BSYNC.RECONVERGENT B1 ;  /* 0x0000000000017941 */ /* 0x000fea0003800200 */
.L_x_4314:
        /* <DEDUP_REMOVED lines=19> */
.L_x_4317:
[----:B------:R-:W-:Y:S05]  /*40b0*/  BSYNC.RECONVERGENT B1 ;  /* 0x0000000000017941 */ /* 0x000fea0003800200 */
.L_x_4316:
        /* <DEDUP_REMOVED lines=18> */
.L_x_4287:
        /* <DEDUP_REMOVED lines=38> */
.L_x_4320:
[----:B------:R-:W-:Y:S05]  /*4440*/  BSYNC.RECONVERGENT B1 ;  /* 0x0000000000017941 */ /* 0x000fea0003800200 */
.L_x_4319:
        /* <DEDUP_REMOVED lines=29> */
.L_x_4322:
[----:B------:R-:W-:Y:S05]  /*4620*/  BSYNC.RECONVERGENT B1 ;  /* 0x0000000000017941 */ /* 0x000fea0003800200 */
.L_x_4321:
        /* <DEDUP_REMOVED lines=29> */
.L_x_4324:
[----:B------:R-:W-:Y:S05]  /*4800*/  BSYNC.RECONVERGENT B1 ;  /* 0x0000000000017941 */ /* 0x000fea0003800200 */
.L_x_4323:
        /* <DEDUP_REMOVED lines=29> */
.L_x_4326:
[----:B------:R-:W-:Y:S05]  /*49e0*/  BSYNC.RECONVERGENT B1 ;  /* 0x0000000000017941 */ /* 0x000fea0003800200 */
.L_x_4325:
        /* <DEDUP_REMOVED lines=53> */
.L_x_4328:
[----:B------:R-:W-:Y:S05]  /*4d40*/  BSYNC.RECONVERGENT B1 ;  /* 0x0000000000017941 */ /* 0x000fea0003800200 */
.L_x_4327:
        /* <DEDUP_REMOVED lines=29> */
.L_x_4330:
[----:B------:R-:W-:Y:S05]  /*4f20*/  BSYNC.RECONVERGENT B1 ;  /* 0x0000000000017941 */ /* 0x000fea0003800200 */
.L_x_4329:
        /* <DEDUP_REMOVED lines=29> */
.L_x_4332:
[----:B------:R-:W-:Y:S05]  /*5100*/  BSYNC.RECONVERGENT B1 ;  /* 0x0000000000017941 */ /* 0x000fea0003800200 */
.L_x_4331:
        /* <DEDUP_REMOVED lines=29> */
.L_x_4334:
[----:B------:R-:W-:Y:S05]  /*52e0*/  BSYNC.RECONVERGENT B1 ;  /* 0x0000000000017941 */ /* 0x000fea0003800200 */
.L_x_4333:
        /* <DEDUP_REMOVED lines=29> */
.L_x_4336:
[----:B------:R-:W-:Y:S05]  /*54c0*/  BSYNC.RECONVERGENT B1 ;  /* 0x0000000000017941 */ /* 0x000fea0003800200 */
.L_x_4335:
        /* <DEDUP_REMOVED lines=29> */
.L_x_4338:
[----:B------:R-:W-:Y:S05]  /*56a0*/  BSYNC.RECONVERGENT B1 ;  /* 0x0000000000017941 */ /* 0x000fea0003800200 */
.L_x_4337:
        /* <DEDUP_REMOVED lines=47> */
.L_x_4340:
[----:B------:R-:W-:Y:S05]  /*59a0*/  BSYNC.RECONVERGENT B1 ;  /* 0x0000000000017941 */ /* 0x000fea0003800200 */
.L_x_4339:
        /* <DEDUP_REMOVED lines=29> */
.L_x_4342:
[----:B------:R-:W-:Y:S05]  /*5b80*/  BSYNC.RECONVERGENT B1 ;  /* 0x0000000000017941 */ /* 0x000fea0003800200 */
.L_x_4341:
        /* <DEDUP_REMOVED lines=29> */
.L_x_4344:
[----:B------:R-:W-:Y:S05]  /*5d60*/  BSYNC.RECONVERGENT B1 ;  /* 0x0000000000017941 */ /* 0x000fea0003800200 */
.L_x_4343:
        /* <DEDUP_REMOVED lines=29> */
.L_x_4346:
[----:B------:R-:W-:Y:S05]  /*5f40*/  BSYNC.RECONVERGENT B1 ;  /* 0x0000000000017941 */ /* 0x000fea0003800200 */
.L_x_4345:
        /* <DEDUP_REMOVED lines=29> */
.L_x_4348:
[----:B------:R-:W-:Y:S05]  /*6120*/  BSYNC.RECONVERGENT B1 ;  /* 0x0000000000017941 */ /* 0x000fea0003800200 */
.L_x_4347:
        /* <DEDUP_REMOVED lines=27> */
.L_x_4318:
[----:B------:R-:W-:Y:S05]  /*62e0*/  BSYNC.RECONVERGENT B0 ;  /* 0x0000000000007941 */ /* 0x000fea0003800200 */
.L_x_4286:
[----:B------:R-:W-:Y:S02]  /*62f0*/  IADD3 R8, PT, PT, R5, R8, RZ ;  /* 0x0000000805087210 */ /* 0x000fe40007ffe0ff */
[----:B------:R-:W-:Y:S02]  /*6300*/  IADD3 R7, PT, PT, R7, 0x1, RZ ;  /* 0x0000000107077810 */ /* 0x000fe40007ffe0ff */
[----:B------:R-:W-:-:S13]  /*6310*/  ISETP.GE.AND P1, PT, R8, UR5, PT ;  /* 0x0000000508007c0c */ /* 0x000fda000bf26270 */
[----:B------:R-:W-:Y:S05]  /*6320*/  @!P1 BRA `(.L_x_4349) ;  /* 0xffffff9c00d89947 */ /* 0x000fea000383ffff */
[----:B------:R-:W-:Y:S05]  /*6330*/  EXIT ;  /* 0x000000000000794d */ /* 0x000fea0003800000 */
.L_x_4350:
        /* <DEDUP_REMOVED lines=12> */
.L_x_4563:


//--------------------- .text._Z35group_norm_nhwc_fwd_one_pass_kernelI11Fp32IOFp16WLi512ELi48ELi384EEv26Group_norm_nhwc_fwd_params --------------------------
	.section	.text._Z35group_norm_nhwc_fwd_one_pass_kernelI11Fp32IOFp16WLi512ELi48ELi384EEv26Group_norm_nhwc_fwd_params,"ax",@progbits
	.align	128
        .global         _Z35group_norm_nhwc_fwd_one_pass_kernelI11Fp32IOFp16WLi512ELi48ELi384EEv26Group_norm_nhwc_fwd_params
        .type           _Z35group_norm_nhwc_fwd_one_pass_kernelI11Fp32IOFp16WLi512ELi48ELi384EEv26Group_norm_nhwc_fwd_params,@function
        .size           _Z35group_norm_nhwc_fwd_one_pass_kernelI11Fp32IOFp16WLi512ELi48ELi384EEv26Group_norm_nhwc_fwd_params,(.L_x_4564 - _Z35group_norm_nhwc_fwd_one_pass_kernelI11Fp32IOFp16WLi512ELi48ELi384EEv26Group_norm_nhwc_fwd_params)
        .other          _Z35group_norm_nhwc_fwd_one_pass_kernelI11Fp32IOFp16WLi512ELi48ELi384EEv26Group_norm_nhwc_fwd_params,@"STO_CUDA_ENTRY STV_DEFAULT"
_Z35group_norm_nhwc_fwd_one_pass_kernelI11Fp32IOFp16WLi512ELi48ELi384EEv26Group_norm_nhwc_fwd_params:
.text._Z35group_norm_nhwc_fwd_one_pass_kernelI11Fp32IOFp16WLi512ELi48ELi384EEv26Group_norm_nhwc_fwd_params:
        /* <DEDUP_REMOVED lines=75> */
.L_x_4490:
        /* <DEDUP_REMOVED lines=701> */
.L_x_4352:
[----:B------:R-:W-:Y:S05]  /*3080*/  BSYNC.RECONVERGENT B0 ;  /* 0x0000000000007941 */ /* 0x000fea0003800200 */
.L_x_4351:
        /* <DEDUP_REMOVED lines=34> */
.L_x_4354:
[----:B------:R-:W-:Y:S05]  /*32b0*/  BSYNC.RECONVERGENT B0 ;  /* 0x0000000000007941 */ /* 0x000fea0003800200 */
.L_x_4353:
        /* <DEDUP_REMOVED lines=27> */
.L_x_4357:
[----:B------:R-:W2:Y:S04]  /*3470*/  LDG.E.STRONG.GPU R44, desc[UR6][R48.64] ;  /* 0x00000006302c7981 */ /* 0x000ea8000c1ef900 */
[----:B--2---:R-:W-:Y:S01]  /*3480*/  CCTL.IVALL ;  /* 0x00000000ff00798f */ /* 0x004fe20002000000 */
[----:B------:R-:W-:Y:S05]  /*3490*/  YIELD ;  /* 0x0000000000007946 */ /* 0x000fea0003800000 */
[----:B------:R-:W-:-:S13]  /*34a0*/  ISETP.NE.AND P2, PT, R44, R55, PT ;  /* 0x000000372c00720c */ /* 0x000fda0003f45270 */
[----:B------:R-:W-:Y:S05]  /*34b0*/  @P2 BRA `(.L_x_4357) ;  /* 0xfffffffc00ec2947 */ /* 0x000fea000383ffff */
.L_x_4356:
        /* <DEDUP_REMOVED lines=16> */
.L_x_4359:
        /* <DEDUP_REMOVED lines=62> */
.L_x_4358:
        /* <DEDUP_REMOVED lines=38> */
.L_x_4360:
        /* <DEDUP_REMOVED lines=19> */
.L_x_4361:
        /* <DEDUP_REMOVED lines=9> */
.L_x_4362:
[----:B------:R-:W-:Y:S05]  /*3dc0*/  BSYNC.RECONVERGENT B0 ;  /* 0x0000000000007941 */ /* 0x000fea0003800200 */
.L_x_4355:
        /* <DEDUP_REMOVED lines=44> */
[----:B------:R-:W-:Y:S01]  /*4090*/  SHF.R.S32.HI R46, RZ, 0x1f, R42 ;  /* 0x0000001fff2e7819 */ /* 0x000fe2000001142a */
[----:B--2---:R-:W-:Y:S02]  /*40a0*/  HADD2.F32 R56, -RZ, R64.H0_H0 ;  /* 0x20000040ff387230 */ /* 0x004fe40000004100 */
[----:B-----5:R-:W-:Y:S02]  /*40b0*/  HADD2.F32 R57, -RZ, R65.H0_H0 ;  /* 0x20000041ff397230 */ /* 0x020fe40000004100 */
[----:B------:R-:W-:Y:S02]  /*40c0*/  HADD2.F32 R55, -RZ, R66.H0_H0 ;  /* 0x20000042ff377230 */ /* 0x000fe40000004100 */
        /* <DEDUP_REMOVED lines=31> */
.L_x_4366:
[----:B------:R-:W-:Y:S05]  /*42c0*/  BSYNC.RECONVERGENT B1 ;  /* 0x0000000000017941 */ /* 0x000fea0003800200 */
.L_x_4365:
        /* <DEDUP_REMOVED lines=19> */
.L_x_4368:
[----:B------:R-:W-:Y:S05]  /*4400*/  BSYNC.RECONVERGENT B1 ;  /* 0x0000000000017941 */ /* 0x000fea0003800200 */
.L_x_4367:
        /* <DEDUP_REMOVED lines=19> */
.L_x_4370:
[----:B------:R-:W-:Y:S05]  /*4540*/  BSYNC.RECONVERGENT B1 ;  /* 0x0000000000017941 */ /* 0x000fea0003800200 */
.L_x_4369:
        /* <DEDUP_REMOVED lines=29> */
.L_x_4372:
[----:B------:R-:W-:Y:S05]  /*4720*/  BSYNC.RECONVERGENT B1 ;  /* 0x0000000000017941 */ /* 0x000fea0003800200 */
.L_x_4371:
        /* <DEDUP_REMOVED lines=19> */
.L_x_4374:
[----:B------:R-:W-:Y:S05]  /*4860*/  BSYNC.RECONVERGENT B1 ;  /* 0x0000000000017941 */ /* 0x000fea0003800200 */
.L_x_4373:
        /* <DEDUP_REMOVED lines=19> */
.L_x_4376:
[----:B------:R-:W-:Y:S05]  /*49a0*/  BSYNC.RECONVERGENT B1 ;  /* 0x0000000000017941 */ /* 0x000fea0003800200 */
.L_x_4375:
        /* <DEDUP_REMOVED lines=19> */
.L_x_4378:
[----:B------:R-:W-:Y:S05]  /*4ae0*/  BSYNC.RECONVERGENT B1 ;  /* 0x0000000000017941 */ /* 0x000fea0003800200 */
.L_x_4377:
        /* <DEDUP_REMOVED lines=19> */
.L_x_4380:
[----:B------:R-:W-:Y:S05]  /*4c20*/  BSYNC.RECONVERGENT B1 ;  /* 0x0000000000017941 */ /* 0x000fea0003800200 */
.L_x_4379:
        /* <DEDUP_REMOVED lines=33> */
.L_x_4382:
[----:B------:R-:W-:Y:S05]  /*4e40*/  BSYNC.RECONVERGENT B1 ;  /* 0x0000000000017941 */ /* 0x000fea0003800200 */
.L_x_4381:
        /* <DEDUP_REMOVED lines=19> */
.L_x_4384:
[----:B------:R-:W-:Y:S05]  /*4f80*/  BSYNC.RECONVERGENT B1 ;  /* 0x0000000000017941 */ /* 0x000fea0003800200 */
.L_x_4383:
        /* <DEDUP_REMOVED lines=19> */
.L_x_4386:
[----:B------:R-:W-:Y:S05]  /*50c0*/  BSYNC.RECONVERGENT B1 ;  /* 0x0000000000017941 */ /* 0x000fea0003800200 */
.L_x_4385:
        /* <DEDUP_REMOVED lines=19> */
.L_x_4388:
[----:B------:R-:W-:Y:S05]  /*5200*/  BSYNC.RECONVERGENT B1 ;  /* 0x0000000000017941 */ /* 0x000fea0003800200 */
.L_x_4387:
        /* <DEDUP_REMOVED lines=19> */
.L_x_4390:
[----:B------:R-:W-:Y:S05]  /*5340*/  BSYNC.RECONVERGENT B1 ;  /* 0x0000000000017941 */ /* 0x000fea0003800200 */
.L_x_4389:
        /* <DEDUP_REMOVED lines=19> */
.L_x_4392:
[----:B------:R-:W-:Y:S05]  /*5480*/  BSYNC.RECONVERGENT B1 ;  /* 0x0000000000017941 */ /* 0x000fea0003800200 */
.L_x_4391:
        /* <DEDUP_REMOVED lines=30> */
.L_x_4394:
[----:B------:R-:W-:Y:S05]  /*5670*/  BSYNC.RECONVERGENT B1 ;  /* 0x0000000000017941 */ /* 0x000fea0003800200 */
.L_x_4393:
        /* <DEDUP_REMOVED lines=19> */
.L_x_4396:
[----:B------:R-:W-:Y:S05]  /*57b0*/  BSYNC.RECONVERGENT B1 ;  /* 0x0000000000017941 */ /* 0x000fea0003800200 */
.L_x_4395:
        /* <DEDUP_REMOVED lines=19> */
.L_x_4398:
[----:B------:R-:W-:Y:S05]  /*58f0*/  BSYNC.RECONVERGENT B1 ;  /* 0x0000000000017941 */ /* 0x000fea0003800200 */
.L_x_4397:
        /* <DEDUP_REMOVED lines=19> */
.L_x_4400:
[----:B------:R-:W-:Y:S05]  /*5a30*/  BSYNC.RECONVERGENT B1 ;  /* 0x0000000000017941 */ /* 0x000fea0003800200 */
.L_x_4399:
        /* <DEDUP_REMOVED lines=28> */
.L_x_4402:
[----:B------:R-:W-:Y:S05]  /*5c00*/  BSYNC.RECONVERGENT B1 ;  /* 0x0000000000017941 */ /* 0x000fea0003800200 */
.L_x_4401:
        /* <DEDUP_REMOVED lines=19> */
.L_x_4404:
[----:B------:R-:W-:Y:S05]  /*5d40*/  BSYNC.RECONVERGENT B1 ;  /* 0x0000000000017941 */ /* 0x000fea0003800200 */
.L_x_4403:
        /* <DEDUP_REMOVED lines=19> */
.L_x_4406:
[----:B------:R-:W-:Y:S05]  /*5e80*/  BSYNC.RECONVERGENT B1 ;  /* 0x0000000000017941 */ /* 0x000fea0003800200 */
.L_x_4405:
        /* <DEDUP_REMOVED lines=19> */
.L_x_4408:
[----:B------:R-:W-:Y:S05]  /*5fc0*/  BSYNC.RECONVERGENT B1 ;  /* 0x0000000000017941 */ /* 0x000fea0003800200 */
.L_x_4407:
        /* <DEDUP_REMOVED lines=27> */
.L_x_4410:
[----:B------:R-:W-:Y:S05]  /*6180*/  BSYNC.RECONVERGENT B1 ;  /* 0x0000000000017941 */ /* 0x000fea0003800200 */
.L_x_4409:
        /* <DEDUP_REMOVED lines=19> */
.L_x_4412:
[----:B------:R-:W-:Y:S05]  /*62c0*/  BSYNC.RECONVERGENT B1 ;  /* 0x0000000000017941 */ /* 0x000fea0003800200 */
.L_x_4411:
        /* <DEDUP_REMOVED lines=19> */
.L_x_4414:
[----:B------:R-:W-:Y:S05]  /*6400*/  BSYNC.RECONVERGENT B1 ;  /* 0x0000000000017941 */ /* 0x000fea0003800200 */
.L_x_4413:
        /* <DEDUP_REMOVED lines=19> */
.L_x_4416:
[----:B------:R-:W-:Y:S05]  /*6540*/  BSYNC.RECONVERGENT B1 ;  /* 0x0000000000017941 */ /* 0x000fea0003800200 */
.L_x_4415:
        /* <DEDUP_REMOVED lines=29> */
.L_x_4418:
[----:B------:R-:W-:Y:S05]  /*6720*/  BSYNC.RECONVERGENT B1 ;  /* 0x0000000000017941 */ /* 0x000fea0003800200 */
.L_x_4417:
        /* <DEDUP_REMOVED lines=19> */
.L_x_4420:
[----:B------:R-:W-:Y:S05]  /*6860*/  BSYNC.RECONVERGENT B1 ;  /* 0x0000000000017941 */ /* 0x000fea0003800200 */
.L_x_4419:
        /* <DEDUP_REMOVED lines=19> */
.L_x_4422:
[----:B------:R-:W-:Y:S05]  /*69a0*/  BSYNC.RECONVERGENT B1 ;  /* 0x0000000000017941 */ /* 0x000fea0003800200 */
.L_x_4421:
        /* <DEDUP_REMOVED lines=19> */
.L_x_4424:
[----:B------:R-:W-:Y:S05]  /*6ae0*/  BSYNC.RECONVERGENT B1 ;  /* 0x0000000000017941 */ /* 0x000fea0003800200 */
.L_x_4423:
        /* <DEDUP_REMOVED lines=19> */
.L_x_4426:
[----:B------:R-:W-:Y:S05]  /*6c20*/  BSYNC.RECONVERGENT B1 ;  /* 0x0000000000017941 */ /* 0x000fea0003800200 */
.L_x_4425:
        /* <DEDUP_REMOVED lines=18> */
.L_x_4364:
        /* <DEDUP_REMOVED lines=37> */
.L_x_4429:
[----:B------:R-:W-:Y:S05]  /*6fa0*/  BSYNC.RECONVERGENT B1 ;  /* 0x0000000000017941 */ /* 0x000fea0003800200 */
.L_x_4428:
        /* <DEDUP_REMOVED lines=29> */
.L_x_4431:
[----:B------:R-:W-:Y:S05]  /*7180*/  BSYNC.RECONVERGENT B1 ;  /* 0x0000000000017941 */ /* 0x000fea0003800200 */
.L_x_4430:
        /* <DEDUP_REMOVED lines=29> */
.L_x_4433:
[----:B------:R-:W-:Y:S05]  /*7360*/  BSYNC.RECONVERGENT B1 ;  /* 0x0000000000017941 */ /* 0x000fea0003800200 */
.L_x_4432:
        /* <DEDUP_REMOVED lines=39> */
.L_x_4435:
[----:B------:R-:W-:Y:S05]  /*75e0*/  BSYNC.RECONVERGENT B1 ;  /* 0x0000000000017941 */ /* 0x000fea0003800200 */
.L_x_4434:
        /* <DEDUP_REMOVED lines=29> */
.L_x_4437:
[----:B------:R-:W-:Y:S05]  /*77c0*/  BSYNC.RECONVERGENT B1 ;  /* 0x0000000000017941 */ /* 0x000fea0003800200 */
.L_x_4436:
        /* <DEDUP_REMOVED lines=29> */
.L_x_4439:
[----:B------:R-:W-:Y:S05]  /*79a0*/  BSYNC.RECONVERGENT B1 ;  /* 0x0000000000017941 */ /* 0x000fea0003800200 */
.L_x_4438:
        /* <DEDUP_REMOVED lines=29> */
.L_x_4441:
[----:B------:R-:W-:Y:S05]  /*7b80*/  BSYNC.RECONVERGENT B1 ;  /* 0x0000000000017941 */ /* 0x000fea0003800200 */
.L_x_4440:
        /* <DEDUP_REMOVED lines=29> */
.L_x_4443:
[----:B------:R-:W-:Y:S05]  /*7d60*/  BSYNC.RECONVERGENT B1 ;  /* 0x0000000000017941 */ /* 0x000fea0003800200 */
.L_x_4442:
        /* <DEDUP_REMOVED lines=43> */
.L_x_4445:
[----:B------:R-:W-:Y:S05]  /*8020*/  BSYNC.RECONVERGENT B1 ;  /* 0x0000000000017941 */ /* 0x000fea0003800200 */
.L_x_4444:
        /* <DEDUP_REMOVED lines=29> */
.L_x_4447:
[----:B------:R-:W-:Y:S05]  /*8200*/  BSYNC.RECONVERGENT B1 ;  /* 0x0000000000017941 */ /* 0x000fea0003800200 */
.L_x_4446:
        /* <DEDUP_REMOVED lines=29> */
.L_x_4449:
[----:B------:R-:W-:Y:S05]  /*83e0*/  BSYNC.RECONVERGENT B1 ;  /* 0x0000000000017941 */ /* 0x000fea0003800200 */
.L_x_4448:
        /* <DEDUP_REMOVED lines=29> */
.L_x_4451:
[----:B------:R-:W-:Y:S05]  /*85c0*/  BSYNC.RECONVERGENT B1 ;  /* 0x0000000000017941 */ /* 0x000fea0003800200 */
.L_x_4450:
        /* <DEDUP_REMOVED lines=29> */
.L_x_4453:
[----:B------:R-:W-:Y:S05]  /*87a0*/  BSYNC.RECONVERGENT B1 ;  /* 0x0000000000017941 */ /* 0x000fea0003800200 */
.L_x_4452:
        /* <DEDUP_REMOVED lines=29> */
.L_x_4455:
[----:B------:R-:W-:Y:S05]  /*8980*/  BSYNC.RECONVERGENT B1 ;  /* 0x0000000000017941 */ /* 0x000fea0003800200 */
.L_x_4454:
        /* <DEDUP_REMOVED lines=40> */
.L_x_4457:
[----:B------:R-:W-:Y:S05]  /*8c10*/  BSYNC.RECONVERGENT B1 ;  /* 0x0000000000017941 */ /* 0x000fea0003800200 */
.L_x_4456:
        /* <DEDUP_REMOVED lines=29> */
.L_x_4459:
[----:B------:R-:W-:Y:S05]  /*8df0*/  BSYNC.RECONVERGENT B1 ;  /* 0x0000000000017941 */ /* 0x000fea0003800200 */
.L_x_4458:
        /* <DEDUP_REMOVED lines=29> */
.L_x_4461:
[----:B------:R-:W-:Y:S05]  /*8fd0*/  BSYNC.RECONVERGENT B1 ;  /* 0x0000000000017941 */ /* 0x000fea0003800200 */
.L_x_4460:
        /* <DEDUP_REMOVED lines=29> */
.L_x_4463:
[----:B------:R-:W-:Y:S05]  /*91b0*/  BSYNC.RECONVERGENT B1 ;  /* 0x0000000000017941 */ /* 0x000fea0003800200 */
.L_x_4462:
        /* <DEDUP_REMOVED lines=38> */
.L_x_4465:
[----:B------:R-:W-:Y:S05]  /*9420*/  BSYNC.RECONVERGENT B1 ;  /* 0x0000000000017941 */ /* 0x000fea0003800200 */
.L_x_4464:
        /* <DEDUP_REMOVED lines=29> */
.L_x_4467:
[----:B------:R-:W-:Y:S05]  /*9600*/  BSYNC.RECONVERGENT B1 ;  /* 0x0000000000017941 */ /* 0x000fea0003800200 */
.L_x_4466:
        /* <DEDUP_REMOVED lines=29> */
.L_x_4469:
[----:B------:R-:W-:Y:S05]  /*97e0*/  BSYNC.RECONVERGENT B1 ;  /* 0x0000000000017941 */ /* 0x000fea0003800200 */
.L_x_4468:
        /* <DEDUP_REMOVED lines=29> */
.L_x_4471:
[----:B------:R-:W-:Y:S05]  /*99c0*/  BSYNC.RECONVERGENT B1 ;  /* 0x0000000000017941 */ /* 0x000fea0003800200 */
.L_x_4470:
        /* <DEDUP_REMOVED lines=37> */
.L_x_4473:
[----:B------:R-:W-:Y:S05]  /*9c20*/  BSYNC.RECONVERGENT B1 ;  /* 0x0000000000017941 */ /* 0x000fea0003800200 */
.L_x_4472:
        /* <DEDUP_REMOVED lines=29> */
.L_x_4475:
[----:B------:R-:W-:Y:S05]  /*9e00*/  BSYNC.RECONVERGENT B1 ;  /* 0x0000000000017941 */ /* 0x000fea0003800200 */
.L_x_4474:
        /* <DEDUP_REMOVED lines=29> */
.L_x_4477:
[----:B------:R-:W-:Y:S05]  /*9fe0*/  BSYNC.RECONVERGENT B1 ;  /* 0x0000000000017941 */ /* 0x000fea0003800200 */
.L_x_4476:
        /* <DEDUP_REMOVED lines=29> */
.L_x_4479:
[----:B------:R-:W-:Y:S05]  /*a1c0*/  BSYNC.RECONVERGENT B1 ;  /* 0x0000000000017941 */ /* 0x000fea0003800200 */
.L_x_4478:
        /* <DEDUP_REMOVED lines=39> */
.L_x_4481:
[----:B------:R-:W-:Y:S05]  /*a440*/  BSYNC.RECONVERGENT B1 ;  /* 0x0000000000017941 */ /* 0x000fea0003800200 */
.L_x_4480:
        /* <DEDUP_REMOVED lines=29> */
.L_x_4483:
[----:B------:R-:W-:Y:S05]  /*a620*/  BSYNC.RECONVERGENT B1 ;  /* 0x0000000000017941 */ /* 0x000fea0003800200 */
.L_x_4482:
        /* <DEDUP_REMOVED lines=29> */
.L_x_4485:
[----:B------:R-:W-:Y:S05]  /*a800*/  BSYNC.RECONVERGENT B1 ;  /* 0x0000000000017941 */ /* 0x000fea0003800200 */
.L_x_4484:
        /* <DEDUP_REMOVED lines=29> */
.L_x_4487:
[----:B------:R-:W-:Y:S05]  /*a9e0*/  BSYNC.RECONVERGENT B1 ;  /* 0x0000000000017941 */ /* 0x000fea0003800200 */
.L_x_4486:
        /* <DEDUP_REMOVED lines=29> */
.L_x_4489:
[----:B------:R-:W-:Y:S05]  /*abc0*/  BSYNC.RECONVERGENT B1 ;  /* 0x0000000000017941 */ /* 0x000fea0003800200 */
.L_x_4488:
        /* <DEDUP_REMOVED lines=27> */
.L_x_4427:
[----:B------:R-:W-:Y:S05]  /*ad80*/  BSYNC.RECONVERGENT B0 ;  /* 0x0000000000007941 */ /* 0x000fea0003800200 */
.L_x_4363:
        /* <DEDUP_REMOVED lines=8> */
.L_x_4491:
        /* <DEDUP_REMOVED lines=15> */
.L_x_4564:


//--------------------- .nv.shared.reserved.0     --------------------------
	.section	.nv.shared.reserved.0,"aw",@nobits
	.weak		__nv_reservedSMEM_offset_0_alias
	.size		__nv_reservedSMEM_offset_0_alias, 0, 64
	.other		__nv_reservedSMEM_offset_0_alias,@"STO_CUDA_RESERVED_SHARED STV_DEFAULT"
__nv_reservedSMEM_offset_0_alias:
	.zero		0
	.zero		64


//--------------------- .nv.global                --------------------------
	.section	.nv.global,"aw",@nobits
.nv.global:
	.type		_ZN61_INTERNAL_cc668ceb_30_group_norm_nhwc_one_pass_48_cu_b3a0362b6thrust24THRUST_300001_SM_1000_NS12placeholders2_5E,@object
	.size		_ZN61_INTERNAL_cc668ceb_30_group_norm_nhwc_one_pass_48_cu_b3a0362b6thrust24THRUST_300001_SM_1000_NS12placeholders2_5E,(_ZN61_INTERNAL_cc668ceb_30_group_norm_nhwc_one_pass_48_cu_b3a0362b4cuda3std3__45__cpo6cbeginE - _ZN61_INTERNAL_cc668ceb_30_group_norm_nhwc_one_pass_48_cu_b3a0362b6thrust24THRUST_300001_SM_1000_NS12placeholders2_5E)
_ZN61_INTERNAL_cc668ceb_30_group_norm_nhwc_one_pass_48_cu_b3a0362b6thrust24THRUST_300001_SM_1000_NS12placeholders2_5E:
	.zero		1
	.type		_ZN61_INTERNAL_cc668ceb_30_group_norm_nhwc_one_pass_48_cu_b3a0362b4cuda3std3__45__cpo6cbeginE,@object
	.size		_ZN61_INTERNAL_cc668ceb_30_group_norm_nhwc_one_pass_48_cu_b3a0362b4cuda3std3__45__cpo6cbeginE,(_ZN61_INTERNAL_cc668ceb_30_group_norm_nhwc_one_pass_48_cu_b3a0362b4cuda3std6ranges3__45__cpo6cbeginE - _ZN61_INTERNAL_cc668ceb_30_group_norm_nhwc_one_pass_48_cu_b3a0362b4cuda3std3__45__cpo6cbeginE)
_ZN61_INTERNAL_cc668ceb_30_group_norm_nhwc_one_pass_48_cu_b3a0362b4cuda3std3__45__cpo6cbeginE:
	.zero		1
	.type		_ZN61_INTERNAL_cc668ceb_30_group_norm_nhwc_one_pass_48_cu_b3a0362b4cuda3std6ranges3__45__cpo6cbeginE,@object
	.size		_ZN61_INTERNAL_cc668ceb_30_group_norm_nhwc_one_pass_48_cu_b3a0362b4cuda3std6ranges3__45__cpo6cbeginE,(_ZN61_INTERNAL_cc668ceb_30_group_norm_nhwc_one_pass_48_cu_b3a0362b4cuda3std3__48in_placeE - _ZN61_INTERNAL_cc668ceb_30_group_norm_nhwc_one_pass_48_cu_b3a0362b4cuda3std6ranges3__45__cpo6cbeginE)
_ZN61_INTERNAL_cc668ceb_30_group_norm_nhwc_one_pass_48_cu_b3a0362b4cuda3std6ranges3__45__cpo6cbeginE:
	.zero		1
	.type		_ZN61_INTERNAL_cc668ceb_30_group_norm_nhwc_one_pass_48_cu_b3a0362b4cuda3std3__48in_placeE,@object
	.size		_ZN61_INTERNAL_cc668ceb_30_group_norm_nhwc_one_pass_48_cu_b3a0362b4cuda3std3__48in_placeE,(_ZN61_INTERNAL_cc668ceb_30_group_norm_nhwc_one_pass_48_cu_b3a0362b4cuda3std6ranges3__45__cpo4sizeE - _ZN61_INTERNAL_cc668ceb_30_group_norm_nhwc_one_pass_48_cu_b3a0362b4cuda3std3__48in_placeE)
_ZN61_INTERNAL_cc668ceb_30_group_norm_nhwc_one_pass_48_cu_b3a0362b4cuda3std3__48in_placeE:
	.zero		1
	.type		_ZN61_INTERNAL_cc668ceb_30_group_norm_nhwc_one_pass_48_cu_b3a0362b4cuda3std6ranges3__45__cpo4sizeE,@object
	.size		_ZN61_INTERNAL_cc668ceb_30_group_norm_nhwc_one_pass_48_cu_b3a0362b4cuda3std6ranges3__45__cpo4sizeE,(_ZN61_INTERNAL_cc668ceb_30_group_norm_nhwc_one_pass_48_cu_b3a0362b6thrust24THRUST_300001_SM_1000_NS12placeholders2_9E - _ZN61_INTERNAL_cc668ceb_30_group_norm_nhwc_one_pass_48_cu_b3a0362b4cuda3std6ranges3__45__cpo4sizeE)
_ZN61_INTERNAL_cc668ceb_30_group_norm_nhwc_one_pass_48_cu_b3a0362b4cuda3std6ranges3__45__cpo4sizeE:
	.zero		1
	.type		_ZN61_INTERNAL_cc668ceb_30_group_norm_nhwc_one_pass_48_cu_b3a0362b6thrust24THRUST_300001_SM_1000_NS12placeholders2_9E,@object
	.size		_ZN61_INTERNAL_cc668ceb_30_group_norm_nhwc_one_pass_48_cu_b3a0362b6thrust24THRUST_300001_SM_1000_NS12placeholders2_9E,(_ZN61_INTERNAL_cc668ceb_30_group_norm_nhwc_one_pass_48_cu_b3a0362b4cuda3std3__45__cpo7crbeginE - _ZN61_INTERNAL_cc668ceb_30_group_norm_nhwc_one_pass_48_cu_b3a0362b6thrust24THRUST_300001_SM_1000_NS12placeholders2_9E)
_ZN61_INTERNAL_cc668ceb_30_group_norm_nhwc_one_pass_48_cu_b3a0362b6thrust24THRUST_300001_SM_1000_NS12placeholders2_9E:
	.zero		1
	.type		_ZN61_INTERNAL_cc668ceb_30_group_norm_nhwc_one_pass_48_cu_b3a0362b4cuda3std3__45__cpo7crbeginE,@object
	.size		_ZN61_INTERNAL_cc668ceb_30_group_norm_nhwc_one_pass_48_cu_b3a0362b4cuda3std3__45__cpo7crbeginE,(_ZN61_INTERNAL_cc668ceb_30_group_norm_nhwc_one_pass_48_cu_b3a0362b4cuda3std6ranges3__45__cpo4nextE - _ZN61_INTERNAL_cc668ceb_30_group_norm_nhwc_one_pass_48_cu_b3a0362b4cuda3std3__45__cpo7crbeginE)
_ZN61_INTERNAL_cc668ceb_30_group_norm_nhwc_one_pass_48_cu_b3a0362b4cuda3std3__45__cpo7crbeginE:
	.zero		1
	.type		_ZN61_INTERNAL_cc668ceb_30_group_norm_nhwc_one_pass_48_cu_b3a0362b4cuda3std6ranges3__45__cpo4nextE,@object
	.size		_ZN61_INTERNAL_cc668ceb_30_group_norm_nhwc_one_pass_48_cu_b3a0362b4cuda3std6ranges3__45__cpo4nextE,(_ZN61_INTERNAL_cc668ceb_30_group_norm_nhwc_one_pass_48_cu_b3a0362b4cuda3std6ranges3__45__cpo4swapE - _ZN61_INTERNAL_cc668ceb_30_group_norm_nhwc_one_pass_48_cu_b3a0362b4cuda3std6ranges3__45__cpo4nextE)
_ZN61_INTERNAL_cc668ceb_30_group_norm_nhwc_one_pass_48_cu_b3a0362b4cuda3std6ranges3__45__cpo4nextE:
	.zero		1
	.type		_ZN61_INTERNAL_cc668ceb_30_group_norm_nhwc_one_pass_48_cu_b3a0362b4cuda3std6ranges3__45__cpo4swapE,@object
	.size		_ZN61_INTERNAL_cc668ceb_30_group_norm_nhwc_one_pass_48_cu_b3a0362b4cuda3std6ranges3__45__cpo4swapE,(_ZN61_INTERNAL_cc668ceb_30_group_norm_nhwc_one_pass_48_cu_b3a0362b6thrust24THRUST_300001_SM_1000_NS12placeholders2_1E - _ZN61_INTERNAL_cc668ceb_30_group_norm_nhwc_one_pass_48_cu_b3a0362b4cuda3std6ranges3__45__cpo4swapE)
_ZN61_INTERNAL_cc668ceb_30_group_norm_nhwc_one_pass_48_cu_b3a0362b4cuda3std6ranges3__45__cpo4swapE:
	.zero		1
	.type		_ZN61_INTERNAL_cc668ceb_30_group_norm_nhwc_one_pass_48_cu_b3a0362b6thrust24THRUST_300001_SM_1000_NS12placeholders2_1E,@object
	.size		_ZN61_INTERNAL_cc668ceb_30_group_norm_nhwc_one_pass_48_cu_b3a0362b6thrust24THRUST_300001_SM_1000_NS12placeholders2_1E,(_ZN61_INTERNAL_cc668ceb_30_group_norm_nhwc_one_pass_48_cu_b3a0362b6thrust24THRUST_300001_SM_1000_NS12placeholders2_3E - _ZN61_INTERNAL_cc668ceb_30_group_norm_nhwc_one_pass_48_cu_b3a0362b6thrust24THRUST_300001_SM_1000_NS12placeholders2_1E)
_ZN61_INTERNAL_cc668ceb_30_group_norm_nhwc_one_pass_48_cu_b3a0362b6thrust24THRUST_300001_SM_1000_NS12placeholders2_1E:
	.zero		1
	.type		_ZN61_INTERNAL_cc668ceb_30_group_norm_nhwc_one_pass_48_cu_b3a0362b6thrust24THRUST_300001_SM_1000_NS12placeholders2_3E,@object
	.size		_ZN61_INTERNAL_cc668ceb_30_group_norm_nhwc_one_pass_48_cu_b3a0362b6thrust24THRUST_300001_SM_1000_NS12placeholders2_3E,(_ZN61_INTERNAL_cc668ceb_30_group_norm_nhwc_one_pass_48_cu_b3a0362b4cuda3std3__45__cpo5beginE - _ZN61_INTERNAL_cc668ceb_30_group_norm_nhwc_one_pass_48_cu_b3a0362b6thrust24THRUST_300001_SM_1000_NS12placeholders2_3E)
_ZN61_INTERNAL_cc668ceb_30_group_norm_nhwc_one_pass_48_cu_b3a0362b6thrust24THRUST_300001_SM_1000_NS12placeholders2_3E:
	.zero		1
	.type		_ZN61_INTERNAL_cc668ceb_30_group_norm_nhwc_one_pass_48_cu_b3a0362b4cuda3std3__45__cpo5beginE,@object
	.size		_ZN61_INTERNAL_cc668ceb_30_group_norm_nhwc_one_pass_48_cu_b3a0362b4cuda3std3__45__cpo5beginE,(_ZN61_INTERNAL_cc668ceb_30_group_norm_nhwc_one_pass_48_cu_b3a0362b4cuda3std6ranges3__45__cpo5beginE - _ZN61_INTERNAL_cc668ceb_30_group_norm_nhwc_one_pass_48_cu_b3a0362b4cuda3std3__45__cpo5beginE)
_ZN61_INTERNAL_cc668ceb_30_group_norm_nhwc_one_pass_48_cu_b3a0362b4cuda3std3__45__cpo5beginE:
	.zero		1
	.type		_ZN61_INTERNAL_cc668ceb_30_group_norm_nhwc_one_pass_48_cu_b3a0362b4cuda3std6ranges3__45__cpo5beginE,@object
	.size		_ZN61_INTERNAL_cc668ceb_30_group_norm_nhwc_one_pass_48_cu_b3a0362b4cuda3std6ranges3__45__cpo5beginE,(_ZN61_INTERNAL_cc668ceb_30_group_norm_nhwc_one_pass_48_cu_b3a0362b4cuda3std3__463_GLOBAL__N__cc668ceb_30_group_norm_nhwc_one_pass_48_cu_b3a0362b6ignoreE - _ZN61_INTERNAL_cc668ceb_30_group_norm_nhwc_one_pass_48_cu_b3a0362b4cuda3std6ranges3__45__cpo5beginE)
_ZN61_INTERNAL_cc668ceb_30_group_norm_nhwc_one_pass_48_cu_b3a0362b4cuda3std6ranges3__45__cpo5beginE:
	.zero		1
	.type		_ZN61_INTERNAL_cc668ceb_30_group_norm_nhwc_one_pass_48_cu_b3a0362b4cuda3std3__463_GLOBAL__N__cc668ceb_30_group_norm_nhwc_one_pass_48_cu_b3a0362b6ignoreE,@object
	.size		_ZN61_INTERNAL_cc668ceb_30_group_norm_nhwc_one_pass_48_cu_b3a0362b4cuda3std3__463_GLOBAL__N__cc668ceb_30_group_norm_nhwc_one_pass_48_cu_b3a0362b6ignoreE,(_ZN61_INTERNAL_cc668ceb_30_group_norm_nhwc_one_pass_48_cu_b3a0362b4cuda3std6ranges3__45__cpo4dataE - _ZN61_INTERNAL_cc668ceb_30_group_norm_nhwc_one_pass_48_cu_b3a0362b4cuda3std3__463_GLOBAL__N__cc668ceb_30_group_norm_nhwc_one_pass_48_cu_b3a0362b6ignoreE)
_ZN61_INTERNAL_cc668ceb_30_group_norm_nhwc_one_pass_48_cu_b3a0362b4cuda3std3__463_GLOBAL__N__cc668ceb_30_group_norm_nhwc_one_pass_48_cu_b3a0362b6ignoreE:
	.zero		1
	.type		_ZN61_INTERNAL_cc668ceb_30_group_norm_nhwc_one_pass_48_cu_b3a0362b4cuda3std6ranges3__45__cpo4dataE,@object
	.size		_ZN61_INTERNAL_cc668ceb_30_group_norm_nhwc_one_pass_48_cu_b3a0362b4cuda3std6ranges3__45__cpo4dataE,(_ZN61_INTERNAL_cc668ceb_30_group_norm_nhwc_one_pass_48_cu_b3a0362b6thrust24THRUST_300001_SM_1000_NS12placeholders2_7E - _ZN61_INTERNAL_cc668ceb_30_group_norm_nhwc_one_pass_48_cu_b3a0362b4cuda3std6ranges3__45__cpo4dataE)
_ZN61_INTERNAL_cc668ceb_30_group_norm_nhwc_one_pass_48_cu_b3a0362b4cuda3std6ranges3__45__cpo4dataE:
	.zero		1
	.type		_ZN61_INTERNAL_cc668ceb_30_group_norm_nhwc_one_pass_48_cu_b3a0362b6thrust24THRUST_300001_SM_1000_NS12placeholders2_7E,@object
	.size		_ZN61_INTERNAL_cc668ceb_30_group_norm_nhwc_one_pass_48_cu_b3a0362b6thrust24THRUST_300001_SM_1000_NS12placeholders2_7E,(_ZN61_INTERNAL_cc668ceb_30_group_norm_nhwc_one_pass_48_cu_b3a0362b4cuda3std3__45__cpo6rbeginE - _ZN61_INTERNAL_cc668ceb_30_group_norm_nhwc_one_pass_48_cu_b3a0362b6thrust24THRUST_300001_SM_1000_NS12placeholders2_7E)
_ZN61_INTERNAL_cc668ceb_30_group_norm_nhwc_one_pass_48_cu_b3a0362b6thrust24THRUST_300001_SM_1000_NS12placeholders2_7E:
	.zero		1
	.type		_ZN61_INTERNAL_cc668ceb_30_group_norm_nhwc_one_pass_48_cu_b3a0362b4cuda3std3__45__cpo6rbeginE,@object
	.size		_ZN61_INTERNAL_cc668ceb_30_group_norm_nhwc_one_pass_48_cu_b3a0362b4cuda3std3__45__cpo6rbeginE,(_ZN61_INTERNAL_cc668ceb_30_group_norm_nhwc_one_pass_48_cu_b3a0362b4cuda3std6ranges3__45__cpo7advanceE - _ZN61_INTERNAL_cc668ceb_30_group_norm_nhwc_one_pass_48_cu_b3a0362b4cuda3std3__45__cpo6rbeginE)
_ZN61_INTERNAL_cc668ceb_30_group_norm_nhwc_one_pass_48_cu_b3a0362b4cuda3std3__45__cpo6rbeginE:
	.zero		1
	.type		_ZN61_INTERNAL_cc668ceb_30_group_norm_nhwc_one_pass_48_cu_b3a0362b4cuda3std6ranges3__45__cpo7advanceE,@object
	.size		_ZN61_INTERNAL_cc668ceb_30_group_norm_nhwc_one_pass_48_cu_b3a0362b4cuda3std6ranges3__45__cpo7advanceE,(_ZN61_INTERNAL_cc668ceb_30_group_norm_nhwc_one_pass_48_cu_b3a0362b4cuda3std3__47nulloptE - _ZN61_INTERNAL_cc668ceb_30_group_norm_nhwc_one_pass_48_cu_b3a0362b4cuda3std6ranges3__45__cpo7advanceE)
_ZN61_INTERNAL_cc668ceb_30_group_norm_nhwc_one_pass_48_cu_b3a0362b4cuda3std6ranges3__45__cpo7advanceE:
	.zero		1
	.type		_ZN61_INTERNAL_cc668ceb_30_group_norm_nhwc_one_pass_48_cu_b3a0362b4cuda3std3__47nulloptE,@object
	.size		_ZN61_INTERNAL_cc668ceb_30_group_norm_nhwc_one_pass_48_cu_b3a0362b4cuda3std3__47nulloptE,(_ZN61_INTERNAL_cc668ceb_30_group_norm_nhwc_one_pass_48_cu_b3a0362b4cuda3std6ranges3__45__cpo8distanceE - _ZN61_INTERNAL_cc668ceb_30_group_norm_nhwc_one_pass_48_cu_b3a0362b4cuda3std3__47nulloptE)
_ZN61_INTERNAL_cc668ceb_30_group_norm_nhwc_one_pass_48_cu_b3a0362b4cuda3std3__47nulloptE:
	.zero		1
	.type		_ZN61_INTERNAL_cc668ceb_30_group_norm_nhwc_one_pass_48_cu_b3a0362b4cuda3std6ranges3__45__cpo8distanceE,@object
	.size		_ZN61_INTERNAL_cc668ceb_30_group_norm_nhwc_one_pass_48_cu_b3a0362b4cuda3std6ranges3__45__cpo8distanceE,(_ZN61_INTERNAL_cc668ceb_30_group_norm_nhwc_one_pass_48_cu_b3a0362b6thrust24THRUST_300001_SM_1000_NS12placeholders2_6E - _ZN61_INTERNAL_cc668ceb_30_group_norm_nhwc_one_pass_48_cu_b3a0362b4cuda3std6ranges3__45__cpo8distanceE)
_ZN61_INTERNAL_cc668ceb_30_group_norm_nhwc_one_pass_48_cu_b3a0362b4cuda3std6ranges3__45__cpo8distanceE:
	.zero		1
	.type		_ZN61_INTERNAL_cc668ceb_30_group_norm_nhwc_one_pass_48_cu_b3a0362b6thrust24THRUST_300001_SM_1000_NS12placeholders2_6E,@object
	.size		_ZN61_INTERNAL_cc668ceb_30_group_norm_nhwc_one_pass_48_cu_b3a0362b6thrust24THRUST_300001_SM_1000_NS12placeholders2_6E,(_ZN61_INTERNAL_cc668ceb_30_group_norm_nhwc_one_pass_48_cu_b3a0362b4cuda3std3__45__cpo4cendE - _ZN61_INTERNAL_cc668ceb_30_group_norm_nhwc_one_pass_48_cu_b3a0362b6thrust24THRUST_300001_SM_1000_NS12placeholders2_6E)
_ZN61_INTERNAL_cc668ceb_30_group_norm_nhwc_one_pass_48_cu_b3a0362b6thrust24THRUST_300001_SM_1000_NS12placeholders2_6E:
	.zero		1
	.type		_ZN61_INTERNAL_cc668ceb_30_group_norm_nhwc_one_pass_48_cu_b3a0362b4cuda3std3__45__cpo4cendE,@object
	.size		_ZN61_INTERNAL_cc668ceb_30_group_norm_nhwc_one_pass_48_cu_b3a0362b4cuda3std3__45__cpo4cendE,(_ZN61_INTERNAL_cc668ceb_30_group_norm_nhwc_one_pass_48_cu_b3a0362b4cuda3std6ranges3__45__cpo4cendE - _ZN61_INTERNAL_cc668ceb_30_group_norm_nhwc_one_pass_48_cu_b3a0362b4cuda3std3__45__cpo4cendE)
_ZN61_INTERNAL_cc668ceb_30_group_norm_nhwc_one_pass_48_cu_b3a0362b4cuda3std3__45__cpo4cendE:
	.zero		1
	.type		_ZN61_INTERNAL_cc668ceb_30_group_norm_nhwc_one_pass_48_cu_b3a0362b4cuda3std6ranges3__45__cpo4cendE,@object
	.size		_ZN61_INTERNAL_cc668ceb_30_group_norm_nhwc_one_pass_48_cu_b3a0362b4cuda3std6ranges3__45__cpo4cendE,(_ZN61_INTERNAL_cc668ceb_30_group_norm_nhwc_one_pass_48_cu_b3a0362b4cuda3std3__420unreachable_sentinelE - _ZN61_INTERNAL_cc668ceb_30_group_norm_nhwc_one_pass_48_cu_b3a0362b4cuda3std6ranges3__45__cpo4cendE)
_ZN61_INTERNAL_cc668ceb_30_group_norm_nhwc_one_pass_48_cu_b3a0362b4cuda3std6ranges3__45__cpo4cendE:
	.zero		1
	.type		_ZN61_INTERNAL_cc668ceb_30_group_norm_nhwc_one_pass_48_cu_b3a0362b4cuda3std3__420unreachable_sentinelE,@object
	.size		_ZN61_INTERNAL_cc668ceb_30_group_norm_nhwc_one_pass_48_cu_b3a0362b4cuda3std3__420unreachable_sentinelE,(_ZN61_INTERNAL_cc668ceb_30_group_norm_nhwc_one_pass_48_cu_b3a0362b4cuda3std6ranges3__45__cpo5ssizeE - _ZN61_INTERNAL_cc668ceb_30_group_norm_nhwc_one_pass_48_cu_b3a0362b4cuda3std3__420unreachable_sentinelE)
_ZN61_INTERNAL_cc668ceb_30_group_norm_nhwc_one_pass_48_cu_b3a0362b4cuda3std3__420unreachable_sentinelE:
	.zero		1
	.type		_ZN61_INTERNAL_cc668ceb_30_group_norm_nhwc_one_pass_48_cu_b3a0362b4cuda3std6ranges3__45__cpo5ssizeE,@object
	.size		_ZN61_INTERNAL_cc668ceb_30_group_norm_nhwc_one_pass_48_cu_b3a0362b4cuda3std6ranges3__45__cpo5ssizeE,(_ZN61_INTERNAL_cc668ceb_30_group_norm_nhwc_one_pass_48_cu_b3a0362b6thrust24THRUST_300001_SM_1000_NS12placeholders3_10E - _ZN61_INTERNAL_cc668ceb_30_group_norm_nhwc_one_pass_48_cu_b3a0362b4cuda3std6ranges3__45__cpo5ssizeE)
_ZN61_INTERNAL_cc668ceb_30_group_norm_nhwc_one_pass_48_cu_b3a0362b4cuda3std6ranges3__45__cpo5ssizeE:
	.zero		1
	.type		_ZN61_INTERNAL_cc668ceb_30_group_norm_nhwc_one_pass_48_cu_b3a0362b6thrust24THRUST_300001_SM_1000_NS12placeholders3_10E,@object
	.size		_ZN61_INTERNAL_cc668ceb_30_group_norm_nhwc_one_pass_48_cu_b3a0362b6thrust24THRUST_300001_SM_1000_NS12placeholders3_10E,(_ZN61_INTERNAL_cc668ceb_30_group_norm_nhwc_one_pass_48_cu_b3a0362b4cuda3std3__45__cpo5crendE - _ZN61_INTERNAL_cc668ceb_30_group_norm_nhwc_one_pass_48_cu_b3a0362b6thrust24THRUST_300001_SM_1000_NS12placeholders3_10E)
_ZN61_INTERNAL_cc668ceb_30_group_norm_nhwc_one_pass_48_cu_b3a0362b6thrust24THRUST_300001_SM_1000_NS12placeholders3_10E:
	.zero		1
	.type		_ZN61_INTERNAL_cc668ceb_30_group_norm_nhwc_one_pass_48_cu_b3a0362b4cuda3std3__45__cpo5crendE,@object
	.size		_ZN61_INTERNAL_cc668ceb_30_group_norm_nhwc_one_pass_48_cu_b3a0362b4cuda3std3__45__cpo5crendE,(_ZN61_INTERNAL_cc668ceb_30_group_norm_nhwc_one_pass_48_cu_b3a0362b4cuda3std6ranges3__45__cpo4prevE - _ZN61_INTERNAL_cc668ceb_30_group_norm_nhwc_one_pass_48_cu_b3a0362b4cuda3std3__45__cpo5crendE)
_ZN61_INTERNAL_cc668ceb_30_group_norm_nhwc_one_pass_48_cu_b3a0362b4cuda3std3__45__cpo5crendE:
	.zero		1
	.type		_ZN61_INTERNAL_cc668ceb_30_group_norm_nhwc_one_pass_48_cu_b3a0362b4cuda3std6ranges3__45__cpo4prevE,@object
	.size		_ZN61_INTERNAL_cc668ceb_30_group_norm_nhwc_one_pass_48_cu_b3a0362b4cuda3std6ranges3__45__cpo4prevE,(_ZN61_INTERNAL_cc668ceb_30_group_norm_nhwc_one_pass_48_cu_b3a0362b4cuda3std6ranges3__45__cpo9iter_moveE - _ZN61_INTERNAL_cc668ceb_30_group_norm_nhwc_one_pass_48_cu_b3a0362b4cuda3std6ranges3__45__cpo4prevE)
_ZN61_INTERNAL_cc668ceb_30_group_norm_nhwc_one_pass_48_cu_b3a0362b4cuda3std6ranges3__45__cpo4prevE:
	.zero		1
	.type		_ZN61_INTERNAL_cc668ceb_30_group_norm_nhwc_one_pass_48_cu_b3a0362b4cuda3std6ranges3__45__cpo9iter_moveE,@object
	.size		_ZN61_INTERNAL_cc668ceb_30_group_norm_nhwc_one_pass_48_cu_b3a0362b4cuda3std6ranges3__45__cpo9iter_moveE,(_ZN61_INTERNAL_cc668ceb_30_group_norm_nhwc_one_pass_48_cu_b3a0362b6thrust24THRUST_300001_SM_1000_NS12placeholders2_2E - _ZN61_INTERNAL_cc668ceb_30_group_norm_nhwc_one_pass_48_cu_b3a0362b4cuda3std6ranges3__45__cpo9iter_moveE)
_ZN61_INTERNAL_cc668ceb_30_group_norm_nhwc_one_pass_48_cu_b3a0362b4cuda3std6ranges3__45__cpo9iter_moveE:
	.zero		1
	.type		_ZN61_INTERNAL_cc668ceb_30_group_norm_nhwc_one_pass_48_cu_b3a0362b6thrust24THRUST_300001_SM_1000_NS12placeholders2_2E,@object
	.size		_ZN61_INTERNAL_cc668ceb_30_group_norm_nhwc_one_pass_48_cu_b3a0362b6thrust24THRUST_300001_SM_1000_NS12placeholders2_2E,(_ZN61_INTERNAL_cc668ceb_30_group_norm_nhwc_one_pass_48_cu_b3a0362b6thrust24THRUST_300001_SM_1000_NS12placeholders2_4E - _ZN61_INTERNAL_cc668ceb_30_group_norm_nhwc_one_pass_48_cu_b3a0362b6thrust24THRUST_300001_SM_1000_NS12placeholders2_2E)
_ZN61_INTERNAL_cc668ceb_30_group_norm_nhwc_one_pass_48_cu_b3a0362b6thrust24THRUST_300001_SM_1000_NS12placeholders2_2E:
	.zero		1
	.type		_ZN61_INTERNAL_cc668ceb_30_group_norm_nhwc_one_pass_48_cu_b3a0362b6thrust24THRUST_300001_SM_1000_NS12placeholders2_4E,@object
	.size		_ZN61_INTERNAL_cc668ceb_30_group_norm_nhwc_one_pass_48_cu_b3a0362b6thrust24THRUST_300001_SM_1000_NS12placeholders2_4E,(_ZN61_INTERNAL_cc668ceb_30_group_norm_nhwc_one_pass_48_cu_b3a0362b4cuda3std3__45__cpo3endE - _ZN61_INTERNAL_cc668ceb_30_group_norm_nhwc_one_pass_48_cu_b3a0362b6thrust24THRUST_300001_SM_1000_NS12placeholders2_4E)
_ZN61_INTERNAL_cc668ceb_30_group_norm_nhwc_one_pass_48_cu_b3a0362b6thrust24THRUST_300001_SM_1000_NS12placeholders2_4E:
	.zero		1
	.type		_ZN61_INTERNAL_cc668ceb_30_group_norm_nhwc_one_pass_48_cu_b3a0362b4cuda3std3__45__cpo3endE,@object
	.size		_ZN61_INTERNAL_cc668ceb_30_group_norm_nhwc_one_pass_48_cu_b3a0362b4cuda3std3__45__cpo3endE,(_ZN61_INTERNAL_cc668ceb_30_group_norm_nhwc_one_pass_48_cu_b3a0362b4cuda3std6ranges3__45__cpo3endE - _ZN61_INTERNAL_cc668ceb_30_group_norm_nhwc_one_pass_48_cu_b3a0362b4cuda3std3__45__cpo3endE)
_ZN61_INTERNAL_cc668ceb_30_group_norm_nhwc_one_pass_48_cu_b3a0362b4cuda3std3__45__cpo3endE:
	.zero		1
	.type		_ZN61_INTERNAL_cc668ceb_30_group_norm_nhwc_one_pass_48_cu_b3a0362b4cuda3std6ranges3__45__cpo3endE,@object
	.size		_ZN61_INTERNAL_cc668ceb_30_group_norm_nhwc_one_pass_48_cu_b3a0362b4cuda3std6ranges3__45__cpo3endE,(_ZN61_INTERNAL_cc668ceb_30_group_norm_nhwc_one_pass_48_cu_b3a0362b4cuda3std3__419piecewise_constructE - _ZN61_INTERNAL_cc668ceb_30_group_norm_nhwc_one_pass_48_cu_b3a0362b4cuda3std6ranges3__45__cpo3endE)
_ZN61_INTERNAL_cc668ceb_30_group_norm_nhwc_one_pass_48_cu_b3a0362b4cuda3std6ranges3__45__cpo3endE:
	.zero		1
	.type		_ZN61_INTERNAL_cc668ceb_30_group_norm_nhwc_one_pass_48_cu_b3a0362b4cuda3std3__419piecewise_constructE,@object
	.size		_ZN61_INTERNAL_cc668ceb_30_group_norm_nhwc_one_pass_48_cu_b3a0362b4cuda3std3__419piecewise_constructE,(_ZN61_INTERNAL_cc668ceb_30_group_norm_nhwc_one_pass_48_cu_b3a0362b4cuda3std6ranges3__45__cpo5cdataE - _ZN61_INTERNAL_cc668ceb_30_group_norm_nhwc_one_pass_48_cu_b3a0362b4cuda3std3__419piecewise_constructE)
_ZN61_INTERNAL_cc668ceb_30_group_norm_nhwc_one_pass_48_cu_b3a0362b4cuda3std3__419piecewise_constructE:
	.zero		1
	.type		_ZN61_INTERNAL_cc668ceb_30_group_norm_nhwc_one_pass_48_cu_b3a0362b4cuda3std6ranges3__45__cpo5cdataE,@object
	.size		_ZN61_INTERNAL_cc668ceb_30_group_norm_nhwc_one_pass_48_cu_b3a0362b4cuda3std6ranges3__45__cpo5cdataE,(_ZN61_INTERNAL_cc668ceb_30_group_norm_nhwc_one_pass_48_cu_b3a0362b6thrust24THRUST_300001_SM_1000_NS12placeholders2_8E - _ZN61_INTERNAL_cc668ceb_30_group_norm_nhwc_one_pass_48_cu_b3a0362b4cuda3std6ranges3__45__cpo5cdataE)
_ZN61_INTERNAL_cc668ceb_30_group_norm_nhwc_one_pass_48_cu_b3a0362b4cuda3std6ranges3__45__cpo5cdataE:
	.zero		1
	.type		_ZN61_INTERNAL_cc668ceb_30_group_norm_nhwc_one_pass_48_cu_b3a0362b6thrust24THRUST_300001_SM_1000_NS12placeholders2_8E,@object
	.size		_ZN61_INTERNAL_cc668ceb_30_group_norm_nhwc_one_pass_48_cu_b3a0362b6thrust24THRUST_300001_SM_1000_NS12placeholders2_8E,(_ZN61_INTERNAL_cc668ceb_30_group_norm_nhwc_one_pass_48_cu_b3a0362b4cuda3std3__45__cpo4rendE - _ZN61_INTERNAL_cc668ceb_30_group_norm_nhwc_one_pass_48_cu_b3a0362b6thrust24THRUST_300001_SM_1000_NS12placeholders2_8E)
_ZN61_INTERNAL_cc668ceb_30_group_norm_nhwc_one_pass_48_cu_b3a0362b6thrust24THRUST_300001_SM_1000_NS12placeholders2_8E:
	.zero		1
	.type		_ZN61_INTERNAL_cc668ceb_30_group_norm_nhwc_one_pass_48_cu_b3a0362b4cuda3std3__45__cpo4rendE,@object
	.size		_ZN61_INTERNAL_cc668ceb_30_group_norm_nhwc_one_pass_48_cu_b3a0362b4cuda3std3__45__cpo4rendE,(_ZN61_INTERNAL_cc668ceb_30_group_norm_nhwc_one_pass_48_cu_b3a0362b4cuda3std6ranges3__45__cpo9iter_swapE - _ZN61_INTERNAL_cc668ceb_30_group_norm_nhwc_one_pass_48_cu_b3a0362b4cuda3std3__45__cpo4rendE)
_ZN61_INTERNAL_cc668ceb_30_group_norm_nhwc_one_pass_48_cu_b3a0362b4cuda3std3__45__cpo4rendE:
	.zero		1
	.type		_ZN61_INTERNAL_cc668ceb_30_group_norm_nhwc_one_pass_48_cu_b3a0362b4cuda3std6ranges3__45__cpo9iter_swapE,@object
	.size		_ZN61_INTERNAL_cc668ceb_30_group_norm_nhwc_one_pass_48_cu_b3a0362b4cuda3std6ranges3__45__cpo9iter_swapE,(_ZN61_INTERNAL_cc668ceb_30_group_norm_nhwc_one_pass_48_cu_b3a0362b4cuda3std3__48unexpectE - _ZN61_INTERNAL_cc668ceb_30_group_norm_nhwc_one_pass_48_cu_b3a0362b4cuda3std6ranges3__45__cpo9iter_swapE)
_ZN61_INTERNAL_cc668ceb_30_group_norm_nhwc_one_pass_48_cu_b3a0362b4cuda3std6ranges3__45__cpo9iter_swapE:
	.zero		1
	.type		_ZN61_INTERNAL_cc668ceb_30_group_norm_nhwc_one_pass_48_cu_b3a0362b4cuda3std3__48unexpectE,@object
	.size		_ZN61_INTERNAL_cc668ceb_30_group_norm_nhwc_one_pass_48_cu_b3a0362b4cuda3std3__48unexpectE,(_ZN61_INTERNAL_cc668ceb_30_group_norm_nhwc_one_pass_48_cu_b3a0362b6thrust24THRUST_300001_SM_1000_NS6system6detail10sequential3seqE - _ZN61_INTERNAL_cc668ceb_30_group_norm_nhwc_one_pass_48_cu_b3a0362b4cuda3std3__48unexpectE)
_ZN61_INTERNAL_cc668ceb_30_group_norm_nhwc_one_pass_48_cu_b3a0362b4cuda3std3__48unexpectE:
	.zero		1
	.type		_ZN61_INTERNAL_cc668ceb_30_group_norm_nhwc_one_pass_48_cu_b3a0362b6thrust24THRUST_300001_SM_1000_NS6system6detail10sequential3seqE,@object
	.size		_ZN61_INTERNAL_cc668ceb_30_group_norm_nhwc_one_pass_48_cu_b3a0362b6thrust24THRUST_300001_SM_1000_NS6system6detail10sequential3seqE,(.L_29 - _ZN61_INTERNAL_cc668ceb_30_group_norm_nhwc_one_pass_48_cu_b3a0362b6thrust24THRUST_300001_SM_1000_NS6system6detail10sequential3seqE)
_ZN61_INTERNAL_cc668ceb_30_group_norm_nhwc_one_pass_48_cu_b3a0362b6thrust24THRUST_300001_SM_1000_NS6system6detail10sequential3seqE:
	.zero		1
.L_29:


//--------------------- .nv.shared._Z35group_norm_nhwc_bwd_one_pass_kernelI11Bf16IOFp32WLi64ELi48ELi384EEv26Group_norm_nhwc_bwd_params --------------------------
	.section	.nv.shared._Z35group_norm_nhwc_bwd_one_pass_kernelI11Bf16IOFp32WLi64ELi48ELi384EEv26Group_norm_nhwc_bwd_params,"aw",@nobits
	.sectionflags	@""
	.align	16
.nv.shared._Z35group_norm_nhwc_bwd_one_pass_kernelI11Bf16IOFp32WLi64ELi48ELi384EEv26Group_norm_nhwc_bwd_params:
	.zero		7296


//--------------------- .nv.shared._Z35group_norm_nhwc_bwd_one_pass_kernelI11Bf16IOFp32WLi128ELi48ELi384EEv26Group_norm_nhwc_bwd_params --------------------------
	.section	.nv.shared._Z35group_norm_nhwc_bwd_one_pass_kernelI11Bf16IOFp32WLi128ELi48ELi384EEv26Group_norm_nhwc_bwd_params,"aw",@nobits
	.sectionflags	@""
	.align	16
.nv.shared._Z35group_norm_nhwc_bwd_one_pass_kernelI11Bf16IOFp32WLi128ELi48ELi384EEv26Group_norm_nhwc_bwd_params:
	.zero		7296


//--------------------- .nv.shared._Z35group_norm_nhwc_bwd_one_pass_kernelI11Bf16IOFp32WLi256ELi48ELi384EEv26Group_norm_nhwc_bwd_params --------------------------
	.section	.nv.shared._Z35group_norm_nhwc_bwd_one_pass_kernelI11Bf16IOFp32WLi256ELi48ELi384EEv26Group_norm_nhwc_bwd_params,"aw",@nobits
	.sectionflags	@""
	.align	16
.nv.shared._Z35group_norm_nhwc_bwd_one_pass_kernelI11Bf16IOFp32WLi256ELi48ELi384EEv26Group_norm_nhwc_bwd_params:
	.zero		7296


//--------------------- .nv.shared._Z35group_norm_nhwc_bwd_one_pass_kernelI11Bf16IOFp32WLi512ELi48ELi384EEv26Group_norm_nhwc_bwd_params --------------------------
	.section	.nv.shared._Z35group_norm_nhwc_bwd_one_pass_kernelI11Bf16IOFp32WLi512ELi48ELi384EEv26Group_norm_nhwc_bwd_params,"aw",@nobits
	.sectionflags	@""
	.align	16
.nv.shared._Z35group_norm_nhwc_bwd_one_pass_kernelI11Bf16IOFp32WLi512ELi48ELi384EEv26Group_norm_nhwc_bwd_params:
	.zero		7296


//--------------------- .nv.shared._Z35group_norm_nhwc_bwd_one_pass_kernelI11Bf16IOBf16WLi64ELi48ELi384EEv26Group_norm_nhwc_bwd_params --------------------------
	.section	.nv.shared._Z35group_norm_nhwc_bwd_one_pass_kernelI11Bf16IOBf16WLi64ELi48ELi384EEv26Group_norm_nhwc_bwd_params,"aw",@nobits
	.sectionflags	@""
	.align	16
.nv.shared._Z35group_norm_nhwc_bwd_one_pass_kernelI11Bf16IOBf16WLi64ELi48ELi384EEv26Group_norm_nhwc_bwd_params:
	.zero		7296


//--------------------- .nv.shared._Z35group_norm_nhwc_bwd_one_pass_kernelI11Bf16IOBf16WLi128ELi48ELi384EEv26Group_norm_nhwc_bwd_params --------------------------
	.section	.nv.shared._Z35group_norm_nhwc_bwd_one_pass_kernelI11Bf16IOBf16WLi128ELi48ELi384EEv26Group_norm_nhwc_bwd_params,"aw",@nobits
	.sectionflags	@""
	.align	16
.nv.shared._Z35group_norm_nhwc_bwd_one_pass_kernelI11Bf16IOBf16WLi128ELi48ELi384EEv26Group_norm_nhwc_bwd_params:
	.zero		7296


//--------------------- .nv.shared._Z35group_norm_nhwc_bwd_one_pass_kernelI11Bf16IOBf16WLi256ELi48ELi384EEv26Group_norm_nhwc_bwd_params --------------------------
	.section	.nv.shared._Z35group_norm_nhwc_bwd_one_pass_kernelI11Bf16IOBf16WLi256ELi48ELi384EEv26Group_norm_nhwc_bwd_params,"aw",@nobits
	.sectionflags	@""
	.align	16
.nv.shared._Z35group_norm_nhwc_bwd_one_pass_kernelI11Bf16IOBf16WLi256ELi48ELi384EEv26Group_norm_nhwc_bwd_params:
	.zero		7296


//--------------------- .nv.shared._Z35group_norm_nhwc_bwd_one_pass_kernelI11Bf16IOBf16WLi512ELi48ELi384EEv26Group_norm_nhwc_bwd_params --------------------------
	.section	.nv.shared._Z35group_norm_nhwc_bwd_one_pass_kernelI11Bf16IOBf16WLi512ELi48ELi384EEv26Group_norm_nhwc_bwd_params,"aw",@nobits
	.sectionflags	@""
	.align	16
.nv.shared._Z35group_norm_nhwc_bwd_one_pass_kernelI11Bf16IOBf16WLi512ELi48ELi384EEv26Group_norm_nhwc_bwd_params:
	.zero		7296


//--------------------- .nv.shared._Z35group_norm_nhwc_bwd_one_pass_kernelI11Bf16IOFp16WLi64ELi48ELi384EEv26Group_norm_nhwc_bwd_params --------------------------
	.section	.nv.shared._Z35group_norm_nhwc_bwd_one_pass_kernelI11Bf16IOFp16WLi64ELi48ELi384EEv26Group_norm_nhwc_bwd_params,"aw",@nobits
	.sectionflags	@""
	.align	16
.nv.shared._Z35group_norm_nhwc_bwd_one_pass_kernelI11Bf16IOFp16WLi64ELi48ELi384EEv26Group_norm_nhwc_bwd_params:
	.zero		7296


//--------------------- .nv.shared._Z35group_norm_nhwc_bwd_one_pass_kernelI11Bf16IOFp16WLi128ELi48ELi384EEv26Group_norm_nhwc_bwd_params --------------------------
	.section	.nv.shared._Z35group_norm_nhwc_bwd_one_pass_kernelI11Bf16IOFp16WLi128ELi48ELi384EEv26Group_norm_nhwc_bwd_params,"aw",@nobits
	.sectionflags	@""
	.align	16
.nv.shared._Z35group_norm_nhwc_bwd_one_pass_kernelI11Bf16IOFp16WLi128ELi48ELi384EEv26Group_norm_nhwc_bwd_params:
	.zero		7296


//--------------------- .nv.shared._Z35group_norm_nhwc_bwd_one_pass_kernelI11Bf16IOFp16WLi256ELi48ELi384EEv26Group_norm_nhwc_bwd_params --------------------------
	.section	.nv.shared._Z35group_norm_nhwc_bwd_one_pass_kernelI11Bf16IOFp16WLi256ELi48ELi384EEv26Group_norm_nhwc_bwd_params,"aw",@nobits
	.sectionflags	@""
	.align	16
.nv.shared._Z35group_norm_nhwc_bwd_one_pass_kernelI11Bf16IOFp16WLi256ELi48ELi384EEv26Group_norm_nhwc_bwd_params:
	.zero		7296


//--------------------- .nv.shared._Z35group_norm_nhwc_bwd_one_pass_kernelI11Bf16IOFp16WLi512ELi48ELi384EEv26Group_norm_nhwc_bwd_params --------------------------
	.section	.nv.shared._Z35group_norm_nhwc_bwd_one_pass_kernelI11Bf16IOFp16WLi512ELi48ELi384EEv26Group_norm_nhwc_bwd_params,"aw",@nobits
	.sectionflags	@""
	.align	16
.nv.shared._Z35group_norm_nhwc_bwd_one_pass_kernelI11Bf16IOFp16WLi512ELi48ELi384EEv26Group_norm_nhwc_bwd_params:
	.zero		7296


//--------------------- .nv.shared._Z35group_norm_nhwc_bwd_one_pass_kernelI11Fp16IOFp32WLi64ELi48ELi384EEv26Group_norm_nhwc_bwd_params --------------------------
	.section	.nv.shared._Z35group_norm_nhwc_bwd_one_pass_kernelI11Fp16IOFp32WLi64ELi48ELi384EEv26Group_norm_nhwc_bwd_params,"aw",@nobits
	.sectionflags	@""
	.align	16
.nv.shared._Z35group_norm_nhwc_bwd_one_pass_kernelI11Fp16IOFp32WLi64ELi48ELi384EEv26Group_norm_nhwc_bwd_params:
	.zero		7296


//--------------------- .nv.shared._Z35group_norm_nhwc_bwd_one_pass_kernelI11Fp16IOFp32WLi128ELi48ELi384EEv26Group_norm_nhwc_bwd_params --------------------------
	.section	.nv.shared._Z35group_norm_nhwc_bwd_one_pass_kernelI11Fp16IOFp32WLi128ELi48ELi384EEv26Group_norm_nhwc_bwd_params,"aw",@nobits
	.sectionflags	@""
	.align	16
.nv.shared._Z35group_norm_nhwc_bwd_one_pass_kernelI11Fp16IOFp32WLi128ELi48ELi384EEv26Group_norm_nhwc_bwd_params:
	.zero		7296


//--------------------- .nv.shared._Z35group_norm_nhwc_bwd_one_pass_kernelI11Fp16IOFp32WLi256ELi48ELi384EEv26Group_norm_nhwc_bwd_params --------------------------
	.section	.nv.shared._Z35group_norm_nhwc_bwd_one_pass_kernelI11Fp16IOFp32WLi256ELi48ELi384EEv26Group_norm_nhwc_bwd_params,"aw",@nobits
	.sectionflags	@""
	.align	16
.nv.shared._Z35group_norm_nhwc_bwd_one_pass_kernelI11Fp16IOFp32WLi256ELi48ELi384EEv26Group_norm_nhwc_bwd_params:
	.zero		7296


//--------------------- .nv.shared._Z35group_norm_nhwc_bwd_one_pass_kernelI11Fp16IOFp32WLi512ELi48ELi384EEv26Group_norm_nhwc_bwd_params --------------------------
	.section	.nv.shared._Z35group_norm_nhwc_bwd_one_pass_kernelI11Fp16IOFp32WLi512ELi48ELi384EEv26Group_norm_nhwc_bwd_params,"aw",@nobits
	.sectionflags	@""
	.align	16
.nv.shared._Z35group_norm_nhwc_bwd_one_pass_kernelI11Fp16IOFp32WLi512ELi48ELi384EEv26Group_norm_nhwc_bwd_params:
	.zero		7296


//--------------------- .nv.shared._Z35group_norm_nhwc_bwd_one_pass_kernelI11Fp16IOBf16WLi64ELi48ELi384EEv26Group_norm_nhwc_bwd_params --------------------------
	.section	.nv.shared._Z35group_norm_nhwc_bwd_one_pass_kernelI11Fp16IOBf16WLi64ELi48ELi384EEv26Group_norm_nhwc_bwd_params,"aw",@nobits
	.sectionflags	@""
	.align	16
.nv.shared._Z35group_norm_nhwc_bwd_one_pass_kernelI11Fp16IOBf16WLi64ELi48ELi384EEv26Group_norm_nhwc_bwd_params:
	.zero		7296


//--------------------- .nv.shared._Z35group_norm_nhwc_bwd_one_pass_kernelI11Fp16IOBf16WLi128ELi48ELi384EEv26Group_norm_nhwc_bwd_params --------------------------
	.section	.nv.shared._Z35group_norm_nhwc_bwd_one_pass_kernelI11Fp16IOBf16WLi128ELi48ELi384EEv26Group_norm_nhwc_bwd_params,"aw",@nobits
	.sectionflags	@""
	.align	16
.nv.shared._Z35group_norm_nhwc_bwd_one_pass_kernelI11Fp16IOBf16WLi128ELi48ELi384EEv26Group_norm_nhwc_bwd_params:
	.zero		7296


//--------------------- .nv.shared._Z35group_norm_nhwc_bwd_one_pass_kernelI11Fp16IOBf16WLi256ELi48ELi384EEv26Group_norm_nhwc_bwd_params --------------------------
	.section	.nv.shared._Z35group_norm_nhwc_bwd_one_pass_kernelI11Fp16IOBf16WLi256ELi48ELi384EEv26Group_norm_nhwc_bwd_params,"aw",@nobits
	.sectionflags	@""
	.align	16
.nv.shared._Z35group_norm_nhwc_bwd_one_pass_kernelI11Fp16IOBf16WLi256ELi48ELi384EEv26Group_norm_nhwc_bwd_params:
	.zero		7296


//--------------------- .nv.shared._Z35group_norm_nhwc_bwd_one_pass_kernelI11Fp16IOBf16WLi512ELi48ELi384EEv26Group_norm_nhwc_bwd_params --------------------------
	.section	.nv.shared._Z35group_norm_nhwc_bwd_one_pass_kernelI11Fp16IOBf16WLi512ELi48ELi384EEv26Group_norm_nhwc_bwd_params,"aw",@nobits
	.sectionflags	@""
	.align	16
.nv.shared._Z35group_norm_nhwc_bwd_one_pass_kernelI11Fp16IOBf16WLi512ELi48ELi384EEv26Group_norm_nhwc_bwd_params:
	.zero		7296


//--------------------- .nv.shared._Z35group_norm_nhwc_bwd_one_pass_kernelI11Fp16IOFp16WLi64ELi48ELi384EEv26Group_norm_nhwc_bwd_params --------------------------
	.section	.nv.shared._Z35group_norm_nhwc_bwd_one_pass_kernelI11Fp16IOFp16WLi64ELi48ELi384EEv26Group_norm_nhwc_bwd_params,"aw",@nobits
	.sectionflags	@""
	.align	16
.nv.shared._Z35group_norm_nhwc_bwd_one_pass_kernelI11Fp16IOFp16WLi64ELi48ELi384EEv26Group_norm_nhwc_bwd_params:
	.zero		7296


//--------------------- .nv.shared._Z35group_norm_nhwc_bwd_one_pass_kernelI11Fp16IOFp16WLi128ELi48ELi384EEv26Group_norm_nhwc_bwd_params --------------------------
	.section	.nv.shared._Z35group_norm_nhwc_bwd_one_pass_kernelI11Fp16IOFp16WLi128ELi48ELi384EEv26Group_norm_nhwc_bwd_params,"aw",@nobits
	.sectionflags	@""
	.align	16
.nv.shared._Z35group_norm_nhwc_bwd_one_pass_kernelI11Fp16IOFp16WLi128ELi48ELi384EEv26Group_norm_nhwc_bwd_params:
	.zero		7296


//--------------------- .nv.shared._Z35group_norm_nhwc_bwd_one_pass_kernelI11Fp16IOFp16WLi256ELi48ELi384EEv26Group_norm_nhwc_bwd_params --------------------------
	.section	.nv.shared._Z35group_norm_nhwc_bwd_one_pass_kernelI11Fp16IOFp16WLi256ELi48ELi384EEv26Group_norm_nhwc_bwd_params,"aw",@nobits
	.sectionflags	@""
	.align	16
.nv.shared._Z35group_norm_nhwc_bwd_one_pass_kernelI11Fp16IOFp16WLi256ELi48ELi384EEv26Group_norm_nhwc_bwd_params:
	.zero		7296


//--------------------- .nv.shared._Z35group_norm_nhwc_bwd_one_pass_kernelI11Fp16IOFp16WLi512ELi48ELi384EEv26Group_norm_nhwc_bwd_params --------------------------
	.section	.nv.shared._Z35group_norm_nhwc_bwd_one_pass_kernelI11Fp16IOFp16WLi512ELi48ELi384EEv26Group_norm_nhwc_bwd_params,"aw",@nobits
	.sectionflags	@""
	.align	16
.nv.shared._Z35group_norm_nhwc_bwd_one_pass_kernelI11Fp16IOFp16WLi512ELi48ELi384EEv26Group_norm_nhwc_bwd_params:
	.zero		7296


//--------------------- .nv.shared._Z35group_norm_nhwc_bwd_one_pass_kernelI11Fp32IOFp32WLi64ELi48ELi384EEv26Group_norm_nhwc_bwd_params --------------------------
	.section	.nv.shared._Z35group_norm_nhwc_bwd_one_pass_kernelI11Fp32IOFp32WLi64ELi48ELi384EEv26Group_norm_nhwc_bwd_params,"aw",@nobits
	.sectionflags	@""
	.align	16
.nv.shared._Z35group_norm_nhwc_bwd_one_pass_kernelI11Fp32IOFp32WLi64ELi48ELi384EEv26Group_norm_nhwc_bwd_params:
	.zero		7296


//--------------------- .nv.shared._Z35group_norm_nhwc_bwd_one_pass_kernelI11Fp32IOFp32WLi128ELi48ELi384EEv26Group_norm_nhwc_bwd_params --------------------------
	.section	.nv.shared._Z35group_norm_nhwc_bwd_one_pass_kernelI11Fp32IOFp32WLi128ELi48ELi384EEv26Group_norm_nhwc_bwd_params,"aw",@nobits
	.sectionflags	@""
	.align	16
.nv.shared._Z35group_norm_nhwc_bwd_one_pass_kernelI11Fp32IOFp32WLi128ELi48ELi384EEv26Group_norm_nhwc_bwd_params:
	.zero		7296


//--------------------- .nv.shared._Z35group_norm_nhwc_bwd_one_pass_kernelI11Fp32IOFp32WLi256ELi48ELi384EEv26Group_norm_nhwc_bwd_params --------------------------
	.section	.nv.shared._Z35group_norm_nhwc_bwd_one_pass_kernelI11Fp32IOFp32WLi256ELi48ELi384EEv26Group_norm_nhwc_bwd_params,"aw",@nobits
	.sectionflags	@""
	.align	16
.nv.shared._Z35group_norm_nhwc_bwd_one_pass_kernelI11Fp32IOFp32WLi256ELi48ELi384EEv26Group_norm_nhwc_bwd_params:
	.zero		7296


//--------------------- .nv.shared._Z35group_norm_nhwc_bwd_one_pass_kernelI11Fp32IOFp32WLi512ELi48ELi384EEv26Group_norm_nhwc_bwd_params --------------------------
	.section	.nv.shared._Z35group_norm_nhwc_bwd_one_pass_kernelI11Fp32IOFp32WLi512ELi48ELi384EEv26Group_norm_nhwc_bwd_params,"aw",@nobits
	.sectionflags	@""
	.align	16
.nv.shared._Z35group_norm_nhwc_bwd_one_pass_kernelI11Fp32IOFp32WLi512ELi48ELi384EEv26Group_norm_nhwc_bwd_params:
	.zero		7296


//--------------------- .nv.shared._Z35group_norm_nhwc_bwd_one_pass_kernelI11Fp32IOBf16WLi64ELi48ELi384EEv26Group_norm_nhwc_bwd_params --------------------------
	.section	.nv.shared._Z35group_norm_nhwc_bwd_one_pass_kernelI11Fp32IOBf16WLi64ELi48ELi384EEv26Group_norm_nhwc_bwd_params,"aw",@nobits
	.sectionflags	@""
	.align	16
.nv.shared._Z35group_norm_nhwc_bwd_one_pass_kernelI11Fp32IOBf16WLi64ELi48ELi384EEv26Group_norm_nhwc_bwd_params:
	.zero		7296


//--------------------- .nv.shared._Z35group_norm_nhwc_bwd_one_pass_kernelI11Fp32IOBf16WLi128ELi48ELi384EEv26Group_norm_nhwc_bwd_params --------------------------
	.section	.nv.shared._Z35group_norm_nhwc_bwd_one_pass_kernelI11Fp32IOBf16WLi128ELi48ELi384EEv26Group_norm_nhwc_bwd_params,"aw",@nobits
	.sectionflags	@""
	.align	16
.nv.shared._Z35group_norm_nhwc_bwd_one_pass_kernelI11Fp32IOBf16WLi128ELi48ELi384EEv26Group_norm_nhwc_bwd_params:
	.zero		7296


//--------------------- .nv.shared._Z35group_norm_nhwc_bwd_one_pass_kernelI11Fp32IOBf16WLi256ELi48ELi384EEv26Group_norm_nhwc_bwd_params --------------------------
	.section	.nv.shared._Z35group_norm_nhwc_bwd_one_pass_kernelI11Fp32IOBf16WLi256ELi48ELi384EEv26Group_norm_nhwc_bwd_params,"aw",@nobits
	.sectionflags	@""
	.align	16
.nv.shared._Z35group_norm_nhwc_bwd_one_pass_kernelI11Fp32IOBf16WLi256ELi48ELi384EEv26Group_norm_nhwc_bwd_params:
	.zero		7296


//--------------------- .nv.shared._Z35group_norm_nhwc_bwd_one_pass_kernelI11Fp32IOBf16WLi512ELi48ELi384EEv26Group_norm_nhwc_bwd_params --------------------------
	.section	.nv.shared._Z35group_norm_nhwc_bwd_one_pass_kernelI11Fp32IOBf16WLi512ELi48ELi384EEv26Group_norm_nhwc_bwd_params,"aw",@nobits
	.sectionflags	@""
	.align	16
.nv.shared._Z35group_norm_nhwc_bwd_one_pass_kernelI11Fp32IOBf16WLi512ELi48ELi384EEv26Group_norm_nhwc_bwd_params:
	.zero		7296


//--------------------- .nv.shared._Z35group_norm_nhwc_bwd_one_pass_kernelI11Fp32IOFp16WLi64ELi48ELi384EEv26Group_norm_nhwc_bwd_params --------------------------
	.section	.nv.shared._Z35group_norm_nhwc_bwd_one_pass_kernelI11Fp32IOFp16WLi64ELi48ELi384EEv26Group_norm_nhwc_bwd_params,"aw",@nobits
	.sectionflags	@""
	.align	16
.nv.shared._Z35group_norm_nhwc_bwd_one_pass_kernelI11Fp32IOFp16WLi64ELi48ELi384EEv26Group_norm_nhwc_bwd_params:
	.zero		7296


//--------------------- .nv.shared._Z35group_norm_nhwc_bwd_one_pass_kernelI11Fp32IOFp16WLi128ELi48ELi384EEv26Group_norm_nhwc_bwd_params --------------------------
	.section	.nv.shared._Z35group_norm_nhwc_bwd_one_pass_kernelI11Fp32IOFp16WLi128ELi48ELi384EEv26Group_norm_nhwc_bwd_params,"aw",@nobits
	.sectionflags	@""
	.align	16
.nv.shared._Z35group_norm_nhwc_bwd_one_pass_kernelI11Fp32IOFp16WLi128ELi48ELi384EEv26Group_norm_nhwc_bwd_params:
	.zero		7296


//--------------------- .nv.shared._Z35group_norm_nhwc_bwd_one_pass_kernelI11Fp32IOFp16WLi256ELi48ELi384EEv26Group_norm_nhwc_bwd_params --------------------------
	.section	.nv.shared._Z35group_norm_nhwc_bwd_one_pass_kernelI11Fp32IOFp16WLi256ELi48ELi384EEv26Group_norm_nhwc_bwd_params,"aw",@nobits
	.sectionflags	@""
	.align	16
.nv.shared._Z35group_norm_nhwc_bwd_one_pass_kernelI11Fp32IOFp16WLi256ELi48ELi384EEv26Group_norm_nhwc_bwd_params:
	.zero		7296


//--------------------- .nv.shared._Z35group_norm_nhwc_bwd_one_pass_kernelI11Fp32IOFp16WLi512ELi48ELi384EEv26Group_norm_nhwc_bwd_params --------------------------
	.section	.nv.shared._Z35group_norm_nhwc_bwd_one_pass_kernelI11Fp32IOFp16WLi512ELi48ELi384EEv26Group_norm_nhwc_bwd_params,"aw",@nobits
	.sectionflags	@""
	.align	16
.nv.shared._Z35group_norm_nhwc_bwd_one_pass_kernelI11Fp32IOFp16WLi512ELi48ELi384EEv26Group_norm_nhwc_bwd_params:
	.zero		7296


//--------------------- .nv.shared._Z35group_norm_nhwc_fwd_one_pass_kernelI11Bf16IOFp32WLi64ELi48ELi384EEv26Group_norm_nhwc_fwd_params --------------------------
	.section	.nv.shared._Z35group_norm_nhwc_fwd_one_pass_kernelI11Bf16IOFp32WLi64ELi48ELi384EEv26Group_norm_nhwc_fwd_params,"aw",@nobits
	.sectionflags	@""
	.align	8
.nv.shared._Z35group_norm_nhwc_fwd_one_pass_kernelI11Bf16IOFp32WLi64ELi48ELi384EEv26Group_norm_nhwc_fwd_params:
	.zero		1152


//--------------------- .nv.shared._Z35group_norm_nhwc_fwd_one_pass_kernelI11Bf16IOFp32WLi128ELi48ELi384EEv26Group_norm_nhwc_fwd_params --------------------------
	.section	.nv.shared._Z35group_norm_nhwc_fwd_one_pass_kernelI11Bf16IOFp32WLi128ELi48ELi384EEv26Group_norm_nhwc_fwd_params,"aw",@nobits
	.sectionflags	@""
	.align	8
.nv.shared._Z35group_norm_nhwc_fwd_one_pass_kernelI11Bf16IOFp32WLi128ELi48ELi384EEv26Group_norm_nhwc_fwd_params:
	.zero		1152


//--------------------- .nv.shared._Z35group_norm_nhwc_fwd_one_pass_kernelI11Bf16IOFp32WLi256ELi48ELi384EEv26Group_norm_nhwc_fwd_params --------------------------
	.section	.nv.shared._Z35group_norm_nhwc_fwd_one_pass_kernelI11Bf16IOFp32WLi256ELi48ELi384EEv26Group_norm_nhwc_fwd_params,"aw",@nobits
	.sectionflags	@""
	.align	8
.nv.shared._Z35group_norm_nhwc_fwd_one_pass_kernelI11Bf16IOFp32WLi256ELi48ELi384EEv26Group_norm_nhwc_fwd_params:
	.zero		1152


//--------------------- .nv.shared._Z35group_norm_nhwc_fwd_one_pass_kernelI11Bf16IOFp32WLi512ELi48ELi384EEv26Group_norm_nhwc_fwd_params --------------------------
	.section	.nv.shared._Z35group_norm_nhwc_fwd_one_pass_kernelI11Bf16IOFp32WLi512ELi48ELi384EEv26Group_norm_nhwc_fwd_params,"aw",@nobits
	.sectionflags	@""
	.align	8
.nv.shared._Z35group_norm_nhwc_fwd_one_pass_kernelI11Bf16IOFp32WLi512ELi48ELi384EEv26Group_norm_nhwc_fwd_params:
	.zero		1152


//--------------------- .nv.shared._Z35group_norm_nhwc_fwd_one_pass_kernelI11Bf16IOBf16WLi64ELi48ELi384EEv26Group_norm_nhwc_fwd_params --------------------------
	.section	.nv.shared._Z35group_norm_nhwc_fwd_one_pass_kernelI11Bf16IOBf16WLi64ELi48ELi384EEv26Group_norm_nhwc_fwd_params,"aw",@nobits
	.sectionflags	@""
	.align	8
.nv.shared._Z35group_norm_nhwc_fwd_one_pass_kernelI11Bf16IOBf16WLi64ELi48ELi384EEv26Group_norm_nhwc_fwd_params:
	.zero		1152


//--------------------- .nv.shared._Z35group_norm_nhwc_fwd_one_pass_kernelI11Bf16IOBf16WLi128ELi48ELi384EEv26Group_norm_nhwc_fwd_params --------------------------
	.section	.nv.shared._Z35group_norm_nhwc_fwd_one_pass_kernelI11Bf16IOBf16WLi128ELi48ELi384EEv26Group_norm_nhwc_fwd_params,"aw",@nobits
	.sectionflags	@""
	.align	8
.nv.shared._Z35group_norm_nhwc_fwd_one_pass_kernelI11Bf16IOBf16WLi128ELi48ELi384EEv26Group_norm_nhwc_fwd_params:
	.zero		1152


//--------------------- .nv.shared._Z35group_norm_nhwc_fwd_one_pass_kernelI11Bf16IOBf16WLi256ELi48ELi384EEv26Group_norm_nhwc_fwd_params --------------------------
	.section	.nv.shared._Z35group_norm_nhwc_fwd_one_pass_kernelI11Bf16IOBf16WLi256ELi48ELi384EEv26Group_norm_nhwc_fwd_params,"aw",@nobits
	.sectionflags	@""
	.align	8
.nv.shared._Z35group_norm_nhwc_fwd_one_pass_kernelI11Bf16IOBf16WLi256ELi48ELi384EEv26Group_norm_nhwc_fwd_params:
	.zero		1152


//--------------------- .nv.shared._Z35group_norm_nhwc_fwd_one_pass_kernelI11Bf16IOBf16WLi512ELi48ELi384EEv26Group_norm_nhwc_fwd_params --------------------------
	.section	.nv.shared._Z35group_norm_nhwc_fwd_one_pass_kernelI11Bf16IOBf16WLi512ELi48ELi384EEv26Group_norm_nhwc_fwd_params,"aw",@nobits
	.sectionflags	@""
	.align	8
.nv.shared._Z35group_norm_nhwc_fwd_one_pass_kernelI11Bf16IOBf16WLi512ELi48ELi384EEv26Group_norm_nhwc_fwd_params:
	.zero		1152


//--------------------- .nv.shared._Z35group_norm_nhwc_fwd_one_pass_kernelI11Bf16IOFp16WLi64ELi48ELi384EEv26Group_norm_nhwc_fwd_params --------------------------
	.section	.nv.shared._Z35group_norm_nhwc_fwd_one_pass_kernelI11Bf16IOFp16WLi64ELi48ELi384EEv26Group_norm_nhwc_fwd_params,"aw",@nobits
	.sectionflags	@""
	.align	8
.nv.shared._Z35group_norm_nhwc_fwd_one_pass_kernelI11Bf16IOFp16WLi64ELi48ELi384EEv26Group_norm_nhwc_fwd_params:
	.zero		1152


//--------------------- .nv.shared._Z35group_norm_nhwc_fwd_one_pass_kernelI11Bf16IOFp16WLi128ELi48ELi384EEv26Group_norm_nhwc_fwd_params --------------------------
	.section	.nv.shared._Z35group_norm_nhwc_fwd_one_pass_kernelI11Bf16IOFp16WLi128ELi48ELi384EEv26Group_norm_nhwc_fwd_params,"aw",@nobits
	.sectionflags	@""
	.align	8
.nv.shared._Z35group_norm_nhwc_fwd_one_pass_kernelI11Bf16IOFp16WLi128ELi48ELi384EEv26Group_norm_nhwc_fwd_params:
	.zero		1152


//--------------------- .nv.shared._Z35group_norm_nhwc_fwd_one_pass_kernelI11Bf16IOFp16WLi256ELi48ELi384EEv26Group_norm_nhwc_fwd_params --------------------------
	.section	.nv.shared._Z35group_norm_nhwc_fwd_one_pass_kernelI11Bf16IOFp16WLi256ELi48ELi384EEv26Group_norm_nhwc_fwd_params,"aw",@nobits
	.sectionflags	@""
	.align	8
.nv.shared._Z35group_norm_nhwc_fwd_one_pass_kernelI11Bf16IOFp16WLi256ELi48ELi384EEv26Group_norm_nhwc_fwd_params:
	.zero		1152


//--------------------- .nv.shared._Z35group_norm_nhwc_fwd_one_pass_kernelI11Bf16IOFp16WLi512ELi48ELi384EEv26Group_norm_nhwc_fwd_params --------------------------
	.section	.nv.shared._Z35group_norm_nhwc_fwd_one_pass_kernelI11Bf16IOFp16WLi512ELi48ELi384EEv26Group_norm_nhwc_fwd_params,"aw",@nobits
	.sectionflags	@""
	.align	8
.nv.shared._Z35group_norm_nhwc_fwd_one_pass_kernelI11Bf16IOFp16WLi512ELi48ELi384EEv26Group_norm_nhwc_fwd_params:
	.zero		1152


//--------------------- .nv.shared._Z35group_norm_nhwc_fwd_one_pass_kernelI11Fp16IOFp32WLi64ELi48ELi384EEv26Group_norm_nhwc_fwd_params --------------------------
	.section	.nv.shared._Z35group_norm_nhwc_fwd_one_pass_kernelI11Fp16IOFp32WLi64ELi48ELi384EEv26Group_norm_nhwc_fwd_params,"aw",@nobits
	.sectionflags	@""
	.align	8
.nv.shared._Z35group_norm_nhwc_fwd_one_pass_kernelI11Fp16IOFp32WLi64ELi48ELi384EEv26Group_norm_nhwc_fwd_params:
	.zero		1152


//--------------------- .nv.shared._Z35group_norm_nhwc_fwd_one_pass_kernelI11Fp16IOFp32WLi128ELi48ELi384EEv26Group_norm_nhwc_fwd_params --------------------------
	.section	.nv.shared._Z35group_norm_nhwc_fwd_one_pass_kernelI11Fp16IOFp32WLi128ELi48ELi384EEv26Group_norm_nhwc_fwd_params,"aw",@nobits
	.sectionflags	@""
	.align	8
.nv.shared._Z35group_norm_nhwc_fwd_one_pass_kernelI11Fp16IOFp32WLi128ELi48ELi384EEv26Group_norm_nhwc_fwd_params:
	.zero		1152


//--------------------- .nv.shared._Z35group_norm_nhwc_fwd_one_pass_kernelI11Fp16IOFp32WLi256ELi48ELi384EEv26Group_norm_nhwc_fwd_params --------------------------
	.section	.nv.shared._Z35group_norm_nhwc_fwd_one_pass_kernelI11Fp16IOFp32WLi256ELi48ELi384EEv26Group_norm_nhwc_fwd_params,"aw",@nobits
	.sectionflags	@""
	.align	8
.nv.shared._Z35group_norm_nhwc_fwd_one_pass_kernelI11Fp16IOFp32WLi256ELi48ELi384EEv26Group_norm_nhwc_fwd_params:
	.zero		1152


//--------------------- .nv.shared._Z35group_norm_nhwc_fwd_one_pass_kernelI11Fp16IOFp32WLi512ELi48ELi384EEv26Group_norm_nhwc_fwd_params --------------------------
	.section	.nv.shared._Z35group_norm_nhwc_fwd_one_pass_kernelI11Fp16IOFp32WLi512ELi48ELi384EEv26Group_norm_nhwc_fwd_params,"aw",@nobits
	.sectionflags	@""
	.align	8
.nv.shared._Z35group_norm_nhwc_fwd_one_pass_kernelI11Fp16IOFp32WLi512ELi48ELi384EEv26Group_norm_nhwc_fwd_params:
	.zero		1152


//--------------------- .nv.shared._Z35group_norm_nhwc_fwd_one_pass_kernelI11Fp16IOBf16WLi64ELi48ELi384EEv26Group_norm_nhwc_fwd_params --------------------------
	.section	.nv.shared._Z35group_norm_nhwc_fwd_one_pass_kernelI11Fp16IOBf16WLi64ELi48ELi384EEv26Group_norm_nhwc_fwd_params,"aw",@nobits
	.sectionflags	@""
	.align	8
.nv.shared._Z35group_norm_nhwc_fwd_one_pass_kernelI11Fp16IOBf16WLi64ELi48ELi384EEv26Group_norm_nhwc_fwd_params:
	.zero		1152


//--------------------- .nv.shared._Z35group_norm_nhwc_fwd_one_pass_kernelI11Fp16IOBf16WLi128ELi48ELi384EEv26Group_norm_nhwc_fwd_params --------------------------
	.section	.nv.shared._Z35group_norm_nhwc_fwd_one_pass_kernelI11Fp16IOBf16WLi128ELi48ELi384EEv26Group_norm_nhwc_fwd_params,"aw",@nobits
	.sectionflags	@""
	.align	8
.nv.shared._Z35group_norm_nhwc_fwd_one_pass_kernelI11Fp16IOBf16WLi128ELi48ELi384EEv26Group_norm_nhwc_fwd_params:
	.zero		1152


//--------------------- .nv.shared._Z35group_norm_nhwc_fwd_one_pass_kernelI11Fp16IOBf16WLi256ELi48ELi384EEv26Group_norm_nhwc_fwd_params --------------------------
	.section	.nv.shared._Z35group_norm_nhwc_fwd_one_pass_kernelI11Fp16IOBf16WLi256ELi48ELi384EEv26Group_norm_nhwc_fwd_params,"aw",@nobits
	.sectionflags	@""
	.align	8
.nv.shared._Z35group_norm_nhwc_fwd_one_pass_kernelI11Fp16IOBf16WLi256ELi48ELi384EEv26Group_norm_nhwc_fwd_params:
	.zero		1152


//--------------------- .nv.shared._Z35group_norm_nhwc_fwd_one_pass_kernelI11Fp16IOBf16WLi512ELi48ELi384EEv26Group_norm_nhwc_fwd_params --------------------------
	.section	.nv.shared._Z35group_norm_nhwc_fwd_one_pass_kernelI11Fp16IOBf16WLi512ELi48ELi384EEv26Group_norm_nhwc_fwd_params,"aw",@nobits
	.sectionflags	@""
	.align	8
.nv.shared._Z35group_norm_nhwc_fwd_one_pass_kernelI11Fp16IOBf16WLi512ELi48ELi384EEv26Group_norm_nhwc_fwd_params:
	.zero		1152


//--------------------- .nv.shared._Z35group_norm_nhwc_fwd_one_pass_kernelI11Fp16IOFp16WLi64ELi48ELi384EEv26Group_norm_nhwc_fwd_params --------------------------
	.section	.nv.shared._Z35group_norm_nhwc_fwd_one_pass_kernelI11Fp16IOFp16WLi64ELi48ELi384EEv26Group_norm_nhwc_fwd_params,"aw",@nobits
	.sectionflags	@""
	.align	8
.nv.shared._Z35group_norm_nhwc_fwd_one_pass_kernelI11Fp16IOFp16WLi64ELi48ELi384EEv26Group_norm_nhwc_fwd_params:
	.zero		1152


//--------------------- .nv.shared._Z35group_norm_nhwc_fwd_one_pass_kernelI11Fp16IOFp16WLi128ELi48ELi384EEv26Group_norm_nhwc_fwd_params --------------------------
	.section	.nv.shared._Z35group_norm_nhwc_fwd_one_pass_kernelI11Fp16IOFp16WLi128ELi48ELi384EEv26Group_norm_nhwc_fwd_params,"aw",@nobits
	.sectionflags	@""
	.align	8
.nv.shared._Z35group_norm_nhwc_fwd_one_pass_kernelI11Fp16IOFp16WLi128ELi48ELi384EEv26Group_norm_nhwc_fwd_params:
	.zero		1152


//--------------------- .nv.shared._Z35group_norm_nhwc_fwd_one_pass_kernelI11Fp16IOFp16WLi256ELi48ELi384EEv26Group_norm_nhwc_fwd_params --------------------------
	.section	.nv.shared._Z35group_norm_nhwc_fwd_one_pass_kernelI11Fp16IOFp16WLi256ELi48ELi384EEv26Group_norm_nhwc_fwd_params,"aw",@nobits
	.sectionflags	@""
	.align	8
.nv.shared._Z35group_norm_nhwc_fwd_one_pass_kernelI11Fp16IOFp16WLi256ELi48ELi384EEv26Group_norm_nhwc_fwd_params:
	.zero		1152


//--------------------- .nv.shared._Z35group_norm_nhwc_fwd_one_pass_kernelI11Fp16IOFp16WLi512ELi48ELi384EEv26Group_norm_nhwc_fwd_params --------------------------
	.section	.nv.shared._Z35group_norm_nhwc_fwd_one_pass_kernelI11Fp16IOFp16WLi512ELi48ELi384EEv26Group_norm_nhwc_fwd_params,"aw",@nobits
	.sectionflags	@""
	.align	8
.nv.shared._Z35group_norm_nhwc_fwd_one_pass_kernelI11Fp16IOFp16WLi512ELi48ELi384EEv26Group_norm_nhwc_fwd_params:
	.zero		1152


//--------------------- .nv.shared._Z35group_norm_nhwc_fwd_one_pass_kernelI11Fp32IOFp32WLi64ELi48ELi384EEv26Group_norm_nhwc_fwd_params --------------------------
	.section	.nv.shared._Z35group_norm_nhwc_fwd_one_pass_kernelI11Fp32IOFp32WLi64ELi48ELi384EEv26Group_norm_nhwc_fwd_params,"aw",@nobits
	.sectionflags	@""
	.align	8
.nv.shared._Z35group_norm_nhwc_fwd_one_pass_kernelI11Fp32IOFp32WLi64ELi48ELi384EEv26Group_norm_nhwc_fwd_params:
	.zero		1152


//--------------------- .nv.shared._Z35group_norm_nhwc_fwd_one_pass_kernelI11Fp32IOFp32WLi128ELi48ELi384EEv26Group_norm_nhwc_fwd_params --------------------------
	.section	.nv.shared._Z35group_norm_nhwc_fwd_one_pass_kernelI11Fp32IOFp32WLi128ELi48ELi384EEv26Group_norm_nhwc_fwd_params,"aw",@nobits
	.sectionflags	@""
	.align	8
.nv.shared._Z35group_norm_nhwc_fwd_one_pass_kernelI11Fp32IOFp32WLi128ELi48ELi384EEv26Group_norm_nhwc_fwd_params:
	.zero		1152


//--------------------- .nv.shared._Z35group_norm_nhwc_fwd_one_pass_kernelI11Fp32IOFp32WLi256ELi48ELi384EEv26Group_norm_nhwc_fwd_params --------------------------
	.section	.nv.shared._Z35group_norm_nhwc_fwd_one_pass_kernelI11Fp32IOFp32WLi256ELi48ELi384EEv26Group_norm_nhwc_fwd_params,"aw",@nobits
	.sectionflags	@""
	.align	8
.nv.shared._Z35group_norm_nhwc_fwd_one_pass_kernelI11Fp32IOFp32WLi256ELi48ELi384EEv26Group_norm_nhwc_fwd_params:
	.zero		1152


//--------------------- .nv.shared._Z35group_norm_nhwc_fwd_one_pass_kernelI11Fp32IOFp32WLi512ELi48ELi384EEv26Group_norm_nhwc_fwd_params --------------------------
	.section	.nv.shared._Z35group_norm_nhwc_fwd_one_pass_kernelI11Fp32IOFp32WLi512ELi48ELi384EEv26Group_norm_nhwc_fwd_params,"aw",@nobits
	.sectionflags	@""
	.align	8
.nv.shared._Z35group_norm_nhwc_fwd_one_pass_kernelI11Fp32IOFp32WLi512ELi48ELi384EEv26Group_norm_nhwc_fwd_params:
	.zero		1152


//--------------------- .nv.shared._Z35group_norm_nhwc_fwd_one_pass_kernelI11Fp32IOBf16WLi64ELi48ELi384EEv26Group_norm_nhwc_fwd_params --------------------------
	.section	.nv.shared._Z35group_norm_nhwc_fwd_one_pass_kernelI11Fp32IOBf16WLi64ELi48ELi384EEv26Group_norm_nhwc_fwd_params,"aw",@nobits
	.sectionflags	@""
	.align	8
.nv.shared._Z35group_norm_nhwc_fwd_one_pass_kernelI11Fp32IOBf16WLi64ELi48ELi384EEv26Group_norm_nhwc_fwd_params:
	.zero		1152


//--------------------- .nv.shared._Z35group_norm_nhwc_fwd_one_pass_kernelI11Fp32IOBf16WLi128ELi48ELi384EEv26Group_norm_nhwc_fwd_params --------------------------
	.section	.nv.shared._Z35group_norm_nhwc_fwd_one_pass_kernelI11Fp32IOBf16WLi128ELi48ELi384EEv26Group_norm_nhwc_fwd_params,"aw",@nobits
	.sectionflags	@""
	.align	8
.nv.shared._Z35group_norm_nhwc_fwd_one_pass_kernelI11Fp32IOBf16WLi128ELi48ELi384EEv26Group_norm_nhwc_fwd_params:
	.zero		1152


//--------------------- .nv.shared._Z35group_norm_nhwc_fwd_one_pass_kernelI11Fp32IOBf16WLi256ELi48ELi384EEv26Group_norm_nhwc_fwd_params --------------------------
	.section	.nv.shared._Z35group_norm_nhwc_fwd_one_pass_kernelI11Fp32IOBf16WLi256ELi48ELi384EEv26Group_norm_nhwc_fwd_params,"aw",@nobits
	.sectionflags	@""
	.align	8
.nv.shared._Z35group_norm_nhwc_fwd_one_pass_kernelI11Fp32IOBf16WLi256ELi48ELi384EEv26Group_norm_nhwc_fwd_params:
	.zero		1152


//--------------------- .nv.shared._Z35group_norm_nhwc_fwd_one_pass_kernelI11Fp32IOBf16WLi512ELi48ELi384EEv26Group_norm_nhwc_fwd_params --------------------------
	.section	.nv.shared._Z35group_norm_nhwc_fwd_one_pass_kernelI11Fp32IOBf16WLi512ELi48ELi384EEv26Group_norm_nhwc_fwd_params,"aw",@nobits
	.sectionflags	@""
	.align	8
.nv.shared._Z35group_norm_nhwc_fwd_one_pass_kernelI11Fp32IOBf16WLi512ELi48ELi384EEv26Group_norm_nhwc_fwd_params:
	.zero		1152


//--------------------- .nv.shared._Z35group_norm_nhwc_fwd_one_pass_kernelI11Fp32IOFp16WLi64ELi48ELi384EEv26Group_norm_nhwc_fwd_params --------------------------
	.section	.nv.shared._Z35group_norm_nhwc_fwd_one_pass_kernelI11Fp32IOFp16WLi64ELi48ELi384EEv26Group_norm_nhwc_fwd_params,"aw",@nobits
	.sectionflags	@""
	.align	8
.nv.shared._Z35group_norm_nhwc_fwd_one_pass_kernelI11Fp32IOFp16WLi64ELi48ELi384EEv26Group_norm_nhwc_fwd_params:
	.zero		1152


//--------------------- .nv.shared._Z35group_norm_nhwc_fwd_one_pass_kernelI11Fp32IOFp16WLi128ELi48ELi384EEv26Group_norm_nhwc_fwd_params --------------------------
	.section	.nv.shared._Z35group_norm_nhwc_fwd_one_pass_kernelI11Fp32IOFp16WLi128ELi48ELi384EEv26Group_norm_nhwc_fwd_params,"aw",@nobits
	.sectionflags	@""
	.align	8
.nv.shared._Z35group_norm_nhwc_fwd_one_pass_kernelI11Fp32IOFp16WLi128ELi48ELi384EEv26Group_norm_nhwc_fwd_params:
	.zero		1152


//--------------------- .nv.shared._Z35group_norm_nhwc_fwd_one_pass_kernelI11Fp32IOFp16WLi256ELi48ELi384EEv26Group_norm_nhwc_fwd_params --------------------------
	.section	.nv.shared._Z35group_norm_nhwc_fwd_one_pass_kernelI11Fp32IOFp16WLi256ELi48ELi384EEv26Group_norm_nhwc_fwd_params,"aw",@nobits
	.sectionflags	@""
	.align	8
.nv.shared._Z35group_norm_nhwc_fwd_one_pass_kernelI11Fp32IOFp16WLi256ELi48ELi384EEv26Group_norm_nhwc_fwd_params:
	.zero		1152


//--------------------- .nv.shared._Z35group_norm_nhwc_fwd_one_pass_kernelI11Fp32IOFp16WLi512ELi48ELi384EEv26Group_norm_nhwc_fwd_params --------------------------
	.section	.nv.shared._Z35group_norm_nhwc_fwd_one_pass_kernelI11Fp32IOFp16WLi512ELi48ELi384EEv26Group_norm_nhwc_fwd_params,"aw",@nobits
	.sectionflags	@""
	.align	8
.nv.shared._Z35group_norm_nhwc_fwd_one_pass_kernelI11Fp32IOFp16WLi512ELi48ELi384EEv26Group_norm_nhwc_fwd_params:
	.zero		1152


//--------------------- .nv.constant0._ZN3cub18CUB_300001_SM_10006detail11EmptyKernelIvEEvv --------------------------
	.section	.nv.constant0._ZN3cub18CUB_300001_SM_10006detail11EmptyKernelIvEEvv,"a",@progbits
	.sectionflags	@""
	.align	4
.nv.constant0._ZN3cub18CUB_300001_SM_10006detail11EmptyKernelIvEEvv:
	.zero		896


//--------------------- .nv.constant0._Z35group_norm_nhwc_bwd_one_pass_kernelI11Bf16IOFp32WLi64ELi48ELi384EEv26Group_norm_nhwc_bwd_params --------------------------
	.section	.nv.constant0._Z35group_norm_nhwc_bwd_one_pass_kernelI11Bf16IOFp32WLi64ELi48ELi384EEv26Group_norm_nhwc_bwd_params,"a",@progbits
	.sectionflags	@""
	.align	4
.nv.constant0._Z35group_norm_nhwc_bwd_one_pass_kernelI11Bf16IOFp32WLi64ELi48ELi384EEv26Group_norm_nhwc_bwd_params:
	.zero		1080


//--------------------- .nv.constant0._Z35group_norm_nhwc_bwd_one_pass_kernelI11Bf16IOFp32WLi128ELi48ELi384EEv26Group_norm_nhwc_bwd_params --------------------------
	.section	.nv.constant0._Z35group_norm_nhwc_bwd_one_pass_kernelI11Bf16IOFp32WLi128ELi48ELi384EEv26Group_norm_nhwc_bwd_params,"a",@progbits
	.sectionflags	@""
	.align	4
.nv.constant0._Z35group_norm_nhwc_bwd_one_pass_kernelI11Bf16IOFp32WLi128ELi48ELi384EEv26Group_norm_nhwc_bwd_params:
	.zero		1080


//--------------------- .nv.constant0._Z35group_norm_nhwc_bwd_one_pass_kernelI11Bf16IOFp32WLi256ELi48ELi384EEv26Group_norm_nhwc_bwd_params --------------------------
	.section	.nv.constant0._Z35group_norm_nhwc_bwd_one_pass_kernelI11Bf16IOFp32WLi256ELi48ELi384EEv26Group_norm_nhwc_bwd_params,"a",@progbits
	.sectionflags	@""
	.align	4
.nv.constant0._Z35group_norm_nhwc_bwd_one_pass_kernelI11Bf16IOFp32WLi256ELi48ELi384EEv26Group_norm_nhwc_bwd_params:
	.zero		1080


//--------------------- .nv.constant0._Z35group_norm_nhwc_bwd_one_pass_kernelI11Bf16IOFp32WLi512ELi48ELi384EEv26Group_norm_nhwc_bwd_params --------------------------
	.section	.nv.constant0._Z35group_norm_nhwc_bwd_one_pass_kernelI11Bf16IOFp32WLi512ELi48ELi384EEv26Group_norm_nhwc_bwd_params,"a",@progbits
	.sectionflags	@""
	.align	4
.nv.constant0._Z35group_norm_nhwc_bwd_one_pass_kernelI11Bf16IOFp32WLi512ELi48ELi384EEv26Group_norm_nhwc_bwd_params:
	.zero		1080


//--------------------- .nv.constant0._Z35group_norm_nhwc_bwd_one_pass_kernelI11Bf16IOBf16WLi64ELi48ELi384EEv26Group_norm_nhwc_bwd_params --------------------------
	.section	.nv.constant0._Z35group_norm_nhwc_bwd_one_pass_kernelI11Bf16IOBf16WLi64ELi48ELi384EEv26Group_norm_nhwc_bwd_params,"a",@progbits
	.sectionflags	@""
	.align	4
.nv.constant0._Z35group_norm_nhwc_bwd_one_pass_kernelI11Bf16IOBf16WLi64ELi48ELi384EEv26Group_norm_nhwc_bwd_params:
	.zero		1080


//--------------------- .nv.constant0._Z35group_norm_nhwc_bwd_one_pass_kernelI11Bf16IOBf16WLi128ELi48ELi384EEv26Group_norm_nhwc_bwd_params --------------------------
	.section	.nv.constant0._Z35group_norm_nhwc_bwd_one_pass_kernelI11Bf16IOBf16WLi128ELi48ELi384EEv26Group_norm_nhwc_bwd_params,"a",@progbits
	.sectionflags	@""
	.align	4
.nv.constant0._Z35group_norm_nhwc_bwd_one_pass_kernelI11Bf16IOBf16WLi128ELi48ELi384EEv26Group_norm_nhwc_bwd_params:
	.zero		1080


//--------------------- .nv.constant0._Z35group_norm_nhwc_bwd_one_pass_kernelI11Bf16IOBf16WLi256ELi48ELi384EEv26Group_norm_nhwc_bwd_params --------------------------
	.section	.nv.constant0._Z35group_norm_nhwc_bwd_one_pass_kernelI11Bf16IOBf16WLi256ELi48ELi384EEv26Group_norm_nhwc_bwd_params,"a",@progbits
	.sectionflags	@""
	.align	4
.nv.constant0._Z35group_norm_nhwc_bwd_one_pass_kernelI11Bf16IOBf16WLi256ELi48ELi384EEv26Group_norm_nhwc_bwd_params:
	.zero		1080


//--------------------- .nv.constant0._Z35group_norm_nhwc_bwd_one_pass_kernelI11Bf16IOBf16WLi512ELi48ELi384EEv26Group_norm_nhwc_bwd_params --------------------------
	.section	.nv.constant0._Z35group_norm_nhwc_bwd_one_pass_kernelI11Bf16IOBf16WLi512ELi48ELi384EEv26Group_norm_nhwc_bwd_params,"a",@progbits
	.sectionflags	@""
	.align	4
.nv.constant0._Z35group_norm_nhwc_bwd_one_pass_kernelI11Bf16IOBf16WLi512ELi48ELi384EEv26Group_norm_nhwc_bwd_params:
	.zero		1080


//--------------------- .nv.constant0._Z35group_norm_nhwc_bwd_one_pass_kernelI11Bf16IOFp16WLi64ELi48ELi384EEv26Group_norm_nhwc_bwd_params --------------------------
	.section	.nv.constant0._Z35group_norm_nhwc_bwd_one_pass_kernelI11Bf16IOFp16WLi64ELi48ELi384EEv26Group_norm_nhwc_bwd_params,"a",@progbits
	.sectionflags	@""
	.align	4
.nv.constant0._Z35group_norm_nhwc_bwd_one_pass_kernelI11Bf16IOFp16WLi64ELi48ELi384EEv26Group_norm_nhwc_bwd_params:
	.zero		1080


//--------------------- .nv.constant0._Z35group_norm_nhwc_bwd_one_pass_kernelI11Bf16IOFp16WLi128ELi48ELi384EEv26Group_norm_nhwc_bwd_params --------------------------
	.section	.nv.constant0._Z35group_norm_nhwc_bwd_one_pass_kernelI11Bf16IOFp16WLi128ELi48ELi384EEv26Group_norm_nhwc_bwd_params,"a",@progbits
	.sectionflags	@""
	.align	4
.nv.constant0._Z35group_norm_nhwc_bwd_one_pass_kernelI11Bf16IOFp16WLi128ELi48ELi384EEv26Group_norm_nhwc_bwd_params:
	.zero		1080


//--------------------- .nv.constant0._Z35group_norm_nhwc_bwd_one_pass_kernelI11Bf16IOFp16WLi256ELi48ELi384EEv26Group_norm_nhwc_bwd_params --------------------------
	.section	.nv.constant0._Z35group_norm_nhwc_bwd_one_pass_kernelI11Bf16IOFp16WLi256ELi48ELi384EEv26Group_norm_nhwc_bwd_params,"a",@progbits
	.sectionflags	@""
	.align	4
.nv.constant0._Z35group_norm_nhwc_bwd_one_pass_kernelI11Bf16IOFp16WLi256ELi48ELi384EEv26Group_norm_nhwc_bwd_params:
	.zero		1080


//--------------------- .nv.constant0._Z35group_norm_nhwc_bwd_one_pass_kernelI11Bf16IOFp16WLi512ELi48ELi384EEv26Group_norm_nhwc_bwd_params --------------------------
	.section	.nv.constant0._Z35group_norm_nhwc_bwd_one_pass_kernelI11Bf16IOFp16WLi512ELi48ELi384EEv26Group_norm_nhwc_bwd_params,"a",@progbits
	.sectionflags	@""
	.align	4
.nv.constant0._Z35group_norm_nhwc_bwd_one_pass_kernelI11Bf16IOFp16WLi512ELi48ELi384EEv26Group_norm_nhwc_bwd_params:
	.zero		1080


//--------------------- .nv.constant0._Z35group_norm_nhwc_bwd_one_pass_kernelI11Fp16IOFp32WLi64ELi48ELi384EEv26Group_norm_nhwc_bwd_params --------------------------
	.section	.nv.constant0._Z35group_norm_nhwc_bwd_one_pass_kernelI11Fp16IOFp32WLi64ELi48ELi384EEv26Group_norm_nhwc_bwd_params,"a",@progbits
	.sectionflags	@""
	.align	4
.nv.constant0._Z35group_norm_nhwc_bwd_one_pass_kernelI11Fp16IOFp32WLi64ELi48ELi384EEv26Group_norm_nhwc_bwd_params:
	.zero		1080


//--------------------- .nv.constant0._Z35group_norm_nhwc_bwd_one_pass_kernelI11Fp16IOFp32WLi128ELi48ELi384EEv26Group_norm_nhwc_bwd_params --------------------------
	.section	.nv.constant0._Z35group_norm_nhwc_bwd_one_pass_kernelI11Fp16IOFp32WLi128ELi48ELi384EEv26Group_norm_nhwc_bwd_params,"a",@progbits
	.sectionflags	@""
	.align	4
.nv.constant0._Z35group_norm_nhwc_bwd_one_pass_kernelI11Fp16IOFp32WLi128ELi48ELi384EEv26Group_norm_nhwc_bwd_params:
	.zero		1080


//--------------------- .nv.constant0._Z35group_norm_nhwc_bwd_one_pass_kernelI11Fp16IOFp32WLi256ELi48ELi384EEv26Group_norm_nhwc_bwd_params --------------------------
	.section	.nv.constant0._Z35group_norm_nhwc_bwd_one_pass_kernelI11Fp16IOFp32WLi256ELi48ELi384EEv26Group_norm_nhwc_bwd_params,"a",@progbits
	.sectionflags	@""
	.align	4
.nv.constant0._Z35group_norm_nhwc_bwd_one_pass_kernelI11Fp16IOFp32WLi256ELi48ELi384EEv26Group_norm_nhwc_bwd_params:
	.zero		1080


//--------------------- .nv.constant0._Z35group_norm_nhwc_bwd_one_pass_kernelI11Fp16IOFp32WLi512ELi48ELi384EEv26Group_norm_nhwc_bwd_params --------------------------
	.section	.nv.constant0._Z35group_norm_nhwc_bwd_one_pass_kernelI11Fp16IOFp32WLi512ELi48ELi384EEv26Group_norm_nhwc_bwd_params,"a",@progbits
	.sectionflags	@""
	.align	4
.nv.constant0._Z35group_norm_nhwc_bwd_one_pass_kernelI11Fp16IOFp32WLi512ELi48ELi384EEv26Group_norm_nhwc_bwd_params:
	.zero		1080


//--------------------- .nv.constant0._Z35group_norm_nhwc_bwd_one_pass_kernelI11Fp16IOBf16WLi64ELi48ELi384EEv26Group_norm_nhwc_bwd_params --------------------------
	.section	.nv.constant0._Z35group_norm_nhwc_bwd_one_pass_kernelI11Fp16IOBf16WLi64ELi48ELi384EEv26Group_norm_nhwc_bwd_params,"a",@progbits
	.sectionflags	@""
	.align	4
.nv.constant0._Z35group_norm_nhwc_bwd_one_pass_kernelI11Fp16IOBf16WLi64ELi48ELi384EEv26Group_norm_nhwc_bwd_params:
	.zero		1080


//--------------------- .nv.constant0._Z35group_norm_nhwc_bwd_one_pass_kernelI11Fp16IOBf16WLi128ELi48ELi384EEv26Group_norm_nhwc_bwd_params --------------------------
	.section	.nv.constant0._Z35group_norm_nhwc_bwd_one_pass_kernelI11Fp16IOBf16WLi128ELi48ELi384EEv26Group_norm_nhwc_bwd_params,"a",@progbits
	.sectionflags	@""
	.align	4
.nv.constant0._Z35group_norm_nhwc_bwd_one_pass_kernelI11Fp16IOBf16WLi128ELi48ELi384EEv26Group_norm_nhwc_bwd_params:
	.zero		1080


//--------------------- .nv.constant0._Z35group_norm_nhwc_bwd_one_pass_kernelI11Fp16IOBf16WLi256ELi48ELi384EEv26Group_norm_nhwc_bwd_params --------------------------
	.section	.nv.constant0._Z35group_norm_nhwc_bwd_one_pass_kernelI11Fp16IOBf16WLi256ELi48ELi384EEv26Group_norm_nhwc_bwd_params,"a",@progbits
	.sectionflags	@""
	.align	4
.nv.constant0._Z35group_norm_nhwc_bwd_one_pass_kernelI11Fp16IOBf16WLi256ELi48ELi384EEv26Group_norm_nhwc_bwd_params:
	.zero		1080


//--------------------- .nv.constant0._Z35group_norm_nhwc_bwd_one_pass_kernelI11Fp16IOBf16WLi512ELi48ELi384EEv26Group_norm_nhwc_bwd_params --------------------------
	.section	.nv.constant0._Z35group_norm_nhwc_bwd_one_pass_kernelI11Fp16IOBf16WLi512ELi48ELi384EEv26Group_norm_nhwc_bwd_params,"a",@progbits
	.sectionflags	@""
	.align	4
.nv.constant0._Z35group_norm_nhwc_bwd_one_pass_kernelI11Fp16IOBf16WLi512ELi48ELi384EEv26Group_norm_nhwc_bwd_params:
	.zero		1080


//--------------------- .nv.constant0._Z35group_norm_nhwc_bwd_one_pass_kernelI11Fp16IOFp16WLi64ELi48ELi384EEv26Group_norm_nhwc_bwd_params --------------------------
	.section	.nv.constant0._Z35group_norm_nhwc_bwd_one_pass_kernelI11Fp16IOFp16WLi64ELi48ELi384EEv26Group_norm_nhwc_bwd_params,"a",@progbits
	.sectionflags	@""
	.align	4
.nv.constant0._Z35group_norm_nhwc_bwd_one_pass_kernelI11Fp16IOFp16WLi64ELi48ELi384EEv26Group_norm_nhwc_bwd_params:
	.zero		1080


//--------------------- .nv.constant0._Z35group_norm_nhwc_bwd_one_pass_kernelI11Fp16IOFp16WLi128ELi48ELi384EEv26Group_norm_nhwc_bwd_params --------------------------
	.section	.nv.constant0._Z35group_norm_nhwc_bwd_one_pass_kernelI11Fp16IOFp16WLi128ELi48ELi384EEv26Group_norm_nhwc_bwd_params,"a",@progbits
	.sectionflags	@""
	.align	4
.nv.constant0._Z35group_norm_nhwc_bwd_one_pass_kernelI11Fp16IOFp16WLi128ELi48ELi384EEv26Group_norm_nhwc_bwd_params:
	.zero		1080


//--------------------- .nv.constant0._Z35group_norm_nhwc_bwd_one_pass_kernelI11Fp16IOFp16WLi256ELi48ELi384EEv26Group_norm_nhwc_bwd_params --------------------------
	.section	.nv.constant0._Z35group_norm_nhwc_bwd_one_pass_kernelI11Fp16IOFp16WLi256ELi48ELi384EEv26Group_norm_nhwc_bwd_params,"a",@progbits
	.sectionflags	@""
	.align	4
.nv.constant0._Z35group_norm_nhwc_bwd_one_pass_kernelI11Fp16IOFp16WLi256ELi48ELi384EEv26Group_norm_nhwc_bwd_params:
	.zero		1080


//--------------------- .nv.constant0._Z35group_norm_nhwc_bwd_one_pass_kernelI11Fp16IOFp16WLi512ELi48ELi384EEv26Group_norm_nhwc_bwd_params --------------------------
	.section	.nv.constant0._Z35group_norm_nhwc_bwd_one_pass_kernelI11Fp16IOFp16WLi512ELi48ELi384EEv26Group_norm_nhwc_bwd_params,"a",@progbits
	.sectionflags	@""
	.align	4
.nv.constant0._Z35group_norm_nhwc_bwd_one_pass_kernelI11Fp16IOFp16WLi512ELi48ELi384EEv26Group_norm_nhwc_bwd_params:
	.zero		1080


//--------------------- .nv.constant0._Z35group_norm_nhwc_bwd_one_pass_kernelI11Fp32IOFp32WLi64ELi48ELi384EEv26Group_norm_nhwc_bwd_params --------------------------
	.section	.nv.constant0._Z35group_norm_nhwc_bwd_one_pass_kernelI11Fp32IOFp32WLi64ELi48ELi384EEv26Group_norm_nhwc_bwd_params,"a",@progbits
	.sectionflags	@""
	.align	4
.nv.constant0._Z35group_norm_nhwc_bwd_one_pass_kernelI11Fp32IOFp32WLi64ELi48ELi384EEv26Group_norm_nhwc_bwd_params:
	.zero		1080


//--------------------- .nv.constant0._Z35group_norm_nhwc_bwd_one_pass_kernelI11Fp32IOFp32WLi128ELi48ELi384EEv26Group_norm_nhwc_bwd_params --------------------------
	.section	.nv.constant0._Z35group_norm_nhwc_bwd_one_pass_kernelI11Fp32IOFp32WLi128ELi48ELi384EEv26Group_norm_nhwc_bwd_params,"a",@progbits
	.sectionflags	@""
	.align	4
.nv.constant0._Z35group_norm_nhwc_bwd_one_pass_kernelI11Fp32IOFp32WLi128ELi48ELi384EEv26Group_norm_nhwc_bwd_params:
	.zero		1080


//--------------------- .nv.constant0._Z35group_norm_nhwc_bwd_one_pass_kernelI11Fp32IOFp32WLi256ELi48ELi384EEv26Group_norm_nhwc_bwd_params --------------------------
	.section	.nv.constant0._Z35group_norm_nhwc_bwd_one_pass_kernelI11Fp32IOFp32WLi256ELi48ELi384EEv26Group_norm_nhwc_bwd_params,"a",@progbits
	.sectionflags	@""
	.align	4
.nv.constant0._Z35group_norm_nhwc_bwd_one_pass_kernelI11Fp32IOFp32WLi256ELi48ELi384EEv26Group_norm_nhwc_bwd_params:
	.zero		1080


//--------------------- .nv.constant0._Z35group_norm_nhwc_bwd_one_pass_kernelI11Fp32IOFp32WLi512ELi48ELi384EEv26Group_norm_nhwc_bwd_params --------------------------
	.section	.nv.constant0._Z35group_norm_nhwc_bwd_one_pass_kernelI11Fp32IOFp32WLi512ELi48ELi384EEv26Group_norm_nhwc_bwd_params,"a",@progbits
	.sectionflags	@""
	.align	4
.nv.constant0._Z35group_norm_nhwc_bwd_one_pass_kernelI11Fp32IOFp32WLi512ELi48ELi384EEv26Group_norm_nhwc_bwd_params:
	.zero		1080


//--------------------- .nv.constant0._Z35group_norm_nhwc_bwd_one_pass_kernelI11Fp32IOBf16WLi64ELi48ELi384EEv26Group_norm_nhwc_bwd_params --------------------------
	.section	.nv.constant0._Z35group_norm_nhwc_bwd_one_pass_kernelI11Fp32IOBf16WLi64ELi48ELi384EEv26Group_norm_nhwc_bwd_params,"a",@progbits
	.sectionflags	@""
	.align	4
.nv.constant0._Z35group_norm_nhwc_bwd_one_pass_kernelI11Fp32IOBf16WLi64ELi48ELi384EEv26Group_norm_nhwc_bwd_params:
	.zero		1080


//--------------------- .nv.constant0._Z35group_norm_nhwc_bwd_one_pass_kernelI11Fp32IOBf16WLi128ELi48ELi384EEv26Group_norm_nhwc_bwd_params --------------------------
	.section	.nv.constant0._Z35group_norm_nhwc_bwd_one_pass_kernelI11Fp32IOBf16WLi128ELi48ELi384EEv26Group_norm_nhwc_bwd_params,"a",@progbits
	.sectionflags	@""
	.align	4
.nv.constant0._Z35group_norm_nhwc_bwd_one_pass_kernelI11Fp32IOBf16WLi128ELi48ELi384EEv26Group_norm_nhwc_bwd_params:
	.zero		1080


//--------------------- .nv.constant0._Z35group_norm_nhwc_bwd_one_pass_kernelI11Fp32IOBf16WLi256ELi48ELi384EEv26Group_norm_nhwc_bwd_params --------------------------
	.section	.nv.constant0._Z35group_norm_nhwc_bwd_one_pass_kernelI11Fp32IOBf16WLi256ELi48ELi384EEv26Group_norm_nhwc_bwd_params,"a",@progbits
	.sectionflags	@""
	.align	4
.nv.constant0._Z35group_norm_nhwc_bwd_one_pass_kernelI11Fp32IOBf16WLi256ELi48ELi384EEv26Group_norm_nhwc_bwd_params:
	.zero		1080


//--------------------- .nv.constant0._Z35group_norm_nhwc_bwd_one_pass_kernelI11Fp32IOBf16WLi512ELi48ELi384EEv26Group_norm_nhwc_bwd_params --------------------------
	.section	.nv.constant0._Z35group_norm_nhwc_bwd_one_pass_kernelI11Fp32IOBf16WLi512ELi48ELi384EEv26Group_norm_nhwc_bwd_params,"a",@progbits
	.sectionflags	@""
	.align	4
.nv.constant0._Z35group_norm_nhwc_bwd_one_pass_kernelI11Fp32IOBf16WLi512ELi48ELi384EEv26Group_norm_nhwc_bwd_params:
	.zero		1080


//--------------------- .nv.constant0._Z35group_norm_nhwc_bwd_one_pass_kernelI11Fp32IOFp16WLi64ELi48ELi384EEv26Group_norm_nhwc_bwd_params --------------------------
	.section	.nv.constant0._Z35group_norm_nhwc_bwd_one_pass_kernelI11Fp32IOFp16WLi64ELi48ELi384EEv26Group_norm_nhwc_bwd_params,"a",@progbits
	.sectionflags	@""
	.align	4
.nv.constant0._Z35group_norm_nhwc_bwd_one_pass_kernelI11Fp32IOFp16WLi64ELi48ELi384EEv26Group_norm_nhwc_bwd_params:
	.zero		1080


//--------------------- .nv.constant0._Z35group_norm_nhwc_bwd_one_pass_kernelI11Fp32IOFp16WLi128ELi48ELi384EEv26Group_norm_nhwc_bwd_params --------------------------
	.section	.nv.constant0._Z35group_norm_nhwc_bwd_one_pass_kernelI11Fp32IOFp16WLi128ELi48ELi384EEv26Group_norm_nhwc_bwd_params,"a",@progbits
	.sectionflags	@""
	.align	4
.nv.constant0._Z35group_norm_nhwc_bwd_one_pass_kernelI11Fp32IOFp16WLi128ELi48ELi384EEv26Group_norm_nhwc_bwd_params:
	.zero		1080


//--------------------- .nv.constant0._Z35group_norm_nhwc_bwd_one_pass_kernelI11Fp32IOFp16WLi256ELi48ELi384EEv26Group_norm_nhwc_bwd_params --------------------------
	.section	.nv.constant0._Z35group_norm_nhwc_bwd_one_pass_kernelI11Fp32IOFp16WLi256ELi48ELi384EEv26Group_norm_nhwc_bwd_params,"a",@progbits
	.sectionflags	@""
	.align	4
.nv.constant0._Z35group_norm_nhwc_bwd_one_pass_kernelI11Fp32IOFp16WLi256ELi48ELi384EEv26Group_norm_nhwc_bwd_params:
	.zero		1080


//--------------------- .nv.constant0._Z35group_norm_nhwc_bwd_one_pass_kernelI11Fp32IOFp16WLi512ELi48ELi384EEv26Group_norm_nhwc_bwd_params --------------------------
	.section	.nv.constant0._Z35group_norm_nhwc_bwd_one_pass_kernelI11Fp32IOFp16WLi512ELi48ELi384EEv26Group_norm_nhwc_bwd_params,"a",@progbits
	.sectionflags	@""
	.align	4
.nv.constant0._Z35group_norm_nhwc_bwd_one_pass_kernelI11Fp32IOFp16WLi512ELi48ELi384EEv26Group_norm_nhwc_bwd_params:
	.zero		1080


//--------------------- .nv.constant0._Z35group_norm_nhwc_fwd_one_pass_kernelI11Bf16IOFp32WLi64ELi48ELi384EEv26Group_norm_nhwc_fwd_params --------------------------
	.section	.nv.constant0._Z35group_norm_nhwc_fwd_one_pass_kernelI11Bf16IOFp32WLi64ELi48ELi384EEv26Group_norm_nhwc_fwd_params,"a",@progbits
	.sectionflags	@""
	.align	4
.nv.constant0._Z35group_norm_nhwc_fwd_one_pass_kernelI11Bf16IOFp32WLi64ELi48ELi384EEv26Group_norm_nhwc_fwd_params:
	.zero		1056


//--------------------- .nv.constant0._Z35group_norm_nhwc_fwd_one_pass_kernelI11Bf16IOFp32WLi128ELi48ELi384EEv26Group_norm_nhwc_fwd_params --------------------------
	.section	.nv.constant0._Z35group_norm_nhwc_fwd_one_pass_kernelI11Bf16IOFp32WLi128ELi48ELi384EEv26Group_norm_nhwc_fwd_params,"a",@progbits
	.sectionflags	@""
	.align	4
.nv.constant0._Z35group_norm_nhwc_fwd_one_pass_kernelI11Bf16IOFp32WLi128ELi48ELi384EEv26Group_norm_nhwc_fwd_params:
	.zero		1056


//--------------------- .nv.constant0._Z35group_norm_nhwc_fwd_one_pass_kernelI11Bf16IOFp32WLi256ELi48ELi384EEv26Group_norm_nhwc_fwd_params --------------------------
	.section	.nv.constant0._Z35group_norm_nhwc_fwd_one_pass_kernelI11Bf16IOFp32WLi256ELi48ELi384EEv26Group_norm_nhwc_fwd_params,"a",@progbits
	.sectionflags	@""
	.align	4
.nv.constant0._Z35group_norm_nhwc_fwd_one_pass_kernelI11Bf16IOFp32WLi256ELi48ELi384EEv26Group_norm_nhwc_fwd_params:
	.zero		1056


//--------------------- .nv.constant0._Z35group_norm_nhwc_fwd_one_pass_kernelI11Bf16IOFp32WLi512ELi48ELi384EEv26Group_norm_nhwc_fwd_params --------------------------
	.section	.nv.constant0._Z35group_norm_nhwc_fwd_one_pass_kernelI11Bf16IOFp32WLi512ELi48ELi384EEv26Group_norm_nhwc_fwd_params,"a",@progbits
	.sectionflags	@""
	.align	4
.nv.constant0._Z35group_norm_nhwc_fwd_one_pass_kernelI11Bf16IOFp32WLi512ELi48ELi384EEv26Group_norm_nhwc_fwd_params:
	.zero		1056


//--------------------- .nv.constant0._Z35group_norm_nhwc_fwd_one_pass_kernelI11Bf16IOBf16WLi64ELi48ELi384EEv26Group_norm_nhwc_fwd_params --------------------------
	.section	.nv.constant0._Z35group_norm_nhwc_fwd_one_pass_kernelI11Bf16IOBf16WLi64ELi48ELi384EEv26Group_norm_nhwc_fwd_params,"a",@progbits
	.sectionflags	@""
	.align	4
.nv.constant0._Z35group_norm_nhwc_fwd_one_pass_kernelI11Bf16IOBf16WLi64ELi48ELi384EEv26Group_norm_nhwc_fwd_params:
	.zero		1056


//--------------------- .nv.constant0._Z35group_norm_nhwc_fwd_one_pass_kernelI11Bf16IOBf16WLi128ELi48ELi384EEv26Group_norm_nhwc_fwd_params --------------------------
	.section	.nv.constant0._Z35group_norm_nhwc_fwd_one_pass_kernelI11Bf16IOBf16WLi128ELi48ELi384EEv26Group_norm_nhwc_fwd_params,"a",@progbits
	.sectionflags	@""
	.align	4
.nv.constant0._Z35group_norm_nhwc_fwd_one_pass_kernelI11Bf16IOBf16WLi128ELi48ELi384EEv26Group_norm_nhwc_fwd_params:
	.zero		1056


//--------------------- .nv.constant0._Z35group_norm_nhwc_fwd_one_pass_kernelI11Bf16IOBf16WLi256ELi48ELi384EEv26Group_norm_nhwc_fwd_params --------------------------
	.section	.nv.constant0._Z35group_norm_nhwc_fwd_one_pass_kernelI11Bf16IOBf16WLi256ELi48ELi384EEv26Group_norm_nhwc_fwd_params,"a",@progbits
	.sectionflags	@""
	.align	4
.nv.constant0._Z35group_norm_nhwc_fwd_one_pass_kernelI11Bf16IOBf16WLi256ELi48ELi384EEv26Group_norm_nhwc_fwd_params:
	.zero		1056


//--------------------- .nv.constant0._Z35group_norm_nhwc_fwd_one_pass_kernelI11Bf16IOBf16WLi512ELi48ELi384EEv26Group_norm_nhwc_fwd_params --------------------------
	.section	.nv.constant0._Z35group_norm_nhwc_fwd_one_pass_kernelI11Bf16IOBf16WLi512ELi48ELi384EEv26Group_norm_nhwc_fwd_params,"a",@progbits
	.sectionflags	@""
	.align	4
.nv.constant0._Z35group_norm_nhwc_fwd_one_pass_kernelI11Bf16IOBf16WLi512ELi48ELi384EEv26Group_norm_nhwc_fwd_params:
	.zero		1056


//--------------------- .nv.constant0._Z35group_norm_nhwc_fwd_one_pass_kernelI11Bf16IOFp16WLi64ELi48ELi384EEv26Group_norm_nhwc_fwd_params --------------------------
	.section	.nv.constant0._Z35group_norm_nhwc_fwd_one_pass_kernelI11Bf16IOFp16WLi64ELi48ELi384EEv26Group_norm_nhwc_fwd_params,"a",@progbits
	.sectionflags	@""
	.align	4
.nv.constant0._Z35group_norm_nhwc_fwd_one_pass_kernelI11Bf16IOFp16WLi64ELi48ELi384EEv26Group_norm_nhwc_fwd_params:
	.zero		1056


//--------------------- .nv.constant0._Z35group_norm_nhwc_fwd_one_pass_kernelI11Bf16IOFp16WLi128ELi48ELi384EEv26Group_norm_nhwc_fwd_params --------------------------
	.section	.nv.constant0._Z35group_norm_nhwc_fwd_one_pass_kernelI11Bf16IOFp16WLi128ELi48ELi384EEv26Group_norm_nhwc_fwd_params,"a",@progbits
	.sectionflags	@""
	.align	4
.nv.constant0._Z35group_norm_nhwc_fwd_one_pass_kernelI11Bf16IOFp16WLi128ELi48ELi384EEv26Group_norm_nhwc_fwd_params:
	.zero		1056


//--------------------- .nv.constant0._Z35group_norm_nhwc_fwd_one_pass_kernelI11Bf16IOFp16WLi256ELi48ELi384EEv26Group_norm_nhwc_fwd_params --------------------------
	.section	.nv.constant0._Z35group_norm_nhwc_fwd_one_pass_kernelI11Bf16IOFp16WLi256ELi48ELi384EEv26Group_norm_nhwc_fwd_params,"a",@progbits
	.sectionflags	@""
	.align	4
.nv.constant0._Z35group_norm_nhwc_fwd_one_pass_kernelI11Bf16IOFp16WLi256ELi48ELi384EEv26Group_norm_nhwc_fwd_params:
	.zero		1056


//--------------------- .nv.constant0._Z35group_norm_nhwc_fwd_one_pass_kernelI11Bf16IOFp16WLi512ELi48ELi384EEv26Group_norm_nhwc_fwd_params --------------------------
	.section	.nv.constant0._Z35group_norm_nhwc_fwd_one_pass_kernelI11Bf16IOFp16WLi512ELi48ELi384EEv26Group_norm_nhwc_fwd_params,"a",@progbits
	.sectionflags	@""
	.align	4
.nv.constant0._Z35group_norm_nhwc_fwd_one_pass_kernelI11Bf16IOFp16WLi512ELi48ELi384EEv26Group_norm_nhwc_fwd_params:
	.zero		1056


//--------------------- .nv.constant0._Z35group_norm_nhwc_fwd_one_pass_kernelI11Fp16IOFp32WLi64ELi48ELi384EEv26Group_norm_nhwc_fwd_params --------------------------
	.section	.nv.constant0._Z35group_norm_nhwc_fwd_one_pass_kernelI11Fp16IOFp32WLi64ELi48ELi384EEv26Group_norm_nhwc_fwd_params,"a",@progbits
	.sectionflags	@""
	.align	4
.nv.constant0._Z35group_norm_nhwc_fwd_one_pass_kernelI11Fp16IOFp32WLi64ELi48ELi384EEv26Group_norm_nhwc_fwd_params:
	.zero		1056


//--------------------- .nv.constant0._Z35group_norm_nhwc_fwd_one_pass_kernelI11Fp16IOFp32WLi128ELi48ELi384EEv26Group_norm_nhwc_fwd_params --------------------------
	.section	.nv.constant0._Z35group_norm_nhwc_fwd_one_pass_kernelI11Fp16IOFp32WLi128ELi48ELi384EEv26Group_norm_nhwc_fwd_params,"a",@progbits
	.sectionflags	@""
	.align	4
.nv.constant0._Z35group_norm_nhwc_fwd_one_pass_kernelI11Fp16IOFp32WLi128ELi48ELi384EEv26Group_norm_nhwc_fwd_params:
	.zero		1056


//--------------------- .nv.constant0._Z35group_norm_nhwc_fwd_one_pass_kernelI11Fp16IOFp32WLi256ELi48ELi384EEv26Group_norm_nhwc_fwd_params --------------------------
	.section	.nv.constant0._Z35group_norm_nhwc_fwd_one_pass_kernelI11Fp16IOFp32WLi256ELi48ELi384EEv26Group_norm_nhwc_fwd_params,"a",@progbits
	.sectionflags	@""
	.align	4
.nv.constant0._Z35group_norm_nhwc_fwd_one_pass_kernelI11Fp16IOFp32WLi256ELi48ELi384EEv26Group_norm_nhwc_fwd_params:
	.zero		1056


//--------------------- .nv.constant0._Z35group_norm_nhwc_fwd_one_pass_kernelI11Fp16IOFp32WLi512ELi48ELi384EEv26Group_norm_nhwc_fwd_params --------------------------
	.section	.nv.constant0._Z35group_norm_nhwc_fwd_one_pass_kernelI11Fp16IOFp32WLi512ELi48ELi384EEv26Group_norm_nhwc_fwd_params,"a",@progbits
	.sectionflags	@""
	.align	4
.nv.constant0._Z35group_norm_nhwc_fwd_one_pass_kernelI11Fp16IOFp32WLi512ELi48ELi384EEv26Group_norm_nhwc_fwd_params:
	.zero		1056


//--------------------- .nv.constant0._Z35group_norm_nhwc_fwd_one_pass_kernelI11Fp16IOBf16WLi64ELi48ELi384EEv26Group_norm_nhwc_fwd_params --------------------------
	.section	.nv.constant0._Z35group_norm_nhwc_fwd_one_pass_kernelI11Fp16IOBf16WLi64ELi48ELi384EEv26Group_norm_nhwc_fwd_params,"a",@progbits
	.sectionflags	@""
	.align	4
.nv.constant0._Z35group_norm_nhwc_fwd_one_pass_kernelI11Fp16IOBf16WLi64ELi48ELi384EEv26Group_norm_nhwc_fwd_params:
	.zero		1056


//--------------------- .nv.constant0._Z35group_norm_nhwc_fwd_one_pass_kernelI11Fp16IOBf16WLi128ELi48ELi384EEv26Group_norm_nhwc_fwd_params --------------------------
	.section	.nv.constant0._Z35group_norm_nhwc_fwd_one_pass_kernelI11Fp16IOBf16WLi128ELi48ELi384EEv26Group_norm_nhwc_fwd_params,"a",@progbits
	.sectionflags	@""
	.align	4
.nv.constant0._Z35group_norm_nhwc_fwd_one_pass_kernelI11Fp16IOBf16WLi128ELi48ELi384EEv26Group_norm_nhwc_fwd_params:
	.zero		1056


//--------------------- .nv.constant0._Z35group_norm_nhwc_fwd_one_pass_kernelI11Fp16IOBf16WLi256ELi48ELi384EEv26Group_norm_nhwc_fwd_params --------------------------
	.section	.nv.constant0._Z35group_norm_nhwc_fwd_one_pass_kernelI11Fp16IOBf16WLi256ELi48ELi384EEv26Group_norm_nhwc_fwd_params,"a",@progbits
	.sectionflags	@""
	.align	4
.nv.constant0._Z35group_norm_nhwc_fwd_one_pass_kernelI11Fp16IOBf16WLi256ELi48ELi384EEv26Group_norm_nhwc_fwd_params:
	.zero		1056


//--------------------- .nv.constant0._Z35group_norm_nhwc_fwd_one_pass_kernelI11Fp16IOBf16WLi512ELi48ELi384EEv26Group_norm_nhwc_fwd_params --------------------------
	.section	.nv.constant0._Z35group_norm_nhwc_fwd_one_pass_kernelI11Fp16IOBf16WLi512ELi48ELi384EEv26Group_norm_nhwc_fwd_params,"a",@progbits
	.sectionflags	@""
	.align	4
.nv.constant0._Z35group_norm_nhwc_fwd_one_pass_kernelI11Fp16IOBf16WLi512ELi48ELi384EEv26Group_norm_nhwc_fwd_params:
	.zero		1056


//--------------------- .nv.constant0._Z35group_norm_nhwc_fwd_one_pass_kernelI11Fp16IOFp16WLi64ELi48ELi384EEv26Group_norm_nhwc_fwd_params --------------------------
	.section	.nv.constant0._Z35group_norm_nhwc_fwd_one_pass_kernelI11Fp16IOFp16WLi64ELi48ELi384EEv26Group_norm_nhwc_fwd_params,"a",@progbits
	.sectionflags	@""
	.align	4
.nv.constant0._Z35group_norm_nhwc_fwd_one_pass_kernelI11Fp16IOFp16WLi64ELi48ELi384EEv26Group_norm_nhwc_fwd_params:
	.zero		1056


//--------------------- .nv.constant0._Z35group_norm_nhwc_fwd_one_pass_kernelI11Fp16IOFp16WLi128ELi48ELi384EEv26Group_norm_nhwc_fwd_params --------------------------
	.section	.nv.constant0._Z35group_norm_nhwc_fwd_one_pass_kernelI11Fp16IOFp16WLi128ELi48ELi384EEv26Group_norm_nhwc_fwd_params,"a",@progbits
	.sectionflags	@""
	.align	4
.nv.constant0._Z35group_norm_nhwc_fwd_one_pass_kernelI11Fp16IOFp16WLi128ELi48ELi384EEv26Group_norm_nhwc_fwd_params:
	.zero		1056


//--------------------- .nv.constant0._Z35group_norm_nhwc_fwd_one_pass_kernelI11Fp16IOFp16WLi256ELi48ELi384EEv26Group_norm_nhwc_fwd_params --------------------------
	.section	.nv.constant0._Z35group_norm_nhwc_fwd_one_pass_kernelI11Fp16IOFp16WLi256ELi48ELi384EEv26Group_norm_nhwc_fwd_params,"a",@progbits
	.sectionflags	@""
	.align	4
.nv.constant0._Z35group_norm_nhwc_fwd_one_pass_kernelI11Fp16IOFp16WLi256ELi48ELi384EEv26Group_norm_nhwc_fwd_params:
	.zero		1056


//--------------------- .nv.constant0._Z35group_norm_nhwc_fwd_one_pass_kernelI11Fp16IOFp16WLi512ELi48ELi384EEv26Group_norm_nhwc_fwd_params --------------------------
	.section	.nv.constant0._Z35group_norm_nhwc_fwd_one_pass_kernelI11Fp16IOFp16WLi512ELi48ELi384EEv26Group_norm_nhwc_fwd_params,"a",@progbits
	.sectionflags	@""
	.align	4
.nv.constant0._Z35group_norm_nhwc_fwd_one_pass_kernelI11Fp16IOFp16WLi512ELi48ELi384EEv26Group_norm_nhwc_fwd_params:
	.zero		1056


//--------------------- .nv.constant0._Z35group_norm_nhwc_fwd_one_pass_kernelI11Fp32IOFp32WLi64ELi48ELi384EEv26Group_norm_nhwc_fwd_params --------------------------
	.section	.nv.constant0._Z35group_norm_nhwc_fwd_one_pass_kernelI11Fp32IOFp32WLi64ELi48ELi384EEv26Group_norm_nhwc_fwd_params,"a",@progbits
	.sectionflags	@""
	.align	4
.nv.constant0._Z35group_norm_nhwc_fwd_one_pass_kernelI11Fp32IOFp32WLi64ELi48ELi384EEv26Group_norm_nhwc_fwd_params:
	.zero		1056


//--------------------- .nv.constant0._Z35group_norm_nhwc_fwd_one_pass_kernelI11Fp32IOFp32WLi128ELi48ELi384EEv26Group_norm_nhwc_fwd_params --------------------------
	.section	.nv.constant0._Z35group_norm_nhwc_fwd_one_pass_kernelI11Fp32IOFp32WLi128ELi48ELi384EEv26Group_norm_nhwc_fwd_params,"a",@progbits
	.sectionflags	@""
	.align	4
.nv.constant0._Z35group_norm_nhwc_fwd_one_pass_kernelI11Fp32IOFp32WLi128ELi48ELi384EEv26Group_norm_nhwc_fwd_params:
	.zero		1056


//--------------------- .nv.constant0._Z35group_norm_nhwc_fwd_one_pass_kernelI11Fp32IOFp32WLi256ELi48ELi384EEv26Group_norm_nhwc_fwd_params --------------------------
	.section	.nv.constant0._Z35group_norm_nhwc_fwd_one_pass_kernelI11Fp32IOFp32WLi256ELi48ELi384EEv26Group_norm_nhwc_fwd_params,"a",@progbits
	.sectionflags	@""
	.align	4
.nv.constant0._Z35group_norm_nhwc_fwd_one_pass_kernelI11Fp32IOFp32WLi256ELi48ELi384EEv26Group_norm_nhwc_fwd_params:
	.zero		1056


//--------------------- .nv.constant0._Z35group_norm_nhwc_fwd_one_pass_kernelI11Fp32IOFp32WLi512ELi48ELi384EEv26Group_norm_nhwc_fwd_params --------------------------
	.section	.nv.constant0._Z35group_norm_nhwc_fwd_one_pass_kernelI11Fp32IOFp32WLi512ELi48ELi384EEv26Group_norm_nhwc_fwd_params,"a",@progbits
	.sectionflags	@""
	.align	4
.nv.constant0._Z35group_norm_nhwc_fwd_one_pass_kernelI11Fp32IOFp32WLi512ELi48ELi384EEv26Group_norm_nhwc_fwd_params:
	.zero		1056


//--------------------- .nv.constant0._Z35group_norm_nhwc_fwd_one_pass_kernelI11Fp32IOBf16WLi64ELi48ELi384EEv26Group_norm_nhwc_fwd_params --------------------------
	.section	.nv.constant0._Z35group_norm_nhwc_fwd_one_pass_kernelI11Fp32IOBf16WLi64ELi48ELi384EEv26Group_norm_nhwc_fwd_params,"a",@progbits
	.sectionflags	@""
	.align	4
.nv.constant0._Z35group_norm_nhwc_fwd_one_pass_kernelI11Fp32IOBf16WLi64ELi48ELi384EEv26Group_norm_nhwc_fwd_params:
	.zero		1056


//--------------------- .nv.constant0._Z35group_norm_nhwc_fwd_one_pass_kernelI11Fp32IOBf16WLi128ELi48ELi384EEv26Group_norm_nhwc_fwd_params --------------------------
	.section	.nv.constant0._Z35group_norm_nhwc_fwd_one_pass_kernelI11Fp32IOBf16WLi128ELi48ELi384EEv26Group_norm_nhwc_fwd_params,"a",@progbits
	.sectionflags	@""
	.align	4
.nv.constant0._Z35group_norm_nhwc_fwd_one_pass_kernelI11Fp32IOBf16WLi128ELi48ELi384EEv26Group_norm_nhwc_fwd_params:
	.zero		1056


//--------------------- .nv.constant0._Z35group_norm_nhwc_fwd_one_pass_kernelI11Fp32IOBf16WLi256ELi48ELi384EEv26Group_norm_nhwc_fwd_params --------------------------
	.section	.nv.constant0._Z35group_norm_nhwc_fwd_one_pass_kernelI11Fp32IOBf16WLi256ELi48ELi384EEv26Group_norm_nhwc_fwd_params,"a",@progbits
	.sectionflags	@""
	.align	4
.nv.constant0._Z35group_norm_nhwc_fwd_one_pass_kernelI11Fp32IOBf16WLi256ELi48ELi384EEv26Group_norm_nhwc_fwd_params:
	.zero		1056


//--------------------- .nv.constant0._Z35group_norm_nhwc_fwd_one_pass_kernelI11Fp32IOBf16WLi512ELi48ELi384EEv26Group_norm_nhwc_fwd_params --------------------------
	.section	.nv.constant0._Z35group_norm_nhwc_fwd_one_pass_kernelI11Fp32IOBf16WLi512ELi48ELi384EEv26Group_norm_nhwc_fwd_params,"a",@progbits
	.sectionflags	@""
	.align	4
.nv.constant0._Z35group_norm_nhwc_fwd_one_pass_kernelI11Fp32IOBf16WLi512ELi48ELi384EEv26Group_norm_nhwc_fwd_params:
	.zero		1056


//--------------------- .nv.constant0._Z35group_norm_nhwc_fwd_one_pass_kernelI11Fp32IOFp16WLi64ELi48ELi384EEv26Group_norm_nhwc_fwd_params --------------------------
	.section	.nv.constant0._Z35group_norm_nhwc_fwd_one_pass_kernelI11Fp32IOFp16WLi64ELi48ELi384EEv26Group_norm_nhwc_fwd_params,"a",@progbits
	.sectionflags	@""
	.align	4
.nv.constant0._Z35group_norm_nhwc_fwd_one_pass_kernelI11Fp32IOFp16WLi64ELi48ELi384EEv26Group_norm_nhwc_fwd_params:
	.zero		1056


//--------------------- .nv.constant0._Z35group_norm_nhwc_fwd_one_pass_kernelI11Fp32IOFp16WLi128ELi48ELi384EEv26Group_norm_nhwc_fwd_params --------------------------
	.section	.nv.constant0._Z35group_norm_nhwc_fwd_one_pass_kernelI11Fp32IOFp16WLi128ELi48ELi384EEv26Group_norm_nhwc_fwd_params,"a",@progbits
	.sectionflags	@""
	.align	4
.nv.constant0._Z35group_norm_nhwc_fwd_one_pass_kernelI11Fp32IOFp16WLi128ELi48ELi384EEv26Group_norm_nhwc_fwd_params:
	.zero		1056


//--------------------- .nv.constant0._Z35group_norm_nhwc_fwd_one_pass_kernelI11Fp32IOFp16WLi256ELi48ELi384EEv26Group_norm_nhwc_fwd_params --------------------------
	.section	.nv.constant0._Z35group_norm_nhwc_fwd_one_pass_kernelI11Fp32IOFp16WLi256ELi48ELi384EEv26Group_norm_nhwc_fwd_params,"a",@progbits
	.sectionflags	@""
	.align	4
.nv.constant0._Z35group_norm_nhwc_fwd_one_pass_kernelI11Fp32IOFp16WLi256ELi48ELi384EEv26Group_norm_nhwc_fwd_params:
	.zero		1056


//--------------------- .nv.constant0._Z35group_norm_nhwc_fwd_one_pass_kernelI11Fp32IOFp16WLi512ELi48ELi384EEv26Group_norm_nhwc_fwd_params --------------------------
	.section	.nv.constant0._Z35group_norm_nhwc_fwd_one_pass_kernelI11Fp32IOFp16WLi512ELi48ELi384EEv26Group_norm_nhwc_fwd_params,"a",@progbits
	.sectionflags	@""
	.align	4
.nv.constant0._Z35group_norm_nhwc_fwd_one_pass_kernelI11Fp32IOFp16WLi512ELi48ELi384EEv26Group_norm_nhwc_fwd_params:
	.zero		1056


//--------------------- SYMBOLS --------------------------

	.type		.nv.reservedSmem.offset0,@object
	.size		.nv.reservedSmem.offset0,0x4
	.type		.nv.reservedSmem.cap,@object
	.size		.nv.reservedSmem.cap,0x4
